	.target	sm_80

	.elftype	@"ET_EXEC"


//--------------------- .note.nv.tkinfo           --------------------------
	.section	.note.nv.tkinfo,"",@"SHT_NOTE"
	.sectionflags	@"SHF_NOTE_NV_TKINFO"
	.tkinfo
        /*0018*/ 	.word	0x00000002
        /*0030*/ 	.string	""
        /*0030*/ 	.string	"ptxas"
        /*0030*/ 	.string	"Cuda compilation tools, release 13.0, V13.0.88"
        /*0030*/ 	.string	"Build cuda_13.0.r13.0/compiler.36424714_0"
        /*0030*/ 	.string	"-arch sm_80 -m 64 "



//--------------------- .note.nv.cuinfo           --------------------------
	.section	.note.nv.cuinfo,"",@"SHT_NOTE"
	.sectionflags	@"SHF_NOTE_NV_CUINFO"
        /*0018*/ 	.short	0x0002
        /*001a*/ 	.short	0x0050
        /*001c*/ 	.short	0x0082
	.zero		2


//--------------------- .nv.info                  --------------------------
	.section	.nv.info,"",@"SHT_CUDA_INFO"
	.align	4


	//----- nvinfo : EIATTR_REGCOUNT
	.align		4
        /*0000*/ 	.byte	0x04, 0x2f
        /*0002*/ 	.short	(.L_12 - .L_11)
	.align		4
.L_11:
        /*0004*/ 	.word	index@(_ZN7cutlass13device_kernelIN5flash19enable_sm80_to_sm89INS1_16FlashAttnFwdSm80INS1_25CollectiveMainloopFwdSm80ILi8ELi1ELb1EN4cute5tupleIJNS5_1CILi128EEENS7_ILi112EEES8_EEELi128ENS_6half_tEfNS_4arch4Sm80ELb1ELb0ELb0ELb1ELb1ELb1ELb1ELb1EEENS1_21CollectiveEpilogueFwdINS6_IJS8_S8_S9_EEENS6_IJNS7_ILi1EEESH_SH_EEESB_SD_Li256ELb1ELb1ELb1ELb0EEENS1_36VarlenDynamicPersistentTileSchedulerILi128ELi112ELi256ELi256ELb1ELb1ELb0ELb1ELb1ELb1EEEEEEEEEvNT_6ParamsE)
        /*0008*/ 	.word	0x000000ff


	//----- nvinfo : EIATTR_FRAME_SIZE
	.align		4
.L_12:
        /*000c*/ 	.byte	0x04, 0x11
        /*000e*/ 	.short	(.L_14 - .L_13)
	.align		4
.L_13:
        /*0010*/ 	.word	index@($__internal_27_$__cuda_sm70_votesync_ballot)
        /*0014*/ 	.word	0x00000000


	//----- nvinfo : EIATTR_FRAME_SIZE
	.align		4
.L_14:
        /*0018*/ 	.byte	0x04, 0x11
        /*001a*/ 	.short	(.L_16 - .L_15)
	.align		4
.L_15:
        /*001c*/ 	.word	index@($__internal_26_$__cuda_sm70_shflsync_up_p)
        /*0020*/ 	.word	0x00000000


	//----- nvinfo : EIATTR_FRAME_SIZE
	.align		4
.L_16:
        /*0024*/ 	.byte	0x04, 0x11
        /*0026*/ 	.short	(.L_18 - .L_17)
	.align		4
.L_17:
        /*0028*/ 	.word	index@($__internal_25_$__cuda_sm70_shflsync_idx_p)
        /*002c*/ 	.word	0x00000000


	//----- nvinfo : EIATTR_FRAME_SIZE
	.align		4
.L_18:
        /*0030*/ 	.byte	0x04, 0x11
        /*0032*/ 	.short	(.L_20 - .L_19)
	.align		4
.L_19:
        /*0034*/ 	.word	index@($__internal_24_$__cuda_sm70_shflsync_bfly_p)
        /*0038*/ 	.word	0x00000000


	//----- nvinfo : EIATTR_FRAME_SIZE
	.align		4
.L_20:
        /*003c*/ 	.byte	0x04, 0x11
        /*003e*/ 	.short	(.L_22 - .L_21)
	.align		4
.L_21:
        /*0040*/ 	.word	index@(_ZN7cutlass13device_kernelIN5flash19enable_sm80_to_sm89INS1_16FlashAttnFwdSm80INS1_25CollectiveMainloopFwdSm80ILi8ELi1ELb1EN4cute5tupleIJNS5_1CILi128EEENS7_ILi112EEES8_EEELi128ENS_6half_tEfNS_4arch4Sm80ELb1ELb0ELb0ELb1ELb1ELb1ELb1ELb1EEENS1_21CollectiveEpilogueFwdINS6_IJS8_S8_S9_EEENS6_IJNS7_ILi1EEESH_SH_EEESB_SD_Li256ELb1ELb1ELb1ELb0EEENS1_36VarlenDynamicPersistentTileSchedulerILi128ELi112ELi256ELi256ELb1ELb1ELb0ELb1ELb1ELb1EEEEEEEEEvNT_6ParamsE)
        /*0044*/ 	.word	0x00000130


	//----- nvinfo : EIATTR_REGCOUNT
	.align		4
.L_22:
        /*0048*/ 	.byte	0x04, 0x2f
        /*004a*/ 	.short	(.L_24 - .L_23)
	.align		4
.L_23:
        /*004c*/ 	.word	index@(_ZN7cutlass13device_kernelIN5flash19enable_sm80_to_sm89INS1_16FlashAttnFwdSm80INS1_25CollectiveMainloopFwdSm80ILi8ELi1ELb1EN4cute5tupleIJNS5_1CILi128EEENS7_ILi112EEES8_EEELi128ENS_6half_tEfNS_4arch4Sm80ELb1ELb0ELb0ELb1ELb1ELb0ELb1ELb1EEENS1_21CollectiveEpilogueFwdINS6_IJS8_S8_S9_EEENS6_IJNS7_ILi1EEESH_SH_EEESB_SD_Li256ELb1ELb1ELb1ELb0EEENS1_36VarlenDynamicPersistentTileSchedulerILi128ELi112ELi256ELi256ELb1ELb1ELb0ELb1ELb1ELb1EEEEEEEEEvNT_6ParamsE)
        /*0050*/ 	.word	0x000000ff


	//----- nvinfo : EIATTR_FRAME_SIZE
	.align		4
.L_24:
        /*0054*/ 	.byte	0x04, 0x11
        /*0056*/ 	.short	(.L_26 - .L_25)
	.align		4
.L_25:
        /*0058*/ 	.word	index@($__internal_23_$__cuda_sm70_votesync_ballot)
        /*005c*/ 	.word	0x00000000


	//----- nvinfo : EIATTR_FRAME_SIZE
	.align		4
.L_26:
        /*0060*/ 	.byte	0x04, 0x11
        /*0062*/ 	.short	(.L_28 - .L_27)
	.align		4
.L_27:
        /*0064*/ 	.word	index@($__internal_22_$__cuda_sm70_shflsync_up_p)
        /*0068*/ 	.word	0x00000000


	//----- nvinfo : EIATTR_FRAME_SIZE
	.align		4
.L_28:
        /*006c*/ 	.byte	0x04, 0x11
        /*006e*/ 	.short	(.L_30 - .L_29)
	.align		4
.L_29:
        /*0070*/ 	.word	index@($__internal_21_$__cuda_sm70_shflsync_idx_p)
        /*0074*/ 	.word	0x00000000


	//----- nvinfo : EIATTR_FRAME_SIZE
	.align		4
.L_30:
        /*0078*/ 	.byte	0x04, 0x11
        /*007a*/ 	.short	(.L_32 - .L_31)
	.align		4
.L_31:
        /*007c*/ 	.word	index@($__internal_20_$__cuda_sm70_shflsync_bfly_p)
        /*0080*/ 	.word	0x00000000


	//----- nvinfo : EIATTR_FRAME_SIZE
	.align		4
.L_32:
        /*0084*/ 	.byte	0x04, 0x11
        /*0086*/ 	.short	(.L_34 - .L_33)
	.align		4
.L_33:
        /*0088*/ 	.word	index@(_ZN7cutlass13device_kernelIN5flash19enable_sm80_to_sm89INS1_16FlashAttnFwdSm80INS1_25CollectiveMainloopFwdSm80ILi8ELi1ELb1EN4cute5tupleIJNS5_1CILi128EEENS7_ILi112EEES8_EEELi128ENS_6half_tEfNS_4arch4Sm80ELb1ELb0ELb0ELb1ELb1ELb0ELb1ELb1EEENS1_21CollectiveEpilogueFwdINS6_IJS8_S8_S9_EEENS6_IJNS7_ILi1EEESH_SH_EEESB_SD_Li256ELb1ELb1ELb1ELb0EEENS1_36VarlenDynamicPersistentTileSchedulerILi128ELi112ELi256ELi256ELb1ELb1ELb0ELb1ELb1ELb1EEEEEEEEEvNT_6ParamsE)
        /*008c*/ 	.word	0x00000118


	//----- nvinfo : EIATTR_REGCOUNT
	.align		4
.L_34:
        /*0090*/ 	.byte	0x04, 0x2f
        /*0092*/ 	.short	(.L_36 - .L_35)
	.align		4
.L_35:
        /*0094*/ 	.word	index@(_ZN7cutlass13device_kernelIN5flash19enable_sm80_to_sm89INS1_16FlashAttnFwdSm80INS1_25CollectiveMainloopFwdSm80ILi4ELi1ELb0EN4cute5tupleIJNS5_1CILi128EEENS7_ILi64EEES8_EEELi128ENS_6half_tEfNS_4arch4Sm80ELb1ELb0ELb0ELb0ELb1ELb0ELb1ELb1EEENS1_21CollectiveEpilogueFwdINS6_IJS8_S8_S9_EEENS6_IJNS7_ILi1EEESH_SH_EEESB_SD_Li128ELb0ELb1ELb1ELb0EEENS1_30DynamicPersistentTileSchedulerILi128ELi128ELb1ELb1ELb0EEEEEEEEEvNT_6ParamsE)
        /*0098*/ 	.word	0x000000ff


	//----- nvinfo : EIATTR_FRAME_SIZE
	.align		4
.L_36:
        /*009c*/ 	.byte	0x04, 0x11
        /*009e*/ 	.short	(.L_38 - .L_37)
	.align		4
.L_37:
        /*00a0*/ 	.word	index@($__internal_19_$__cuda_sm70_shflsync_idx_p)
        /*00a4*/ 	.word	0x00000000


	//----- nvinfo : EIATTR_FRAME_SIZE
	.align		4
.L_38:
        /*00a8*/ 	.byte	0x04, 0x11
        /*00aa*/ 	.short	(.L_40 - .L_39)
	.align		4
.L_39:
        /*00ac*/ 	.word	index@($__internal_18_$__cuda_sm70_shflsync_bfly_p)
        /*00b0*/ 	.word	0x00000000


	//----- nvinfo : EIATTR_FRAME_SIZE
	.align		4
.L_40:
        /*00b4*/ 	.byte	0x04, 0x11
        /*00b6*/ 	.short	(.L_42 - .L_41)
	.align		4
.L_41:
        /*00b8*/ 	.word	index@(_ZN7cutlass13device_kernelIN5flash19enable_sm80_to_sm89INS1_16FlashAttnFwdSm80INS1_25CollectiveMainloopFwdSm80ILi4ELi1ELb0EN4cute5tupleIJNS5_1CILi128EEENS7_ILi64EEES8_EEELi128ENS_6half_tEfNS_4arch4Sm80ELb1ELb0ELb0ELb0ELb1ELb0ELb1ELb1EEENS1_21CollectiveEpilogueFwdINS6_IJS8_S8_S9_EEENS6_IJNS7_ILi1EEESH_SH_EEESB_SD_Li128ELb0ELb1ELb1ELb0EEENS1_30DynamicPersistentTileSchedulerILi128ELi128ELb1ELb1ELb0EEEEEEEEEvNT_6ParamsE)
        /*00bc*/ 	.word	0x00000110


	//----- nvinfo : EIATTR_REGCOUNT
	.align		4
.L_42:
        /*00c0*/ 	.byte	0x04, 0x2f
        /*00c2*/ 	.short	(.L_44 - .L_43)
	.align		4
.L_43:
        /*00c4*/ 	.word	index@(_ZN7cutlass13device_kernelIN5flash19enable_sm80_to_sm89INS1_16FlashAttnFwdSm80INS1_25CollectiveMainloopFwdSm80ILi8ELi1ELb1EN4cute5tupleIJNS5_1CILi128EEENS7_ILi96EEES8_EEELi128ENS_6half_tEfNS_4arch4Sm80ELb0ELb1ELb0ELb1ELb1ELb1ELb1ELb1EEENS1_21CollectiveEpilogueFwdINS6_IJS8_S8_S9_EEENS6_IJNS7_ILi1EEESH_SH_EEESB_SD_Li256ELb1ELb1ELb1ELb0EEENS1_36VarlenDynamicPersistentTileSchedulerILi128ELi96ELi256ELi256ELb1ELb1ELb0ELb1ELb0ELb1EEEEEEEEEvNT_6ParamsE)
        /*00c8*/ 	.word	0x000000ff


	//----- nvinfo : EIATTR_FRAME_SIZE
	.align		4
.L_44:
        /*00cc*/ 	.byte	0x04, 0x11
        /*00ce*/ 	.short	(.L_46 - .L_45)
	.align		4
.L_45:
        /*00d0*/ 	.word	index@($__internal_17_$__cuda_sm70_votesync_ballot)
        /*00d4*/ 	.word	0x00000000


	//----- nvinfo : EIATTR_FRAME_SIZE
	.align		4
.L_46:
        /*00d8*/ 	.byte	0x04, 0x11
        /*00da*/ 	.short	(.L_48 - .L_47)
	.align		4
.L_47:
        /*00dc*/ 	.word	index@($__internal_16_$__cuda_sm70_shflsync_up_p)
        /*00e0*/ 	.word	0x00000000


	//----- nvinfo : EIATTR_FRAME_SIZE
	.align		4
.L_48:
        /*00e4*/ 	.byte	0x04, 0x11
        /*00e6*/ 	.short	(.L_50 - .L_49)
	.align		4
.L_49:
        /*00e8*/ 	.word	index@($__internal_15_$__cuda_sm70_shflsync_idx_p)
        /*00ec*/ 	.word	0x00000000


	//----- nvinfo : EIATTR_FRAME_SIZE
	.align		4
.L_50:
        /*00f0*/ 	.byte	0x04, 0x11
        /*00f2*/ 	.short	(.L_52 - .L_51)
	.align		4
.L_51:
        /*00f4*/ 	.word	index@($__internal_14_$__cuda_sm70_shflsync_bfly_p)
        /*00f8*/ 	.word	0x00000000


	//----- nvinfo : EIATTR_FRAME_SIZE
	.align		4
.L_52:
        /*00fc*/ 	.byte	0x04, 0x11
        /*00fe*/ 	.short	(.L_54 - .L_53)
	.align		4
.L_53:
        /*0100*/ 	.word	index@(_ZN7cutlass13device_kernelIN5flash19enable_sm80_to_sm89INS1_16FlashAttnFwdSm80INS1_25CollectiveMainloopFwdSm80ILi8ELi1ELb1EN4cute5tupleIJNS5_1CILi128EEENS7_ILi96EEES8_EEELi128ENS_6half_tEfNS_4arch4Sm80ELb0ELb1ELb0ELb1ELb1ELb1ELb1ELb1EEENS1_21CollectiveEpilogueFwdINS6_IJS8_S8_S9_EEENS6_IJNS7_ILi1EEESH_SH_EEESB_SD_Li256ELb1ELb1ELb1ELb0EEENS1_36VarlenDynamicPersistentTileSchedulerILi128ELi96ELi256ELi256ELb1ELb1ELb0ELb1ELb0ELb1EEEEEEEEEvNT_6ParamsE)
        /*0104*/ 	.word	0x00000070


	//----- nvinfo : EIATTR_REGCOUNT
	.align		4
.L_54:
        /*0108*/ 	.byte	0x04, 0x2f
        /*010a*/ 	.short	(.L_56 - .L_55)
	.align		4
.L_55:
        /*010c*/ 	.word	index@(_ZN7cutlass13device_kernelIN5flash19enable_sm80_to_sm89INS1_16FlashAttnFwdSm80INS1_25CollectiveMainloopFwdSm80ILi8ELi1ELb1EN4cute5tupleIJNS5_1CILi128EEENS7_ILi96EEES8_EEELi128ENS_6half_tEfNS_4arch4Sm80ELb0ELb1ELb0ELb1ELb1ELb0ELb1ELb1EEENS1_21CollectiveEpilogueFwdINS6_IJS8_S8_S9_EEENS6_IJNS7_ILi1EEESH_SH_EEESB_SD_Li256ELb1ELb1ELb1ELb0EEENS1_36VarlenDynamicPersistentTileSchedulerILi128ELi96ELi256ELi256ELb1ELb1ELb0ELb1ELb0ELb1EEEEEEEEEvNT_6ParamsE)
        /*0110*/ 	.word	0x000000ff


	//----- nvinfo : EIATTR_FRAME_SIZE
	.align		4
.L_56:
        /*0114*/ 	.byte	0x04, 0x11
        /*0116*/ 	.short	(.L_58 - .L_57)
	.align		4
.L_57:
        /*0118*/ 	.word	index@($__internal_13_$__cuda_sm70_votesync_ballot)
        /*011c*/ 	.word	0x00000000


	//----- nvinfo : EIATTR_FRAME_SIZE
	.align		4
.L_58:
        /*0120*/ 	.byte	0x04, 0x11
        /*0122*/ 	.short	(.L_60 - .L_59)
	.align		4
.L_59:
        /*0124*/ 	.word	index@($__internal_12_$__cuda_sm70_shflsync_up_p)
        /*0128*/ 	.word	0x00000000


	//----- nvinfo : EIATTR_FRAME_SIZE
	.align		4
.L_60:
        /*012c*/ 	.byte	0x04, 0x11
        /*012e*/ 	.short	(.L_62 - .L_61)
	.align		4
.L_61:
        /*0130*/ 	.word	index@($__internal_11_$__cuda_sm70_shflsync_idx_p)
        /*0134*/ 	.word	0x00000000


	//----- nvinfo : EIATTR_FRAME_SIZE
	.align		4
.L_62:
        /*0138*/ 	.byte	0x04, 0x11
        /*013a*/ 	.short	(.L_64 - .L_63)
	.align		4
.L_63:
        /*013c*/ 	.word	index@($__internal_10_$__cuda_sm70_shflsync_bfly_p)
        /*0140*/ 	.word	0x00000000


	//----- nvinfo : EIATTR_FRAME_SIZE
	.align		4
.L_64:
        /*0144*/ 	.byte	0x04, 0x11
        /*0146*/ 	.short	(.L_66 - .L_65)
	.align		4
.L_65:
        /*0148*/ 	.word	index@(_ZN7cutlass13device_kernelIN5flash19enable_sm80_to_sm89INS1_16FlashAttnFwdSm80INS1_25CollectiveMainloopFwdSm80ILi8ELi1ELb1EN4cute5tupleIJNS5_1CILi128EEENS7_ILi96EEES8_EEELi128ENS_6half_tEfNS_4arch4Sm80ELb0ELb1ELb0ELb1ELb1ELb0ELb1ELb1EEENS1_21CollectiveEpilogueFwdINS6_IJS8_S8_S9_EEENS6_IJNS7_ILi1EEESH_SH_EEESB_SD_Li256ELb1ELb1ELb1ELb0EEENS1_36VarlenDynamicPersistentTileSchedulerILi128ELi96ELi256ELi256ELb1ELb1ELb0ELb1ELb0ELb1EEEEEEEEEvNT_6ParamsE)
        /*014c*/ 	.word	0x00000028


	//----- nvinfo : EIATTR_REGCOUNT
	.align		4
.L_66:
        /*0150*/ 	.byte	0x04, 0x2f
        /*0152*/ 	.short	(.L_68 - .L_67)
	.align		4
.L_67:
        /*0154*/ 	.word	index@(_ZN7cutlass13device_kernelIN5flash19enable_sm80_to_sm89INS1_16FlashAttnFwdSm80INS1_25CollectiveMainloopFwdSm80ILi4ELi1ELb0EN4cute5tupleIJNS5_1CILi128EEENS7_ILi48EEES8_EEELi128ENS_6half_tEfNS_4arch4Sm80ELb0ELb1ELb0ELb0ELb1ELb0ELb1ELb1EEENS1_21CollectiveEpilogueFwdINS6_IJS8_S8_S9_EEENS6_IJNS7_ILi1EEESH_SH_EEESB_SD_Li128ELb0ELb1ELb1ELb0EEENS1_19SingleTileSchedulerILb0ELb1ELb1ELi128EEEEEEEEEvNT_6ParamsE)
        /*0158*/ 	.word	0x000000ff


	//----- nvinfo : EIATTR_FRAME_SIZE
	.align		4
.L_68:
        /*015c*/ 	.byte	0x04, 0x11
        /*015e*/ 	.short	(.L_70 - .L_69)
	.align		4
.L_69:
        /*0160*/ 	.word	index@(_ZN7cutlass13device_kernelIN5flash19enable_sm80_to_sm89INS1_16FlashAttnFwdSm80INS1_25CollectiveMainloopFwdSm80ILi4ELi1ELb0EN4cute5tupleIJNS5_1CILi128EEENS7_ILi48EEES8_EEELi128ENS_6half_tEfNS_4arch4Sm80ELb0ELb1ELb0ELb0ELb1ELb0ELb1ELb1EEENS1_21CollectiveEpilogueFwdINS6_IJS8_S8_S9_EEENS6_IJNS7_ILi1EEESH_SH_EEESB_SD_Li128ELb0ELb1ELb1ELb0EEENS1_19SingleTileSchedulerILb0ELb1ELb1ELi128EEEEEEEEEvNT_6ParamsE)
        /*0164*/ 	.word	0x00000070


	//----- nvinfo : EIATTR_REGCOUNT
	.align		4
.L_70:
        /*0168*/ 	.byte	0x04, 0x2f
        /*016a*/ 	.short	(.L_72 - .L_71)
	.align		4
.L_71:
        /*016c*/ 	.word	index@(_ZN7cutlass13device_kernelIN5flash19enable_sm80_to_sm89INS1_16FlashAttnFwdSm80INS1_25CollectiveMainloopFwdSm80ILi8ELi1ELb1EN4cute5tupleIJNS5_1CILi128EEENS7_ILi112EEES8_EEELi128ENS_6half_tEfNS_4arch4Sm80ELb0ELb0ELb0ELb1ELb1ELb1ELb1ELb1EEENS1_21CollectiveEpilogueFwdINS6_IJS8_S8_S9_EEENS6_IJNS7_ILi1EEESH_SH_EEESB_SD_Li256ELb1ELb1ELb1ELb0EEENS1_36VarlenDynamicPersistentTileSchedulerILi128ELi112ELi256ELi256ELb1ELb1ELb0ELb0ELb1ELb1EEEEEEEEEvNT_6ParamsE)
        /*0170*/ 	.word	0x000000ff


	//----- nvinfo : EIATTR_FRAME_SIZE
	.align		4
.L_72:
        /*0174*/ 	.byte	0x04, 0x11
        /*0176*/ 	.short	(.L_74 - .L_73)
	.align		4
.L_73:
        /*0178*/ 	.word	index@($__internal_9_$__cuda_sm70_votesync_ballot)
        /*017c*/ 	.word	0x00000000


	//----- nvinfo : EIATTR_FRAME_SIZE
	.align		4
.L_74:
        /*0180*/ 	.byte	0x04, 0x11
        /*0182*/ 	.short	(.L_76 - .L_75)
	.align		4
.L_75:
        /*0184*/ 	.word	index@($__internal_8_$__cuda_sm70_shflsync_up_p)
        /*0188*/ 	.word	0x00000000


	//----- nvinfo : EIATTR_FRAME_SIZE
	.align		4
.L_76:
        /*018c*/ 	.byte	0x04, 0x11
        /*018e*/ 	.short	(.L_78 - .L_77)
	.align		4
.L_77:
        /*0190*/ 	.word	index@($__internal_7_$__cuda_sm70_shflsync_idx_p)
        /*0194*/ 	.word	0x00000000


	//----- nvinfo : EIATTR_FRAME_SIZE
	.align		4
.L_78:
        /*0198*/ 	.byte	0x04, 0x11
        /*019a*/ 	.short	(.L_80 - .L_79)
	.align		4
.L_79:
        /*019c*/ 	.word	index@($__internal_6_$__cuda_sm70_shflsync_bfly_p)
        /*01a0*/ 	.word	0x00000000


	//----- nvinfo : EIATTR_FRAME_SIZE
	.align		4
.L_80:
        /*01a4*/ 	.byte	0x04, 0x11
        /*01a6*/ 	.short	(.L_82 - .L_81)
	.align		4
.L_81:
        /*01a8*/ 	.word	index@(_ZN7cutlass13device_kernelIN5flash19enable_sm80_to_sm89INS1_16FlashAttnFwdSm80INS1_25CollectiveMainloopFwdSm80ILi8ELi1ELb1EN4cute5tupleIJNS5_1CILi128EEENS7_ILi112EEES8_EEELi128ENS_6half_tEfNS_4arch4Sm80ELb0ELb0ELb0ELb1ELb1ELb1ELb1ELb1EEENS1_21CollectiveEpilogueFwdINS6_IJS8_S8_S9_EEENS6_IJNS7_ILi1EEESH_SH_EEESB_SD_Li256ELb1ELb1ELb1ELb0EEENS1_36VarlenDynamicPersistentTileSchedulerILi128ELi112ELi256ELi256ELb1ELb1ELb0ELb0ELb1ELb1EEEEEEEEEvNT_6ParamsE)
        /*01ac*/ 	.word	0x00000110


	//----- nvinfo : EIATTR_REGCOUNT
	.align		4
.L_82:
        /*01b0*/ 	.byte	0x04, 0x2f
        /*01b2*/ 	.short	(.L_84 - .L_83)
	.align		4
.L_83:
        /*01b4*/ 	.word	index@(_ZN7cutlass13device_kernelIN5flash19enable_sm80_to_sm89INS1_16FlashAttnFwdSm80INS1_25CollectiveMainloopFwdSm80ILi8ELi1ELb1EN4cute5tupleIJNS5_1CILi128EEENS7_ILi112EEES8_EEELi128ENS_6half_tEfNS_4arch4Sm80ELb0ELb0ELb0ELb1ELb1ELb0ELb1ELb1EEENS1_21CollectiveEpilogueFwdINS6_IJS8_S8_S9_EEENS6_IJNS7_ILi1EEESH_SH_EEESB_SD_Li256ELb1ELb1ELb1ELb0EEENS1_36VarlenDynamicPersistentTileSchedulerILi128ELi112ELi256ELi256ELb1ELb1ELb0ELb0ELb1ELb1EEEEEEEEEvNT_6ParamsE)
        /*01b8*/ 	.word	0x000000ff


	//----- nvinfo : EIATTR_FRAME_SIZE
	.align		4
.L_84:
        /*01bc*/ 	.byte	0x04, 0x11
        /*01be*/ 	.short	(.L_86 - .L_85)
	.align		4
.L_85:
        /*01c0*/ 	.word	index@($__internal_5_$__cuda_sm70_votesync_ballot)
        /*01c4*/ 	.word	0x00000000


	//----- nvinfo : EIATTR_FRAME_SIZE
	.align		4
.L_86:
        /*01c8*/ 	.byte	0x04, 0x11
        /*01ca*/ 	.short	(.L_88 - .L_87)
	.align		4
.L_87:
        /*01cc*/ 	.word	index@($__internal_4_$__cuda_sm70_shflsync_up_p)
        /*01d0*/ 	.word	0x00000000


	//----- nvinfo : EIATTR_FRAME_SIZE
	.align		4
.L_88:
        /*01d4*/ 	.byte	0x04, 0x11
        /*01d6*/ 	.short	(.L_90 - .L_89)
	.align		4
.L_89:
        /*01d8*/ 	.word	index@($__internal_3_$__cuda_sm70_shflsync_idx_p)
        /*01dc*/ 	.word	0x00000000


	//----- nvinfo : EIATTR_FRAME_SIZE
	.align		4
.L_90:
        /*01e0*/ 	.byte	0x04, 0x11
        /*01e2*/ 	.short	(.L_92 - .L_91)
	.align		4
.L_91:
        /*01e4*/ 	.word	index@($__internal_2_$__cuda_sm70_shflsync_bfly_p)
        /*01e8*/ 	.word	0x00000000


	//----- nvinfo : EIATTR_FRAME_SIZE
	.align		4
.L_92:
        /*01ec*/ 	.byte	0x04, 0x11
        /*01ee*/ 	.short	(.L_94 - .L_93)
	.align		4
.L_93:
        /*01f0*/ 	.word	index@(_ZN7cutlass13device_kernelIN5flash19enable_sm80_to_sm89INS1_16FlashAttnFwdSm80INS1_25CollectiveMainloopFwdSm80ILi8ELi1ELb1EN4cute5tupleIJNS5_1CILi128EEENS7_ILi112EEES8_EEELi128ENS_6half_tEfNS_4arch4Sm80ELb0ELb0ELb0ELb1ELb1ELb0ELb1ELb1EEENS1_21CollectiveEpilogueFwdINS6_IJS8_S8_S9_EEENS6_IJNS7_ILi1EEESH_SH_EEESB_SD_Li256ELb1ELb1ELb1ELb0EEENS1_36VarlenDynamicPersistentTileSchedulerILi128ELi112ELi256ELi256ELb1ELb1ELb0ELb0ELb1ELb1EEEEEEEEEvNT_6ParamsE)
        /*01f4*/ 	.word	0x000000c0


	//----- nvinfo : EIATTR_REGCOUNT
	.align		4
.L_94:
        /*01f8*/ 	.byte	0x04, 0x2f
        /*01fa*/ 	.short	(.L_96 - .L_95)
	.align		4
.L_95:
        /*01fc*/ 	.word	index@(_ZN7cutlass13device_kernelIN5flash19enable_sm80_to_sm89INS1_16FlashAttnFwdSm80INS1_25CollectiveMainloopFwdSm80ILi4ELi1ELb0EN4cute5tupleIJNS5_1CILi128EEENS7_ILi64EEES8_EEELi128ENS_6half_tEfNS_4arch4Sm80ELb0ELb0ELb0ELb0ELb1ELb0ELb1ELb1EEENS1_21CollectiveEpilogueFwdINS6_IJS8_S8_S9_EEENS6_IJNS7_ILi1EEESH_SH_EEESB_SD_Li128ELb0ELb1ELb1ELb0EEENS1_19SingleTileSchedulerILb0ELb1ELb1ELi128EEEEEEEEEvNT_6ParamsE)
        /*0200*/ 	.word	0x000000ff


	//----- nvinfo : EIATTR_FRAME_SIZE
	.align		4
.L_96:
        /*0204*/ 	.byte	0x04, 0x11
        /*0206*/ 	.short	(.L_98 - .L_97)
	.align		4
.L_97:
        /*0208*/ 	.word	index@(_ZN7cutlass13device_kernelIN5flash19enable_sm80_to_sm89INS1_16FlashAttnFwdSm80INS1_25CollectiveMainloopFwdSm80ILi4ELi1ELb0EN4cute5tupleIJNS5_1CILi128EEENS7_ILi64EEES8_EEELi128ENS_6half_tEfNS_4arch4Sm80ELb0ELb0ELb0ELb0ELb1ELb0ELb1ELb1EEENS1_21CollectiveEpilogueFwdINS6_IJS8_S8_S9_EEENS6_IJNS7_ILi1EEESH_SH_EEESB_SD_Li128ELb0ELb1ELb1ELb0EEENS1_19SingleTileSchedulerILb0ELb1ELb1ELi128EEEEEEEEEvNT_6ParamsE)
        /*020c*/ 	.word	0x00000028


	//----- nvinfo : EIATTR_REGCOUNT
	.align		4
.L_98:
        /*0210*/ 	.byte	0x04, 0x2f
        /*0212*/ 	.short	(.L_100 - .L_99)
	.align		4
.L_99:
        /*0214*/ 	.word	index@(_ZN7cutlass13device_kernelIN5flash19enable_sm80_to_sm89INS1_16FlashAttnFwdSm80INS1_25CollectiveMainloopFwdSm80ILi8ELi1ELb1EN4cute5tupleIJNS5_1CILi128EEES8_S8_EEELi128ENS_6half_tEfNS_4arch4Sm80ELb1ELb0ELb0ELb0ELb1ELb0ELb1ELb1EEENS1_21CollectiveEpilogueFwdIS9_NS6_IJNS7_ILi1EEESF_SF_EEESA_SC_Li256ELb0ELb1ELb1ELb0EEENS1_30DynamicPersistentTileSchedulerILi256ELi256ELb1ELb1ELb0EEEEEEEEEvNT_6ParamsE)
        /*0218*/ 	.word	0x000000ff


	//----- nvinfo : EIATTR_FRAME_SIZE
	.align		4
.L_100:
        /*021c*/ 	.byte	0x04, 0x11
        /*021e*/ 	.short	(.L_102 - .L_101)
	.align		4
.L_101:
        /*0220*/ 	.word	index@($__internal_1_$__cuda_sm70_shflsync_idx_p)
        /*0224*/ 	.word	0x00000000


	//----- nvinfo : EIATTR_FRAME_SIZE
	.align		4
.L_102:
        /*0228*/ 	.byte	0x04, 0x11
        /*022a*/ 	.short	(.L_104 - .L_103)
	.align		4
.L_103:
        /*022c*/ 	.word	index@($__internal_0_$__cuda_sm70_shflsync_bfly_p)
        /*0230*/ 	.word	0x00000000


	//----- nvinfo : EIATTR_FRAME_SIZE
	.align		4
.L_104:
        /*0234*/ 	.byte	0x04, 0x11
        /*0236*/ 	.short	(.L_106 - .L_105)
	.align		4
.L_105:
        /*0238*/ 	.word	index@(_ZN7cutlass13device_kernelIN5flash19enable_sm80_to_sm89INS1_16FlashAttnFwdSm80INS1_25CollectiveMainloopFwdSm80ILi8ELi1ELb1EN4cute5tupleIJNS5_1CILi128EEES8_S8_EEELi128ENS_6half_tEfNS_4arch4Sm80ELb1ELb0ELb0ELb0ELb1ELb0ELb1ELb1EEENS1_21CollectiveEpilogueFwdIS9_NS6_IJNS7_ILi1EEESF_SF_EEESA_SC_Li256ELb0ELb1ELb1ELb0EEENS1_30DynamicPersistentTileSchedulerILi256ELi256ELb1ELb1ELb0EEEEEEEEEvNT_6ParamsE)
        /*023c*/ 	.word	0x000000d8


	//----- nvinfo : EIATTR_REGCOUNT
	.align		4
.L_106:
        /*0240*/ 	.byte	0x04, 0x2f
        /*0242*/ 	.short	(.L_108 - .L_107)
	.align		4
.L_107:
        /*0244*/ 	.word	index@(_ZN7cutlass13device_kernelIN5flash19enable_sm80_to_sm89INS1_16FlashAttnFwdSm80INS1_25CollectiveMainloopFwdSm80ILi8ELi1ELb1EN4cute5tupleIJNS5_1CILi128EEENS7_ILi96EEES8_EEELi128ENS_6half_tEfNS_4arch4Sm80ELb0ELb1ELb0ELb0ELb1ELb0ELb1ELb1EEENS1_21CollectiveEpilogueFwdINS6_IJS8_S8_S9_EEENS6_IJNS7_ILi1EEESH_SH_EEESB_SD_Li256ELb0ELb1ELb1ELb0EEENS1_19SingleTileSchedulerILb0ELb1ELb1ELi128EEEEEEEEEvNT_6ParamsE)
        /*0248*/ 	.word	0x000000fe


	//----- nvinfo : EIATTR_FRAME_SIZE
	.align		4
.L_108:
        /*024c*/ 	.byte	0x04, 0x11
        /*024e*/ 	.short	(.L_110 - .L_109)
	.align		4
.L_109:
        /*0250*/ 	.word	index@(_ZN7cutlass13device_kernelIN5flash19enable_sm80_to_sm89INS1_16FlashAttnFwdSm80INS1_25CollectiveMainloopFwdSm80ILi8ELi1ELb1EN4cute5tupleIJNS5_1CILi128EEENS7_ILi96EEES8_EEELi128ENS_6half_tEfNS_4arch4Sm80ELb0ELb1ELb0ELb0ELb1ELb0ELb1ELb1EEENS1_21CollectiveEpilogueFwdINS6_IJS8_S8_S9_EEENS6_IJNS7_ILi1EEESH_SH_EEESB_SD_Li256ELb0ELb1ELb1ELb0EEENS1_19SingleTileSchedulerILb0ELb1ELb1ELi128EEEEEEEEEvNT_6ParamsE)
        /*0254*/ 	.word	0x00000000


	//----- nvinfo : EIATTR_REGCOUNT
	.align		4
.L_110:
        /*0258*/ 	.byte	0x04, 0x2f
        /*025a*/ 	.short	(.L_112 - .L_111)
	.align		4
.L_111:
        /*025c*/ 	.word	index@(_ZN7cutlass13device_kernelIN5flash19enable_sm80_to_sm89INS1_16FlashAttnFwdSm80INS1_25CollectiveMainloopFwdSm80ILi8ELi1ELb1EN4cute5tupleIJNS5_1CILi128EEES8_S8_EEELi128ENS_6half_tEfNS_4arch4Sm80ELb0ELb0ELb0ELb0ELb1ELb0ELb1ELb1EEENS1_21CollectiveEpilogueFwdIS9_NS6_IJNS7_ILi1EEESF_SF_EEESA_SC_Li256ELb0ELb1ELb1ELb0EEENS1_19SingleTileSchedulerILb0ELb1ELb1ELi128EEEEEEEEEvNT_6ParamsE)
        /*0260*/ 	.word	0x000000fc


	//----- nvinfo : EIATTR_FRAME_SIZE
	.align		4
.L_112:
        /*0264*/ 	.byte	0x04, 0x11
        /*0266*/ 	.short	(.L_114 - .L_113)
	.align		4
.L_113:
        /*0268*/ 	.word	index@(_ZN7cutlass13device_kernelIN5flash19enable_sm80_to_sm89INS1_16FlashAttnFwdSm80INS1_25CollectiveMainloopFwdSm80ILi8ELi1ELb1EN4cute5tupleIJNS5_1CILi128EEES8_S8_EEELi128ENS_6half_tEfNS_4arch4Sm80ELb0ELb0ELb0ELb0ELb1ELb0ELb1ELb1EEENS1_21CollectiveEpilogueFwdIS9_NS6_IJNS7_ILi1EEESF_SF_EEESA_SC_Li256ELb0ELb1ELb1ELb0EEENS1_19SingleTileSchedulerILb0ELb1ELb1ELi128EEEEEEEEEvNT_6ParamsE)
        /*026c*/ 	.word	0x00000000


	//----- nvinfo : EIATTR_MIN_STACK_SIZE
	.align		4
.L_114:
        /*0270*/ 	.byte	0x04, 0x12
        /*0272*/ 	.short	(.L_116 - .L_115)
	.align		4
.L_115:
        /*0274*/ 	.word	index@(_ZN7cutlass13device_kernelIN5flash19enable_sm80_to_sm89INS1_16FlashAttnFwdSm80INS1_25CollectiveMainloopFwdSm80ILi8ELi1ELb1EN4cute5tupleIJNS5_1CILi128EEES8_S8_EEELi128ENS_6half_tEfNS_4arch4Sm80ELb0ELb0ELb0ELb0ELb1ELb0ELb1ELb1EEENS1_21CollectiveEpilogueFwdIS9_NS6_IJNS7_ILi1EEESF_SF_EEESA_SC_Li256ELb0ELb1ELb1ELb0EEENS1_19SingleTileSchedulerILb0ELb1ELb1ELi128EEEEEEEEEvNT_6ParamsE)
        /*0278*/ 	.word	0x00000000


	//----- nvinfo : EIATTR_MIN_STACK_SIZE
	.align		4
.L_116:
        /*027c*/ 	.byte	0x04, 0x12
        /*027e*/ 	.short	(.L_118 - .L_117)
	.align		4
.L_117:
        /*0280*/ 	.word	index@(_ZN7cutlass13device_kernelIN5flash19enable_sm80_to_sm89INS1_16FlashAttnFwdSm80INS1_25CollectiveMainloopFwdSm80ILi8ELi1ELb1EN4cute5tupleIJNS5_1CILi128EEENS7_ILi96EEES8_EEELi128ENS_6half_tEfNS_4arch4Sm80ELb0ELb1ELb0ELb0ELb1ELb0ELb1ELb1EEENS1_21CollectiveEpilogueFwdINS6_IJS8_S8_S9_EEENS6_IJNS7_ILi1EEESH_SH_EEESB_SD_Li256ELb0ELb1ELb1ELb0EEENS1_19SingleTileSchedulerILb0ELb1ELb1ELi128EEEEEEEEEvNT_6ParamsE)
        /*0284*/ 	.word	0x00000000


	//----- nvinfo : EIATTR_MIN_STACK_SIZE
	.align		4
.L_118:
        /*0288*/ 	.byte	0x04, 0x12
        /*028a*/ 	.short	(.L_120 - .L_119)
	.align		4
.L_119:
        /*028c*/ 	.word	index@(_ZN7cutlass13device_kernelIN5flash19enable_sm80_to_sm89INS1_16FlashAttnFwdSm80INS1_25CollectiveMainloopFwdSm80ILi8ELi1ELb1EN4cute5tupleIJNS5_1CILi128EEES8_S8_EEELi128ENS_6half_tEfNS_4arch4Sm80ELb1ELb0ELb0ELb0ELb1ELb0ELb1ELb1EEENS1_21CollectiveEpilogueFwdIS9_NS6_IJNS7_ILi1EEESF_SF_EEESA_SC_Li256ELb0ELb1ELb1ELb0EEENS1_30DynamicPersistentTileSchedulerILi256ELi256ELb1ELb1ELb0EEEEEEEEEvNT_6ParamsE)
        /*0290*/ 	.word	0x000000d8


	//----- nvinfo : EIATTR_MIN_STACK_SIZE
	.align		4
.L_120:
        /*0294*/ 	.byte	0x04, 0x12
        /*0296*/ 	.short	(.L_122 - .L_121)
	.align		4
.L_121:
        /*0298*/ 	.word	index@(_ZN7cutlass13device_kernelIN5flash19enable_sm80_to_sm89INS1_16FlashAttnFwdSm80INS1_25CollectiveMainloopFwdSm80ILi4ELi1ELb0EN4cute5tupleIJNS5_1CILi128EEENS7_ILi64EEES8_EEELi128ENS_6half_tEfNS_4arch4Sm80ELb0ELb0ELb0ELb0ELb1ELb0ELb1ELb1EEENS1_21CollectiveEpilogueFwdINS6_IJS8_S8_S9_EEENS6_IJNS7_ILi1EEESH_SH_EEESB_SD_Li128ELb0ELb1ELb1ELb0EEENS1_19SingleTileSchedulerILb0ELb1ELb1ELi128EEEEEEEEEvNT_6ParamsE)
        /*029c*/ 	.word	0x00000028


	//----- nvinfo : EIATTR_MIN_STACK_SIZE
	.align		4
.L_122:
        /*02a0*/ 	.byte	0x04, 0x12
        /*02a2*/ 	.short	(.L_124 - .L_123)
	.align		4
.L_123:
        /*02a4*/ 	.word	index@(_ZN7cutlass13device_kernelIN5flash19enable_sm80_to_sm89INS1_16FlashAttnFwdSm80INS1_25CollectiveMainloopFwdSm80ILi8ELi1ELb1EN4cute5tupleIJNS5_1CILi128EEENS7_ILi112EEES8_EEELi128ENS_6half_tEfNS_4arch4Sm80ELb0ELb0ELb0ELb1ELb1ELb0ELb1ELb1EEENS1_21CollectiveEpilogueFwdINS6_IJS8_S8_S9_EEENS6_IJNS7_ILi1EEESH_SH_EEESB_SD_Li256ELb1ELb1ELb1ELb0EEENS1_36VarlenDynamicPersistentTileSchedulerILi128ELi112ELi256ELi256ELb1ELb1ELb0ELb0ELb1ELb1EEEEEEEEEvNT_6ParamsE)
        /*02a8*/ 	.word	0x000000c0


	//----- nvinfo : EIATTR_MIN_STACK_SIZE
	.align		4
.L_124:
        /*02ac*/ 	.byte	0x04, 0x12
        /*02ae*/ 	.short	(.L_126 - .L_125)
	.align		4
.L_125:
        /*02b0*/ 	.word	index@(_ZN7cutlass13device_kernelIN5flash19enable_sm80_to_sm89INS1_16FlashAttnFwdSm80INS1_25CollectiveMainloopFwdSm80ILi8ELi1ELb1EN4cute5tupleIJNS5_1CILi128EEENS7_ILi112EEES8_EEELi128ENS_6half_tEfNS_4arch4Sm80ELb0ELb0ELb0ELb1ELb1ELb1ELb1ELb1EEENS1_21CollectiveEpilogueFwdINS6_IJS8_S8_S9_EEENS6_IJNS7_ILi1EEESH_SH_EEESB_SD_Li256ELb1ELb1ELb1ELb0EEENS1_36VarlenDynamicPersistentTileSchedulerILi128ELi112ELi256ELi256ELb1ELb1ELb0ELb0ELb1ELb1EEEEEEEEEvNT_6ParamsE)
        /*02b4*/ 	.word	0x00000110


	//----- nvinfo : EIATTR_MIN_STACK_SIZE
	.align		4
.L_126:
        /*02b8*/ 	.byte	0x04, 0x12
        /*02ba*/ 	.short	(.L_128 - .L_127)
	.align		4
.L_127:
        /*02bc*/ 	.word	index@(_ZN7cutlass13device_kernelIN5flash19enable_sm80_to_sm89INS1_16FlashAttnFwdSm80INS1_25CollectiveMainloopFwdSm80ILi4ELi1ELb0EN4cute5tupleIJNS5_1CILi128EEENS7_ILi48EEES8_EEELi128ENS_6half_tEfNS_4arch4Sm80ELb0ELb1ELb0ELb0ELb1ELb0ELb1ELb1EEENS1_21CollectiveEpilogueFwdINS6_IJS8_S8_S9_EEENS6_IJNS7_ILi1EEESH_SH_EEESB_SD_Li128ELb0ELb1ELb1ELb0EEENS1_19SingleTileSchedulerILb0ELb1ELb1ELi128EEEEEEEEEvNT_6ParamsE)
        /*02c0*/ 	.word	0x00000070


	//----- nvinfo : EIATTR_MIN_STACK_SIZE
	.align		4
.L_128:
        /*02c4*/ 	.byte	0x04, 0x12
        /*02c6*/ 	.short	(.L_130 - .L_129)
	.align		4
.L_129:
        /*02c8*/ 	.word	index@(_ZN7cutlass13device_kernelIN5flash19enable_sm80_to_sm89INS1_16FlashAttnFwdSm80INS1_25CollectiveMainloopFwdSm80ILi8ELi1ELb1EN4cute5tupleIJNS5_1CILi128EEENS7_ILi96EEES8_EEELi128ENS_6half_tEfNS_4arch4Sm80ELb0ELb1ELb0ELb1ELb1ELb0ELb1ELb1EEENS1_21CollectiveEpilogueFwdINS6_IJS8_S8_S9_EEENS6_IJNS7_ILi1EEESH_SH_EEESB_SD_Li256ELb1ELb1ELb1ELb0EEENS1_36VarlenDynamicPersistentTileSchedulerILi128ELi96ELi256ELi256ELb1ELb1ELb0ELb1ELb0ELb1EEEEEEEEEvNT_6ParamsE)
        /*02cc*/ 	.word	0x00000028


	//----- nvinfo : EIATTR_MIN_STACK_SIZE
	.align		4
.L_130:
        /*02d0*/ 	.byte	0x04, 0x12
        /*02d2*/ 	.short	(.L_132 - .L_131)
	.align		4
.L_131:
        /*02d4*/ 	.word	index@(_ZN7cutlass13device_kernelIN5flash19enable_sm80_to_sm89INS1_16FlashAttnFwdSm80INS1_25CollectiveMainloopFwdSm80ILi8ELi1ELb1EN4cute5tupleIJNS5_1CILi128EEENS7_ILi96EEES8_EEELi128ENS_6half_tEfNS_4arch4Sm80ELb0ELb1ELb0ELb1ELb1ELb1ELb1ELb1EEENS1_21CollectiveEpilogueFwdINS6_IJS8_S8_S9_EEENS6_IJNS7_ILi1EEESH_SH_EEESB_SD_Li256ELb1ELb1ELb1ELb0EEENS1_36VarlenDynamicPersistentTileSchedulerILi128ELi96ELi256ELi256ELb1ELb1ELb0ELb1ELb0ELb1EEEEEEEEEvNT_6ParamsE)
        /*02d8*/ 	.word	0x00000070


	//----- nvinfo : EIATTR_MIN_STACK_SIZE
	.align		4
.L_132:
        /*02dc*/ 	.byte	0x04, 0x12
        /*02de*/ 	.short	(.L_134 - .L_133)
	.align		4
.L_133:
        /*02e0*/ 	.word	index@(_ZN7cutlass13device_kernelIN5flash19enable_sm80_to_sm89INS1_16FlashAttnFwdSm80INS1_25CollectiveMainloopFwdSm80ILi4ELi1ELb0EN4cute5tupleIJNS5_1CILi128EEENS7_ILi64EEES8_EEELi128ENS_6half_tEfNS_4arch4Sm80ELb1ELb0ELb0ELb0ELb1ELb0ELb1ELb1EEENS1_21CollectiveEpilogueFwdINS6_IJS8_S8_S9_EEENS6_IJNS7_ILi1EEESH_SH_EEESB_SD_Li128ELb0ELb1ELb1ELb0EEENS1_30DynamicPersistentTileSchedulerILi128ELi128ELb1ELb1ELb0EEEEEEEEEvNT_6ParamsE)
        /*02e4*/ 	.word	0x00000110


	//----- nvinfo : EIATTR_MIN_STACK_SIZE
	.align		4
.L_134:
        /*02e8*/ 	.byte	0x04, 0x12
        /*02ea*/ 	.short	(.L_136 - .L_135)
	.align		4
.L_135:
        /*02ec*/ 	.word	index@(_ZN7cutlass13device_kernelIN5flash19enable_sm80_to_sm89INS1_16FlashAttnFwdSm80INS1_25CollectiveMainloopFwdSm80ILi8ELi1ELb1EN4cute5tupleIJNS5_1CILi128EEENS7_ILi112EEES8_EEELi128ENS_6half_tEfNS_4arch4Sm80ELb1ELb0ELb0ELb1ELb1ELb0ELb1ELb1EEENS1_21CollectiveEpilogueFwdINS6_IJS8_S8_S9_EEENS6_IJNS7_ILi1EEESH_SH_EEESB_SD_Li256ELb1ELb1ELb1ELb0EEENS1_36VarlenDynamicPersistentTileSchedulerILi128ELi112ELi256ELi256ELb1ELb1ELb0ELb1ELb1ELb1EEEEEEEEEvNT_6ParamsE)
        /*02f0*/ 	.word	0x00000118


	//----- nvinfo : EIATTR_MIN_STACK_SIZE
	.align		4
.L_136:
        /*02f4*/ 	.byte	0x04, 0x12
        /*02f6*/ 	.short	(.L_138 - .L_137)
	.align		4
.L_137:
        /*02f8*/ 	.word	index@(_ZN7cutlass13device_kernelIN5flash19enable_sm80_to_sm89INS1_16FlashAttnFwdSm80INS1_25CollectiveMainloopFwdSm80ILi8ELi1ELb1EN4cute5tupleIJNS5_1CILi128EEENS7_ILi112EEES8_EEELi128ENS_6half_tEfNS_4arch4Sm80ELb1ELb0ELb0ELb1ELb1ELb1ELb1ELb1EEENS1_21CollectiveEpilogueFwdINS6_IJS8_S8_S9_EEENS6_IJNS7_ILi1EEESH_SH_EEESB_SD_Li256ELb1ELb1ELb1ELb0EEENS1_36VarlenDynamicPersistentTileSchedulerILi128ELi112ELi256ELi256ELb1ELb1ELb0ELb1ELb1ELb1EEEEEEEEEvNT_6ParamsE)
        /*02fc*/ 	.word	0x00000130
.L_138:


//--------------------- .nv.info._ZN7cutlass13device_kernelIN5flash19enable_sm80_to_sm89INS1_16FlashAttnFwdSm80INS1_25CollectiveMainloopFwdSm80ILi8ELi1ELb1EN4cute5tupleIJNS5_1CILi128EEES8_S8_EEELi128ENS_6half_tEfNS_4arch4Sm80ELb0ELb0ELb0ELb0ELb1ELb0ELb1ELb1EEENS1_21CollectiveEpilogueFwdIS9_NS6_IJNS7_ILi1EEESF_SF_EEESA_SC_Li256ELb0ELb1ELb1ELb0EEENS1_19SingleTileSchedulerILb0ELb1ELb1ELi128EEEEEEEEEvNT_6ParamsE --------------------------
	.section	.nv.info._ZN7cutlass13device_kernelIN5flash19enable_sm80_to_sm89INS1_16FlashAttnFwdSm80INS1_25CollectiveMainloopFwdSm80ILi8ELi1ELb1EN4cute5tupleIJNS5_1CILi128EEES8_S8_EEELi128ENS_6half_tEfNS_4arch4Sm80ELb0ELb0ELb0ELb0ELb1ELb0ELb1ELb1EEENS1_21CollectiveEpilogueFwdIS9_NS6_IJNS7_ILi1EEESF_SF_EEESA_SC_Li256ELb0ELb1ELb1ELb0EEENS1_19SingleTileSchedulerILb0ELb1ELb1ELi128EEEEEEEEEvNT_6ParamsE,"",@"SHT_CUDA_INFO"
	.sectionflags	@""
	.align	4


	//----- nvinfo : EIATTR_CUDA_API_VERSION
	.align		4
        /*0000*/ 	.byte	0x04, 0x37
        /*0002*/ 	.short	(.L_140 - .L_139)
.L_139:
        /*0004*/ 	.word	0x00000082


	//----- nvinfo : EIATTR_SW2861232_WAR
	.align		4
.L_140:
        /*0008*/ 	.byte	0x01, 0x35
	.zero		2


	//----- nvinfo : EIATTR_PARAM_CBANK
	.align		4
        /*000c*/ 	.byte	0x04, 0x0a
        /*000e*/ 	.short	(.L_142 - .L_141)
	.align		4
.L_141:
        /*0010*/ 	.word	index@(.nv.constant0._ZN7cutlass13device_kernelIN5flash19enable_sm80_to_sm89INS1_16FlashAttnFwdSm80INS1_25CollectiveMainloopFwdSm80ILi8ELi1ELb1EN4cute5tupleIJNS5_1CILi128EEES8_S8_EEELi128ENS_6half_tEfNS_4arch4Sm80ELb0ELb0ELb0ELb0ELb1ELb0ELb1ELb1EEENS1_21CollectiveEpilogueFwdIS9_NS6_IJNS7_ILi1EEESF_SF_EEESA_SC_Li256ELb0ELb1ELb1ELb0EEENS1_19SingleTileSchedulerILb0ELb1ELb1ELi128EEEEEEEEEvNT_6ParamsE)
        /*0014*/ 	.short	0x0160
        /*0016*/ 	.short	0x0418


	//----- nvinfo : EIATTR_CBANK_PARAM_SIZE
	.align		4
.L_142:
        /*0018*/ 	.byte	0x03, 0x19
        /*001a*/ 	.short	0x0418


	//----- nvinfo : EIATTR_KPARAM_INFO
	.align		4
        /*001c*/ 	.byte	0x04, 0x17
        /*001e*/ 	.short	(.L_144 - .L_143)
.L_143:
        /*0020*/ 	.word	0x00000000
        /*0024*/ 	.short	0x0000
        /*0026*/ 	.short	0x0000
        /*0028*/ 	.byte	0x00, 0xf0, 0x61, 0x10


	//----- nvinfo : EIATTR_MAXREG_COUNT
	.align		4
.L_144:
        /*002c*/ 	.byte	0x03, 0x1b
        /*002e*/ 	.short	0x00ff


	//----- nvinfo : EIATTR_NUM_BARRIERS
	.align		4
        /*0030*/ 	.byte	0x02, 0x4c
        /*0032*/ 	.byte	0x02
	.zero		1


	//----- nvinfo : EIATTR_MERCURY_ISA_VERSION
	.align		4
        /*0034*/ 	.byte	0x03, 0x5f
        /*0036*/ 	.short	0x0000


	//----- nvinfo : EIATTR_COOP_GROUP_MASK_REGIDS
	.align		4
        /*0038*/ 	.byte	0x04, 0x29
        /*003a*/ 	.short	(.L_146 - .L_145)


	//   ....[0]....
.L_145:
        /*003c*/ 	.word	0xffffffff


	//   ....[1]....
        /*0040*/ 	.word	0xffffffff


	//   ....[2]....
        /*0044*/ 	.word	0xffffffff


	//   ....[3]....
        /*0048*/ 	.word	0xffffffff


	//   ....[4]....
        /*004c*/ 	.word	0xffffffff


	//   ....[5]....
        /*0050*/ 	.word	0xffffffff


	//   ....[6]....
        /*0054*/ 	.word	0xffffffff


	//   ....[7]....
        /*0058*/ 	.word	0xffffffff


	//   ....[8]....
        /*005c*/ 	.word	0xffffffff


	//   ....[9]....
        /*0060*/ 	.word	0xffffffff


	//   ....[10]....
        /*0064*/ 	.word	0xffffffff


	//   ....[11]....
        /*0068*/ 	.word	0xffffffff


	//   ....[12]....
        /*006c*/ 	.word	0xffffffff


	//   ....[13]....
        /*0070*/ 	.word	0xffffffff


	//   ....[14]....
        /*0074*/ 	.word	0xffffffff


	//   ....[15]....
        /*0078*/ 	.word	0xffffffff


	//   ....[16]....
        /*007c*/ 	.word	0xffffffff


	//   ....[17]....
        /*0080*/ 	.word	0xffffffff


	//   ....[18]....
        /*0084*/ 	.word	0xffffffff


	//   ....[19]....
        /*0088*/ 	.word	0xffffffff


	//   ....[20]....
        /*008c*/ 	.word	0xffffffff


	//   ....[21]....
        /*0090*/ 	.word	0xffffffff


	//   ....[22]....
        /*0094*/ 	.word	0xffffffff


	//   ....[23]....
        /*0098*/ 	.word	0xffffffff


	//   ....[24]....
        /*009c*/ 	.word	0xffffffff


	//   ....[25]....
        /*00a0*/ 	.word	0xffffffff


	//   ....[26]....
        /*00a4*/ 	.word	0xffffffff


	//   ....[27]....
        /*00a8*/ 	.word	0xffffffff


	//   ....[28]....
        /*00ac*/ 	.word	0xffffffff


	//   ....[29]....
        /*00b0*/ 	.word	0xffffffff


	//   ....[30]....
        /*00b4*/ 	.word	0xffffffff


	//   ....[31]....
        /*00b8*/ 	.word	0xffffffff


	//   ....[32]....
        /*00bc*/ 	.word	0xffffffff


	//   ....[33]....
        /*00c0*/ 	.word	0xffffffff


	//   ....[34]....
        /*00c4*/ 	.word	0xffffffff


	//   ....[35]....
        /*00c8*/ 	.word	0xffffffff


	//   ....[36]....
        /*00cc*/ 	.word	0xffffffff


	//   ....[37]....
        /*00d0*/ 	.word	0xffffffff


	//   ....[38]....
        /*00d4*/ 	.word	0xffffffff


	//   ....[39]....
        /*00d8*/ 	.word	0xffffffff


	//   ....[40]....
        /*00dc*/ 	.word	0xffffffff


	//   ....[41]....
        /*00e0*/ 	.word	0xffffffff


	//   ....[42]....
        /*00e4*/ 	.word	0xffffffff


	//   ....[43]....
        /*00e8*/ 	.word	0xffffffff


	//   ....[44]....
        /*00ec*/ 	.word	0xffffffff


	//   ....[45]....
        /*00f0*/ 	.word	0xffffffff


	//   ....[46]....
        /*00f4*/ 	.word	0xffffffff


	//   ....[47]....
        /*00f8*/ 	.word	0xffffffff


	//   ....[48]....
        /*00fc*/ 	.word	0xffffffff


	//   ....[49]....
        /*0100*/ 	.word	0xffffffff


	//   ....[50]....
        /*0104*/ 	.word	0xffffffff


	//   ....[51]....
        /*0108*/ 	.word	0xffffffff


	//   ....[52]....
        /*010c*/ 	.word	0xffffffff


	//   ....[53]....
        /*0110*/ 	.word	0xffffffff


	//   ....[54]....
        /*0114*/ 	.word	0xffffffff


	//   ....[55]....
        /*0118*/ 	.word	0xffffffff


	//   ....[56]....
        /*011c*/ 	.word	0xffffffff


	//   ....[57]....
        /*0120*/ 	.word	0xffffffff


	//   ....[58]....
        /*0124*/ 	.word	0xffffffff


	//   ....[59]....
        /*0128*/ 	.word	0xffffffff


	//   ....[60]....
        /*012c*/ 	.word	0xffffffff


	//   ....[61]....
        /*0130*/ 	.word	0xffffffff


	//   ....[62]....
        /*0134*/ 	.word	0xffffffff


	//   ....[63]....
        /*0138*/ 	.word	0xffffffff


	//   ....[64]....
        /*013c*/ 	.word	0xffffffff


	//   ....[65]....
        /*0140*/ 	.word	0xffffffff


	//   ....[66]....
        /*0144*/ 	.word	0xffffffff


	//   ....[67]....
        /*0148*/ 	.word	0xffffffff


	//   ....[68]....
        /*014c*/ 	.word	0xffffffff


	//----- nvinfo : EIATTR_COOP_GROUP_INSTR_OFFSETS
	.align		4
.L_146:
        /*0150*/ 	.byte	0x04, 0x28
        /*0152*/ 	.short	(.L_148 - .L_147)


	//   ....[0]....
.L_147:
        /*0154*/ 	.word	0x00000050


	//   ....[1]....
        /*0158*/ 	.word	0x00000f70


	//   ....[2]....
        /*015c*/ 	.word	0x00000fa0


	//   ....[3]....
        /*0160*/ 	.word	0x00000fc0


	//   ....[4]....
        /*0164*/ 	.word	0x00000ff0


	//   ....[5]....
        /*0168*/ 	.word	0x00001020


	//   ....[6]....
        /*016c*/ 	.word	0x000010f0


	//   ....[7]....
        /*0170*/ 	.word	0x00001120


	//   ....[8]....
        /*0174*/ 	.word	0x00001190


	//   ....[9]....
        /*0178*/ 	.word	0x00001330


	//   ....[10]....
        /*017c*/ 	.word	0x00001370


	//   ....[11]....
        /*0180*/ 	.word	0x000013a0


	//   ....[12]....
        /*0184*/ 	.word	0x000013d0


	//   ....[13]....
        /*0188*/ 	.word	0x000013e0


	//   ....[14]....
        /*018c*/ 	.word	0x000013f0


	//   ....[15]....
        /*0190*/ 	.word	0x00001400


	//   ....[16]....
        /*0194*/ 	.word	0x00001410


	//   ....[17]....
        /*0198*/ 	.word	0x00001b30


	//   ....[18]....
        /*019c*/ 	.word	0x00001b50


	//   ....[19]....
        /*01a0*/ 	.word	0x00001b60


	//   ....[20]....
        /*01a4*/ 	.word	0x00001b80


	//   ....[21]....
        /*01a8*/ 	.word	0x00001b90


	//   ....[22]....
        /*01ac*/ 	.word	0x00001bb0


	//   ....[23]....
        /*01b0*/ 	.word	0x00001bc0


	//   ....[24]....
        /*01b4*/ 	.word	0x00001bf0


	//   ....[25]....
        /*01b8*/ 	.word	0x00002b50


	//   ....[26]....
        /*01bc*/ 	.word	0x00002b70


	//   ....[27]....
        /*01c0*/ 	.word	0x00002b80


	//   ....[28]....
        /*01c4*/ 	.word	0x00002b90


	//   ....[29]....
        /*01c8*/ 	.word	0x00002ba0


	//   ....[30]....
        /*01cc*/ 	.word	0x00002bb0


	//   ....[31]....
        /*01d0*/ 	.word	0x00002bc0


	//   ....[32]....
        /*01d4*/ 	.word	0x00002be0


	//   ....[33]....
        /*01d8*/ 	.word	0x00003860


	//   ....[34]....
        /*01dc*/ 	.word	0x00003910


	//   ....[35]....
        /*01e0*/ 	.word	0x00003920


	//   ....[36]....
        /*01e4*/ 	.word	0x00003950


	//   ....[37]....
        /*01e8*/ 	.word	0x00005550


	//   ....[38]....
        /*01ec*/ 	.word	0x00005560


	//   ....[39]....
        /*01f0*/ 	.word	0x00005570


	//   ....[40]....
        /*01f4*/ 	.word	0x00005580


	//   ....[41]....
        /*01f8*/ 	.word	0x00005590


	//   ....[42]....
        /*01fc*/ 	.word	0x000055a0


	//   ....[43]....
        /*0200*/ 	.word	0x000055b0


	//   ....[44]....
        /*0204*/ 	.word	0x000055e0


	//   ....[45]....
        /*0208*/ 	.word	0x00005970


	//   ....[46]....
        /*020c*/ 	.word	0x00005990


	//   ....[47]....
        /*0210*/ 	.word	0x000059a0


	//   ....[48]....
        /*0214*/ 	.word	0x000059c0


	//   ....[49]....
        /*0218*/ 	.word	0x000059e0


	//   ....[50]....
        /*021c*/ 	.word	0x00005a10


	//   ....[51]....
        /*0220*/ 	.word	0x00005a80


	//   ....[52]....
        /*0224*/ 	.word	0x00005ab0


	//   ....[53]....
        /*0228*/ 	.word	0x00006b50


	//   ....[54]....
        /*022c*/ 	.word	0x00006b60


	//   ....[55]....
        /*0230*/ 	.word	0x00006b90


	//   ....[56]....
        /*0234*/ 	.word	0x00006ba0


	//   ....[57]....
        /*0238*/ 	.word	0x00008a50


	//   ....[58]....
        /*023c*/ 	.word	0x00008a80


	//   ....[59]....
        /*0240*/ 	.word	0x00008ac0


	//   ....[60]....
        /*0244*/ 	.word	0x00008ad0


	//   ....[61]....
        /*0248*/ 	.word	0x000095e0


	//   ....[62]....
        /*024c*/ 	.word	0x00009620


	//   ....[63]....
        /*0250*/ 	.word	0x00009650


	//   ....[64]....
        /*0254*/ 	.word	0x00009670


	//   ....[65]....
        /*0258*/ 	.word	0x000096e0


	//   ....[66]....
        /*025c*/ 	.word	0x00009700


	//   ....[67]....
        /*0260*/ 	.word	0x00009d40


	//   ....[68]....
        /*0264*/ 	.word	0x00009d50


	//----- nvinfo : EIATTR_EXIT_INSTR_OFFSETS
	.align		4
.L_148:
        /*0268*/ 	.byte	0x04, 0x1c
        /*026a*/ 	.short	(.L_150 - .L_149)


	//   ....[0]....
.L_149:
        /*026c*/ 	.word	0x000001b0


	//   ....[1]....
        /*0270*/ 	.word	0x00009d60


	//   ....[2]....
        /*0274*/ 	.word	0x0000a300


	//   ....[3]....
        /*0278*/ 	.word	0x0000a350


	//   ....[4]....
        /*027c*/ 	.word	0x0000a380


	//   ....[5]....
        /*0280*/ 	.word	0x0000a3e0


	//   ....[6]....
        /*0284*/ 	.word	0x0000a670


	//----- nvinfo : EIATTR_CTAIDZ_USED
	.align		4
.L_150:
        /*0288*/ 	.byte	0x01, 0x04
	.zero		2


	//----- nvinfo : EIATTR_MAX_THREADS
	.align		4
        /*028c*/ 	.byte	0x04, 0x05
        /*028e*/ 	.short	(.L_152 - .L_151)
.L_151:
        /*0290*/ 	.word	0x00000100
        /*0294*/ 	.word	0x00000001
        /*0298*/ 	.word	0x00000001


	//----- nvinfo : EIATTR_CRS_STACK_SIZE
	.align		4
.L_152:
        /*029c*/ 	.byte	0x04, 0x1e
        /*029e*/ 	.short	(.L_154 - .L_153)
.L_153:
        /*02a0*/ 	.word	0x00000000
.L_154:


//--------------------- .nv.info._ZN7cutlass13device_kernelIN5flash19enable_sm80_to_sm89INS1_16FlashAttnFwdSm80INS1_25CollectiveMainloopFwdSm80ILi8ELi1ELb1EN4cute5tupleIJNS5_1CILi128EEENS7_ILi96EEES8_EEELi128ENS_6half_tEfNS_4arch4Sm80ELb0ELb1ELb0ELb0ELb1ELb0ELb1ELb1EEENS1_21CollectiveEpilogueFwdINS6_IJS8_S8_S9_EEENS6_IJNS7_ILi1EEESH_SH_EEESB_SD_Li256ELb0ELb1ELb1ELb0EEENS1_19SingleTileSchedulerILb0ELb1ELb1ELi128EEEEEEEEEvNT_6ParamsE --------------------------
	.section	.nv.info._ZN7cutlass13device_kernelIN5flash19enable_sm80_to_sm89INS1_16FlashAttnFwdSm80INS1_25CollectiveMainloopFwdSm80ILi8ELi1ELb1EN4cute5tupleIJNS5_1CILi128EEENS7_ILi96EEES8_EEELi128ENS_6half_tEfNS_4arch4Sm80ELb0ELb1ELb0ELb0ELb1ELb0ELb1ELb1EEENS1_21CollectiveEpilogueFwdINS6_IJS8_S8_S9_EEENS6_IJNS7_ILi1EEESH_SH_EEESB_SD_Li256ELb0ELb1ELb1ELb0EEENS1_19SingleTileSchedulerILb0ELb1ELb1ELi128EEEEEEEEEvNT_6ParamsE,"",@"SHT_CUDA_INFO"
	.sectionflags	@""
	.align	4


	//----- nvinfo : EIATTR_CUDA_API_VERSION
	.align		4
        /*0000*/ 	.byte	0x04, 0x37
        /*0002*/ 	.short	(.L_156 - .L_155)
.L_155:
        /*0004*/ 	.word	0x00000082


	//----- nvinfo : EIATTR_SW2861232_WAR
	.align		4
.L_156:
        /*0008*/ 	.byte	0x01, 0x35
	.zero		2


	//----- nvinfo : EIATTR_PARAM_CBANK
	.align		4
        /*000c*/ 	.byte	0x04, 0x0a
        /*000e*/ 	.short	(.L_158 - .L_157)
	.align		4
.L_157:
        /*0010*/ 	.word	index@(.nv.constant0._ZN7cutlass13device_kernelIN5flash19enable_sm80_to_sm89INS1_16FlashAttnFwdSm80INS1_25CollectiveMainloopFwdSm80ILi8ELi1ELb1EN4cute5tupleIJNS5_1CILi128EEENS7_ILi96EEES8_EEELi128ENS_6half_tEfNS_4arch4Sm80ELb0ELb1ELb0ELb0ELb1ELb0ELb1ELb1EEENS1_21CollectiveEpilogueFwdINS6_IJS8_S8_S9_EEENS6_IJNS7_ILi1EEESH_SH_EEESB_SD_Li256ELb0ELb1ELb1ELb0EEENS1_19SingleTileSchedulerILb0ELb1ELb1ELi128EEEEEEEEEvNT_6ParamsE)
        /*0014*/ 	.short	0x0160
        /*0016*/ 	.short	0x0418


	//----- nvinfo : EIATTR_CBANK_PARAM_SIZE
	.align		4
.L_158:
        /*0018*/ 	.byte	0x03, 0x19
        /*001a*/ 	.short	0x0418


	//----- nvinfo : EIATTR_KPARAM_INFO
	.align		4
        /*001c*/ 	.byte	0x04, 0x17
        /*001e*/ 	.short	(.L_160 - .L_159)
.L_159:
        /*0020*/ 	.word	0x00000000
        /*0024*/ 	.short	0x0000
        /*0026*/ 	.short	0x0000
        /*0028*/ 	.byte	0x00, 0xf0, 0x61, 0x10


	//----- nvinfo : EIATTR_MAXREG_COUNT
	.align		4
.L_160:
        /*002c*/ 	.byte	0x03, 0x1b
        /*002e*/ 	.short	0x00ff


	//----- nvinfo : EIATTR_NUM_BARRIERS
	.align		4
        /*0030*/ 	.byte	0x02, 0x4c
        /*0032*/ 	.byte	0x02
	.zero		1


	//----- nvinfo : EIATTR_MERCURY_ISA_VERSION
	.align		4
        /*0034*/ 	.byte	0x03, 0x5f
        /*0036*/ 	.short	0x0000


	//----- nvinfo : EIATTR_COOP_GROUP_MASK_REGIDS
	.align		4
        /*0038*/ 	.byte	0x04, 0x29
        /*003a*/ 	.short	(.L_162 - .L_161)


	//   ....[0]....
.L_161:
        /*003c*/ 	.word	0xffffffff


	//   ....[1]....
        /*0040*/ 	.word	0xffffffff


	//   ....[2]....
        /*0044*/ 	.word	0xffffffff


	//   ....[3]....
        /*0048*/ 	.word	0xffffffff


	//   ....[4]....
        /*004c*/ 	.word	0xffffffff


	//   ....[5]....
        /*0050*/ 	.word	0xffffffff


	//   ....[6]....
        /*0054*/ 	.word	0xffffffff


	//   ....[7]....
        /*0058*/ 	.word	0xffffffff


	//   ....[8]....
        /*005c*/ 	.word	0xffffffff


	//   ....[9]....
        /*0060*/ 	.word	0xffffffff


	//   ....[10]....
        /*0064*/ 	.word	0xffffffff


	//   ....[11]....
        /*0068*/ 	.word	0xffffffff


	//   ....[12]....
        /*006c*/ 	.word	0xffffffff


	//   ....[13]....
        /*0070*/ 	.word	0xffffffff


	//   ....[14]....
        /*0074*/ 	.word	0xffffffff


	//   ....[15]....
        /*0078*/ 	.word	0xffffffff


	//   ....[16]....
        /*007c*/ 	.word	0xffffffff


	//   ....[17]....
        /*0080*/ 	.word	0xffffffff


	//   ....[18]....
        /*0084*/ 	.word	0xffffffff


	//   ....[19]....
        /*0088*/ 	.word	0xffffffff


	//   ....[20]....
        /*008c*/ 	.word	0xffffffff


	//   ....[21]....
        /*0090*/ 	.word	0xffffffff


	//   ....[22]....
        /*0094*/ 	.word	0xffffffff


	//   ....[23]....
        /*0098*/ 	.word	0xffffffff


	//   ....[24]....
        /*009c*/ 	.word	0xffffffff


	//   ....[25]....
        /*00a0*/ 	.word	0xffffffff


	//   ....[26]....
        /*00a4*/ 	.word	0xffffffff


	//   ....[27]....
        /*00a8*/ 	.word	0xffffffff


	//   ....[28]....
        /*00ac*/ 	.word	0xffffffff


	//   ....[29]....
        /*00b0*/ 	.word	0xffffffff


	//   ....[30]....
        /*00b4*/ 	.word	0xffffffff


	//   ....[31]....
        /*00b8*/ 	.word	0xffffffff


	//   ....[32]....
        /*00bc*/ 	.word	0xffffffff


	//   ....[33]....
        /*00c0*/ 	.word	0xffffffff


	//   ....[34]....
        /*00c4*/ 	.word	0xffffffff


	//   ....[35]....
        /*00c8*/ 	.word	0xffffffff


	//   ....[36]....
        /*00cc*/ 	.word	0xffffffff


	//   ....[37]....
        /*00d0*/ 	.word	0xffffffff


	//   ....[38]....
        /*00d4*/ 	.word	0xffffffff


	//   ....[39]....
        /*00d8*/ 	.word	0xffffffff


	//   ....[40]....
        /*00dc*/ 	.word	0xffffffff


	//   ....[41]....
        /*00e0*/ 	.word	0xffffffff


	//   ....[42]....
        /*00e4*/ 	.word	0xffffffff


	//   ....[43]....
        /*00e8*/ 	.word	0xffffffff


	//   ....[44]....
        /*00ec*/ 	.word	0xffffffff


	//   ....[45]....
        /*00f0*/ 	.word	0xffffffff


	//   ....[46]....
        /*00f4*/ 	.word	0xffffffff


	//   ....[47]....
        /*00f8*/ 	.word	0xffffffff


	//   ....[48]....
        /*00fc*/ 	.word	0xffffffff


	//   ....[49]....
        /*0100*/ 	.word	0xffffffff


	//   ....[50]....
        /*0104*/ 	.word	0xffffffff


	//   ....[51]....
        /*0108*/ 	.word	0xffffffff


	//   ....[52]....
        /*010c*/ 	.word	0xffffffff


	//   ....[53]....
        /*0110*/ 	.word	0xffffffff


	//   ....[54]....
        /*0114*/ 	.word	0xffffffff


	//   ....[55]....
        /*0118*/ 	.word	0xffffffff


	//   ....[56]....
        /*011c*/ 	.word	0xffffffff


	//   ....[57]....
        /*0120*/ 	.word	0xffffffff


	//   ....[58]....
        /*0124*/ 	.word	0xffffffff


	//   ....[59]....
        /*0128*/ 	.word	0xffffffff


	//   ....[60]....
        /*012c*/ 	.word	0xffffffff


	//   ....[61]....
        /*0130*/ 	.word	0xffffffff


	//   ....[62]....
        /*0134*/ 	.word	0xffffffff


	//   ....[63]....
        /*0138*/ 	.word	0xffffffff


	//   ....[64]....
        /*013c*/ 	.word	0xffffffff


	//   ....[65]....
        /*0140*/ 	.word	0xffffffff


	//   ....[66]....
        /*0144*/ 	.word	0xffffffff


	//   ....[67]....
        /*0148*/ 	.word	0xffffffff


	//   ....[68]....
        /*014c*/ 	.word	0xffffffff


	//   ....[69]....
        /*0150*/ 	.word	0xffffffff


	//   ....[70]....
        /*0154*/ 	.word	0xffffffff


	//   ....[71]....
        /*0158*/ 	.word	0xffffffff


	//   ....[72]....
        /*015c*/ 	.word	0xffffffff


	//   ....[73]....
        /*0160*/ 	.word	0xffffffff


	//   ....[74]....
        /*0164*/ 	.word	0xffffffff


	//   ....[75]....
        /*0168*/ 	.word	0xffffffff


	//   ....[76]....
        /*016c*/ 	.word	0xffffffff


	//   ....[77]....
        /*0170*/ 	.word	0xffffffff


	//   ....[78]....
        /*0174*/ 	.word	0xffffffff


	//   ....[79]....
        /*0178*/ 	.word	0xffffffff


	//   ....[80]....
        /*017c*/ 	.word	0xffffffff


	//   ....[81]....
        /*0180*/ 	.word	0xffffffff


	//   ....[82]....
        /*0184*/ 	.word	0xffffffff


	//   ....[83]....
        /*0188*/ 	.word	0xffffffff


	//   ....[84]....
        /*018c*/ 	.word	0xffffffff


	//   ....[85]....
        /*0190*/ 	.word	0xffffffff


	//   ....[86]....
        /*0194*/ 	.word	0xffffffff


	//   ....[87]....
        /*0198*/ 	.word	0xffffffff


	//   ....[88]....
        /*019c*/ 	.word	0xffffffff


	//   ....[89]....
        /*01a0*/ 	.word	0xffffffff


	//   ....[90]....
        /*01a4*/ 	.word	0xffffffff


	//   ....[91]....
        /*01a8*/ 	.word	0xffffffff


	//   ....[92]....
        /*01ac*/ 	.word	0xffffffff


	//   ....[93]....
        /*01b0*/ 	.word	0xffffffff


	//   ....[94]....
        /*01b4*/ 	.word	0xffffffff


	//   ....[95]....
        /*01b8*/ 	.word	0xffffffff


	//   ....[96]....
        /*01bc*/ 	.word	0xffffffff


	//----- nvinfo : EIATTR_COOP_GROUP_INSTR_OFFSETS
	.align		4
.L_162:
        /*01c0*/ 	.byte	0x04, 0x28
        /*01c2*/ 	.short	(.L_164 - .L_163)


	//   ....[0]....
.L_163:
        /*01c4*/ 	.word	0x00000050


	//   ....[1]....
        /*01c8*/ 	.word	0x000012f0


	//   ....[2]....
        /*01cc*/ 	.word	0x00001330


	//   ....[3]....
        /*01d0*/ 	.word	0x00001360


	//   ....[4]....
        /*01d4*/ 	.word	0x00001390


	//   ....[5]....
        /*01d8*/ 	.word	0x00001630


	//   ....[6]....
        /*01dc*/ 	.word	0x00001650


	//   ....[7]....
        /*01e0*/ 	.word	0x00001660


	//   ....[8]....
        /*01e4*/ 	.word	0x00001670


	//   ....[9]....
        /*01e8*/ 	.word	0x00001850


	//   ....[10]....
        /*01ec*/ 	.word	0x00001880


	//   ....[11]....
        /*01f0*/ 	.word	0x000018b0


	//   ....[12]....
        /*01f4*/ 	.word	0x000018c0


	//   ....[13]....
        /*01f8*/ 	.word	0x000018d0


	//   ....[14]....
        /*01fc*/ 	.word	0x000018e0


	//   ....[15]....
        /*0200*/ 	.word	0x00001ec0


	//   ....[16]....
        /*0204*/ 	.word	0x00001ef0


	//   ....[17]....
        /*0208*/ 	.word	0x00001f00


	//   ....[18]....
        /*020c*/ 	.word	0x00001f20


	//   ....[19]....
        /*0210*/ 	.word	0x00001f30


	//   ....[20]....
        /*0214*/ 	.word	0x00001f50


	//   ....[21]....
        /*0218*/ 	.word	0x00002bb0


	//   ....[22]....
        /*021c*/ 	.word	0x00002bd0


	//   ....[23]....
        /*0220*/ 	.word	0x00002be0


	//   ....[24]....
        /*0224*/ 	.word	0x00002bf0


	//   ....[25]....
        /*0228*/ 	.word	0x00002c00


	//   ....[26]....
        /*022c*/ 	.word	0x00002c10


	//   ....[27]....
        /*0230*/ 	.word	0x00002f50


	//   ....[28]....
        /*0234*/ 	.word	0x00003170


	//   ....[29]....
        /*0238*/ 	.word	0x00004200


	//   ....[30]....
        /*023c*/ 	.word	0x000042b0


	//   ....[31]....
        /*0240*/ 	.word	0x000046b0


	//   ....[32]....
        /*0244*/ 	.word	0x00004710


	//   ....[33]....
        /*0248*/ 	.word	0x00005c80


	//   ....[34]....
        /*024c*/ 	.word	0x00005c90


	//   ....[35]....
        /*0250*/ 	.word	0x00005ca0


	//   ....[36]....
        /*0254*/ 	.word	0x00005cb0


	//   ....[37]....
        /*0258*/ 	.word	0x00005cc0


	//   ....[38]....
        /*025c*/ 	.word	0x00005cd0


	//   ....[39]....
        /*0260*/ 	.word	0x00006840


	//   ....[40]....
        /*0264*/ 	.word	0x00006860


	//   ....[41]....
        /*0268*/ 	.word	0x00006880


	//   ....[42]....
        /*026c*/ 	.word	0x00006890


	//   ....[43]....
        /*0270*/ 	.word	0x000068a0


	//   ....[44]....
        /*0274*/ 	.word	0x000068b0


	//   ....[45]....
        /*0278*/ 	.word	0x00006a90


	//   ....[46]....
        /*027c*/ 	.word	0x00006d60


	//   ....[47]....
        /*0280*/ 	.word	0x00007cd0


	//   ....[48]....
        /*0284*/ 	.word	0x00007f00


	//   ....[49]....
        /*0288*/ 	.word	0x000080d0


	//   ....[50]....
        /*028c*/ 	.word	0x000081c0


	//   ....[51]....
        /*0290*/ 	.word	0x00009e10


	//   ....[52]....
        /*0294*/ 	.word	0x00009e30


	//   ....[53]....
        /*0298*/ 	.word	0x00009e50


	//   ....[54]....
        /*029c*/ 	.word	0x00009e60


	//   ....[55]....
        /*02a0*/ 	.word	0x00009e70


	//   ....[56]....
        /*02a4*/ 	.word	0x00009e80


	//   ....[57]....
        /*02a8*/ 	.word	0x0000a9f0


	//   ....[58]....
        /*02ac*/ 	.word	0x0000aa10


	//   ....[59]....
        /*02b0*/ 	.word	0x0000aa30


	//   ....[60]....
        /*02b4*/ 	.word	0x0000aa40


	//   ....[61]....
        /*02b8*/ 	.word	0x0000aa50


	//   ....[62]....
        /*02bc*/ 	.word	0x0000aa60


	//   ....[63]....
        /*02c0*/ 	.word	0x0000aee0


	//   ....[64]....
        /*02c4*/ 	.word	0x0000af00


	//   ....[65]....
        /*02c8*/ 	.word	0x0000af30


	//   ....[66]....
        /*02cc*/ 	.word	0x0000af40


	//   ....[67]....
        /*02d0*/ 	.word	0x0000ca40


	//   ....[68]....
        /*02d4*/ 	.word	0x0000ca80


	//   ....[69]....
        /*02d8*/ 	.word	0x0000caa0


	//   ....[70]....
        /*02dc*/ 	.word	0x0000cac0


	//   ....[71]....
        /*02e0*/ 	.word	0x0000cae0


	//   ....[72]....
        /*02e4*/ 	.word	0x0000cb00


	//   ....[73]....
        /*02e8*/ 	.word	0x0000d5c0


	//   ....[74]....
        /*02ec*/ 	.word	0x0000d5d0


	//   ....[75]....
        /*02f0*/ 	.word	0x0000d5e0


	//   ....[76]....
        /*02f4*/ 	.word	0x0000d5f0


	//   ....[77]....
        /*02f8*/ 	.word	0x0000d600


	//   ....[78]....
        /*02fc*/ 	.word	0x0000d610


	//   ....[79]....
        /*0300*/ 	.word	0x0000d820


	//   ....[80]....
        /*0304*/ 	.word	0x0000dc10


	//   ....[81]....
        /*0308*/ 	.word	0x0000e9d0


	//   ....[82]....
        /*030c*/ 	.word	0x0000ec40


	//   ....[83]....
        /*0310*/ 	.word	0x0000ede0


	//   ....[84]....
        /*0314*/ 	.word	0x0000eef0


	//   ....[85]....
        /*0318*/ 	.word	0x000106c0


	//   ....[86]....
        /*031c*/ 	.word	0x000106f0


	//   ....[87]....
        /*0320*/ 	.word	0x00010730


	//   ....[88]....
        /*0324*/ 	.word	0x00010740


	//   ....[89]....
        /*0328*/ 	.word	0x00011250


	//   ....[90]....
        /*032c*/ 	.word	0x00011290


	//   ....[91]....
        /*0330*/ 	.word	0x000112b0


	//   ....[92]....
        /*0334*/ 	.word	0x000112e0


	//   ....[93]....
        /*0338*/ 	.word	0x00011350


	//   ....[94]....
        /*033c*/ 	.word	0x000113c0


	//   ....[95]....
        /*0340*/ 	.word	0x000119d0


	//   ....[96]....
        /*0344*/ 	.word	0x000119e0


	//----- nvinfo : EIATTR_EXIT_INSTR_OFFSETS
	.align		4
.L_164:
        /*0348*/ 	.byte	0x04, 0x1c
        /*034a*/ 	.short	(.L_166 - .L_165)


	//   ....[0]....
.L_165:
        /*034c*/ 	.word	0x000001b0


	//   ....[1]....
        /*0350*/ 	.word	0x000119f0


	//   ....[2]....
        /*0354*/ 	.word	0x00011f90


	//   ....[3]....
        /*0358*/ 	.word	0x00011fe0


	//   ....[4]....
        /*035c*/ 	.word	0x00012010


	//   ....[5]....
        /*0360*/ 	.word	0x00012070


	//   ....[6]....
        /*0364*/ 	.word	0x00012300


	//----- nvinfo : EIATTR_CTAIDZ_USED
	.align		4
.L_166:
        /*0368*/ 	.byte	0x01, 0x04
	.zero		2


	//----- nvinfo : EIATTR_MAX_THREADS
	.align		4
        /*036c*/ 	.byte	0x04, 0x05
        /*036e*/ 	.short	(.L_168 - .L_167)
.L_167:
        /*0370*/ 	.word	0x00000100
        /*0374*/ 	.word	0x00000001
        /*0378*/ 	.word	0x00000001


	//----- nvinfo : EIATTR_CRS_STACK_SIZE
	.align		4
.L_168:
        /*037c*/ 	.byte	0x04, 0x1e
        /*037e*/ 	.short	(.L_170 - .L_169)
.L_169:
        /*0380*/ 	.word	0x00000000
.L_170:


//--------------------- .nv.info._ZN7cutlass13device_kernelIN5flash19enable_sm80_to_sm89INS1_16FlashAttnFwdSm80INS1_25CollectiveMainloopFwdSm80ILi8ELi1ELb1EN4cute5tupleIJNS5_1CILi128EEES8_S8_EEELi128ENS_6half_tEfNS_4arch4Sm80ELb1ELb0ELb0ELb0ELb1ELb0ELb1ELb1EEENS1_21CollectiveEpilogueFwdIS9_NS6_IJNS7_ILi1EEESF_SF_EEESA_SC_Li256ELb0ELb1ELb1ELb0EEENS1_30DynamicPersistentTileSchedulerILi256ELi256ELb1ELb1ELb0EEEEEEEEEvNT_6ParamsE --------------------------
	.section	.nv.info._ZN7cutlass13device_kernelIN5flash19enable_sm80_to_sm89INS1_16FlashAttnFwdSm80INS1_25CollectiveMainloopFwdSm80ILi8ELi1ELb1EN4cute5tupleIJNS5_1CILi128EEES8_S8_EEELi128ENS_6half_tEfNS_4arch4Sm80ELb1ELb0ELb0ELb0ELb1ELb0ELb1ELb1EEENS1_21CollectiveEpilogueFwdIS9_NS6_IJNS7_ILi1EEESF_SF_EEESA_SC_Li256ELb0ELb1ELb1ELb0EEENS1_30DynamicPersistentTileSchedulerILi256ELi256ELb1ELb1ELb0EEEEEEEEEvNT_6ParamsE,"",@"SHT_CUDA_INFO"
	.sectionflags	@""
	.align	4


	//----- nvinfo : EIATTR_CUDA_API_VERSION
	.align		4
        /*0000*/ 	.byte	0x04, 0x37
        /*0002*/ 	.short	(.L_172 - .L_171)
.L_171:
        /*0004*/ 	.word	0x00000082


	//----- nvinfo : EIATTR_SW2861232_WAR
	.align		4
.L_172:
        /*0008*/ 	.byte	0x01, 0x35
	.zero		2


	//----- nvinfo : EIATTR_PARAM_CBANK
	.align		4
        /*000c*/ 	.byte	0x04, 0x0a
        /*000e*/ 	.short	(.L_174 - .L_173)
	.align		4
.L_173:
        /*0010*/ 	.word	index@(.nv.constant0._ZN7cutlass13device_kernelIN5flash19enable_sm80_to_sm89INS1_16FlashAttnFwdSm80INS1_25CollectiveMainloopFwdSm80ILi8ELi1ELb1EN4cute5tupleIJNS5_1CILi128EEES8_S8_EEELi128ENS_6half_tEfNS_4arch4Sm80ELb1ELb0ELb0ELb0ELb1ELb0ELb1ELb1EEENS1_21CollectiveEpilogueFwdIS9_NS6_IJNS7_ILi1EEESF_SF_EEESA_SC_Li256ELb0ELb1ELb1ELb0EEENS1_30DynamicPersistentTileSchedulerILi256ELi256ELb1ELb1ELb0EEEEEEEEEvNT_6ParamsE)
        /*0014*/ 	.short	0x0160
        /*0016*/ 	.short	0x0428


	//----- nvinfo : EIATTR_CBANK_PARAM_SIZE
	.align		4
.L_174:
        /*0018*/ 	.byte	0x03, 0x19
        /*001a*/ 	.short	0x0428


	//----- nvinfo : EIATTR_KPARAM_INFO
	.align		4
        /*001c*/ 	.byte	0x04, 0x17
        /*001e*/ 	.short	(.L_176 - .L_175)
.L_175:
        /*0020*/ 	.word	0x00000000
        /*0024*/ 	.short	0x0000
        /*0026*/ 	.short	0x0000
        /*0028*/ 	.byte	0x00, 0xf0, 0xa1, 0x10


	//----- nvinfo : EIATTR_MAXREG_COUNT
	.align		4
.L_176:
        /*002c*/ 	.byte	0x03, 0x1b
        /*002e*/ 	.short	0x00ff


	//----- nvinfo : EIATTR_NUM_BARRIERS
	.align		4
        /*0030*/ 	.byte	0x02, 0x4c
        /*0032*/ 	.byte	0x06
	.zero		1


	//----- nvinfo : EIATTR_ANNOTATIONS
	.align		4
        /*0034*/ 	.byte	0x04, 0x55
        /*0036*/ 	.short	(.L_178 - .L_177)


	//   ....[0]....
.L_177:
        /*0038*/ 	.word	0x00000001
        /*003c*/ 	.byte	0x70, 0x00, 0x00, 0x00, 0x01, 0x00, 0x00, 0x00, 0x40, 0x05, 0x00, 0x00, 0x01, 0x00, 0x00, 0x00
        /* <DEDUP_REMOVED lines=64> */
        /*044c*/ 	.byte	0x00, 0x29, 0x01, 0x00, 0x01, 0x00, 0x00, 0x00, 0x50, 0x29, 0x01, 0x00


	//----- nvinfo : EIATTR_MERCURY_ISA_VERSION
	.align		4
.L_178:
        /*0458*/ 	.byte	0x03, 0x5f
        /*045a*/ 	.short	0x0000


	//----- nvinfo : EIATTR_INT_WARP_WIDE_INSTR_OFFSETS
	.align		4
        /*045c*/ 	.byte	0x04, 0x31
        /*045e*/ 	.short	(.L_180 - .L_179)


	//   ....[0]....
.L_179:
        /*0460*/ 	.word	0x0000e6f0


	//   ....[1]....
        /*0464*/ 	.word	0x0000e770


	//----- nvinfo : EIATTR_COOP_GROUP_MASK_REGIDS
	.align		4
.L_180:
        /*0468*/ 	.byte	0x04, 0x29
        /*046a*/ 	.short	(.L_182 - .L_181)


	//   ....[0]....
.L_181:
        /*046c*/ 	.word	0xffffffff


	//   ....[1]....
        /*0470*/ 	.word	0xffffffff


	//   ....[2]....
        /*0474*/ 	.word	0xffffffff


	//   ....[3]....
        /*0478*/ 	.word	0xffffffff


	//   ....[4]....
        /*047c*/ 	.word	0xffffffff


	//   ....[5]....
        /*0480*/ 	.word	0xffffffff


	//   ....[6]....
        /*0484*/ 	.word	0xffffffff


	//   ....[7]....
        /*0488*/ 	.word	0xffffffff


	//   ....[8]....
        /*048c*/ 	.word	0xffffffff


	//   ....[9]....
        /*0490*/ 	.word	0xffffffff


	//   ....[10]....
        /*0494*/ 	.word	0xffffffff


	//   ....[11]....
        /*0498*/ 	.word	0xffffffff


	//   ....[12]....
        /*049c*/ 	.word	0xffffffff


	//   ....[13]....
        /*04a0*/ 	.word	0xffffffff


	//   ....[14]....
        /*04a4*/ 	.word	0xffffffff


	//   ....[15]....
        /*04a8*/ 	.word	0xffffffff


	//   ....[16]....
        /*04ac*/ 	.word	0xffffffff


	//   ....[17]....
        /*04b0*/ 	.word	0xffffffff


	//   ....[18]....
        /*04b4*/ 	.word	0xffffffff


	//   ....[19]....
        /*04b8*/ 	.word	0xffffffff


	//   ....[20]....
        /*04bc*/ 	.word	0xffffffff


	//   ....[21]....
        /*04c0*/ 	.word	0xffffffff


	//   ....[22]....
        /*04c4*/ 	.word	0xffffffff


	//   ....[23]....
        /*04c8*/ 	.word	0xffffffff


	//   ....[24]....
        /*04cc*/ 	.word	0xffffffff


	//   ....[25]....
        /*04d0*/ 	.word	0xffffffff


	//   ....[26]....
        /*04d4*/ 	.word	0xffffffff


	//   ....[27]....
        /*04d8*/ 	.word	0xffffffff


	//   ....[28]....
        /*04dc*/ 	.word	0xffffffff


	//   ....[29]....
        /*04e0*/ 	.word	0xffffffff


	//   ....[30]....
        /*04e4*/ 	.word	0xffffffff


	//   ....[31]....
        /*04e8*/ 	.word	0xffffffff


	//   ....[32]....
        /*04ec*/ 	.word	0xffffffff


	//   ....[33]....
        /*04f0*/ 	.word	0xffffffff


	//   ....[34]....
        /*04f4*/ 	.word	0xffffffff


	//   ....[35]....
        /*04f8*/ 	.word	0xffffffff


	//   ....[36]....
        /*04fc*/ 	.word	0xffffffff


	//   ....[37]....
        /*0500*/ 	.word	0xffffffff


	//   ....[38]....
        /*0504*/ 	.word	0xffffffff


	//   ....[39]....
        /*0508*/ 	.word	0xffffffff


	//   ....[40]....
        /*050c*/ 	.word	0xffffffff


	//   ....[41]....
        /*0510*/ 	.word	0xffffffff


	//   ....[42]....
        /*0514*/ 	.word	0xffffffff


	//   ....[43]....
        /*0518*/ 	.word	0xffffffff


	//   ....[44]....
        /*051c*/ 	.word	0xffffffff


	//   ....[45]....
        /*0520*/ 	.word	0xffffffff


	//   ....[46]....
        /*0524*/ 	.word	0xffffffff


	//   ....[47]....
        /*0528*/ 	.word	0xffffffff


	//   ....[48]....
        /*052c*/ 	.word	0xffffffff


	//   ....[49]....
        /*0530*/ 	.word	0xffffffff


	//   ....[50]....
        /*0534*/ 	.word	0xffffffff


	//   ....[51]....
        /*0538*/ 	.word	0xffffffff


	//   ....[52]....
        /*053c*/ 	.word	0xffffffff


	//   ....[53]....
        /*0540*/ 	.word	0xffffffff


	//   ....[54]....
        /*0544*/ 	.word	0xffffffff


	//   ....[55]....
        /*0548*/ 	.word	0xffffffff


	//   ....[56]....
        /*054c*/ 	.word	0xffffffff


	//   ....[57]....
        /*0550*/ 	.word	0xffffffff


	//   ....[58]....
        /*0554*/ 	.word	0xffffffff


	//   ....[59]....
        /*0558*/ 	.word	0xffffffff


	//   ....[60]....
        /*055c*/ 	.word	0xffffffff


	//   ....[61]....
        /*0560*/ 	.word	0xffffffff


	//   ....[62]....
        /*0564*/ 	.word	0xffffffff


	//   ....[63]....
        /*0568*/ 	.word	0xffffffff


	//   ....[64]....
        /*056c*/ 	.word	0xffffffff


	//   ....[65]....
        /*0570*/ 	.word	0xffffffff


	//   ....[66]....
        /*0574*/ 	.word	0xffffffff


	//   ....[67]....
        /*0578*/ 	.word	0xffffffff


	//   ....[68]....
        /*057c*/ 	.word	0xffffffff


	//   ....[69]....
        /*0580*/ 	.word	0xffffffff


	//   ....[70]....
        /*0584*/ 	.word	0xffffffff


	//   ....[71]....
        /*0588*/ 	.word	0xffffffff


	//   ....[72]....
        /*058c*/ 	.word	0xffffffff


	//   ....[73]....
        /*0590*/ 	.word	0xffffffff


	//   ....[74]....
        /*0594*/ 	.word	0xffffffff


	//   ....[75]....
        /*0598*/ 	.word	0xffffffff


	//   ....[76]....
        /*059c*/ 	.word	0xffffffff


	//   ....[77]....
        /*05a0*/ 	.word	0xffffffff


	//   ....[78]....
        /*05a4*/ 	.word	0xffffffff


	//   ....[79]....
        /*05a8*/ 	.word	0xffffffff


	//   ....[80]....
        /*05ac*/ 	.word	0xffffffff


	//   ....[81]....
        /*05b0*/ 	.word	0xffffffff


	//   ....[82]....
        /*05b4*/ 	.word	0xffffffff


	//   ....[83]....
        /*05b8*/ 	.word	0xffffffff


	//   ....[84]....
        /*05bc*/ 	.word	0xffffffff


	//   ....[85]....
        /*05c0*/ 	.word	0xffffffff


	//   ....[86]....
        /*05c4*/ 	.word	0xffffffff


	//   ....[87]....
        /*05c8*/ 	.word	0xffffffff


	//   ....[88]....
        /*05cc*/ 	.word	0xffffffff


	//   ....[89]....
        /*05d0*/ 	.word	0xffffffff


	//   ....[90]....
        /*05d4*/ 	.word	0xffffffff


	//   ....[91]....
        /*05d8*/ 	.word	0xffffffff


	//   ....[92]....
        /*05dc*/ 	.word	0xffffffff


	//   ....[93]....
        /*05e0*/ 	.word	0xffffffff


	//   ....[94]....
        /*05e4*/ 	.word	0xffffffff


	//   ....[95]....
        /*05e8*/ 	.word	0xffffffff


	//   ....[96]....
        /*05ec*/ 	.word	0xffffffff


	//   ....[97]....
        /*05f0*/ 	.word	0xffffffff


	//   ....[98]....
        /*05f4*/ 	.word	0xffffffff


	//   ....[99]....
        /*05f8*/ 	.word	0xffffffff


	//   ....[100]....
        /*05fc*/ 	.word	0xffffffff


	//   ....[101]....
        /*0600*/ 	.word	0xffffffff


	//   ....[102]....
        /*0604*/ 	.word	0xffffffff


	//   ....[103]....
        /*0608*/ 	.word	0xffffffff


	//   ....[104]....
        /*060c*/ 	.word	0xffffffff


	//   ....[105]....
        /*0610*/ 	.word	0xffffffff


	//   ....[106]....
        /*0614*/ 	.word	0xffffffff


	//   ....[107]....
        /*0618*/ 	.word	0xffffffff


	//   ....[108]....
        /*061c*/ 	.word	0xffffffff


	//   ....[109]....
        /*0620*/ 	.word	0xffffffff


	//   ....[110]....
        /*0624*/ 	.word	0xffffffff


	//   ....[111]....
        /*0628*/ 	.word	0xffffffff


	//   ....[112]....
        /*062c*/ 	.word	0xffffffff


	//   ....[113]....
        /*0630*/ 	.word	0xffffffff


	//   ....[114]....
        /*0634*/ 	.word	0xffffffff


	//   ....[115]....
        /*0638*/ 	.word	0xffffffff


	//   ....[116]....
        /*063c*/ 	.word	0xffffffff


	//   ....[117]....
        /*0640*/ 	.word	0xffffffff


	//   ....[118]....
        /*0644*/ 	.word	0xffffffff


	//   ....[119]....
        /*0648*/ 	.word	0xffffffff


	//   ....[120]....
        /*064c*/ 	.word	0xffffffff


	//   ....[121]....
        /*0650*/ 	.word	0xffffffff


	//   ....[122]....
        /*0654*/ 	.word	0xffffffff


	//   ....[123]....
        /*0658*/ 	.word	0xffffffff


	//   ....[124]....
        /*065c*/ 	.word	0xffffffff


	//   ....[125]....
        /*0660*/ 	.word	0xffffffff


	//   ....[126]....
        /*0664*/ 	.word	0xffffffff


	//   ....[127]....
        /*0668*/ 	.word	0xffffffff


	//   ....[128]....
        /*066c*/ 	.word	0xffffffff


	//   ....[129]....
        /*0670*/ 	.word	0xffffffff


	//   ....[130]....
        /*0674*/ 	.word	0xffffffff


	//   ....[131]....
        /*0678*/ 	.word	0xffffffff


	//   ....[132]....
        /*067c*/ 	.word	0xffffffff


	//   ....[133]....
        /*0680*/ 	.word	0xffffffff


	//   ....[134]....
        /*0684*/ 	.word	0xffffffff


	//   ....[135]....
        /*0688*/ 	.word	0xffffffff


	//   ....[136]....
        /*068c*/ 	.word	0xffffffff


	//   ....[137]....
        /*0690*/ 	.word	0xffffffff


	//   ....[138]....
        /*0694*/ 	.word	0xffffffff


	//   ....[139]....
        /*0698*/ 	.word	0xffffffff


	//   ....[140]....
        /*069c*/ 	.word	0xffffffff


	//   ....[141]....
        /*06a0*/ 	.word	0xffffffff


	//   ....[142]....
        /*06a4*/ 	.word	0xffffffff


	//   ....[143]....
        /*06a8*/ 	.word	0xffffffff


	//   ....[144]....
        /*06ac*/ 	.word	0xffffffff


	//   ....[145]....
        /*06b0*/ 	.word	0xffffffff


	//   ....[146]....
        /*06b4*/ 	.word	0xffffffff


	//   ....[147]....
        /*06b8*/ 	.word	0xffffffff


	//   ....[148]....
        /*06bc*/ 	.word	0xffffffff


	//----- nvinfo : EIATTR_COOP_GROUP_INSTR_OFFSETS
	.align		4
.L_182:
        /*06c0*/ 	.byte	0x04, 0x28
        /*06c2*/ 	.short	(.L_184 - .L_183)


	//   ....[0]....
.L_183:
        /*06c4*/ 	.word	0x00000050


	//   ....[1]....
        /*06c8*/ 	.word	0x000018b0


	//   ....[2]....
        /*06cc*/ 	.word	0x000018f0


	//   ....[3]....
        /*06d0*/ 	.word	0x00001910


	//   ....[4]....
        /*06d4*/ 	.word	0x00001930


	//   ....[5]....
        /*06d8*/ 	.word	0x00001940


	//   ....[6]....
        /*06dc*/ 	.word	0x00001950


	//   ....[7]....
        /*06e0*/ 	.word	0x00001990


	//   ....[8]....
        /*06e4*/ 	.word	0x000019b0


	//   ....[9]....
        /*06e8*/ 	.word	0x00001bf0


	//   ....[10]....
        /*06ec*/ 	.word	0x00001c10


	//   ....[11]....
        /*06f0*/ 	.word	0x00001c20


	//   ....[12]....
        /*06f4*/ 	.word	0x00001c50


	//   ....[13]....
        /*06f8*/ 	.word	0x00001c60


	//   ....[14]....
        /*06fc*/ 	.word	0x00001ca0


	//   ....[15]....
        /*0700*/ 	.word	0x00001ce0


	//   ....[16]....
        /*0704*/ 	.word	0x00001d10


	//   ....[17]....
        /*0708*/ 	.word	0x00002370


	//   ....[18]....
        /*070c*/ 	.word	0x00002390


	//   ....[19]....
        /*0710*/ 	.word	0x000023a0


	//   ....[20]....
        /*0714*/ 	.word	0x000023c0


	//   ....[21]....
        /*0718*/ 	.word	0x000023d0


	//   ....[22]....
        /*071c*/ 	.word	0x000023f0


	//   ....[23]....
        /*0720*/ 	.word	0x00002410


	//   ....[24]....
        /*0724*/ 	.word	0x00002430


	//   ....[25]....
        /*0728*/ 	.word	0x00003370


	//   ....[26]....
        /*072c*/ 	.word	0x00003390


	//   ....[27]....
        /*0730*/ 	.word	0x000033c0


	//   ....[28]....
        /*0734*/ 	.word	0x000033d0


	//   ....[29]....
        /*0738*/ 	.word	0x000033e0


	//   ....[30]....
        /*073c*/ 	.word	0x000033f0


	//   ....[31]....
        /*0740*/ 	.word	0x00003400


	//   ....[32]....
        /*0744*/ 	.word	0x00003540


	//   ....[33]....
        /*0748*/ 	.word	0x00003750


	//   ....[34]....
        /*074c*/ 	.word	0x00003b90


	//   ....[35]....
        /*0750*/ 	.word	0x00004390


	//   ....[36]....
        /*0754*/ 	.word	0x000043b0


	//   ....[37]....
        /*0758*/ 	.word	0x000043d0


	//   ....[38]....
        /*075c*/ 	.word	0x000043f0


	//   ....[39]....
        /*0760*/ 	.word	0x00006300


	//   ....[40]....
        /*0764*/ 	.word	0x00006320


	//   ....[41]....
        /*0768*/ 	.word	0x00006390


	//   ....[42]....
        /*076c*/ 	.word	0x000063d0


	//   ....[43]....
        /*0770*/ 	.word	0x000063e0


	//   ....[44]....
        /*0774*/ 	.word	0x000063f0


	//   ....[45]....
        /*0778*/ 	.word	0x00006460


	//   ....[46]....
        /*077c*/ 	.word	0x00006470


	//   ....[47]....
        /*0780*/ 	.word	0x00007480


	//   ....[48]....
        /*0784*/ 	.word	0x000074a0


	//   ....[49]....
        /*0788*/ 	.word	0x00007510


	//   ....[50]....
        /*078c*/ 	.word	0x00007550


	//   ....[51]....
        /*0790*/ 	.word	0x00007560


	//   ....[52]....
        /*0794*/ 	.word	0x00007570


	//   ....[53]....
        /*0798*/ 	.word	0x000075e0


	//   ....[54]....
        /*079c*/ 	.word	0x000075f0


	//   ....[55]....
        /*07a0*/ 	.word	0x00007850


	//   ....[56]....
        /*07a4*/ 	.word	0x00007c80


	//   ....[57]....
        /*07a8*/ 	.word	0x000082a0


	//   ....[58]....
        /*07ac*/ 	.word	0x000082c0


	//   ....[59]....
        /*07b0*/ 	.word	0x000084e0


	//   ....[60]....
        /*07b4*/ 	.word	0x00008500


	//   ....[61]....
        /*07b8*/ 	.word	0x0000a830


	//   ....[62]....
        /*07bc*/ 	.word	0x0000a850


	//   ....[63]....
        /*07c0*/ 	.word	0x0000a890


	//   ....[64]....
        /*07c4*/ 	.word	0x0000a8d0


	//   ....[65]....
        /*07c8*/ 	.word	0x0000a900


	//   ....[66]....
        /*07cc*/ 	.word	0x0000a920


	//   ....[67]....
        /*07d0*/ 	.word	0x0000a950


	//   ....[68]....
        /*07d4*/ 	.word	0x0000a970


	//   ....[69]....
        /*07d8*/ 	.word	0x0000b940


	//   ....[70]....
        /*07dc*/ 	.word	0x0000b960


	//   ....[71]....
        /*07e0*/ 	.word	0x0000b990


	//   ....[72]....
        /*07e4*/ 	.word	0x0000ba10


	//   ....[73]....
        /*07e8*/ 	.word	0x0000ba80


	//   ....[74]....
        /*07ec*/ 	.word	0x0000baa0


	//   ....[75]....
        /*07f0*/ 	.word	0x0000bac0


	//   ....[76]....
        /*07f4*/ 	.word	0x0000bad0


	//   ....[77]....
        /*07f8*/ 	.word	0x0000c020


	//   ....[78]....
        /*07fc*/ 	.word	0x0000c040


	//   ....[79]....
        /*0800*/ 	.word	0x0000c060


	//   ....[80]....
        /*0804*/ 	.word	0x0000c080


	//   ....[81]....
        /*0808*/ 	.word	0x0000e0b0


	//   ....[82]....
        /*080c*/ 	.word	0x0000e0f0


	//   ....[83]....
        /*0810*/ 	.word	0x0000e110


	//   ....[84]....
        /*0814*/ 	.word	0x0000e130


	//   ....[85]....
        /*0818*/ 	.word	0x0000e8c0


	//   ....[86]....
        /*081c*/ 	.word	0x0000ef00


	//   ....[87]....
        /*0820*/ 	.word	0x0000ef20


	//   ....[88]....
        /*0824*/ 	.word	0x0000ef40


	//   ....[89]....
        /*0828*/ 	.word	0x0000ef50


	//   ....[90]....
        /*082c*/ 	.word	0x0000f050


	//   ....[91]....
        /*0830*/ 	.word	0x0000f070


	//   ....[92]....
        /*0834*/ 	.word	0x0000f490


	//   ....[93]....
        /*0838*/ 	.word	0x0000f4a0


	//   ....[94]....
        /*083c*/ 	.word	0x0000fc30


	//   ....[95]....
        /*0840*/ 	.word	0x0000fd20


	//   ....[96]....
        /*0844*/ 	.word	0x0000fd90


	//   ....[97]....
        /*0848*/ 	.word	0x0000feb0


	//   ....[98]....
        /*084c*/ 	.word	0x0000ff10


	//   ....[99]....
        /*0850*/ 	.word	0x00010050


	//   ....[100]....
        /*0854*/ 	.word	0x000100b0


	//   ....[101]....
        /*0858*/ 	.word	0x000101f0


	//   ....[102]....
        /*085c*/ 	.word	0x00010250


	//   ....[103]....
        /*0860*/ 	.word	0x000102c0


	//   ....[104]....
        /*0864*/ 	.word	0x00010330


	//   ....[105]....
        /*0868*/ 	.word	0x00010b70


	//   ....[106]....
        /*086c*/ 	.word	0x00010bc0


	//   ....[107]....
        /*0870*/ 	.word	0x00010c10


	//   ....[108]....
        /*0874*/ 	.word	0x00010c60


	//   ....[109]....
        /*0878*/ 	.word	0x00010cd0


	//   ....[110]....
        /*087c*/ 	.word	0x00010d40


	//   ....[111]....
        /*0880*/ 	.word	0x00010e60


	//   ....[112]....
        /*0884*/ 	.word	0x00010ec0


	//   ....[113]....
        /*0888*/ 	.word	0x00011000


	//   ....[114]....
        /*088c*/ 	.word	0x00011060


	//   ....[115]....
        /*0890*/ 	.word	0x000111a0


	//   ....[116]....
        /*0894*/ 	.word	0x00011200


	//   ....[117]....
        /*0898*/ 	.word	0x00011270


	//   ....[118]....
        /*089c*/ 	.word	0x000112e0


	//   ....[119]....
        /*08a0*/ 	.word	0x00011400


	//   ....[120]....
        /*08a4*/ 	.word	0x00011460


	//   ....[121]....
        /*08a8*/ 	.word	0x000115a0


	//   ....[122]....
        /*08ac*/ 	.word	0x00011600


	//   ....[123]....
        /*08b0*/ 	.word	0x00011740


	//   ....[124]....
        /*08b4*/ 	.word	0x000117a0


	//   ....[125]....
        /*08b8*/ 	.word	0x00011810


	//   ....[126]....
        /*08bc*/ 	.word	0x00011880


	//   ....[127]....
        /*08c0*/ 	.word	0x000120c0


	//   ....[128]....
        /*08c4*/ 	.word	0x00012100


	//   ....[129]....
        /*08c8*/ 	.word	0x00012150


	//   ....[130]....
        /*08cc*/ 	.word	0x00012190


	//   ....[131]....
        /*08d0*/ 	.word	0x000121f0


	//   ....[132]....
        /*08d4*/ 	.word	0x00012260


	//   ....[133]....
        /*08d8*/ 	.word	0x000122d0


	//   ....[134]....
        /*08dc*/ 	.word	0x000123e0


	//   ....[135]....
        /*08e0*/ 	.word	0x00012440


	//   ....[136]....
        /*08e4*/ 	.word	0x00012550


	//   ....[137]....
        /*08e8*/ 	.word	0x000125b0


	//   ....[138]....
        /*08ec*/ 	.word	0x000126c0


	//   ....[139]....
        /*08f0*/ 	.word	0x00012720


	//   ....[140]....
        /*08f4*/ 	.word	0x00012770


	//   ....[141]....
        /*08f8*/ 	.word	0x000127b0


	//   ....[142]....
        /*08fc*/ 	.word	0x00012800


	//   ....[143]....
        /*0900*/ 	.word	0x00012840


	//   ....[144]....
        /*0904*/ 	.word	0x00012890


	//   ....[145]....
        /*0908*/ 	.word	0x000128f0


	//   ....[146]....
        /*090c*/ 	.word	0x00012940


	//   ....[147]....
        /*0910*/ 	.word	0x000129a0


	//   ....[148]....
        /*0914*/ 	.word	0x00012a10


	//----- nvinfo : EIATTR_EXIT_INSTR_OFFSETS
	.align		4
.L_184:
        /*0918*/ 	.byte	0x04, 0x1c
        /*091a*/ 	.short	(.L_186 - .L_185)


	//   ....[0]....
.L_185:
        /*091c*/ 	.word	0x000000a0


	//   ....[1]....
        /*0920*/ 	.word	0x0000fcd0


	//----- nvinfo : EIATTR_MAX_THREADS
	.align		4
.L_186:
        /*0924*/ 	.byte	0x04, 0x05
        /*0926*/ 	.short	(.L_188 - .L_187)
.L_187:
        /*0928*/ 	.word	0x00000100
        /*092c*/ 	.word	0x00000001
        /*0930*/ 	.word	0x00000001


	//----- nvinfo : EIATTR_CRS_STACK_SIZE
	.align		4
.L_188:
        /*0934*/ 	.byte	0x04, 0x1e
        /*0936*/ 	.short	(.L_190 - .L_189)
.L_189:
        /*0938*/ 	.word	0x00000000
.L_190:


//--------------------- .nv.info._ZN7cutlass13device_kernelIN5flash19enable_sm80_to_sm89INS1_16FlashAttnFwdSm80INS1_25CollectiveMainloopFwdSm80ILi4ELi1ELb0EN4cute5tupleIJNS5_1CILi128EEENS7_ILi64EEES8_EEELi128ENS_6half_tEfNS_4arch4Sm80ELb0ELb0ELb0ELb0ELb1ELb0ELb1ELb1EEENS1_21CollectiveEpilogueFwdINS6_IJS8_S8_S9_EEENS6_IJNS7_ILi1EEESH_SH_EEESB_SD_Li128ELb0ELb1ELb1ELb0EEENS1_19SingleTileSchedulerILb0ELb1ELb1ELi128EEEEEEEEEvNT_6ParamsE --------------------------
	.section	.nv.info._ZN7cutlass13device_kernelIN5flash19enable_sm80_to_sm89INS1_16FlashAttnFwdSm80INS1_25CollectiveMainloopFwdSm80ILi4ELi1ELb0EN4cute5tupleIJNS5_1CILi128EEENS7_ILi64EEES8_EEELi128ENS_6half_tEfNS_4arch4Sm80ELb0ELb0ELb0ELb0ELb1ELb0ELb1ELb1EEENS1_21CollectiveEpilogueFwdINS6_IJS8_S8_S9_EEENS6_IJNS7_ILi1EEESH_SH_EEESB_SD_Li128ELb0ELb1ELb1ELb0EEENS1_19SingleTileSchedulerILb0ELb1ELb1ELi128EEEEEEEEEvNT_6ParamsE,"",@"SHT_CUDA_INFO"
	.sectionflags	@""
	.align	4


	//----- nvinfo : EIATTR_CUDA_API_VERSION
	.align		4
        /*0000*/ 	.byte	0x04, 0x37
        /*0002*/ 	.short	(.L_192 - .L_191)
.L_191:
        /*0004*/ 	.word	0x00000082


	//----- nvinfo : EIATTR_SW2861232_WAR
	.align		4
.L_192:
        /*0008*/ 	.byte	0x01, 0x35
	.zero		2


	//----- nvinfo : EIATTR_PARAM_CBANK
	.align		4
        /*000c*/ 	.byte	0x04, 0x0a
        /*000e*/ 	.short	(.L_194 - .L_193)
	.align		4
.L_193:
        /*0010*/ 	.word	index@(.nv.constant0._ZN7cutlass13device_kernelIN5flash19enable_sm80_to_sm89INS1_16FlashAttnFwdSm80INS1_25CollectiveMainloopFwdSm80ILi4ELi1ELb0EN4cute5tupleIJNS5_1CILi128EEENS7_ILi64EEES8_EEELi128ENS_6half_tEfNS_4arch4Sm80ELb0ELb0ELb0ELb0ELb1ELb0ELb1ELb1EEENS1_21CollectiveEpilogueFwdINS6_IJS8_S8_S9_EEENS6_IJNS7_ILi1EEESH_SH_EEESB_SD_Li128ELb0ELb1ELb1ELb0EEENS1_19SingleTileSchedulerILb0ELb1ELb1ELi128EEEEEEEEEvNT_6ParamsE)
        /*0014*/ 	.short	0x0160
        /*0016*/ 	.short	0x0418


	//----- nvinfo : EIATTR_CBANK_PARAM_SIZE
	.align		4
.L_194:
        /*0018*/ 	.byte	0x03, 0x19
        /*001a*/ 	.short	0x0418


	//----- nvinfo : EIATTR_KPARAM_INFO
	.align		4
        /*001c*/ 	.byte	0x04, 0x17
        /*001e*/ 	.short	(.L_196 - .L_195)
.L_195:
        /*0020*/ 	.word	0x00000000
        /*0024*/ 	.short	0x0000
        /*0026*/ 	.short	0x0000
        /*0028*/ 	.byte	0x00, 0xf0, 0x61, 0x10


	//----- nvinfo : EIATTR_MAXREG_COUNT
	.align		4
.L_196:
        /*002c*/ 	.byte	0x03, 0x1b
        /*002e*/ 	.short	0x00ff


	//----- nvinfo : EIATTR_NUM_BARRIERS
	.align		4
        /*0030*/ 	.byte	0x02, 0x4c
        /*0032*/ 	.byte	0x02
	.zero		1


	//----- nvinfo : EIATTR_ANNOTATIONS
	.align		4
        /*0034*/ 	.byte	0x04, 0x55
        /*0036*/ 	.short	(.L_198 - .L_197)


	//   ....[0]....
.L_197:
        /* <DEDUP_REMOVED lines=16> */


	//----- nvinfo : EIATTR_MERCURY_ISA_VERSION
	.align		4
.L_198:
        /*0128*/ 	.byte	0x03, 0x5f
        /*012a*/ 	.short	0x0000


	//----- nvinfo : EIATTR_COOP_GROUP_MASK_REGIDS
	.align		4
        /*012c*/ 	.byte	0x04, 0x29
        /*012e*/ 	.short	(.L_200 - .L_199)


	//   ....[0]....
.L_199:
        /*0130*/ 	.word	0xffffffff


	//   ....[1]....
        /*0134*/ 	.word	0xffffffff


	//   ....[2]....
        /*0138*/ 	.word	0xffffffff


	//   ....[3]....
        /*013c*/ 	.word	0xffffffff


	//   ....[4]....
        /*0140*/ 	.word	0xffffffff


	//   ....[5]....
        /*0144*/ 	.word	0xffffffff


	//   ....[6]....
        /*0148*/ 	.word	0xffffffff


	//   ....[7]....
        /*014c*/ 	.word	0xffffffff


	//   ....[8]....
        /*0150*/ 	.word	0xffffffff


	//   ....[9]....
        /*0154*/ 	.word	0xffffffff


	//   ....[10]....
        /*0158*/ 	.word	0xffffffff


	//   ....[11]....
        /*015c*/ 	.word	0xffffffff


	//   ....[12]....
        /*0160*/ 	.word	0xffffffff


	//   ....[13]....
        /*0164*/ 	.word	0xffffffff


	//   ....[14]....
        /*0168*/ 	.word	0xffffffff


	//   ....[15]....
        /*016c*/ 	.word	0xffffffff


	//   ....[16]....
        /*0170*/ 	.word	0xffffffff


	//   ....[17]....
        /*0174*/ 	.word	0xffffffff


	//   ....[18]....
        /*0178*/ 	.word	0xffffffff


	//   ....[19]....
        /*017c*/ 	.word	0xffffffff


	//   ....[20]....
        /*0180*/ 	.word	0xffffffff


	//   ....[21]....
        /*0184*/ 	.word	0xffffffff


	//   ....[22]....
        /*0188*/ 	.word	0xffffffff


	//   ....[23]....
        /*018c*/ 	.word	0xffffffff


	//   ....[24]....
        /*0190*/ 	.word	0xffffffff


	//   ....[25]....
        /*0194*/ 	.word	0xffffffff


	//   ....[26]....
        /*0198*/ 	.word	0xffffffff


	//   ....[27]....
        /*019c*/ 	.word	0xffffffff


	//   ....[28]....
        /*01a0*/ 	.word	0xffffffff


	//   ....[29]....
        /*01a4*/ 	.word	0xffffffff


	//   ....[30]....
        /*01a8*/ 	.word	0xffffffff


	//   ....[31]....
        /*01ac*/ 	.word	0xffffffff


	//   ....[32]....
        /*01b0*/ 	.word	0xffffffff


	//   ....[33]....
        /*01b4*/ 	.word	0xffffffff


	//   ....[34]....
        /*01b8*/ 	.word	0xffffffff


	//   ....[35]....
        /*01bc*/ 	.word	0xffffffff


	//   ....[36]....
        /*01c0*/ 	.word	0xffffffff


	//   ....[37]....
        /*01c4*/ 	.word	0xffffffff


	//   ....[38]....
        /*01c8*/ 	.word	0xffffffff


	//   ....[39]....
        /*01cc*/ 	.word	0xffffffff


	//   ....[40]....
        /*01d0*/ 	.word	0xffffffff


	//   ....[41]....
        /*01d4*/ 	.word	0xffffffff


	//   ....[42]....
        /*01d8*/ 	.word	0xffffffff


	//   ....[43]....
        /*01dc*/ 	.word	0xffffffff


	//   ....[44]....
        /*01e0*/ 	.word	0xffffffff


	//   ....[45]....
        /*01e4*/ 	.word	0xffffffff


	//   ....[46]....
        /*01e8*/ 	.word	0xffffffff


	//   ....[47]....
        /*01ec*/ 	.word	0xffffffff


	//   ....[48]....
        /*01f0*/ 	.word	0xffffffff


	//   ....[49]....
        /*01f4*/ 	.word	0xffffffff


	//   ....[50]....
        /*01f8*/ 	.word	0xffffffff


	//   ....[51]....
        /*01fc*/ 	.word	0xffffffff


	//   ....[52]....
        /*0200*/ 	.word	0xffffffff


	//   ....[53]....
        /*0204*/ 	.word	0xffffffff


	//   ....[54]....
        /*0208*/ 	.word	0xffffffff


	//   ....[55]....
        /*020c*/ 	.word	0xffffffff


	//   ....[56]....
        /*0210*/ 	.word	0xffffffff


	//   ....[57]....
        /*0214*/ 	.word	0xffffffff


	//   ....[58]....
        /*0218*/ 	.word	0xffffffff


	//   ....[59]....
        /*021c*/ 	.word	0xffffffff


	//   ....[60]....
        /*0220*/ 	.word	0xffffffff


	//   ....[61]....
        /*0224*/ 	.word	0xffffffff


	//   ....[62]....
        /*0228*/ 	.word	0xffffffff


	//   ....[63]....
        /*022c*/ 	.word	0xffffffff


	//   ....[64]....
        /*0230*/ 	.word	0xffffffff


	//   ....[65]....
        /*0234*/ 	.word	0xffffffff


	//   ....[66]....
        /*0238*/ 	.word	0xffffffff


	//   ....[67]....
        /*023c*/ 	.word	0xffffffff


	//   ....[68]....
        /*0240*/ 	.word	0xffffffff


	//   ....[69]....
        /*0244*/ 	.word	0xffffffff


	//   ....[70]....
        /*0248*/ 	.word	0xffffffff


	//   ....[71]....
        /*024c*/ 	.word	0xffffffff


	//   ....[72]....
        /*0250*/ 	.word	0xffffffff


	//   ....[73]....
        /*0254*/ 	.word	0xffffffff


	//   ....[74]....
        /*0258*/ 	.word	0xffffffff


	//   ....[75]....
        /*025c*/ 	.word	0xffffffff


	//   ....[76]....
        /*0260*/ 	.word	0xffffffff


	//   ....[77]....
        /*0264*/ 	.word	0xffffffff


	//   ....[78]....
        /*0268*/ 	.word	0xffffffff


	//   ....[79]....
        /*026c*/ 	.word	0xffffffff


	//   ....[80]....
        /*0270*/ 	.word	0xffffffff


	//   ....[81]....
        /*0274*/ 	.word	0xffffffff


	//   ....[82]....
        /*0278*/ 	.word	0xffffffff


	//   ....[83]....
        /*027c*/ 	.word	0xffffffff


	//   ....[84]....
        /*0280*/ 	.word	0xffffffff


	//   ....[85]....
        /*0284*/ 	.word	0xffffffff


	//   ....[86]....
        /*0288*/ 	.word	0xffffffff


	//   ....[87]....
        /*028c*/ 	.word	0xffffffff


	//   ....[88]....
        /*0290*/ 	.word	0xffffffff


	//   ....[89]....
        /*0294*/ 	.word	0xffffffff


	//   ....[90]....
        /*0298*/ 	.word	0xffffffff


	//   ....[91]....
        /*029c*/ 	.word	0xffffffff


	//   ....[92]....
        /*02a0*/ 	.word	0xffffffff


	//   ....[93]....
        /*02a4*/ 	.word	0xffffffff


	//   ....[94]....
        /*02a8*/ 	.word	0xffffffff


	//   ....[95]....
        /*02ac*/ 	.word	0xffffffff


	//   ....[96]....
        /*02b0*/ 	.word	0xffffffff


	//----- nvinfo : EIATTR_COOP_GROUP_INSTR_OFFSETS
	.align		4
.L_200:
        /*02b4*/ 	.byte	0x04, 0x28
        /*02b6*/ 	.short	(.L_202 - .L_201)


	//   ....[0]....
.L_201:
        /*02b8*/ 	.word	0x00000060


	//   ....[1]....
        /*02bc*/ 	.word	0x00000eb0


	//   ....[2]....
        /*02c0*/ 	.word	0x00000ee0


	//   ....[3]....
        /*02c4*/ 	.word	0x00001060


	//   ....[4]....
        /*02c8*/ 	.word	0x00001090


	//   ....[5]....
        /*02cc*/ 	.word	0x00001160


	//   ....[6]....
        /*02d0*/ 	.word	0x00001190


	//   ....[7]....
        /*02d4*/ 	.word	0x00001260


	//   ....[8]....
        /*02d8*/ 	.word	0x00001290


	//   ....[9]....
        /*02dc*/ 	.word	0x00001360


	//   ....[10]....
        /*02e0*/ 	.word	0x00001390


	//   ....[11]....
        /*02e4*/ 	.word	0x00001460


	//   ....[12]....
        /*02e8*/ 	.word	0x00001490


	//   ....[13]....
        /*02ec*/ 	.word	0x00001560


	//   ....[14]....
        /*02f0*/ 	.word	0x00001590


	//   ....[15]....
        /*02f4*/ 	.word	0x00001650


	//   ....[16]....
        /*02f8*/ 	.word	0x00001690


	//   ....[17]....
        /*02fc*/ 	.word	0x00001b10


	//   ....[18]....
        /*0300*/ 	.word	0x00001b30


	//   ....[19]....
        /*0304*/ 	.word	0x00001b60


	//   ....[20]....
        /*0308*/ 	.word	0x00001b90


	//   ....[21]....
        /*030c*/ 	.word	0x00001ba0


	//   ....[22]....
        /*0310*/ 	.word	0x00001bb0


	//   ....[23]....
        /*0314*/ 	.word	0x00001bc0


	//   ....[24]....
        /*0318*/ 	.word	0x00001bd0


	//   ....[25]....
        /*031c*/ 	.word	0x00001f00


	//   ....[26]....
        /*0320*/ 	.word	0x00001f30


	//   ....[27]....
        /*0324*/ 	.word	0x00001f50


	//   ....[28]....
        /*0328*/ 	.word	0x00001f80


	//   ....[29]....
        /*032c*/ 	.word	0x00001fb0


	//   ....[30]....
        /*0330*/ 	.word	0x00001fe0


	//   ....[31]....
        /*0334*/ 	.word	0x00002010


	//   ....[32]....
        /*0338*/ 	.word	0x00002050


	//   ....[33]....
        /*033c*/ 	.word	0x00003100


	//   ....[34]....
        /*0340*/ 	.word	0x00003120


	//   ....[35]....
        /*0344*/ 	.word	0x00003130


	//   ....[36]....
        /*0348*/ 	.word	0x00003140


	//   ....[37]....
        /*034c*/ 	.word	0x00003150


	//   ....[38]....
        /*0350*/ 	.word	0x00003160


	//   ....[39]....
        /*0354*/ 	.word	0x00003170


	//   ....[40]....
        /*0358*/ 	.word	0x00003190


	//   ....[41]....
        /*035c*/ 	.word	0x00003a50


	//   ....[42]....
        /*0360*/ 	.word	0x00003b50


	//   ....[43]....
        /*0364*/ 	.word	0x00003ed0


	//   ....[44]....
        /*0368*/ 	.word	0x00003f80


	//   ....[45]....
        /*036c*/ 	.word	0x00004160


	//   ....[46]....
        /*0370*/ 	.word	0x00004240


	//   ....[47]....
        /*0374*/ 	.word	0x00004320


	//   ....[48]....
        /*0378*/ 	.word	0x00004460


	//   ....[49]....
        /*037c*/ 	.word	0x00005ba0


	//   ....[50]....
        /*0380*/ 	.word	0x00005bb0


	//   ....[51]....
        /*0384*/ 	.word	0x00005bc0


	//   ....[52]....
        /*0388*/ 	.word	0x00005bd0


	//   ....[53]....
        /*038c*/ 	.word	0x00005be0


	//   ....[54]....
        /*0390*/ 	.word	0x00005bf0


	//   ....[55]....
        /*0394*/ 	.word	0x00005c00


	//   ....[56]....
        /*0398*/ 	.word	0x00005c30


	//   ....[57]....
        /*039c*/ 	.word	0x00005f40


	//   ....[58]....
        /*03a0*/ 	.word	0x00005f90


	//   ....[59]....
        /*03a4*/ 	.word	0x00005fb0


	//   ....[60]....
        /*03a8*/ 	.word	0x00005fe0


	//   ....[61]....
        /*03ac*/ 	.word	0x00006070


	//   ....[62]....
        /*03b0*/ 	.word	0x00006090


	//   ....[63]....
        /*03b4*/ 	.word	0x000060a0


	//   ....[64]....
        /*03b8*/ 	.word	0x000060b0


	//   ....[65]....
        /*03bc*/ 	.word	0x00006e90


	//   ....[66]....
        /*03c0*/ 	.word	0x00006fd0


	//   ....[67]....
        /*03c4*/ 	.word	0x00007090


	//   ....[68]....
        /*03c8*/ 	.word	0x000070e0


	//   ....[69]....
        /*03cc*/ 	.word	0x00007120


	//   ....[70]....
        /*03d0*/ 	.word	0x00007190


	//   ....[71]....
        /*03d4*/ 	.word	0x000071c0


	//   ....[72]....
        /*03d8*/ 	.word	0x000071f0


	//   ....[73]....
        /*03dc*/ 	.word	0x00009580


	//   ....[74]....
        /*03e0*/ 	.word	0x00009590


	//   ....[75]....
        /*03e4*/ 	.word	0x000095a0


	//   ....[76]....
        /*03e8*/ 	.word	0x000095b0


	//   ....[77]....
        /*03ec*/ 	.word	0x000095e0


	//   ....[78]....
        /*03f0*/ 	.word	0x00009600


	//   ....[79]....
        /*03f4*/ 	.word	0x00009620


	//   ....[80]....
        /*03f8*/ 	.word	0x00009650


	//   ....[81]....
        /*03fc*/ 	.word	0x0000a720


	//   ....[82]....
        /*0400*/ 	.word	0x0000a750


	//   ....[83]....
        /*0404*/ 	.word	0x0000a780


	//   ....[84]....
        /*0408*/ 	.word	0x0000a7b0


	//   ....[85]....
        /*040c*/ 	.word	0x0000a7f0


	//   ....[86]....
        /*0410*/ 	.word	0x0000a820


	//   ....[87]....
        /*0414*/ 	.word	0x0000a840


	//   ....[88]....
        /*0418*/ 	.word	0x0000a850


	//   ....[89]....
        /*041c*/ 	.word	0x0000a8d0


	//   ....[90]....
        /*0420*/ 	.word	0x0000a8f0


	//   ....[91]....
        /*0424*/ 	.word	0x0000af00


	//   ....[92]....
        /*0428*/ 	.word	0x0000af20


	//   ....[93]....
        /*042c*/ 	.word	0x0000b520


	//   ....[94]....
        /*0430*/ 	.word	0x0000b540


	//   ....[95]....
        /*0434*/ 	.word	0x0000bb40


	//   ....[96]....
        /*0438*/ 	.word	0x0000bb50


	//----- nvinfo : EIATTR_EXIT_INSTR_OFFSETS
	.align		4
.L_202:
        /*043c*/ 	.byte	0x04, 0x1c
        /*043e*/ 	.short	(.L_204 - .L_203)


	//   ....[0]....
.L_203:
        /*0440*/ 	.word	0x000001c0


	//   ....[1]....
        /*0444*/ 	.word	0x0000bb60


	//   ....[2]....
        /*0448*/ 	.word	0x0000c100


	//   ....[3]....
        /*044c*/ 	.word	0x0000c150


	//   ....[4]....
        /*0450*/ 	.word	0x0000c180


	//   ....[5]....
        /*0454*/ 	.word	0x0000c1e0


	//   ....[6]....
        /*0458*/ 	.word	0x0000c470


	//----- nvinfo : EIATTR_CTAIDZ_USED
	.align		4
.L_204:
        /*045c*/ 	.byte	0x01, 0x04
	.zero		2


	//----- nvinfo : EIATTR_MAX_THREADS
	.align		4
        /*0460*/ 	.byte	0x04, 0x05
        /*0462*/ 	.short	(.L_206 - .L_205)
.L_205:
        /*0464*/ 	.word	0x00000080
        /*0468*/ 	.word	0x00000001
        /*046c*/ 	.word	0x00000001


	//----- nvinfo : EIATTR_CRS_STACK_SIZE
	.align		4
.L_206:
        /*0470*/ 	.byte	0x04, 0x1e
        /*0472*/ 	.short	(.L_208 - .L_207)
.L_207:
        /*0474*/ 	.word	0x00000000
.L_208:


//--------------------- .nv.info._ZN7cutlass13device_kernelIN5flash19enable_sm80_to_sm89INS1_16FlashAttnFwdSm80INS1_25CollectiveMainloopFwdSm80ILi8ELi1ELb1EN4cute5tupleIJNS5_1CILi128EEENS7_ILi112EEES8_EEELi128ENS_6half_tEfNS_4arch4Sm80ELb0ELb0ELb0ELb1ELb1ELb0ELb1ELb1EEENS1_21CollectiveEpilogueFwdINS6_IJS8_S8_S9_EEENS6_IJNS7_ILi1EEESH_SH_EEESB_SD_Li256ELb1ELb1ELb1ELb0EEENS1_36VarlenDynamicPersistentTileSchedulerILi128ELi112ELi256ELi256ELb1ELb1ELb0ELb0ELb1ELb1EEEEEEEEEvNT_6ParamsE --------------------------
	.section	.nv.info._ZN7cutlass13device_kernelIN5flash19enable_sm80_to_sm89INS1_16FlashAttnFwdSm80INS1_25CollectiveMainloopFwdSm80ILi8ELi1ELb1EN4cute5tupleIJNS5_1CILi128EEENS7_ILi112EEES8_EEELi128ENS_6half_tEfNS_4arch4Sm80ELb0ELb0ELb0ELb1ELb1ELb0ELb1ELb1EEENS1_21CollectiveEpilogueFwdINS6_IJS8_S8_S9_EEENS6_IJNS7_ILi1EEESH_SH_EEESB_SD_Li256ELb1ELb1ELb1ELb0EEENS1_36VarlenDynamicPersistentTileSchedulerILi128ELi112ELi256ELi256ELb1ELb1ELb0ELb0ELb1ELb1EEEEEEEEEvNT_6ParamsE,"",@"SHT_CUDA_INFO"
	.sectionflags	@""
	.align	4


	//----- nvinfo : EIATTR_CUDA_API_VERSION
	.align		4
        /*0000*/ 	.byte	0x04, 0x37
        /*0002*/ 	.short	(.L_210 - .L_209)
.L_209:
        /*0004*/ 	.word	0x00000082


	//----- nvinfo : EIATTR_SW2861232_WAR
	.align		4
.L_210:
        /*0008*/ 	.byte	0x01, 0x35
	.zero		2


	//----- nvinfo : EIATTR_PARAM_CBANK
	.align		4
        /*000c*/ 	.byte	0x04, 0x0a
        /*000e*/ 	.short	(.L_212 - .L_211)
	.align		4
.L_211:
        /*0010*/ 	.word	index@(.nv.constant0._ZN7cutlass13device_kernelIN5flash19enable_sm80_to_sm89INS1_16FlashAttnFwdSm80INS1_25CollectiveMainloopFwdSm80ILi8ELi1ELb1EN4cute5tupleIJNS5_1CILi128EEENS7_ILi112EEES8_EEELi128ENS_6half_tEfNS_4arch4Sm80ELb0ELb0ELb0ELb1ELb1ELb0ELb1ELb1EEENS1_21CollectiveEpilogueFwdINS6_IJS8_S8_S9_EEENS6_IJNS7_ILi1EEESH_SH_EEESB_SD_Li256ELb1ELb1ELb1ELb0EEENS1_36VarlenDynamicPersistentTileSchedulerILi128ELi112ELi256ELi256ELb1ELb1ELb0ELb0ELb1ELb1EEEEEEEEEvNT_6ParamsE)
        /*0014*/ 	.short	0x0160
        /*0016*/ 	.short	0x0438


	//----- nvinfo : EIATTR_CBANK_PARAM_SIZE
	.align		4
.L_212:
        /*0018*/ 	.byte	0x03, 0x19
        /*001a*/ 	.short	0x0438


	//----- nvinfo : EIATTR_KPARAM_INFO
	.align		4
        /*001c*/ 	.byte	0x04, 0x17
        /*001e*/ 	.short	(.L_214 - .L_213)
.L_213:
        /*0020*/ 	.word	0x00000000
        /*0024*/ 	.short	0x0000
        /*0026*/ 	.short	0x0000
        /*0028*/ 	.byte	0x00, 0xf0, 0xe1, 0x10


	//----- nvinfo : EIATTR_MAXREG_COUNT
	.align		4
.L_214:
        /*002c*/ 	.byte	0x03, 0x1b
        /*002e*/ 	.short	0x00ff


	//----- nvinfo : EIATTR_NUM_BARRIERS
	.align		4
        /*0030*/ 	.byte	0x02, 0x4c
        /*0032*/ 	.byte	0x06
	.zero		1


	//----- nvinfo : EIATTR_ANNOTATIONS
	.align		4
        /*0034*/ 	.byte	0x04, 0x55
        /*0036*/ 	.short	(.L_216 - .L_215)


	//   ....[0]....
.L_215:
        /* <DEDUP_REMOVED lines=68> */
        /*046c*/ 	.byte	0x50, 0xc4, 0x00, 0x00


	//----- nvinfo : EIATTR_MERCURY_ISA_VERSION
	.align		4
.L_216:
        /*0470*/ 	.byte	0x03, 0x5f
        /*0472*/ 	.short	0x0000


	//----- nvinfo : EIATTR_INT_WARP_WIDE_INSTR_OFFSETS
	.align		4
        /*0474*/ 	.byte	0x04, 0x31
        /*0476*/ 	.short	(.L_218 - .L_217)


	//   ....[0]....
.L_217:
        /*0478*/ 	.word	0x0000a090


	//   ....[1]....
        /*047c*/ 	.word	0x0000a110


	//----- nvinfo : EIATTR_COOP_GROUP_MASK_REGIDS
	.align		4
.L_218:
        /*0480*/ 	.byte	0x04, 0x29
        /*0482*/ 	.short	(.L_220 - .L_219)


	//   ....[0]....
.L_219:
        /*0484*/ 	.word	0xffffffff


	//   ....[1]....
        /*0488*/ 	.word	0xffffffff


	//   ....[2]....
        /*048c*/ 	.word	0xffffffff


	//   ....[3]....
        /*0490*/ 	.word	0xffffffff


	//   ....[4]....
        /*0494*/ 	.word	0xffffffff


	//   ....[5]....
        /*0498*/ 	.word	0xffffffff


	//   ....[6]....
        /*049c*/ 	.word	0xffffffff


	//   ....[7]....
        /*04a0*/ 	.word	0xffffffff


	//   ....[8]....
        /*04a4*/ 	.word	0xffffffff


	//   ....[9]....
        /*04a8*/ 	.word	0xffffffff


	//   ....[10]....
        /*04ac*/ 	.word	0xffffffff


	//   ....[11]....
        /*04b0*/ 	.word	0xffffffff


	//   ....[12]....
        /*04b4*/ 	.word	0xffffffff


	//   ....[13]....
        /*04b8*/ 	.word	0xffffffff


	//   ....[14]....
        /*04bc*/ 	.word	0xffffffff


	//   ....[15]....
        /*04c0*/ 	.word	0xffffffff


	//   ....[16]....
        /*04c4*/ 	.word	0xffffffff


	//   ....[17]....
        /*04c8*/ 	.word	0xffffffff


	//   ....[18]....
        /*04cc*/ 	.word	0xffffffff


	//   ....[19]....
        /*04d0*/ 	.word	0xffffffff


	//   ....[20]....
        /*04d4*/ 	.word	0xffffffff


	//   ....[21]....
        /*04d8*/ 	.word	0xffffffff


	//   ....[22]....
        /*04dc*/ 	.word	0xffffffff


	//   ....[23]....
        /*04e0*/ 	.word	0xffffffff


	//   ....[24]....
        /*04e4*/ 	.word	0xffffffff


	//   ....[25]....
        /*04e8*/ 	.word	0xffffffff


	//   ....[26]....
        /*04ec*/ 	.word	0xffffffff


	//   ....[27]....
        /*04f0*/ 	.word	0xffffffff


	//   ....[28]....
        /*04f4*/ 	.word	0xffffffff


	//   ....[29]....
        /*04f8*/ 	.word	0xffffffff


	//   ....[30]....
        /*04fc*/ 	.word	0xffffffff


	//   ....[31]....
        /*0500*/ 	.word	0xffffffff


	//   ....[32]....
        /*0504*/ 	.word	0xffffffff


	//   ....[33]....
        /*0508*/ 	.word	0xffffffff


	//   ....[34]....
        /*050c*/ 	.word	0xffffffff


	//   ....[35]....
        /*0510*/ 	.word	0xffffffff


	//   ....[36]....
        /*0514*/ 	.word	0xffffffff


	//   ....[37]....
        /*0518*/ 	.word	0xffffffff


	//   ....[38]....
        /*051c*/ 	.word	0xffffffff


	//   ....[39]....
        /*0520*/ 	.word	0xffffffff


	//   ....[40]....
        /*0524*/ 	.word	0xffffffff


	//   ....[41]....
        /*0528*/ 	.word	0xffffffff


	//   ....[42]....
        /*052c*/ 	.word	0xffffffff


	//   ....[43]....
        /*0530*/ 	.word	0xffffffff


	//   ....[44]....
        /*0534*/ 	.word	0xffffffff


	//   ....[45]....
        /*0538*/ 	.word	0xffffffff


	//   ....[46]....
        /*053c*/ 	.word	0xffffffff


	//   ....[47]....
        /*0540*/ 	.word	0xffffffff


	//   ....[48]....
        /*0544*/ 	.word	0xffffffff


	//   ....[49]....
        /*0548*/ 	.word	0xffffffff


	//   ....[50]....
        /*054c*/ 	.word	0xffffffff


	//   ....[51]....
        /*0550*/ 	.word	0xffffffff


	//   ....[52]....
        /*0554*/ 	.word	0xffffffff


	//   ....[53]....
        /*0558*/ 	.word	0xffffffff


	//   ....[54]....
        /*055c*/ 	.word	0xffffffff


	//   ....[55]....
        /*0560*/ 	.word	0xffffffff


	//   ....[56]....
        /*0564*/ 	.word	0xffffffff


	//   ....[57]....
        /*0568*/ 	.word	0xffffffff


	//   ....[58]....
        /*056c*/ 	.word	0xffffffff


	//   ....[59]....
        /*0570*/ 	.word	0xffffffff


	//   ....[60]....
        /*0574*/ 	.word	0xffffffff


	//   ....[61]....
        /*0578*/ 	.word	0xffffffff


	//   ....[62]....
        /*057c*/ 	.word	0xffffffff


	//   ....[63]....
        /*0580*/ 	.word	0xffffffff


	//   ....[64]....
        /*0584*/ 	.word	0xffffffff


	//   ....[65]....
        /*0588*/ 	.word	0xffffffff


	//   ....[66]....
        /*058c*/ 	.word	0xffffffff


	//   ....[67]....
        /*0590*/ 	.word	0xffffffff


	//   ....[68]....
        /*0594*/ 	.word	0xffffffff


	//   ....[69]....
        /*0598*/ 	.word	0xffffffff


	//   ....[70]....
        /*059c*/ 	.word	0xffffffff


	//   ....[71]....
        /*05a0*/ 	.word	0xffffffff


	//   ....[72]....
        /*05a4*/ 	.word	0xffffffff


	//   ....[73]....
        /*05a8*/ 	.word	0xffffffff


	//   ....[74]....
        /*05ac*/ 	.word	0xffffffff


	//   ....[75]....
        /*05b0*/ 	.word	0xffffffff


	//   ....[76]....
        /*05b4*/ 	.word	0xffffffff


	//   ....[77]....
        /*05b8*/ 	.word	0xffffffff


	//   ....[78]....
        /*05bc*/ 	.word	0xffffffff


	//   ....[79]....
        /*05c0*/ 	.word	0xffffffff


	//   ....[80]....
        /*05c4*/ 	.word	0xffffffff


	//   ....[81]....
        /*05c8*/ 	.word	0xffffffff


	//   ....[82]....
        /*05cc*/ 	.word	0xffffffff


	//   ....[83]....
        /*05d0*/ 	.word	0xffffffff


	//   ....[84]....
        /*05d4*/ 	.word	0xffffffff


	//   ....[85]....
        /*05d8*/ 	.word	0xffffffff


	//   ....[86]....
        /*05dc*/ 	.word	0xffffffff


	//   ....[87]....
        /*05e0*/ 	.word	0xffffffff


	//   ....[88]....
        /*05e4*/ 	.word	0xffffffff


	//   ....[89]....
        /*05e8*/ 	.word	0xffffffff


	//   ....[90]....
        /*05ec*/ 	.word	0xffffffff


	//   ....[91]....
        /*05f0*/ 	.word	0xffffffff


	//   ....[92]....
        /*05f4*/ 	.word	0xffffffff


	//   ....[93]....
        /*05f8*/ 	.word	0xffffffff


	//   ....[94]....
        /*05fc*/ 	.word	0xffffffff


	//   ....[95]....
        /*0600*/ 	.word	0xffffffff


	//   ....[96]....
        /*0604*/ 	.word	0xffffffff


	//   ....[97]....
        /*0608*/ 	.word	0xffffffff


	//   ....[98]....
        /*060c*/ 	.word	0xffffffff


	//   ....[99]....
        /*0610*/ 	.word	0xffffffff


	//   ....[100]....
        /*0614*/ 	.word	0xffffffff


	//   ....[101]....
        /*0618*/ 	.word	0xffffffff


	//   ....[102]....
        /*061c*/ 	.word	0xffffffff


	//   ....[103]....
        /*0620*/ 	.word	0xffffffff


	//   ....[104]....
        /*0624*/ 	.word	0xffffffff


	//   ....[105]....
        /*0628*/ 	.word	0xffffffff


	//   ....[106]....
        /*062c*/ 	.word	0xffffffff


	//   ....[107]....
        /*0630*/ 	.word	0xffffffff


	//   ....[108]....
        /*0634*/ 	.word	0xffffffff


	//   ....[109]....
        /*0638*/ 	.word	0xffffffff


	//   ....[110]....
        /*063c*/ 	.word	0xffffffff


	//   ....[111]....
        /*0640*/ 	.word	0xffffffff


	//   ....[112]....
        /*0644*/ 	.word	0xffffffff


	//   ....[113]....
        /*0648*/ 	.word	0xffffffff


	//   ....[114]....
        /*064c*/ 	.word	0xffffffff


	//   ....[115]....
        /*0650*/ 	.word	0xffffffff


	//   ....[116]....
        /*0654*/ 	.word	0xffffffff


	//   ....[117]....
        /*0658*/ 	.word	0xffffffff


	//   ....[118]....
        /*065c*/ 	.word	0xffffffff


	//   ....[119]....
        /*0660*/ 	.word	0xffffffff


	//   ....[120]....
        /*0664*/ 	.word	0xffffffff


	//   ....[121]....
        /*0668*/ 	.word	0xffffffff


	//   ....[122]....
        /*066c*/ 	.word	0xffffffff


	//   ....[123]....
        /*0670*/ 	.word	0xffffffff


	//   ....[124]....
        /*0674*/ 	.word	0xffffffff


	//   ....[125]....
        /*0678*/ 	.word	0xffffffff


	//   ....[126]....
        /*067c*/ 	.word	0xffffffff


	//   ....[127]....
        /*0680*/ 	.word	0xffffffff


	//   ....[128]....
        /*0684*/ 	.word	0xffffffff


	//   ....[129]....
        /*0688*/ 	.word	0xffffffff


	//   ....[130]....
        /*068c*/ 	.word	0xffffffff


	//   ....[131]....
        /*0690*/ 	.word	0xffffffff


	//   ....[132]....
        /*0694*/ 	.word	0xffffffff


	//   ....[133]....
        /*0698*/ 	.word	0xffffffff


	//   ....[134]....
        /*069c*/ 	.word	0xffffffff


	//   ....[135]....
        /*06a0*/ 	.word	0xffffffff


	//   ....[136]....
        /*06a4*/ 	.word	0xffffffff


	//   ....[137]....
        /*06a8*/ 	.word	0xffffffff


	//   ....[138]....
        /*06ac*/ 	.word	0xffffffff


	//   ....[139]....
        /*06b0*/ 	.word	0xffffffff


	//   ....[140]....
        /*06b4*/ 	.word	0xffffffff


	//   ....[141]....
        /*06b8*/ 	.word	0xffffffff


	//   ....[142]....
        /*06bc*/ 	.word	0xffffffff


	//   ....[143]....
        /*06c0*/ 	.word	0xffffffff


	//   ....[144]....
        /*06c4*/ 	.word	0xffffffff


	//   ....[145]....
        /*06c8*/ 	.word	0xffffffff


	//   ....[146]....
        /*06cc*/ 	.word	0xffffffff


	//   ....[147]....
        /*06d0*/ 	.word	0xffffffff


	//   ....[148]....
        /*06d4*/ 	.word	0xffffffff


	//   ....[149]....
        /*06d8*/ 	.word	0xffffffff


	//   ....[150]....
        /*06dc*/ 	.word	0xffffffff


	//   ....[151]....
        /*06e0*/ 	.word	0xffffffff


	//   ....[152]....
        /*06e4*/ 	.word	0xffffffff


	//   ....[153]....
        /*06e8*/ 	.word	0xffffffff


	//   ....[154]....
        /*06ec*/ 	.word	0xffffffff


	//   ....[155]....
        /*06f0*/ 	.word	0xffffffff


	//   ....[156]....
        /*06f4*/ 	.word	0xffffffff


	//   ....[157]....
        /*06f8*/ 	.word	0xffffffff


	//   ....[158]....
        /*06fc*/ 	.word	0xffffffff


	//   ....[159]....
        /*0700*/ 	.word	0xffffffff


	//   ....[160]....
        /*0704*/ 	.word	0xffffffff


	//   ....[161]....
        /*0708*/ 	.word	0xffffffff


	//   ....[162]....
        /*070c*/ 	.word	0xffffffff


	//   ....[163]....
        /*0710*/ 	.word	0xffffffff


	//   ....[164]....
        /*0714*/ 	.word	0xffffffff


	//   ....[165]....
        /*0718*/ 	.word	0xffffffff


	//   ....[166]....
        /*071c*/ 	.word	0xffffffff


	//   ....[167]....
        /*0720*/ 	.word	0xffffffff


	//   ....[168]....
        /*0724*/ 	.word	0xffffffff


	//   ....[169]....
        /*0728*/ 	.word	0xffffffff


	//   ....[170]....
        /*072c*/ 	.word	0xffffffff


	//   ....[171]....
        /*0730*/ 	.word	0xffffffff


	//   ....[172]....
        /*0734*/ 	.word	0xffffffff


	//   ....[173]....
        /*0738*/ 	.word	0xffffffff


	//   ....[174]....
        /*073c*/ 	.word	0xffffffff


	//   ....[175]....
        /*0740*/ 	.word	0xffffffff


	//   ....[176]....
        /*0744*/ 	.word	0xffffffff


	//   ....[177]....
        /*0748*/ 	.word	0xffffffff


	//   ....[178]....
        /*074c*/ 	.word	0xffffffff


	//   ....[179]....
        /*0750*/ 	.word	0xffffffff


	//   ....[180]....
        /*0754*/ 	.word	0xffffffff


	//   ....[181]....
        /*0758*/ 	.word	0xffffffff


	//   ....[182]....
        /*075c*/ 	.word	0xffffffff


	//   ....[183]....
        /*0760*/ 	.word	0xffffffff


	//   ....[184]....
        /*0764*/ 	.word	0xffffffff


	//   ....[185]....
        /*0768*/ 	.word	0xffffffff


	//   ....[186]....
        /*076c*/ 	.word	0xffffffff


	//   ....[187]....
        /*0770*/ 	.word	0xffffffff


	//   ....[188]....
        /*0774*/ 	.word	0xffffffff


	//   ....[189]....
        /*0778*/ 	.word	0xffffffff


	//   ....[190]....
        /*077c*/ 	.word	0xffffffff


	//   ....[191]....
        /*0780*/ 	.word	0xffffffff


	//   ....[192]....
        /*0784*/ 	.word	0xffffffff


	//   ....[193]....
        /*0788*/ 	.word	0xffffffff


	//   ....[194]....
        /*078c*/ 	.word	0xffffffff


	//   ....[195]....
        /*0790*/ 	.word	0xffffffff


	//   ....[196]....
        /*0794*/ 	.word	0xffffffff


	//   ....[197]....
        /*0798*/ 	.word	0xffffffff


	//   ....[198]....
        /*079c*/ 	.word	0xffffffff


	//   ....[199]....
        /*07a0*/ 	.word	0xffffffff


	//----- nvinfo : EIATTR_COOP_GROUP_INSTR_OFFSETS
	.align		4
.L_220:
        /*07a4*/ 	.byte	0x04, 0x28
        /*07a6*/ 	.short	(.L_222 - .L_221)


	//   ....[0]....
.L_221:
        /*07a8*/ 	.word	0x00000050


	//   ....[1]....
        /*07ac*/ 	.word	0x000001e0


	//   ....[2]....
        /*07b0*/ 	.word	0x00000210


	//   ....[3]....
        /*07b4*/ 	.word	0x00000240


	//   ....[4]....
        /*07b8*/ 	.word	0x00000270


	//   ....[5]....
        /*07bc*/ 	.word	0x000002a0


	//   ....[6]....
        /*07c0*/ 	.word	0x000002d0


	//   ....[7]....
        /*07c4*/ 	.word	0x00000440


	//   ....[8]....
        /*07c8*/ 	.word	0x00000480


	//   ....[9]....
        /*07cc*/ 	.word	0x000004b0


	//   ....[10]....
        /*07d0*/ 	.word	0x000004e0


	//   ....[11]....
        /*07d4*/ 	.word	0x00000510


	//   ....[12]....
        /*07d8*/ 	.word	0x00000540


	//   ....[13]....
        /*07dc*/ 	.word	0x000005d0


	//   ....[14]....
        /*07e0*/ 	.word	0x00000600


	//   ....[15]....
        /*07e4*/ 	.word	0x00000620


	//   ....[16]....
        /*07e8*/ 	.word	0x00000680


	//   ....[17]....
        /*07ec*/ 	.word	0x00002450


	//   ....[18]....
        /*07f0*/ 	.word	0x00002480


	//   ....[19]....
        /*07f4*/ 	.word	0x000024b0


	//   ....[20]....
        /*07f8*/ 	.word	0x000024e0


	//   ....[21]....
        /*07fc*/ 	.word	0x00002530


	//   ....[22]....
        /*0800*/ 	.word	0x000025f0


	//   ....[23]....
        /*0804*/ 	.word	0x000026e0


	//   ....[24]....
        /*0808*/ 	.word	0x000026f0


	//   ....[25]....
        /*080c*/ 	.word	0x000027f0


	//   ....[26]....
        /*0810*/ 	.word	0x00002820


	//   ....[27]....
        /*0814*/ 	.word	0x00002850


	//   ....[28]....
        /*0818*/ 	.word	0x00002880


	//   ....[29]....
        /*081c*/ 	.word	0x00002900


	//   ....[30]....
        /*0820*/ 	.word	0x00002930


	//   ....[31]....
        /*0824*/ 	.word	0x00002950


	//   ....[32]....
        /*0828*/ 	.word	0x000029f0


	//   ....[33]....
        /*082c*/ 	.word	0x00002b40


	//   ....[34]....
        /*0830*/ 	.word	0x00002bc0


	//   ....[35]....
        /*0834*/ 	.word	0x00002bd0


	//   ....[36]....
        /*0838*/ 	.word	0x00002be0


	//   ....[37]....
        /*083c*/ 	.word	0x00002bf0


	//   ....[38]....
        /*0840*/ 	.word	0x00002c80


	//   ....[39]....
        /*0844*/ 	.word	0x00002fd0


	//   ....[40]....
        /*0848*/ 	.word	0x00002fe0


	//   ....[41]....
        /*084c*/ 	.word	0x00003d50


	//   ....[42]....
        /*0850*/ 	.word	0x00003d70


	//   ....[43]....
        /*0854*/ 	.word	0x00003e80


	//   ....[44]....
        /*0858*/ 	.word	0x00003e90


	//   ....[45]....
        /*085c*/ 	.word	0x00003fb0


	//   ....[46]....
        /*0860*/ 	.word	0x00003fd0


	//   ....[47]....
        /*0864*/ 	.word	0x000040e0


	//   ....[48]....
        /*0868*/ 	.word	0x000040f0


	//   ....[49]....
        /*086c*/ 	.word	0x00004ab0


	//   ....[50]....
        /*0870*/ 	.word	0x00004ae0


	//   ....[51]....
        /*0874*/ 	.word	0x00004af0


	//   ....[52]....
        /*0878*/ 	.word	0x00004b20


	//   ....[53]....
        /*087c*/ 	.word	0x00006500


	//   ....[54]....
        /*0880*/ 	.word	0x00006510


	//   ....[55]....
        /*0884*/ 	.word	0x000065f0


	//   ....[56]....
        /*0888*/ 	.word	0x00006610


	//   ....[57]....
        /*088c*/ 	.word	0x00006660


	//   ....[58]....
        /*0890*/ 	.word	0x00006680


	//   ....[59]....
        /*0894*/ 	.word	0x000067a0


	//   ....[60]....
        /*0898*/ 	.word	0x000067b0


	//   ....[61]....
        /*089c*/ 	.word	0x00007530


	//   ....[62]....
        /*08a0*/ 	.word	0x00007550


	//   ....[63]....
        /*08a4*/ 	.word	0x00007690


	//   ....[64]....
        /*08a8*/ 	.word	0x000076a0


	//   ....[65]....
        /*08ac*/ 	.word	0x000077f0


	//   ....[66]....
        /*08b0*/ 	.word	0x00007810


	//   ....[67]....
        /*08b4*/ 	.word	0x00007950


	//   ....[68]....
        /*08b8*/ 	.word	0x00007960


	//   ....[69]....
        /*08bc*/ 	.word	0x00007e30


	//   ....[70]....
        /*08c0*/ 	.word	0x00007e60


	//   ....[71]....
        /*08c4*/ 	.word	0x00007e80


	//   ....[72]....
        /*08c8*/ 	.word	0x00007ea0


	//   ....[73]....
        /*08cc*/ 	.word	0x00009a80


	//   ....[74]....
        /*08d0*/ 	.word	0x00009a90


	//   ....[75]....
        /*08d4*/ 	.word	0x00009ac0


	//   ....[76]....
        /*08d8*/ 	.word	0x00009ad0


	//   ....[77]....
        /*08dc*/ 	.word	0x0000ab50


	//   ....[78]....
        /*08e0*/ 	.word	0x0000ab60


	//   ....[79]....
        /*08e4*/ 	.word	0x0000ab80


	//   ....[80]....
        /*08e8*/ 	.word	0x0000ab90


	//   ....[81]....
        /*08ec*/ 	.word	0x0000aec0


	//   ....[82]....
        /*08f0*/ 	.word	0x0000aee0


	//   ....[83]....
        /*08f4*/ 	.word	0x0000aff0


	//   ....[84]....
        /*08f8*/ 	.word	0x0000b000


	//   ....[85]....
        /*08fc*/ 	.word	0x0000b110


	//   ....[86]....
        /*0900*/ 	.word	0x0000b130


	//   ....[87]....
        /*0904*/ 	.word	0x0000b240


	//   ....[88]....
        /*0908*/ 	.word	0x0000b250


	//   ....[89]....
        /*090c*/ 	.word	0x0000b550


	//   ....[90]....
        /*0910*/ 	.word	0x0000b570


	//   ....[91]....
        /*0914*/ 	.word	0x0000bbc0


	//   ....[92]....
        /*0918*/ 	.word	0x0000bbd0


	//   ....[93]....
        /*091c*/ 	.word	0x0000c940


	//   ....[94]....
        /*0920*/ 	.word	0x0000c960


	//   ....[95]....
        /*0924*/ 	.word	0x0000ca80


	//   ....[96]....
        /*0928*/ 	.word	0x0000ca90


	//   ....[97]....
        /*092c*/ 	.word	0x0000cba0


	//   ....[98]....
        /*0930*/ 	.word	0x0000cbc0


	//   ....[99]....
        /*0934*/ 	.word	0x0000ccd0


	//   ....[100]....
        /*0938*/ 	.word	0x0000cce0


	//   ....[101]....
        /*093c*/ 	.word	0x0000ce80


	//   ....[102]....
        /*0940*/ 	.word	0x0000cea0


	//   ....[103]....
        /*0944*/ 	.word	0x0000cfc0


	//   ....[104]....
        /*0948*/ 	.word	0x0000d000


	//   ....[105]....
        /*094c*/ 	.word	0x0000d030


	//   ....[106]....
        /*0950*/ 	.word	0x0000d060


	//   ....[107]....
        /*0954*/ 	.word	0x0000d090


	//   ....[108]....
        /*0958*/ 	.word	0x0000d0c0


	//   ....[109]....
        /*095c*/ 	.word	0x0000d210


	//   ....[110]....
        /*0960*/ 	.word	0x0000d250


	//   ....[111]....
        /*0964*/ 	.word	0x0000d280


	//   ....[112]....
        /*0968*/ 	.word	0x0000d2b0


	//   ....[113]....
        /*096c*/ 	.word	0x0000d2e0


	//   ....[114]....
        /*0970*/ 	.word	0x0000d310


	//   ....[115]....
        /*0974*/ 	.word	0x0000d3a0


	//   ....[116]....
        /*0978*/ 	.word	0x0000d3d0


	//   ....[117]....
        /*097c*/ 	.word	0x0000d3e0


	//   ....[118]....
        /*0980*/ 	.word	0x0000d440


	//   ....[119]....
        /*0984*/ 	.word	0x0000d970


	//   ....[120]....
        /*0988*/ 	.word	0x0000d9d0


	//   ....[121]....
        /*098c*/ 	.word	0x0000da20


	//   ....[122]....
        /*0990*/ 	.word	0x0000da70


	//   ....[123]....
        /*0994*/ 	.word	0x0000dac0


	//   ....[124]....
        /*0998*/ 	.word	0x0000db30


	//   ....[125]....
        /*099c*/ 	.word	0x0000db80


	//   ....[126]....
        /*09a0*/ 	.word	0x0000dbe0


	//   ....[127]....
        /*09a4*/ 	.word	0x0000dc50


	//   ....[128]....
        /*09a8*/ 	.word	0x0000dcb0


	//   ....[129]....
        /*09ac*/ 	.word	0x0000dd20


	//   ....[130]....
        /*09b0*/ 	.word	0x0000dd80


	//   ....[131]....
        /*09b4*/ 	.word	0x0000ddf0


	//   ....[132]....
        /*09b8*/ 	.word	0x0000de60


	//   ....[133]....
        /*09bc*/ 	.word	0x0000ded0


	//   ....[134]....
        /*09c0*/ 	.word	0x0000df30


	//   ....[135]....
        /*09c4*/ 	.word	0x0000dfa0


	//   ....[136]....
        /*09c8*/ 	.word	0x0000e010


	//   ....[137]....
        /*09cc*/ 	.word	0x0000e080


	//   ....[138]....
        /*09d0*/ 	.word	0x0000e0e0


	//   ....[139]....
        /*09d4*/ 	.word	0x0000e140


	//   ....[140]....
        /*09d8*/ 	.word	0x0000e190


	//   ....[141]....
        /*09dc*/ 	.word	0x0000e1e0


	//   ....[142]....
        /*09e0*/ 	.word	0x0000e230


	//   ....[143]....
        /*09e4*/ 	.word	0x0000e2a0


	//   ....[144]....
        /*09e8*/ 	.word	0x0000e310


	//   ....[145]....
        /*09ec*/ 	.word	0x0000e370


	//   ....[146]....
        /*09f0*/ 	.word	0x0000e3e0


	//   ....[147]....
        /*09f4*/ 	.word	0x0000e450


	//   ....[148]....
        /*09f8*/ 	.word	0x0000e4c0


	//   ....[149]....
        /*09fc*/ 	.word	0x0000e520


	//   ....[150]....
        /*0a00*/ 	.word	0x0000e590


	//   ....[151]....
        /*0a04*/ 	.word	0x0000e600


	//   ....[152]....
        /*0a08*/ 	.word	0x0000e670


	//   ....[153]....
        /*0a0c*/ 	.word	0x0000e6d0


	//   ....[154]....
        /*0a10*/ 	.word	0x0000e720


	//   ....[155]....
        /*0a14*/ 	.word	0x0000e760


	//   ....[156]....
        /*0a18*/ 	.word	0x0000e7b0


	//   ....[157]....
        /*0a1c*/ 	.word	0x0000e7f0


	//   ....[158]....
        /*0a20*/ 	.word	0x0000e840


	//   ....[159]....
        /*0a24*/ 	.word	0x0000e880


	//   ....[160]....
        /*0a28*/ 	.word	0x0000e8d0


	//   ....[161]....
        /*0a2c*/ 	.word	0x0000e920


	//   ....[162]....
        /*0a30*/ 	.word	0x0000e990


	//   ....[163]....
        /*0a34*/ 	.word	0x0000ea00


	//   ....[164]....
        /*0a38*/ 	.word	0x0000ea70


	//   ....[165]....
        /*0a3c*/ 	.word	0x0000ead0


	//   ....[166]....
        /*0a40*/ 	.word	0x0000eb40


	//   ....[167]....
        /*0a44*/ 	.word	0x0000ebb0


	//   ....[168]....
        /*0a48*/ 	.word	0x0000ec20


	//   ....[169]....
        /*0a4c*/ 	.word	0x0000ec80


	//   ....[170]....
        /*0a50*/ 	.word	0x0000ecf0


	//   ....[171]....
        /*0a54*/ 	.word	0x0000ed60


	//   ....[172]....
        /*0a58*/ 	.word	0x0000edd0


	//   ....[173]....
        /*0a5c*/ 	.word	0x0000ee30


	//   ....[174]....
        /*0a60*/ 	.word	0x0000eea0


	//   ....[175]....
        /*0a64*/ 	.word	0x0000ef10


	//   ....[176]....
        /*0a68*/ 	.word	0x0000ef80


	//   ....[177]....
        /*0a6c*/ 	.word	0x0000efe0


	//   ....[178]....
        /*0a70*/ 	.word	0x0000f050


	//   ....[179]....
        /*0a74*/ 	.word	0x0000f0c0


	//   ....[180]....
        /*0a78*/ 	.word	0x0000f130


	//   ....[181]....
        /*0a7c*/ 	.word	0x0000f190


	//   ....[182]....
        /*0a80*/ 	.word	0x0000f200


	//   ....[183]....
        /*0a84*/ 	.word	0x0000f270


	//   ....[184]....
        /*0a88*/ 	.word	0x0000f2c0


	//   ....[185]....
        /*0a8c*/ 	.word	0x0000f300


	//   ....[186]....
        /*0a90*/ 	.word	0x0000f350


	//   ....[187]....
        /*0a94*/ 	.word	0x0000f3a0


	//   ....[188]....
        /*0a98*/ 	.word	0x0000f3f0


	//   ....[189]....
        /*0a9c*/ 	.word	0x0000f460


	//   ....[190]....
        /*0aa0*/ 	.word	0x0000f4b0


	//   ....[191]....
        /*0aa4*/ 	.word	0x0000f500


	//   ....[192]....
        /*0aa8*/ 	.word	0x0000f550


	//   ....[193]....
        /*0aac*/ 	.word	0x0000f5a0


	//   ....[194]....
        /*0ab0*/ 	.word	0x0000f5f0


	//   ....[195]....
        /*0ab4*/ 	.word	0x0000f660


	//   ....[196]....
        /*0ab8*/ 	.word	0x0000f6b0


	//   ....[197]....
        /*0abc*/ 	.word	0x0000f710


	//   ....[198]....
        /*0ac0*/ 	.word	0x0000f770


	//   ....[199]....
        /*0ac4*/ 	.word	0x0000f7e0


	//----- nvinfo : EIATTR_EXIT_INSTR_OFFSETS
	.align		4
.L_222:
        /*0ac8*/ 	.byte	0x04, 0x1c
        /*0aca*/ 	.short	(.L_224 - .L_223)


	//   ....[0]....
.L_223:
        /*0acc*/ 	.word	0x00000b40


	//   ....[1]....
        /*0ad0*/ 	.word	0x0000d930


	//----- nvinfo : EIATTR_MAX_THREADS
	.align		4
.L_224:
        /*0ad4*/ 	.byte	0x04, 0x05
        /*0ad6*/ 	.short	(.L_226 - .L_225)
.L_225:
        /*0ad8*/ 	.word	0x00000100
        /*0adc*/ 	.word	0x00000001
        /*0ae0*/ 	.word	0x00000001


	//----- nvinfo : EIATTR_CRS_STACK_SIZE
	.align		4
.L_226:
        /*0ae4*/ 	.byte	0x04, 0x1e
        /*0ae6*/ 	.short	(.L_228 - .L_227)
.L_227:
        /*0ae8*/ 	.word	0x00000000
.L_228:


//--------------------- .nv.info._ZN7cutlass13device_kernelIN5flash19enable_sm80_to_sm89INS1_16FlashAttnFwdSm80INS1_25CollectiveMainloopFwdSm80ILi8ELi1ELb1EN4cute5tupleIJNS5_1CILi128EEENS7_ILi112EEES8_EEELi128ENS_6half_tEfNS_4arch4Sm80ELb0ELb0ELb0ELb1ELb1ELb1ELb1ELb1EEENS1_21CollectiveEpilogueFwdINS6_IJS8_S8_S9_EEENS6_IJNS7_ILi1EEESH_SH_EEESB_SD_Li256ELb1ELb1ELb1ELb0EEENS1_36VarlenDynamicPersistentTileSchedulerILi128ELi112ELi256ELi256ELb1ELb1ELb0ELb0ELb1ELb1EEEEEEEEEvNT_6ParamsE --------------------------
	.section	.nv.info._ZN7cutlass13device_kernelIN5flash19enable_sm80_to_sm89INS1_16FlashAttnFwdSm80INS1_25CollectiveMainloopFwdSm80ILi8ELi1ELb1EN4cute5tupleIJNS5_1CILi128EEENS7_ILi112EEES8_EEELi128ENS_6half_tEfNS_4arch4Sm80ELb0ELb0ELb0ELb1ELb1ELb1ELb1ELb1EEENS1_21CollectiveEpilogueFwdINS6_IJS8_S8_S9_EEENS6_IJNS7_ILi1EEESH_SH_EEESB_SD_Li256ELb1ELb1ELb1ELb0EEENS1_36VarlenDynamicPersistentTileSchedulerILi128ELi112ELi256ELi256ELb1ELb1ELb0ELb0ELb1ELb1EEEEEEEEEvNT_6ParamsE,"",@"SHT_CUDA_INFO"
	.sectionflags	@""
	.align	4


	//----- nvinfo : EIATTR_CUDA_API_VERSION
	.align		4
        /*0000*/ 	.byte	0x04, 0x37
        /*0002*/ 	.short	(.L_230 - .L_229)
.L_229:
        /*0004*/ 	.word	0x00000082


	//----- nvinfo : EIATTR_SW2861232_WAR
	.align		4
.L_230:
        /*0008*/ 	.byte	0x01, 0x35
	.zero		2


	//----- nvinfo : EIATTR_PARAM_CBANK
	.align		4
        /*000c*/ 	.byte	0x04, 0x0a
        /*000e*/ 	.short	(.L_232 - .L_231)
	.align		4
.L_231:
        /*0010*/ 	.word	index@(.nv.constant0._ZN7cutlass13device_kernelIN5flash19enable_sm80_to_sm89INS1_16FlashAttnFwdSm80INS1_25CollectiveMainloopFwdSm80ILi8ELi1ELb1EN4cute5tupleIJNS5_1CILi128EEENS7_ILi112EEES8_EEELi128ENS_6half_tEfNS_4arch4Sm80ELb0ELb0ELb0ELb1ELb1ELb1ELb1ELb1EEENS1_21CollectiveEpilogueFwdINS6_IJS8_S8_S9_EEENS6_IJNS7_ILi1EEESH_SH_EEESB_SD_Li256ELb1ELb1ELb1ELb0EEENS1_36VarlenDynamicPersistentTileSchedulerILi128ELi112ELi256ELi256ELb1ELb1ELb0ELb0ELb1ELb1EEEEEEEEEvNT_6ParamsE)
        /*0014*/ 	.short	0x0160
        /*0016*/ 	.short	0x0438


	//----- nvinfo : EIATTR_CBANK_PARAM_SIZE
	.align		4
.L_232:
        /*0018*/ 	.byte	0x03, 0x19
        /*001a*/ 	.short	0x0438


	//----- nvinfo : EIATTR_KPARAM_INFO
	.align		4
        /*001c*/ 	.byte	0x04, 0x17
        /*001e*/ 	.short	(.L_234 - .L_233)
.L_233:
        /*0020*/ 	.word	0x00000000
        /*0024*/ 	.short	0x0000
        /*0026*/ 	.short	0x0000
        /*0028*/ 	.byte	0x00, 0xf0, 0xe1, 0x10


	//----- nvinfo : EIATTR_MAXREG_COUNT
	.align		4
.L_234:
        /*002c*/ 	.byte	0x03, 0x1b
        /*002e*/ 	.short	0x00ff


	//----- nvinfo : EIATTR_NUM_BARRIERS
	.align		4
        /*0030*/ 	.byte	0x02, 0x4c
        /*0032*/ 	.byte	0x06
	.zero		1


	//----- nvinfo : EIATTR_ANNOTATIONS
	.align		4
        /*0034*/ 	.byte	0x04, 0x55
        /*0036*/ 	.short	(.L_236 - .L_235)


	//   ....[0]....
.L_235:
        /* <DEDUP_REMOVED lines=109> */


	//----- nvinfo : EIATTR_MERCURY_ISA_VERSION
	.align		4
.L_236:
        /*06f0*/ 	.byte	0x03, 0x5f
        /*06f2*/ 	.short	0x0000


	//----- nvinfo : EIATTR_INT_WARP_WIDE_INSTR_OFFSETS
	.align		4
        /*06f4*/ 	.byte	0x04, 0x31
        /*06f6*/ 	.short	(.L_238 - .L_237)


	//   ....[0]....
.L_237:
        /*06f8*/ 	.word	0x00015110


	//   ....[1]....
        /*06fc*/ 	.word	0x00015190


	//----- nvinfo : EIATTR_COOP_GROUP_MASK_REGIDS
	.align		4
.L_238:
        /*0700*/ 	.byte	0x04, 0x29
        /*0702*/ 	.short	(.L_240 - .L_239)


	//   ....[0]....
.L_239:
        /*0704*/ 	.word	0xffffffff


	//   ....[1]....
        /*0708*/ 	.word	0xffffffff


	//   ....[2]....
        /*070c*/ 	.word	0xffffffff


	//   ....[3]....
        /*0710*/ 	.word	0xffffffff


	//   ....[4]....
        /*0714*/ 	.word	0xffffffff


	//   ....[5]....
        /*0718*/ 	.word	0xffffffff


	//   ....[6]....
        /*071c*/ 	.word	0xffffffff


	//   ....[7]....
        /*0720*/ 	.word	0xffffffff


	//   ....[8]....
        /*0724*/ 	.word	0xffffffff


	//   ....[9]....
        /*0728*/ 	.word	0xffffffff


	//   ....[10]....
        /*072c*/ 	.word	0xffffffff


	//   ....[11]....
        /*0730*/ 	.word	0xffffffff


	//   ....[12]....
        /*0734*/ 	.word	0xffffffff


	//   ....[13]....
        /*0738*/ 	.word	0xffffffff


	//   ....[14]....
        /*073c*/ 	.word	0xffffffff


	//   ....[15]....
        /*0740*/ 	.word	0xffffffff


	//   ....[16]....
        /*0744*/ 	.word	0xffffffff


	//   ....[17]....
        /*0748*/ 	.word	0xffffffff


	//   ....[18]....
        /*074c*/ 	.word	0xffffffff


	//   ....[19]....
        /*0750*/ 	.word	0xffffffff


	//   ....[20]....
        /*0754*/ 	.word	0xffffffff


	//   ....[21]....
        /*0758*/ 	.word	0xffffffff


	//   ....[22]....
        /*075c*/ 	.word	0xffffffff


	//   ....[23]....
        /*0760*/ 	.word	0xffffffff


	//   ....[24]....
        /*0764*/ 	.word	0xffffffff


	//   ....[25]....
        /*0768*/ 	.word	0xffffffff


	//   ....[26]....
        /*076c*/ 	.word	0xffffffff


	//   ....[27]....
        /*0770*/ 	.word	0xffffffff


	//   ....[28]....
        /*0774*/ 	.word	0xffffffff


	//   ....[29]....
        /*0778*/ 	.word	0xffffffff


	//   ....[30]....
        /*077c*/ 	.word	0xffffffff


	//   ....[31]....
        /*0780*/ 	.word	0xffffffff


	//   ....[32]....
        /*0784*/ 	.word	0xffffffff


	//   ....[33]....
        /*0788*/ 	.word	0xffffffff


	//   ....[34]....
        /*078c*/ 	.word	0xffffffff


	//   ....[35]....
        /*0790*/ 	.word	0xffffffff


	//   ....[36]....
        /*0794*/ 	.word	0xffffffff


	//   ....[37]....
        /*0798*/ 	.word	0xffffffff


	//   ....[38]....
        /*079c*/ 	.word	0xffffffff


	//   ....[39]....
        /*07a0*/ 	.word	0xffffffff


	//   ....[40]....
        /*07a4*/ 	.word	0xffffffff


	//   ....[41]....
        /*07a8*/ 	.word	0xffffffff


	//   ....[42]....
        /*07ac*/ 	.word	0xffffffff


	//   ....[43]....
        /*07b0*/ 	.word	0xffffffff


	//   ....[44]....
        /*07b4*/ 	.word	0xffffffff


	//   ....[45]....
        /*07b8*/ 	.word	0xffffffff


	//   ....[46]....
        /*07bc*/ 	.word	0xffffffff


	//   ....[47]....
        /*07c0*/ 	.word	0xffffffff


	//   ....[48]....
        /*07c4*/ 	.word	0xffffffff


	//   ....[49]....
        /*07c8*/ 	.word	0xffffffff


	//   ....[50]....
        /*07cc*/ 	.word	0xffffffff


	//   ....[51]....
        /*07d0*/ 	.word	0xffffffff


	//   ....[52]....
        /*07d4*/ 	.word	0xffffffff


	//   ....[53]....
        /*07d8*/ 	.word	0xffffffff


	//   ....[54]....
        /*07dc*/ 	.word	0xffffffff


	//   ....[55]....
        /*07e0*/ 	.word	0xffffffff


	//   ....[56]....
        /*07e4*/ 	.word	0xffffffff


	//   ....[57]....
        /*07e8*/ 	.word	0xffffffff


	//   ....[58]....
        /*07ec*/ 	.word	0xffffffff


	//   ....[59]....
        /*07f0*/ 	.word	0xffffffff


	//   ....[60]....
        /*07f4*/ 	.word	0xffffffff


	//   ....[61]....
        /*07f8*/ 	.word	0xffffffff


	//   ....[62]....
        /*07fc*/ 	.word	0xffffffff


	//   ....[63]....
        /*0800*/ 	.word	0xffffffff


	//   ....[64]....
        /*0804*/ 	.word	0xffffffff


	//   ....[65]....
        /*0808*/ 	.word	0xffffffff


	//   ....[66]....
        /*080c*/ 	.word	0xffffffff


	//   ....[67]....
        /*0810*/ 	.word	0xffffffff


	//   ....[68]....
        /*0814*/ 	.word	0xffffffff


	//   ....[69]....
        /*0818*/ 	.word	0xffffffff


	//   ....[70]....
        /*081c*/ 	.word	0xffffffff


	//   ....[71]....
        /*0820*/ 	.word	0xffffffff


	//   ....[72]....
        /*0824*/ 	.word	0xffffffff


	//   ....[73]....
        /*0828*/ 	.word	0xffffffff


	//   ....[74]....
        /*082c*/ 	.word	0xffffffff


	//   ....[75]....
        /*0830*/ 	.word	0xffffffff


	//   ....[76]....
        /*0834*/ 	.word	0xffffffff


	//   ....[77]....
        /*0838*/ 	.word	0xffffffff


	//   ....[78]....
        /*083c*/ 	.word	0xffffffff


	//   ....[79]....
        /*0840*/ 	.word	0xffffffff


	//   ....[80]....
        /*0844*/ 	.word	0xffffffff


	//   ....[81]....
        /*0848*/ 	.word	0xffffffff


	//   ....[82]....
        /*084c*/ 	.word	0xffffffff


	//   ....[83]....
        /*0850*/ 	.word	0xffffffff


	//   ....[84]....
        /*0854*/ 	.word	0xffffffff


	//   ....[85]....
        /*0858*/ 	.word	0xffffffff


	//   ....[86]....
        /*085c*/ 	.word	0xffffffff


	//   ....[87]....
        /*0860*/ 	.word	0xffffffff


	//   ....[88]....
        /*0864*/ 	.word	0xffffffff


	//   ....[89]....
        /*0868*/ 	.word	0xffffffff


	//   ....[90]....
        /*086c*/ 	.word	0xffffffff


	//   ....[91]....
        /*0870*/ 	.word	0xffffffff


	//   ....[92]....
        /*0874*/ 	.word	0xffffffff


	//   ....[93]....
        /*0878*/ 	.word	0xffffffff


	//   ....[94]....
        /*087c*/ 	.word	0xffffffff


	//   ....[95]....
        /*0880*/ 	.word	0xffffffff


	//   ....[96]....
        /*0884*/ 	.word	0xffffffff


	//   ....[97]....
        /*0888*/ 	.word	0xffffffff


	//   ....[98]....
        /*088c*/ 	.word	0xffffffff


	//   ....[99]....
        /*0890*/ 	.word	0xffffffff


	//   ....[100]....
        /*0894*/ 	.word	0xffffffff


	//   ....[101]....
        /*0898*/ 	.word	0xffffffff


	//   ....[102]....
        /*089c*/ 	.word	0xffffffff


	//   ....[103]....
        /*08a0*/ 	.word	0xffffffff


	//   ....[104]....
        /*08a4*/ 	.word	0xffffffff


	//   ....[105]....
        /*08a8*/ 	.word	0xffffffff


	//   ....[106]....
        /*08ac*/ 	.word	0xffffffff


	//   ....[107]....
        /*08b0*/ 	.word	0xffffffff


	//   ....[108]....
        /*08b4*/ 	.word	0xffffffff


	//   ....[109]....
        /*08b8*/ 	.word	0xffffffff


	//   ....[110]....
        /*08bc*/ 	.word	0xffffffff


	//   ....[111]....
        /*08c0*/ 	.word	0xffffffff


	//   ....[112]....
        /*08c4*/ 	.word	0xffffffff


	//   ....[113]....
        /*08c8*/ 	.word	0xffffffff


	//   ....[114]....
        /*08cc*/ 	.word	0xffffffff


	//   ....[115]....
        /*08d0*/ 	.word	0xffffffff


	//   ....[116]....
        /*08d4*/ 	.word	0xffffffff


	//   ....[117]....
        /*08d8*/ 	.word	0xffffffff


	//   ....[118]....
        /*08dc*/ 	.word	0xffffffff


	//   ....[119]....
        /*08e0*/ 	.word	0xffffffff


	//   ....[120]....
        /*08e4*/ 	.word	0xffffffff


	//   ....[121]....
        /*08e8*/ 	.word	0xffffffff


	//   ....[122]....
        /*08ec*/ 	.word	0xffffffff


	//   ....[123]....
        /*08f0*/ 	.word	0xffffffff


	//   ....[124]....
        /*08f4*/ 	.word	0xffffffff


	//   ....[125]....
        /*08f8*/ 	.word	0xffffffff


	//   ....[126]....
        /*08fc*/ 	.word	0xffffffff


	//   ....[127]....
        /*0900*/ 	.word	0xffffffff


	//   ....[128]....
        /*0904*/ 	.word	0xffffffff


	//   ....[129]....
        /*0908*/ 	.word	0xffffffff


	//   ....[130]....
        /*090c*/ 	.word	0xffffffff


	//   ....[131]....
        /*0910*/ 	.word	0xffffffff


	//   ....[132]....
        /*0914*/ 	.word	0xffffffff


	//   ....[133]....
        /*0918*/ 	.word	0xffffffff


	//   ....[134]....
        /*091c*/ 	.word	0xffffffff


	//   ....[135]....
        /*0920*/ 	.word	0xffffffff


	//   ....[136]....
        /*0924*/ 	.word	0xffffffff


	//   ....[137]....
        /*0928*/ 	.word	0xffffffff


	//   ....[138]....
        /*092c*/ 	.word	0xffffffff


	//   ....[139]....
        /*0930*/ 	.word	0xffffffff


	//   ....[140]....
        /*0934*/ 	.word	0xffffffff


	//   ....[141]....
        /*0938*/ 	.word	0xffffffff


	//   ....[142]....
        /*093c*/ 	.word	0xffffffff


	//   ....[143]....
        /*0940*/ 	.word	0xffffffff


	//   ....[144]....
        /*0944*/ 	.word	0xffffffff


	//   ....[145]....
        /*0948*/ 	.word	0xffffffff


	//   ....[146]....
        /*094c*/ 	.word	0xffffffff


	//   ....[147]....
        /*0950*/ 	.word	0xffffffff


	//   ....[148]....
        /*0954*/ 	.word	0xffffffff


	//   ....[149]....
        /*0958*/ 	.word	0xffffffff


	//   ....[150]....
        /*095c*/ 	.word	0xffffffff


	//   ....[151]....
        /*0960*/ 	.word	0xffffffff


	//   ....[152]....
        /*0964*/ 	.word	0xffffffff


	//   ....[153]....
        /*0968*/ 	.word	0xffffffff


	//   ....[154]....
        /*096c*/ 	.word	0xffffffff


	//   ....[155]....
        /*0970*/ 	.word	0xffffffff


	//   ....[156]....
        /*0974*/ 	.word	0xffffffff


	//   ....[157]....
        /*0978*/ 	.word	0xffffffff


	//   ....[158]....
        /*097c*/ 	.word	0xffffffff


	//   ....[159]....
        /*0980*/ 	.word	0xffffffff


	//   ....[160]....
        /*0984*/ 	.word	0xffffffff


	//   ....[161]....
        /*0988*/ 	.word	0xffffffff


	//   ....[162]....
        /*098c*/ 	.word	0xffffffff


	//   ....[163]....
        /*0990*/ 	.word	0xffffffff


	//   ....[164]....
        /*0994*/ 	.word	0xffffffff


	//   ....[165]....
        /*0998*/ 	.word	0xffffffff


	//   ....[166]....
        /*099c*/ 	.word	0xffffffff


	//   ....[167]....
        /*09a0*/ 	.word	0xffffffff


	//   ....[168]....
        /*09a4*/ 	.word	0xffffffff


	//   ....[169]....
        /*09a8*/ 	.word	0xffffffff


	//   ....[170]....
        /*09ac*/ 	.word	0xffffffff


	//   ....[171]....
        /*09b0*/ 	.word	0xffffffff


	//   ....[172]....
        /*09b4*/ 	.word	0xffffffff


	//   ....[173]....
        /*09b8*/ 	.word	0xffffffff


	//   ....[174]....
        /*09bc*/ 	.word	0xffffffff


	//   ....[175]....
        /*09c0*/ 	.word	0xffffffff


	//   ....[176]....
        /*09c4*/ 	.word	0xffffffff


	//   ....[177]....
        /*09c8*/ 	.word	0xffffffff


	//   ....[178]....
        /*09cc*/ 	.word	0xffffffff


	//   ....[179]....
        /*09d0*/ 	.word	0xffffffff


	//   ....[180]....
        /*09d4*/ 	.word	0xffffffff


	//   ....[181]....
        /*09d8*/ 	.word	0xffffffff


	//   ....[182]....
        /*09dc*/ 	.word	0xffffffff


	//   ....[183]....
        /*09e0*/ 	.word	0xffffffff


	//   ....[184]....
        /*09e4*/ 	.word	0xffffffff


	//   ....[185]....
        /*09e8*/ 	.word	0xffffffff


	//   ....[186]....
        /*09ec*/ 	.word	0xffffffff


	//   ....[187]....
        /*09f0*/ 	.word	0xffffffff


	//   ....[188]....
        /*09f4*/ 	.word	0xffffffff


	//   ....[189]....
        /*09f8*/ 	.word	0xffffffff


	//   ....[190]....
        /*09fc*/ 	.word	0xffffffff


	//   ....[191]....
        /*0a00*/ 	.word	0xffffffff


	//   ....[192]....
        /*0a04*/ 	.word	0xffffffff


	//   ....[193]....
        /*0a08*/ 	.word	0xffffffff


	//   ....[194]....
        /*0a0c*/ 	.word	0xffffffff


	//   ....[195]....
        /*0a10*/ 	.word	0xffffffff


	//   ....[196]....
        /*0a14*/ 	.word	0xffffffff


	//   ....[197]....
        /*0a18*/ 	.word	0xffffffff


	//   ....[198]....
        /*0a1c*/ 	.word	0xffffffff


	//   ....[199]....
        /*0a20*/ 	.word	0xffffffff


	//   ....[200]....
        /*0a24*/ 	.word	0xffffffff


	//   ....[201]....
        /*0a28*/ 	.word	0xffffffff


	//   ....[202]....
        /*0a2c*/ 	.word	0xffffffff


	//   ....[203]....
        /*0a30*/ 	.word	0xffffffff


	//   ....[204]....
        /*0a34*/ 	.word	0xffffffff


	//   ....[205]....
        /*0a38*/ 	.word	0xffffffff


	//   ....[206]....
        /*0a3c*/ 	.word	0xffffffff


	//   ....[207]....
        /*0a40*/ 	.word	0xffffffff


	//   ....[208]....
        /*0a44*/ 	.word	0xffffffff


	//   ....[209]....
        /*0a48*/ 	.word	0xffffffff


	//   ....[210]....
        /*0a4c*/ 	.word	0xffffffff


	//   ....[211]....
        /*0a50*/ 	.word	0xffffffff


	//   ....[212]....
        /*0a54*/ 	.word	0xffffffff


	//   ....[213]....
        /*0a58*/ 	.word	0xffffffff


	//   ....[214]....
        /*0a5c*/ 	.word	0xffffffff


	//   ....[215]....
        /*0a60*/ 	.word	0xffffffff


	//   ....[216]....
        /*0a64*/ 	.word	0xffffffff


	//   ....[217]....
        /*0a68*/ 	.word	0xffffffff


	//   ....[218]....
        /*0a6c*/ 	.word	0xffffffff


	//   ....[219]....
        /*0a70*/ 	.word	0xffffffff


	//   ....[220]....
        /*0a74*/ 	.word	0xffffffff


	//   ....[221]....
        /*0a78*/ 	.word	0xffffffff


	//   ....[222]....
        /*0a7c*/ 	.word	0xffffffff


	//   ....[223]....
        /*0a80*/ 	.word	0xffffffff


	//   ....[224]....
        /*0a84*/ 	.word	0xffffffff


	//   ....[225]....
        /*0a88*/ 	.word	0xffffffff


	//   ....[226]....
        /*0a8c*/ 	.word	0xffffffff


	//   ....[227]....
        /*0a90*/ 	.word	0xffffffff


	//   ....[228]....
        /*0a94*/ 	.word	0xffffffff


	//   ....[229]....
        /*0a98*/ 	.word	0xffffffff


	//   ....[230]....
        /*0a9c*/ 	.word	0xffffffff


	//   ....[231]....
        /*0aa0*/ 	.word	0xffffffff


	//   ....[232]....
        /*0aa4*/ 	.word	0xffffffff


	//   ....[233]....
        /*0aa8*/ 	.word	0xffffffff


	//   ....[234]....
        /*0aac*/ 	.word	0xffffffff


	//   ....[235]....
        /*0ab0*/ 	.word	0xffffffff


	//   ....[236]....
        /*0ab4*/ 	.word	0xffffffff


	//   ....[237]....
        /*0ab8*/ 	.word	0xffffffff


	//   ....[238]....
        /*0abc*/ 	.word	0xffffffff


	//   ....[239]....
        /*0ac0*/ 	.word	0xffffffff


	//----- nvinfo : EIATTR_COOP_GROUP_INSTR_OFFSETS
	.align		4
.L_240:
        /*0ac4*/ 	.byte	0x04, 0x28
        /*0ac6*/ 	.short	(.L_242 - .L_241)


	//   ....[0]....
.L_241:
        /*0ac8*/ 	.word	0x00000050


	//   ....[1]....
        /*0acc*/ 	.word	0x00000200


	//   ....[2]....
        /*0ad0*/ 	.word	0x00000230


	//   ....[3]....
        /*0ad4*/ 	.word	0x00000260


	//   ....[4]....
        /*0ad8*/ 	.word	0x00000290


	//   ....[5]....
        /*0adc*/ 	.word	0x000002c0


	//   ....[6]....
        /*0ae0*/ 	.word	0x000002f0


	//   ....[7]....
        /*0ae4*/ 	.word	0x00000460


	//   ....[8]....
        /*0ae8*/ 	.word	0x000004a0


	//   ....[9]....
        /*0aec*/ 	.word	0x000004d0


	//   ....[10]....
        /*0af0*/ 	.word	0x00000500


	//   ....[11]....
        /*0af4*/ 	.word	0x00000530


	//   ....[12]....
        /*0af8*/ 	.word	0x00000560


	//   ....[13]....
        /*0afc*/ 	.word	0x000005f0


	//   ....[14]....
        /*0b00*/ 	.word	0x00000620


	//   ....[15]....
        /*0b04*/ 	.word	0x00000640


	//   ....[16]....
        /*0b08*/ 	.word	0x000006a0


	//   ....[17]....
        /*0b0c*/ 	.word	0x00003eb0


	//   ....[18]....
        /*0b10*/ 	.word	0x00003f00


	//   ....[19]....
        /*0b14*/ 	.word	0x000046e0


	//   ....[20]....
        /*0b18*/ 	.word	0x00004710


	//   ....[21]....
        /*0b1c*/ 	.word	0x00004e60


	//   ....[22]....
        /*0b20*/ 	.word	0x00004e80


	//   ....[23]....
        /*0b24*/ 	.word	0x000055d0


	//   ....[24]....
        /*0b28*/ 	.word	0x000055e0


	//   ....[25]....
        /*0b2c*/ 	.word	0x00005e40


	//   ....[26]....
        /*0b30*/ 	.word	0x00005e80


	//   ....[27]....
        /*0b34*/ 	.word	0x00006c70


	//   ....[28]....
        /*0b38*/ 	.word	0x00006ca0


	//   ....[29]....
        /*0b3c*/ 	.word	0x00007490


	//   ....[30]....
        /*0b40*/ 	.word	0x000074c0


	//   ....[31]....
        /*0b44*/ 	.word	0x00007cb0


	//   ....[32]....
        /*0b48*/ 	.word	0x00007cd0


	//   ....[33]....
        /*0b4c*/ 	.word	0x000084e0


	//   ....[34]....
        /*0b50*/ 	.word	0x00008510


	//   ....[35]....
        /*0b54*/ 	.word	0x00008620


	//   ....[36]....
        /*0b58*/ 	.word	0x00008650


	//   ....[37]....
        /*0b5c*/ 	.word	0x00008720


	//   ....[38]....
        /*0b60*/ 	.word	0x00008750


	//   ....[39]....
        /*0b64*/ 	.word	0x00008820


	//   ....[40]....
        /*0b68*/ 	.word	0x00008840


	//   ....[41]....
        /*0b6c*/ 	.word	0x00008d00


	//   ....[42]....
        /*0b70*/ 	.word	0x00008d20


	//   ....[43]....
        /*0b74*/ 	.word	0x00008ea0


	//   ....[44]....
        /*0b78*/ 	.word	0x00008ec0


	//   ....[45]....
        /*0b7c*/ 	.word	0x00008f90


	//   ....[46]....
        /*0b80*/ 	.word	0x00008fb0


	//   ....[47]....
        /*0b84*/ 	.word	0x00009080


	//   ....[48]....
        /*0b88*/ 	.word	0x000090a0


	//   ....[49]....
        /*0b8c*/ 	.word	0x00009e30


	//   ....[50]....
        /*0b90*/ 	.word	0x00009e50


	//   ....[51]....
        /*0b94*/ 	.word	0x00009e80


	//   ....[52]....
        /*0b98*/ 	.word	0x00009eb0


	//   ....[53]....
        /*0b9c*/ 	.word	0x00009f80


	//   ....[54]....
        /*0ba0*/ 	.word	0x0000a020


	//   ....[55]....
        /*0ba4*/ 	.word	0x0000a030


	//   ....[56]....
        /*0ba8*/ 	.word	0x0000a070


	//   ....[57]....
        /*0bac*/ 	.word	0x0000a1d0


	//   ....[58]....
        /*0bb0*/ 	.word	0x0000a1f0


	//   ....[59]....
        /*0bb4*/ 	.word	0x0000a250


	//   ....[60]....
        /*0bb8*/ 	.word	0x0000a290


	//   ....[61]....
        /*0bbc*/ 	.word	0x0000a2a0


	//   ....[62]....
        /*0bc0*/ 	.word	0x0000a2c0


	//   ....[63]....
        /*0bc4*/ 	.word	0x0000a450


	//   ....[64]....
        /*0bc8*/ 	.word	0x0000a460


	//   ....[65]....
        /*0bcc*/ 	.word	0x0000a650


	//   ....[66]....
        /*0bd0*/ 	.word	0x0000a690


	//   ....[67]....
        /*0bd4*/ 	.word	0x0000a6a0


	//   ....[68]....
        /*0bd8*/ 	.word	0x0000a6b0


	//   ....[69]....
        /*0bdc*/ 	.word	0x0000bf60


	//   ....[70]....
        /*0be0*/ 	.word	0x0000bfa0


	//   ....[71]....
        /*0be4*/ 	.word	0x0000bfc0


	//   ....[72]....
        /*0be8*/ 	.word	0x0000bfd0


	//   ....[73]....
        /*0bec*/ 	.word	0x0000dda0


	//   ....[74]....
        /*0bf0*/ 	.word	0x0000ddd0


	//   ....[75]....
        /*0bf4*/ 	.word	0x0000ddf0


	//   ....[76]....
        /*0bf8*/ 	.word	0x0000de00


	//   ....[77]....
        /*0bfc*/ 	.word	0x0000dec0


	//   ....[78]....
        /*0c00*/ 	.word	0x0000ded0


	//   ....[79]....
        /*0c04*/ 	.word	0x0000e0d0


	//   ....[80]....
        /*0c08*/ 	.word	0x0000e0e0


	//   ....[81]....
        /*0c0c*/ 	.word	0x0000ee60


	//   ....[82]....
        /*0c10*/ 	.word	0x0000ee80


	//   ....[83]....
        /*0c14*/ 	.word	0x0000ef70


	//   ....[84]....
        /*0c18*/ 	.word	0x0000ef80


	//   ....[85]....
        /*0c1c*/ 	.word	0x0000f070


	//   ....[86]....
        /*0c20*/ 	.word	0x0000f090


	//   ....[87]....
        /*0c24*/ 	.word	0x0000f180


	//   ....[88]....
        /*0c28*/ 	.word	0x0000f190


	//   ....[89]....
        /*0c2c*/ 	.word	0x0000fb40


	//   ....[90]....
        /*0c30*/ 	.word	0x0000fb70


	//   ....[91]....
        /*0c34*/ 	.word	0x0000fb80


	//   ....[92]....
        /*0c38*/ 	.word	0x0000fbb0


	//   ....[93]....
        /*0c3c*/ 	.word	0x000115f0


	//   ....[94]....
        /*0c40*/ 	.word	0x00011600


	//   ....[95]....
        /*0c44*/ 	.word	0x00011640


	//   ....[96]....
        /*0c48*/ 	.word	0x000116e0


	//   ....[97]....
        /*0c4c*/ 	.word	0x00011730


	//   ....[98]....
        /*0c50*/ 	.word	0x00011750


	//   ....[99]....
        /*0c54*/ 	.word	0x00011850


	//   ....[100]....
        /*0c58*/ 	.word	0x00011860


	//   ....[101]....
        /*0c5c*/ 	.word	0x000125f0


	//   ....[102]....
        /*0c60*/ 	.word	0x00012610


	//   ....[103]....
        /*0c64*/ 	.word	0x00012740


	//   ....[104]....
        /*0c68*/ 	.word	0x00012750


	//   ....[105]....
        /*0c6c*/ 	.word	0x00012880


	//   ....[106]....
        /*0c70*/ 	.word	0x000128a0


	//   ....[107]....
        /*0c74*/ 	.word	0x000129d0


	//   ....[108]....
        /*0c78*/ 	.word	0x000129e0


	//   ....[109]....
        /*0c7c*/ 	.word	0x00012eb0


	//   ....[110]....
        /*0c80*/ 	.word	0x00012ee0


	//   ....[111]....
        /*0c84*/ 	.word	0x00012f00


	//   ....[112]....
        /*0c88*/ 	.word	0x00012f20


	//   ....[113]....
        /*0c8c*/ 	.word	0x00014b00


	//   ....[114]....
        /*0c90*/ 	.word	0x00014b10


	//   ....[115]....
        /*0c94*/ 	.word	0x00014b40


	//   ....[116]....
        /*0c98*/ 	.word	0x00014b50


	//   ....[117]....
        /*0c9c*/ 	.word	0x00015c00


	//   ....[118]....
        /*0ca0*/ 	.word	0x00015c10


	//   ....[119]....
        /*0ca4*/ 	.word	0x00015c30


	//   ....[120]....
        /*0ca8*/ 	.word	0x00015c50


	//   ....[121]....
        /*0cac*/ 	.word	0x00015f80


	//   ....[122]....
        /*0cb0*/ 	.word	0x00015fa0


	//   ....[123]....
        /*0cb4*/ 	.word	0x00016080


	//   ....[124]....
        /*0cb8*/ 	.word	0x00016090


	//   ....[125]....
        /*0cbc*/ 	.word	0x00016180


	//   ....[126]....
        /*0cc0*/ 	.word	0x000161a0


	//   ....[127]....
        /*0cc4*/ 	.word	0x00016290


	//   ....[128]....
        /*0cc8*/ 	.word	0x000162a0


	//   ....[129]....
        /*0ccc*/ 	.word	0x00016590


	//   ....[130]....
        /*0cd0*/ 	.word	0x000165b0


	//   ....[131]....
        /*0cd4*/ 	.word	0x00016bf0


	//   ....[132]....
        /*0cd8*/ 	.word	0x00016c00


	//   ....[133]....
        /*0cdc*/ 	.word	0x00017a00


	//   ....[134]....
        /*0ce0*/ 	.word	0x00017a20


	//   ....[135]....
        /*0ce4*/ 	.word	0x00017b10


	//   ....[136]....
        /*0ce8*/ 	.word	0x00017b20


	//   ....[137]....
        /*0cec*/ 	.word	0x00017c10


	//   ....[138]....
        /*0cf0*/ 	.word	0x00017c30


	//   ....[139]....
        /*0cf4*/ 	.word	0x00017d20


	//   ....[140]....
        /*0cf8*/ 	.word	0x00017d30


	//   ....[141]....
        /*0cfc*/ 	.word	0x00017ed0


	//   ....[142]....
        /*0d00*/ 	.word	0x00017ef0


	//   ....[143]....
        /*0d04*/ 	.word	0x00018020


	//   ....[144]....
        /*0d08*/ 	.word	0x00018060


	//   ....[145]....
        /*0d0c*/ 	.word	0x00018090


	//   ....[146]....
        /*0d10*/ 	.word	0x000180c0


	//   ....[147]....
        /*0d14*/ 	.word	0x000180f0


	//   ....[148]....
        /*0d18*/ 	.word	0x00018120


	//   ....[149]....
        /*0d1c*/ 	.word	0x00018290


	//   ....[150]....
        /*0d20*/ 	.word	0x000182d0


	//   ....[151]....
        /*0d24*/ 	.word	0x00018300


	//   ....[152]....
        /*0d28*/ 	.word	0x00018330


	//   ....[153]....
        /*0d2c*/ 	.word	0x00018360


	//   ....[154]....
        /*0d30*/ 	.word	0x00018390


	//   ....[155]....
        /*0d34*/ 	.word	0x00018420


	//   ....[156]....
        /*0d38*/ 	.word	0x00018450


	//   ....[157]....
        /*0d3c*/ 	.word	0x00018460


	//   ....[158]....
        /*0d40*/ 	.word	0x000184c0


	//   ....[159]....
        /*0d44*/ 	.word	0x00018a90


	//   ....[160]....
        /*0d48*/ 	.word	0x00018ae0


	//   ....[161]....
        /*0d4c*/ 	.word	0x00018b40


	//   ....[162]....
        /*0d50*/ 	.word	0x00018ba0


	//   ....[163]....
        /*0d54*/ 	.word	0x00018c00


	//   ....[164]....
        /*0d58*/ 	.word	0x00018c70


	//   ....[165]....
        /*0d5c*/ 	.word	0x00018cc0


	//   ....[166]....
        /*0d60*/ 	.word	0x00018d20


	//   ....[167]....
        /*0d64*/ 	.word	0x00018d90


	//   ....[168]....
        /*0d68*/ 	.word	0x00018df0


	//   ....[169]....
        /*0d6c*/ 	.word	0x00018e60


	//   ....[170]....
        /*0d70*/ 	.word	0x00018ec0


	//   ....[171]....
        /*0d74*/ 	.word	0x00018f30


	//   ....[172]....
        /*0d78*/ 	.word	0x00018fa0


	//   ....[173]....
        /*0d7c*/ 	.word	0x00019010


	//   ....[174]....
        /*0d80*/ 	.word	0x00019070


	//   ....[175]....
        /*0d84*/ 	.word	0x000190e0


	//   ....[176]....
        /*0d88*/ 	.word	0x00019150


	//   ....[177]....
        /*0d8c*/ 	.word	0x000191c0


	//   ....[178]....
        /*0d90*/ 	.word	0x00019220


	//   ....[179]....
        /*0d94*/ 	.word	0x00019280


	//   ....[180]....
        /*0d98*/ 	.word	0x000192e0


	//   ....[181]....
        /*0d9c*/ 	.word	0x00019330


	//   ....[182]....
        /*0da0*/ 	.word	0x00019380


	//   ....[183]....
        /*0da4*/ 	.word	0x000193f0


	//   ....[184]....
        /*0da8*/ 	.word	0x00019460


	//   ....[185]....
        /*0dac*/ 	.word	0x000194c0


	//   ....[186]....
        /*0db0*/ 	.word	0x00019530


	//   ....[187]....
        /*0db4*/ 	.word	0x000195a0


	//   ....[188]....
        /*0db8*/ 	.word	0x00019610


	//   ....[189]....
        /*0dbc*/ 	.word	0x00019670


	//   ....[190]....
        /*0dc0*/ 	.word	0x000196e0


	//   ....[191]....
        /*0dc4*/ 	.word	0x00019750


	//   ....[192]....
        /*0dc8*/ 	.word	0x000197c0


	//   ....[193]....
        /*0dcc*/ 	.word	0x00019820


	//   ....[194]....
        /*0dd0*/ 	.word	0x00019870


	//   ....[195]....
        /*0dd4*/ 	.word	0x000198c0


	//   ....[196]....
        /*0dd8*/ 	.word	0x00019910


	//   ....[197]....
        /*0ddc*/ 	.word	0x00019950


	//   ....[198]....
        /*0de0*/ 	.word	0x000199b0


	//   ....[199]....
        /*0de4*/ 	.word	0x000199f0


	//   ....[200]....
        /*0de8*/ 	.word	0x00019a40


	//   ....[201]....
        /*0dec*/ 	.word	0x00019a80


	//   ....[202]....
        /*0df0*/ 	.word	0x00019af0


	//   ....[203]....
        /*0df4*/ 	.word	0x00019b60


	//   ....[204]....
        /*0df8*/ 	.word	0x00019bd0


	//   ....[205]....
        /*0dfc*/ 	.word	0x00019c30


	//   ....[206]....
        /*0e00*/ 	.word	0x00019ca0


	//   ....[207]....
        /*0e04*/ 	.word	0x00019d10


	//   ....[208]....
        /*0e08*/ 	.word	0x00019d80


	//   ....[209]....
        /*0e0c*/ 	.word	0x00019de0


	//   ....[210]....
        /*0e10*/ 	.word	0x00019e50


	//   ....[211]....
        /*0e14*/ 	.word	0x00019ec0


	//   ....[212]....
        /*0e18*/ 	.word	0x00019f30


	//   ....[213]....
        /*0e1c*/ 	.word	0x00019f90


	//   ....[214]....
        /*0e20*/ 	.word	0x0001a000


	//   ....[215]....
        /*0e24*/ 	.word	0x0001a070


	//   ....[216]....
        /*0e28*/ 	.word	0x0001a0e0


	//   ....[217]....
        /*0e2c*/ 	.word	0x0001a140


	//   ....[218]....
        /*0e30*/ 	.word	0x0001a1b0


	//   ....[219]....
        /*0e34*/ 	.word	0x0001a220


	//   ....[220]....
        /*0e38*/ 	.word	0x0001a290


	//   ....[221]....
        /*0e3c*/ 	.word	0x0001a2f0


	//   ....[222]....
        /*0e40*/ 	.word	0x0001a360


	//   ....[223]....
        /*0e44*/ 	.word	0x0001a3d0


	//   ....[224]....
        /*0e48*/ 	.word	0x0001a420


	//   ....[225]....
        /*0e4c*/ 	.word	0x0001a460


	//   ....[226]....
        /*0e50*/ 	.word	0x0001a4b0


	//   ....[227]....
        /*0e54*/ 	.word	0x0001a500


	//   ....[228]....
        /*0e58*/ 	.word	0x0001a550


	//   ....[229]....
        /*0e5c*/ 	.word	0x0001a5c0


	//   ....[230]....
        /*0e60*/ 	.word	0x0001a610


	//   ....[231]....
        /*0e64*/ 	.word	0x0001a650


	//   ....[232]....
        /*0e68*/ 	.word	0x0001a6a0


	//   ....[233]....
        /*0e6c*/ 	.word	0x0001a6f0


	//   ....[234]....
        /*0e70*/ 	.word	0x0001a740


	//   ....[235]....
        /*0e74*/ 	.word	0x0001a7b0


	//   ....[236]....
        /*0e78*/ 	.word	0x0001a800


	//   ....[237]....
        /*0e7c*/ 	.word	0x0001a870


	//   ....[238]....
        /*0e80*/ 	.word	0x0001a8d0


	//   ....[239]....
        /*0e84*/ 	.word	0x0001a940


	//----- nvinfo : EIATTR_EXIT_INSTR_OFFSETS
	.align		4
.L_242:
        /*0e88*/ 	.byte	0x04, 0x1c
        /*0e8a*/ 	.short	(.L_244 - .L_243)


	//   ....[0]....
.L_243:
        /*0e8c*/ 	.word	0x00000c10


	//   ....[1]....
        /*0e90*/ 	.word	0x00018a60


	//----- nvinfo : EIATTR_MAX_THREADS
	.align		4
.L_244:
        /*0e94*/ 	.byte	0x04, 0x05
        /*0e96*/ 	.short	(.L_246 - .L_245)
.L_245:
        /*0e98*/ 	.word	0x00000100
        /*0e9c*/ 	.word	0x00000001
        /*0ea0*/ 	.word	0x00000001


	//----- nvinfo : EIATTR_CRS_STACK_SIZE
	.align		4
.L_246:
        /*0ea4*/ 	.byte	0x04, 0x1e
        /*0ea6*/ 	.short	(.L_248 - .L_247)
.L_247:
        /*0ea8*/ 	.word	0x00000000
.L_248:


//--------------------- .nv.info._ZN7cutlass13device_kernelIN5flash19enable_sm80_to_sm89INS1_16FlashAttnFwdSm80INS1_25CollectiveMainloopFwdSm80ILi4ELi1ELb0EN4cute5tupleIJNS5_1CILi128EEENS7_ILi48EEES8_EEELi128ENS_6half_tEfNS_4arch4Sm80ELb0ELb1ELb0ELb0ELb1ELb0ELb1ELb1EEENS1_21CollectiveEpilogueFwdINS6_IJS8_S8_S9_EEENS6_IJNS7_ILi1EEESH_SH_EEESB_SD_Li128ELb0ELb1ELb1ELb0EEENS1_19SingleTileSchedulerILb0ELb1ELb1ELi128EEEEEEEEEvNT_6ParamsE --------------------------
	.section	.nv.info._ZN7cutlass13device_kernelIN5flash19enable_sm80_to_sm89INS1_16FlashAttnFwdSm80INS1_25CollectiveMainloopFwdSm80ILi4ELi1ELb0EN4cute5tupleIJNS5_1CILi128EEENS7_ILi48EEES8_EEELi128ENS_6half_tEfNS_4arch4Sm80ELb0ELb1ELb0ELb0ELb1ELb0ELb1ELb1EEENS1_21CollectiveEpilogueFwdINS6_IJS8_S8_S9_EEENS6_IJNS7_ILi1EEESH_SH_EEESB_SD_Li128ELb0ELb1ELb1ELb0EEENS1_19SingleTileSchedulerILb0ELb1ELb1ELi128EEEEEEEEEvNT_6ParamsE,"",@"SHT_CUDA_INFO"
	.sectionflags	@""
	.align	4


	//----- nvinfo : EIATTR_CUDA_API_VERSION
	.align		4
        /*0000*/ 	.byte	0x04, 0x37
        /*0002*/ 	.short	(.L_250 - .L_249)
.L_249:
        /*0004*/ 	.word	0x00000082


	//----- nvinfo : EIATTR_SW2861232_WAR
	.align		4
.L_250:
        /*0008*/ 	.byte	0x01, 0x35
	.zero		2


	//----- nvinfo : EIATTR_PARAM_CBANK
	.align		4
        /*000c*/ 	.byte	0x04, 0x0a
        /*000e*/ 	.short	(.L_252 - .L_251)
	.align		4
.L_251:
        /*0010*/ 	.word	index@(.nv.constant0._ZN7cutlass13device_kernelIN5flash19enable_sm80_to_sm89INS1_16FlashAttnFwdSm80INS1_25CollectiveMainloopFwdSm80ILi4ELi1ELb0EN4cute5tupleIJNS5_1CILi128EEENS7_ILi48EEES8_EEELi128ENS_6half_tEfNS_4arch4Sm80ELb0ELb1ELb0ELb0ELb1ELb0ELb1ELb1EEENS1_21CollectiveEpilogueFwdINS6_IJS8_S8_S9_EEENS6_IJNS7_ILi1EEESH_SH_EEESB_SD_Li128ELb0ELb1ELb1ELb0EEENS1_19SingleTileSchedulerILb0ELb1ELb1ELi128EEEEEEEEEvNT_6ParamsE)
        /*0014*/ 	.short	0x0160
        /*0016*/ 	.short	0x0418


	//----- nvinfo : EIATTR_CBANK_PARAM_SIZE
	.align		4
.L_252:
        /*0018*/ 	.byte	0x03, 0x19
        /*001a*/ 	.short	0x0418


	//----- nvinfo : EIATTR_KPARAM_INFO
	.align		4
        /*001c*/ 	.byte	0x04, 0x17
        /*001e*/ 	.short	(.L_254 - .L_253)
.L_253:
        /*0020*/ 	.word	0x00000000
        /*0024*/ 	.short	0x0000
        /*0026*/ 	.short	0x0000
        /*0028*/ 	.byte	0x00, 0xf0, 0x61, 0x10


	//----- nvinfo : EIATTR_MAXREG_COUNT
	.align		4
.L_254:
        /*002c*/ 	.byte	0x03, 0x1b
        /*002e*/ 	.short	0x00ff


	//----- nvinfo : EIATTR_NUM_BARRIERS
	.align		4
        /*0030*/ 	.byte	0x02, 0x4c
        /*0032*/ 	.byte	0x02
	.zero		1


	//----- nvinfo : EIATTR_ANNOTATIONS
	.align		4
        /*0034*/ 	.byte	0x04, 0x55
        /*0036*/ 	.short	(.L_256 - .L_255)


	//   ....[0]....
.L_255:
        /* <DEDUP_REMOVED lines=45> */


	//----- nvinfo : EIATTR_MERCURY_ISA_VERSION
	.align		4
.L_256:
        /*02f8*/ 	.byte	0x03, 0x5f
        /*02fa*/ 	.short	0x0000


	//----- nvinfo : EIATTR_COOP_GROUP_MASK_REGIDS
	.align		4
        /*02fc*/ 	.byte	0x04, 0x29
        /*02fe*/ 	.short	(.L_258 - .L_257)


	//   ....[0]....
.L_257:
        /*0300*/ 	.word	0xffffffff


	//   ....[1]....
        /*0304*/ 	.word	0xffffffff


	//   ....[2]....
        /*0308*/ 	.word	0xffffffff


	//   ....[3]....
        /*030c*/ 	.word	0xffffffff


	//   ....[4]....
        /*0310*/ 	.word	0xffffffff


	//   ....[5]....
        /*0314*/ 	.word	0xffffffff


	//   ....[6]....
        /*0318*/ 	.word	0xffffffff


	//   ....[7]....
        /*031c*/ 	.word	0xffffffff


	//   ....[8]....
        /*0320*/ 	.word	0xffffffff


	//   ....[9]....
        /*0324*/ 	.word	0xffffffff


	//   ....[10]....
        /*0328*/ 	.word	0xffffffff


	//   ....[11]....
        /*032c*/ 	.word	0xffffffff


	//   ....[12]....
        /*0330*/ 	.word	0xffffffff


	//   ....[13]....
        /*0334*/ 	.word	0xffffffff


	//   ....[14]....
        /*0338*/ 	.word	0xffffffff


	//   ....[15]....
        /*033c*/ 	.word	0xffffffff


	//   ....[16]....
        /*0340*/ 	.word	0xffffffff


	//   ....[17]....
        /*0344*/ 	.word	0xffffffff


	//   ....[18]....
        /*0348*/ 	.word	0xffffffff


	//   ....[19]....
        /*034c*/ 	.word	0xffffffff


	//   ....[20]....
        /*0350*/ 	.word	0xffffffff


	//   ....[21]....
        /*0354*/ 	.word	0xffffffff


	//   ....[22]....
        /*0358*/ 	.word	0xffffffff


	//   ....[23]....
        /*035c*/ 	.word	0xffffffff


	//   ....[24]....
        /*0360*/ 	.word	0xffffffff


	//   ....[25]....
        /*0364*/ 	.word	0xffffffff


	//   ....[26]....
        /*0368*/ 	.word	0xffffffff


	//   ....[27]....
        /*036c*/ 	.word	0xffffffff


	//   ....[28]....
        /*0370*/ 	.word	0xffffffff


	//   ....[29]....
        /*0374*/ 	.word	0xffffffff


	//   ....[30]....
        /*0378*/ 	.word	0xffffffff


	//   ....[31]....
        /*037c*/ 	.word	0xffffffff


	//   ....[32]....
        /*0380*/ 	.word	0xffffffff


	//   ....[33]....
        /*0384*/ 	.word	0xffffffff


	//   ....[34]....
        /*0388*/ 	.word	0xffffffff


	//   ....[35]....
        /*038c*/ 	.word	0xffffffff


	//   ....[36]....
        /*0390*/ 	.word	0xffffffff


	//   ....[37]....
        /*0394*/ 	.word	0xffffffff


	//   ....[38]....
        /*0398*/ 	.word	0xffffffff


	//   ....[39]....
        /*039c*/ 	.word	0xffffffff


	//   ....[40]....
        /*03a0*/ 	.word	0xffffffff


	//   ....[41]....
        /*03a4*/ 	.word	0xffffffff


	//   ....[42]....
        /*03a8*/ 	.word	0xffffffff


	//   ....[43]....
        /*03ac*/ 	.word	0xffffffff


	//   ....[44]....
        /*03b0*/ 	.word	0xffffffff


	//   ....[45]....
        /*03b4*/ 	.word	0xffffffff


	//   ....[46]....
        /*03b8*/ 	.word	0xffffffff


	//   ....[47]....
        /*03bc*/ 	.word	0xffffffff


	//   ....[48]....
        /*03c0*/ 	.word	0xffffffff


	//   ....[49]....
        /*03c4*/ 	.word	0xffffffff


	//   ....[50]....
        /*03c8*/ 	.word	0xffffffff


	//   ....[51]....
        /*03cc*/ 	.word	0xffffffff


	//   ....[52]....
        /*03d0*/ 	.word	0xffffffff


	//   ....[53]....
        /*03d4*/ 	.word	0xffffffff


	//   ....[54]....
        /*03d8*/ 	.word	0xffffffff


	//   ....[55]....
        /*03dc*/ 	.word	0xffffffff


	//   ....[56]....
        /*03e0*/ 	.word	0xffffffff


	//   ....[57]....
        /*03e4*/ 	.word	0xffffffff


	//   ....[58]....
        /*03e8*/ 	.word	0xffffffff


	//   ....[59]....
        /*03ec*/ 	.word	0xffffffff


	//   ....[60]....
        /*03f0*/ 	.word	0xffffffff


	//   ....[61]....
        /*03f4*/ 	.word	0xffffffff


	//   ....[62]....
        /*03f8*/ 	.word	0xffffffff


	//   ....[63]....
        /*03fc*/ 	.word	0xffffffff


	//   ....[64]....
        /*0400*/ 	.word	0xffffffff


	//   ....[65]....
        /*0404*/ 	.word	0xffffffff


	//   ....[66]....
        /*0408*/ 	.word	0xffffffff


	//   ....[67]....
        /*040c*/ 	.word	0xffffffff


	//   ....[68]....
        /*0410*/ 	.word	0xffffffff


	//   ....[69]....
        /*0414*/ 	.word	0xffffffff


	//   ....[70]....
        /*0418*/ 	.word	0xffffffff


	//   ....[71]....
        /*041c*/ 	.word	0xffffffff


	//   ....[72]....
        /*0420*/ 	.word	0xffffffff


	//   ....[73]....
        /*0424*/ 	.word	0xffffffff


	//   ....[74]....
        /*0428*/ 	.word	0xffffffff


	//   ....[75]....
        /*042c*/ 	.word	0xffffffff


	//   ....[76]....
        /*0430*/ 	.word	0xffffffff


	//   ....[77]....
        /*0434*/ 	.word	0xffffffff


	//   ....[78]....
        /*0438*/ 	.word	0xffffffff


	//   ....[79]....
        /*043c*/ 	.word	0xffffffff


	//   ....[80]....
        /*0440*/ 	.word	0xffffffff


	//   ....[81]....
        /*0444*/ 	.word	0xffffffff


	//   ....[82]....
        /*0448*/ 	.word	0xffffffff


	//   ....[83]....
        /*044c*/ 	.word	0xffffffff


	//   ....[84]....
        /*0450*/ 	.word	0xffffffff


	//   ....[85]....
        /*0454*/ 	.word	0xffffffff


	//   ....[86]....
        /*0458*/ 	.word	0xffffffff


	//   ....[87]....
        /*045c*/ 	.word	0xffffffff


	//   ....[88]....
        /*0460*/ 	.word	0xffffffff


	//   ....[89]....
        /*0464*/ 	.word	0xffffffff


	//   ....[90]....
        /*0468*/ 	.word	0xffffffff


	//   ....[91]....
        /*046c*/ 	.word	0xffffffff


	//   ....[92]....
        /*0470*/ 	.word	0xffffffff


	//   ....[93]....
        /*0474*/ 	.word	0xffffffff


	//   ....[94]....
        /*0478*/ 	.word	0xffffffff


	//   ....[95]....
        /*047c*/ 	.word	0xffffffff


	//   ....[96]....
        /*0480*/ 	.word	0xffffffff


	//   ....[97]....
        /*0484*/ 	.word	0xffffffff


	//   ....[98]....
        /*0488*/ 	.word	0xffffffff


	//   ....[99]....
        /*048c*/ 	.word	0xffffffff


	//   ....[100]....
        /*0490*/ 	.word	0xffffffff


	//   ....[101]....
        /*0494*/ 	.word	0xffffffff


	//   ....[102]....
        /*0498*/ 	.word	0xffffffff


	//   ....[103]....
        /*049c*/ 	.word	0xffffffff


	//   ....[104]....
        /*04a0*/ 	.word	0xffffffff


	//   ....[105]....
        /*04a4*/ 	.word	0xffffffff


	//   ....[106]....
        /*04a8*/ 	.word	0xffffffff


	//   ....[107]....
        /*04ac*/ 	.word	0xffffffff


	//   ....[108]....
        /*04b0*/ 	.word	0xffffffff


	//   ....[109]....
        /*04b4*/ 	.word	0xffffffff


	//   ....[110]....
        /*04b8*/ 	.word	0xffffffff


	//   ....[111]....
        /*04bc*/ 	.word	0xffffffff


	//   ....[112]....
        /*04c0*/ 	.word	0xffffffff


	//   ....[113]....
        /*04c4*/ 	.word	0xffffffff


	//   ....[114]....
        /*04c8*/ 	.word	0xffffffff


	//   ....[115]....
        /*04cc*/ 	.word	0xffffffff


	//   ....[116]....
        /*04d0*/ 	.word	0xffffffff


	//   ....[117]....
        /*04d4*/ 	.word	0xffffffff


	//   ....[118]....
        /*04d8*/ 	.word	0xffffffff


	//   ....[119]....
        /*04dc*/ 	.word	0xffffffff


	//   ....[120]....
        /*04e0*/ 	.word	0xffffffff


	//   ....[121]....
        /*04e4*/ 	.word	0xffffffff


	//   ....[122]....
        /*04e8*/ 	.word	0xffffffff


	//   ....[123]....
        /*04ec*/ 	.word	0xffffffff


	//   ....[124]....
        /*04f0*/ 	.word	0xffffffff


	//   ....[125]....
        /*04f4*/ 	.word	0xffffffff


	//   ....[126]....
        /*04f8*/ 	.word	0xffffffff


	//   ....[127]....
        /*04fc*/ 	.word	0xffffffff


	//   ....[128]....
        /*0500*/ 	.word	0xffffffff


	//   ....[129]....
        /*0504*/ 	.word	0xffffffff


	//   ....[130]....
        /*0508*/ 	.word	0xffffffff


	//   ....[131]....
        /*050c*/ 	.word	0xffffffff


	//   ....[132]....
        /*0510*/ 	.word	0xffffffff


	//   ....[133]....
        /*0514*/ 	.word	0xffffffff


	//   ....[134]....
        /*0518*/ 	.word	0xffffffff


	//   ....[135]....
        /*051c*/ 	.word	0xffffffff


	//   ....[136]....
        /*0520*/ 	.word	0xffffffff


	//   ....[137]....
        /*0524*/ 	.word	0xffffffff


	//   ....[138]....
        /*0528*/ 	.word	0xffffffff


	//----- nvinfo : EIATTR_COOP_GROUP_INSTR_OFFSETS
	.align		4
.L_258:
        /*052c*/ 	.byte	0x04, 0x28
        /*052e*/ 	.short	(.L_260 - .L_259)


	//   ....[0]....
.L_259:
        /*0530*/ 	.word	0x00000060


	//   ....[1]....
        /*0534*/ 	.word	0x00001440


	//   ....[2]....
        /*0538*/ 	.word	0x00001470


	//   ....[3]....
        /*053c*/ 	.word	0x00001630


	//   ....[4]....
        /*0540*/ 	.word	0x00001660


	//   ....[5]....
        /*0544*/ 	.word	0x00001730


	//   ....[6]....
        /*0548*/ 	.word	0x00001760


	//   ....[7]....
        /*054c*/ 	.word	0x00001830


	//   ....[8]....
        /*0550*/ 	.word	0x00001860


	//   ....[9]....
        /*0554*/ 	.word	0x00001930


	//   ....[10]....
        /*0558*/ 	.word	0x00001960


	//   ....[11]....
        /*055c*/ 	.word	0x00001a30


	//   ....[12]....
        /*0560*/ 	.word	0x00001a60


	//   ....[13]....
        /*0564*/ 	.word	0x00001b30


	//   ....[14]....
        /*0568*/ 	.word	0x00001b60


	//   ....[15]....
        /*056c*/ 	.word	0x00001c40


	//   ....[16]....
        /*0570*/ 	.word	0x00001c90


	//   ....[17]....
        /*0574*/ 	.word	0x00002190


	//   ....[18]....
        /*0578*/ 	.word	0x000021b0


	//   ....[19]....
        /*057c*/ 	.word	0x000021d0


	//   ....[20]....
        /*0580*/ 	.word	0x000021e0


	//   ....[21]....
        /*0584*/ 	.word	0x000021f0


	//   ....[22]....
        /*0588*/ 	.word	0x00002200


	//   ....[23]....
        /*058c*/ 	.word	0x00002670


	//   ....[24]....
        /*0590*/ 	.word	0x000026a0


	//   ....[25]....
        /*0594*/ 	.word	0x000026e0


	//   ....[26]....
        /*0598*/ 	.word	0x00002710


	//   ....[27]....
        /*059c*/ 	.word	0x00002730


	//   ....[28]....
        /*05a0*/ 	.word	0x00002740


	//   ....[29]....
        /*05a4*/ 	.word	0x00003350


	//   ....[30]....
        /*05a8*/ 	.word	0x00003370


	//   ....[31]....
        /*05ac*/ 	.word	0x00003380


	//   ....[32]....
        /*05b0*/ 	.word	0x00003390


	//   ....[33]....
        /*05b4*/ 	.word	0x000033a0


	//   ....[34]....
        /*05b8*/ 	.word	0x000033b0


	//   ....[35]....
        /*05bc*/ 	.word	0x00003790


	//   ....[36]....
        /*05c0*/ 	.word	0x000039e0


	//   ....[37]....
        /*05c4*/ 	.word	0x00003bb0


	//   ....[38]....
        /*05c8*/ 	.word	0x000041a0


	//   ....[39]....
        /*05cc*/ 	.word	0x00004d30


	//   ....[40]....
        /*05d0*/ 	.word	0x00004d70


	//   ....[41]....
        /*05d4*/ 	.word	0x00004ef0


	//   ....[42]....
        /*05d8*/ 	.word	0x00004f20


	//   ....[43]....
        /*05dc*/ 	.word	0x00005360


	//   ....[44]....
        /*05e0*/ 	.word	0x00005460


	//   ....[45]....
        /*05e4*/ 	.word	0x000054f0


	//   ....[46]....
        /*05e8*/ 	.word	0x00005600


	//   ....[47]....
        /*05ec*/ 	.word	0x00007760


	//   ....[48]....
        /*05f0*/ 	.word	0x00007770


	//   ....[49]....
        /*05f4*/ 	.word	0x00007780


	//   ....[50]....
        /*05f8*/ 	.word	0x00007790


	//   ....[51]....
        /*05fc*/ 	.word	0x000077a0


	//   ....[52]....
        /*0600*/ 	.word	0x000077b0


	//   ....[53]....
        /*0604*/ 	.word	0x00008310


	//   ....[54]....
        /*0608*/ 	.word	0x00008320


	//   ....[55]....
        /*060c*/ 	.word	0x00008330


	//   ....[56]....
        /*0610*/ 	.word	0x00008340


	//   ....[57]....
        /*0614*/ 	.word	0x00008350


	//   ....[58]....
        /*0618*/ 	.word	0x00008360


	//   ....[59]....
        /*061c*/ 	.word	0x00008580


	//   ....[60]....
        /*0620*/ 	.word	0x000087b0


	//   ....[61]....
        /*0624*/ 	.word	0x000089b0


	//   ....[62]....
        /*0628*/ 	.word	0x000092b0


	//   ....[63]....
        /*062c*/ 	.word	0x00009b10


	//   ....[64]....
        /*0630*/ 	.word	0x00009b70


	//   ....[65]....
        /*0634*/ 	.word	0x00009c90


	//   ....[66]....
        /*0638*/ 	.word	0x00009d00


	//   ....[67]....
        /*063c*/ 	.word	0x00009e40


	//   ....[68]....
        /*0640*/ 	.word	0x00009f70


	//   ....[69]....
        /*0644*/ 	.word	0x0000a2f0


	//   ....[70]....
        /*0648*/ 	.word	0x0000a370


	//   ....[71]....
        /*064c*/ 	.word	0x0000c770


	//   ....[72]....
        /*0650*/ 	.word	0x0000c780


	//   ....[73]....
        /*0654*/ 	.word	0x0000c790


	//   ....[74]....
        /*0658*/ 	.word	0x0000c7a0


	//   ....[75]....
        /*065c*/ 	.word	0x0000c7b0


	//   ....[76]....
        /*0660*/ 	.word	0x0000c7c0


	//   ....[77]....
        /*0664*/ 	.word	0x0000d320


	//   ....[78]....
        /*0668*/ 	.word	0x0000d330


	//   ....[79]....
        /*066c*/ 	.word	0x0000d340


	//   ....[80]....
        /*0670*/ 	.word	0x0000d350


	//   ....[81]....
        /*0674*/ 	.word	0x0000d360


	//   ....[82]....
        /*0678*/ 	.word	0x0000d370


	//   ....[83]....
        /*067c*/ 	.word	0x0000d6c0


	//   ....[84]....
        /*0680*/ 	.word	0x0000d780


	//   ....[85]....
        /*0684*/ 	.word	0x0000d7a0


	//   ....[86]....
        /*0688*/ 	.word	0x0000d7e0


	//   ....[87]....
        /*068c*/ 	.word	0x0000d830


	//   ....[88]....
        /*0690*/ 	.word	0x0000d870


	//   ....[89]....
        /*0694*/ 	.word	0x0000d930


	//   ....[90]....
        /*0698*/ 	.word	0x0000dce0


	//   ....[91]....
        /*069c*/ 	.word	0x0000f710


	//   ....[92]....
        /*06a0*/ 	.word	0x0000f720


	//   ....[93]....
        /*06a4*/ 	.word	0x0000f730


	//   ....[94]....
        /*06a8*/ 	.word	0x0000f740


	//   ....[95]....
        /*06ac*/ 	.word	0x0000f790


	//   ....[96]....
        /*06b0*/ 	.word	0x0000f8f0


	//   ....[97]....
        /*06b4*/ 	.word	0x00010310


	//   ....[98]....
        /*06b8*/ 	.word	0x00010320


	//   ....[99]....
        /*06bc*/ 	.word	0x00010330


	//   ....[100]....
        /*06c0*/ 	.word	0x00010340


	//   ....[101]....
        /*06c4*/ 	.word	0x00010350


	//   ....[102]....
        /*06c8*/ 	.word	0x00010360


	//   ....[103]....
        /*06cc*/ 	.word	0x00010580


	//   ....[104]....
        /*06d0*/ 	.word	0x00010790


	//   ....[105]....
        /*06d4*/ 	.word	0x00010b00


	//   ....[106]....
        /*06d8*/ 	.word	0x00011430


	//   ....[107]....
        /*06dc*/ 	.word	0x00011be0


	//   ....[108]....
        /*06e0*/ 	.word	0x00011c30


	//   ....[109]....
        /*06e4*/ 	.word	0x00011d50


	//   ....[110]....
        /*06e8*/ 	.word	0x00011da0


	//   ....[111]....
        /*06ec*/ 	.word	0x00011e10


	//   ....[112]....
        /*06f0*/ 	.word	0x00011ff0


	//   ....[113]....
        /*06f4*/ 	.word	0x00012410


	//   ....[114]....
        /*06f8*/ 	.word	0x00012490


	//   ....[115]....
        /*06fc*/ 	.word	0x00014090


	//   ....[116]....
        /*0700*/ 	.word	0x000140a0


	//   ....[117]....
        /*0704*/ 	.word	0x000140b0


	//   ....[118]....
        /*0708*/ 	.word	0x000140c0


	//   ....[119]....
        /*070c*/ 	.word	0x000140f0


	//   ....[120]....
        /*0710*/ 	.word	0x00014110


	//   ....[121]....
        /*0714*/ 	.word	0x00014130


	//   ....[122]....
        /*0718*/ 	.word	0x00014140


	//   ....[123]....
        /*071c*/ 	.word	0x000151c0


	//   ....[124]....
        /*0720*/ 	.word	0x000151f0


	//   ....[125]....
        /*0724*/ 	.word	0x00015220


	//   ....[126]....
        /*0728*/ 	.word	0x00015250


	//   ....[127]....
        /*072c*/ 	.word	0x00015290


	//   ....[128]....
        /*0730*/ 	.word	0x000152c0


	//   ....[129]....
        /*0734*/ 	.word	0x000152e0


	//   ....[130]....
        /*0738*/ 	.word	0x000152f0


	//   ....[131]....
        /*073c*/ 	.word	0x00015310


	//   ....[132]....
        /*0740*/ 	.word	0x00015320


	//   ....[133]....
        /*0744*/ 	.word	0x000159d0


	//   ....[134]....
        /*0748*/ 	.word	0x000159f0


	//   ....[135]....
        /*074c*/ 	.word	0x00015ff0


	//   ....[136]....
        /*0750*/ 	.word	0x00016010


	//   ....[137]....
        /*0754*/ 	.word	0x00016610


	//   ....[138]....
        /*0758*/ 	.word	0x00016620


	//----- nvinfo : EIATTR_EXIT_INSTR_OFFSETS
	.align		4
.L_260:
        /*075c*/ 	.byte	0x04, 0x1c
        /*075e*/ 	.short	(.L_262 - .L_261)


	//   ....[0]....
.L_261:
        /*0760*/ 	.word	0x000001c0


	//   ....[1]....
        /*0764*/ 	.word	0x00016630


	//   ....[2]....
        /*0768*/ 	.word	0x00016bd0


	//   ....[3]....
        /*076c*/ 	.word	0x00016c20


	//   ....[4]....
        /*0770*/ 	.word	0x00016c50


	//   ....[5]....
        /*0774*/ 	.word	0x00016cb0


	//   ....[6]....
        /*0778*/ 	.word	0x00016f40


	//----- nvinfo : EIATTR_CTAIDZ_USED
	.align		4
.L_262:
        /*077c*/ 	.byte	0x01, 0x04
	.zero		2


	//----- nvinfo : EIATTR_MAX_THREADS
	.align		4
        /*0780*/ 	.byte	0x04, 0x05
        /*0782*/ 	.short	(.L_264 - .L_263)
.L_263:
        /*0784*/ 	.word	0x00000080
        /*0788*/ 	.word	0x00000001
        /*078c*/ 	.word	0x00000001


	//----- nvinfo : EIATTR_CRS_STACK_SIZE
	.align		4
.L_264:
        /*0790*/ 	.byte	0x04, 0x1e
        /*0792*/ 	.short	(.L_266 - .L_265)
.L_265:
        /*0794*/ 	.word	0x00000000
.L_266:


//--------------------- .nv.info._ZN7cutlass13device_kernelIN5flash19enable_sm80_to_sm89INS1_16FlashAttnFwdSm80INS1_25CollectiveMainloopFwdSm80ILi8ELi1ELb1EN4cute5tupleIJNS5_1CILi128EEENS7_ILi96EEES8_EEELi128ENS_6half_tEfNS_4arch4Sm80ELb0ELb1ELb0ELb1ELb1ELb0ELb1ELb1EEENS1_21CollectiveEpilogueFwdINS6_IJS8_S8_S9_EEENS6_IJNS7_ILi1EEESH_SH_EEESB_SD_Li256ELb1ELb1ELb1ELb0EEENS1_36VarlenDynamicPersistentTileSchedulerILi128ELi96ELi256ELi256ELb1ELb1ELb0ELb1ELb0ELb1EEEEEEEEEvNT_6ParamsE --------------------------
	.section	.nv.info._ZN7cutlass13device_kernelIN5flash19enable_sm80_to_sm89INS1_16FlashAttnFwdSm80INS1_25CollectiveMainloopFwdSm80ILi8ELi1ELb1EN4cute5tupleIJNS5_1CILi128EEENS7_ILi96EEES8_EEELi128ENS_6half_tEfNS_4arch4Sm80ELb0ELb1ELb0ELb1ELb1ELb0ELb1ELb1EEENS1_21CollectiveEpilogueFwdINS6_IJS8_S8_S9_EEENS6_IJNS7_ILi1EEESH_SH_EEESB_SD_Li256ELb1ELb1ELb1ELb0EEENS1_36VarlenDynamicPersistentTileSchedulerILi128ELi96ELi256ELi256ELb1ELb1ELb0ELb1ELb0ELb1EEEEEEEEEvNT_6ParamsE,"",@"SHT_CUDA_INFO"
	.sectionflags	@""
	.align	4


	//----- nvinfo : EIATTR_CUDA_API_VERSION
	.align		4
        /*0000*/ 	.byte	0x04, 0x37
        /*0002*/ 	.short	(.L_268 - .L_267)
.L_267:
        /*0004*/ 	.word	0x00000082


	//----- nvinfo : EIATTR_SW2861232_WAR
	.align		4
.L_268:
        /*0008*/ 	.byte	0x01, 0x35
	.zero		2


	//----- nvinfo : EIATTR_PARAM_CBANK
	.align		4
        /*000c*/ 	.byte	0x04, 0x0a
        /*000e*/ 	.short	(.L_270 - .L_269)
	.align		4
.L_269:
        /*0010*/ 	.word	index@(.nv.constant0._ZN7cutlass13device_kernelIN5flash19enable_sm80_to_sm89INS1_16FlashAttnFwdSm80INS1_25CollectiveMainloopFwdSm80ILi8ELi1ELb1EN4cute5tupleIJNS5_1CILi128EEENS7_ILi96EEES8_EEELi128ENS_6half_tEfNS_4arch4Sm80ELb0ELb1ELb0ELb1ELb1ELb0ELb1ELb1EEENS1_21CollectiveEpilogueFwdINS6_IJS8_S8_S9_EEENS6_IJNS7_ILi1EEESH_SH_EEESB_SD_Li256ELb1ELb1ELb1ELb0EEENS1_36VarlenDynamicPersistentTileSchedulerILi128ELi96ELi256ELi256ELb1ELb1ELb0ELb1ELb0ELb1EEEEEEEEEvNT_6ParamsE)
        /*0014*/ 	.short	0x0160
        /*0016*/ 	.short	0x0438


	//----- nvinfo : EIATTR_CBANK_PARAM_SIZE
	.align		4
.L_270:
        /*0018*/ 	.byte	0x03, 0x19
        /*001a*/ 	.short	0x0438


	//----- nvinfo : EIATTR_KPARAM_INFO
	.align		4
        /*001c*/ 	.byte	0x04, 0x17
        /*001e*/ 	.short	(.L_272 - .L_271)
.L_271:
        /*0020*/ 	.word	0x00000000
        /*0024*/ 	.short	0x0000
        /*0026*/ 	.short	0x0000
        /*0028*/ 	.byte	0x00, 0xf0, 0xe1, 0x10


	//----- nvinfo : EIATTR_MAXREG_COUNT
	.align		4
.L_272:
        /*002c*/ 	.byte	0x03, 0x1b
        /*002e*/ 	.short	0x00ff


	//----- nvinfo : EIATTR_NUM_BARRIERS
	.align		4
        /*0030*/ 	.byte	0x02, 0x4c
        /*0032*/ 	.byte	0x06
	.zero		1


	//----- nvinfo : EIATTR_ANNOTATIONS
	.align		4
        /*0034*/ 	.byte	0x04, 0x55
        /*0036*/ 	.short	(.L_274 - .L_273)


	//   ....[0]....
.L_273:
        /* <DEDUP_REMOVED lines=11> */


	//----- nvinfo : EIATTR_MERCURY_ISA_VERSION
	.align		4
.L_274:
        /*00d8*/ 	.byte	0x03, 0x5f
        /*00da*/ 	.short	0x0000


	//----- nvinfo : EIATTR_INT_WARP_WIDE_INSTR_OFFSETS
	.align		4
        /*00dc*/ 	.byte	0x04, 0x31
        /*00de*/ 	.short	(.L_276 - .L_275)


	//   ....[0]....
.L_275:
        /*00e0*/ 	.word	0x000127c0


	//   ....[1]....
        /*00e4*/ 	.word	0x00012840


	//----- nvinfo : EIATTR_COOP_GROUP_MASK_REGIDS
	.align		4
.L_276:
        /*00e8*/ 	.byte	0x04, 0x29
        /*00ea*/ 	.short	(.L_278 - .L_277)


	//   ....[0]....
.L_277:
        /*00ec*/ 	.word	0xffffffff


	//   ....[1]....
        /*00f0*/ 	.word	0xffffffff


	//   ....[2]....
        /*00f4*/ 	.word	0xffffffff


	//   ....[3]....
        /*00f8*/ 	.word	0xffffffff


	//   ....[4]....
        /*00fc*/ 	.word	0xffffffff


	//   ....[5]....
        /*0100*/ 	.word	0xffffffff


	//   ....[6]....
        /*0104*/ 	.word	0xffffffff


	//   ....[7]....
        /*0108*/ 	.word	0xffffffff


	//   ....[8]....
        /*010c*/ 	.word	0xffffffff


	//   ....[9]....
        /*0110*/ 	.word	0xffffffff


	//   ....[10]....
        /*0114*/ 	.word	0xffffffff


	//   ....[11]....
        /*0118*/ 	.word	0xffffffff


	//   ....[12]....
        /*011c*/ 	.word	0xffffffff


	//   ....[13]....
        /*0120*/ 	.word	0xffffffff


	//   ....[14]....
        /*0124*/ 	.word	0xffffffff


	//   ....[15]....
        /*0128*/ 	.word	0xffffffff


	//   ....[16]....
        /*012c*/ 	.word	0xffffffff


	//   ....[17]....
        /*0130*/ 	.word	0xffffffff


	//   ....[18]....
        /*0134*/ 	.word	0xffffffff


	//   ....[19]....
        /*0138*/ 	.word	0xffffffff


	//   ....[20]....
        /*013c*/ 	.word	0xffffffff


	//   ....[21]....
        /*0140*/ 	.word	0xffffffff


	//   ....[22]....
        /*0144*/ 	.word	0xffffffff


	//   ....[23]....
        /*0148*/ 	.word	0xffffffff


	//   ....[24]....
        /*014c*/ 	.word	0xffffffff


	//   ....[25]....
        /*0150*/ 	.word	0xffffffff


	//   ....[26]....
        /*0154*/ 	.word	0xffffffff


	//   ....[27]....
        /*0158*/ 	.word	0xffffffff


	//   ....[28]....
        /*015c*/ 	.word	0xffffffff


	//   ....[29]....
        /*0160*/ 	.word	0xffffffff


	//   ....[30]....
        /*0164*/ 	.word	0xffffffff


	//   ....[31]....
        /*0168*/ 	.word	0xffffffff


	//   ....[32]....
        /*016c*/ 	.word	0xffffffff


	//   ....[33]....
        /*0170*/ 	.word	0xffffffff


	//   ....[34]....
        /*0174*/ 	.word	0xffffffff


	//   ....[35]....
        /*0178*/ 	.word	0xffffffff


	//   ....[36]....
        /*017c*/ 	.word	0xffffffff


	//   ....[37]....
        /*0180*/ 	.word	0xffffffff


	//   ....[38]....
        /*0184*/ 	.word	0xffffffff


	//   ....[39]....
        /*0188*/ 	.word	0xffffffff


	//   ....[40]....
        /*018c*/ 	.word	0xffffffff


	//   ....[41]....
        /*0190*/ 	.word	0xffffffff


	//   ....[42]....
        /*0194*/ 	.word	0xffffffff


	//   ....[43]....
        /*0198*/ 	.word	0xffffffff


	//   ....[44]....
        /*019c*/ 	.word	0xffffffff


	//   ....[45]....
        /*01a0*/ 	.word	0xffffffff


	//   ....[46]....
        /*01a4*/ 	.word	0xffffffff


	//   ....[47]....
        /*01a8*/ 	.word	0xffffffff


	//   ....[48]....
        /*01ac*/ 	.word	0xffffffff


	//   ....[49]....
        /*01b0*/ 	.word	0xffffffff


	//   ....[50]....
        /*01b4*/ 	.word	0xffffffff


	//   ....[51]....
        /*01b8*/ 	.word	0xffffffff


	//   ....[52]....
        /*01bc*/ 	.word	0xffffffff


	//   ....[53]....
        /*01c0*/ 	.word	0xffffffff


	//   ....[54]....
        /*01c4*/ 	.word	0xffffffff


	//   ....[55]....
        /*01c8*/ 	.word	0xffffffff


	//   ....[56]....
        /*01cc*/ 	.word	0xffffffff


	//   ....[57]....
        /*01d0*/ 	.word	0xffffffff


	//   ....[58]....
        /*01d4*/ 	.word	0xffffffff


	//   ....[59]....
        /*01d8*/ 	.word	0xffffffff


	//   ....[60]....
        /*01dc*/ 	.word	0xffffffff


	//   ....[61]....
        /*01e0*/ 	.word	0xffffffff


	//   ....[62]....
        /*01e4*/ 	.word	0xffffffff


	//   ....[63]....
        /*01e8*/ 	.word	0xffffffff


	//   ....[64]....
        /*01ec*/ 	.word	0xffffffff


	//   ....[65]....
        /*01f0*/ 	.word	0xffffffff


	//   ....[66]....
        /*01f4*/ 	.word	0xffffffff


	//   ....[67]....
        /*01f8*/ 	.word	0xffffffff


	//   ....[68]....
        /*01fc*/ 	.word	0xffffffff


	//   ....[69]....
        /*0200*/ 	.word	0xffffffff


	//   ....[70]....
        /*0204*/ 	.word	0xffffffff


	//   ....[71]....
        /*0208*/ 	.word	0xffffffff


	//   ....[72]....
        /*020c*/ 	.word	0xffffffff


	//   ....[73]....
        /*0210*/ 	.word	0xffffffff


	//   ....[74]....
        /*0214*/ 	.word	0xffffffff


	//   ....[75]....
        /*0218*/ 	.word	0xffffffff


	//   ....[76]....
        /*021c*/ 	.word	0xffffffff


	//   ....[77]....
        /*0220*/ 	.word	0xffffffff


	//   ....[78]....
        /*0224*/ 	.word	0xffffffff


	//   ....[79]....
        /*0228*/ 	.word	0xffffffff


	//   ....[80]....
        /*022c*/ 	.word	0xffffffff


	//   ....[81]....
        /*0230*/ 	.word	0xffffffff


	//   ....[82]....
        /*0234*/ 	.word	0xffffffff


	//   ....[83]....
        /*0238*/ 	.word	0xffffffff


	//   ....[84]....
        /*023c*/ 	.word	0xffffffff


	//   ....[85]....
        /*0240*/ 	.word	0xffffffff


	//   ....[86]....
        /*0244*/ 	.word	0xffffffff


	//   ....[87]....
        /*0248*/ 	.word	0xffffffff


	//   ....[88]....
        /*024c*/ 	.word	0xffffffff


	//   ....[89]....
        /*0250*/ 	.word	0xffffffff


	//   ....[90]....
        /*0254*/ 	.word	0xffffffff


	//   ....[91]....
        /*0258*/ 	.word	0xffffffff


	//   ....[92]....
        /*025c*/ 	.word	0xffffffff


	//   ....[93]....
        /*0260*/ 	.word	0xffffffff


	//   ....[94]....
        /*0264*/ 	.word	0xffffffff


	//   ....[95]....
        /*0268*/ 	.word	0xffffffff


	//   ....[96]....
        /*026c*/ 	.word	0xffffffff


	//   ....[97]....
        /*0270*/ 	.word	0xffffffff


	//   ....[98]....
        /*0274*/ 	.word	0xffffffff


	//   ....[99]....
        /*0278*/ 	.word	0xffffffff


	//   ....[100]....
        /*027c*/ 	.word	0xffffffff


	//   ....[101]....
        /*0280*/ 	.word	0xffffffff


	//   ....[102]....
        /*0284*/ 	.word	0xffffffff


	//   ....[103]....
        /*0288*/ 	.word	0xffffffff


	//   ....[104]....
        /*028c*/ 	.word	0xffffffff


	//   ....[105]....
        /*0290*/ 	.word	0xffffffff


	//   ....[106]....
        /*0294*/ 	.word	0xffffffff


	//   ....[107]....
        /*0298*/ 	.word	0xffffffff


	//   ....[108]....
        /*029c*/ 	.word	0xffffffff


	//   ....[109]....
        /*02a0*/ 	.word	0xffffffff


	//   ....[110]....
        /*02a4*/ 	.word	0xffffffff


	//   ....[111]....
        /*02a8*/ 	.word	0xffffffff


	//   ....[112]....
        /*02ac*/ 	.word	0xffffffff


	//   ....[113]....
        /*02b0*/ 	.word	0xffffffff


	//   ....[114]....
        /*02b4*/ 	.word	0xffffffff


	//   ....[115]....
        /*02b8*/ 	.word	0xffffffff


	//   ....[116]....
        /*02bc*/ 	.word	0xffffffff


	//   ....[117]....
        /*02c0*/ 	.word	0xffffffff


	//   ....[118]....
        /*02c4*/ 	.word	0xffffffff


	//   ....[119]....
        /*02c8*/ 	.word	0xffffffff


	//   ....[120]....
        /*02cc*/ 	.word	0xffffffff


	//   ....[121]....
        /*02d0*/ 	.word	0xffffffff


	//   ....[122]....
        /*02d4*/ 	.word	0xffffffff


	//   ....[123]....
        /*02d8*/ 	.word	0xffffffff


	//   ....[124]....
        /*02dc*/ 	.word	0xffffffff


	//   ....[125]....
        /*02e0*/ 	.word	0xffffffff


	//   ....[126]....
        /*02e4*/ 	.word	0xffffffff


	//   ....[127]....
        /*02e8*/ 	.word	0xffffffff


	//   ....[128]....
        /*02ec*/ 	.word	0xffffffff


	//   ....[129]....
        /*02f0*/ 	.word	0xffffffff


	//   ....[130]....
        /*02f4*/ 	.word	0xffffffff


	//   ....[131]....
        /*02f8*/ 	.word	0xffffffff


	//   ....[132]....
        /*02fc*/ 	.word	0xffffffff


	//   ....[133]....
        /*0300*/ 	.word	0xffffffff


	//   ....[134]....
        /*0304*/ 	.word	0xffffffff


	//   ....[135]....
        /*0308*/ 	.word	0xffffffff


	//   ....[136]....
        /*030c*/ 	.word	0xffffffff


	//   ....[137]....
        /*0310*/ 	.word	0xffffffff


	//   ....[138]....
        /*0314*/ 	.word	0xffffffff


	//   ....[139]....
        /*0318*/ 	.word	0xffffffff


	//   ....[140]....
        /*031c*/ 	.word	0xffffffff


	//   ....[141]....
        /*0320*/ 	.word	0xffffffff


	//   ....[142]....
        /*0324*/ 	.word	0xffffffff


	//   ....[143]....
        /*0328*/ 	.word	0xffffffff


	//   ....[144]....
        /*032c*/ 	.word	0xffffffff


	//   ....[145]....
        /*0330*/ 	.word	0xffffffff


	//   ....[146]....
        /*0334*/ 	.word	0xffffffff


	//   ....[147]....
        /*0338*/ 	.word	0xffffffff


	//   ....[148]....
        /*033c*/ 	.word	0xffffffff


	//   ....[149]....
        /*0340*/ 	.word	0xffffffff


	//   ....[150]....
        /*0344*/ 	.word	0xffffffff


	//   ....[151]....
        /*0348*/ 	.word	0xffffffff


	//   ....[152]....
        /*034c*/ 	.word	0xffffffff


	//   ....[153]....
        /*0350*/ 	.word	0xffffffff


	//   ....[154]....
        /*0354*/ 	.word	0xffffffff


	//   ....[155]....
        /*0358*/ 	.word	0xffffffff


	//   ....[156]....
        /*035c*/ 	.word	0xffffffff


	//   ....[157]....
        /*0360*/ 	.word	0xffffffff


	//   ....[158]....
        /*0364*/ 	.word	0xffffffff


	//   ....[159]....
        /*0368*/ 	.word	0xffffffff


	//   ....[160]....
        /*036c*/ 	.word	0xffffffff


	//   ....[161]....
        /*0370*/ 	.word	0xffffffff


	//   ....[162]....
        /*0374*/ 	.word	0xffffffff


	//   ....[163]....
        /*0378*/ 	.word	0xffffffff


	//   ....[164]....
        /*037c*/ 	.word	0xffffffff


	//   ....[165]....
        /*0380*/ 	.word	0xffffffff


	//   ....[166]....
        /*0384*/ 	.word	0xffffffff


	//   ....[167]....
        /*0388*/ 	.word	0xffffffff


	//   ....[168]....
        /*038c*/ 	.word	0xffffffff


	//   ....[169]....
        /*0390*/ 	.word	0xffffffff


	//   ....[170]....
        /*0394*/ 	.word	0xffffffff


	//   ....[171]....
        /*0398*/ 	.word	0xffffffff


	//   ....[172]....
        /*039c*/ 	.word	0xffffffff


	//   ....[173]....
        /*03a0*/ 	.word	0xffffffff


	//   ....[174]....
        /*03a4*/ 	.word	0xffffffff


	//   ....[175]....
        /*03a8*/ 	.word	0xffffffff


	//   ....[176]....
        /*03ac*/ 	.word	0xffffffff


	//   ....[177]....
        /*03b0*/ 	.word	0xffffffff


	//   ....[178]....
        /*03b4*/ 	.word	0xffffffff


	//   ....[179]....
        /*03b8*/ 	.word	0xffffffff


	//   ....[180]....
        /*03bc*/ 	.word	0xffffffff


	//   ....[181]....
        /*03c0*/ 	.word	0xffffffff


	//   ....[182]....
        /*03c4*/ 	.word	0xffffffff


	//   ....[183]....
        /*03c8*/ 	.word	0xffffffff


	//   ....[184]....
        /*03cc*/ 	.word	0xffffffff


	//   ....[185]....
        /*03d0*/ 	.word	0xffffffff


	//   ....[186]....
        /*03d4*/ 	.word	0xffffffff


	//   ....[187]....
        /*03d8*/ 	.word	0xffffffff


	//   ....[188]....
        /*03dc*/ 	.word	0xffffffff


	//   ....[189]....
        /*03e0*/ 	.word	0xffffffff


	//   ....[190]....
        /*03e4*/ 	.word	0xffffffff


	//   ....[191]....
        /*03e8*/ 	.word	0xffffffff


	//   ....[192]....
        /*03ec*/ 	.word	0xffffffff


	//   ....[193]....
        /*03f0*/ 	.word	0xffffffff


	//   ....[194]....
        /*03f4*/ 	.word	0xffffffff


	//   ....[195]....
        /*03f8*/ 	.word	0xffffffff


	//   ....[196]....
        /*03fc*/ 	.word	0xffffffff


	//   ....[197]....
        /*0400*/ 	.word	0xffffffff


	//   ....[198]....
        /*0404*/ 	.word	0xffffffff


	//   ....[199]....
        /*0408*/ 	.word	0xffffffff


	//   ....[200]....
        /*040c*/ 	.word	0xffffffff


	//   ....[201]....
        /*0410*/ 	.word	0xffffffff


	//   ....[202]....
        /*0414*/ 	.word	0xffffffff


	//   ....[203]....
        /*0418*/ 	.word	0xffffffff


	//   ....[204]....
        /*041c*/ 	.word	0xffffffff


	//   ....[205]....
        /*0420*/ 	.word	0xffffffff


	//   ....[206]....
        /*0424*/ 	.word	0xffffffff


	//   ....[207]....
        /*0428*/ 	.word	0xffffffff


	//   ....[208]....
        /*042c*/ 	.word	0xffffffff


	//   ....[209]....
        /*0430*/ 	.word	0xffffffff


	//   ....[210]....
        /*0434*/ 	.word	0xffffffff


	//   ....[211]....
        /*0438*/ 	.word	0xffffffff


	//   ....[212]....
        /*043c*/ 	.word	0xffffffff


	//   ....[213]....
        /*0440*/ 	.word	0xffffffff


	//   ....[214]....
        /*0444*/ 	.word	0xffffffff


	//   ....[215]....
        /*0448*/ 	.word	0xffffffff


	//   ....[216]....
        /*044c*/ 	.word	0xffffffff


	//   ....[217]....
        /*0450*/ 	.word	0xffffffff


	//   ....[218]....
        /*0454*/ 	.word	0xffffffff


	//   ....[219]....
        /*0458*/ 	.word	0xffffffff


	//   ....[220]....
        /*045c*/ 	.word	0xffffffff


	//   ....[221]....
        /*0460*/ 	.word	0xffffffff


	//   ....[222]....
        /*0464*/ 	.word	0xffffffff


	//   ....[223]....
        /*0468*/ 	.word	0xffffffff


	//   ....[224]....
        /*046c*/ 	.word	0xffffffff


	//   ....[225]....
        /*0470*/ 	.word	0xffffffff


	//   ....[226]....
        /*0474*/ 	.word	0xffffffff


	//   ....[227]....
        /*0478*/ 	.word	0xffffffff


	//   ....[228]....
        /*047c*/ 	.word	0xffffffff


	//   ....[229]....
        /*0480*/ 	.word	0xffffffff


	//   ....[230]....
        /*0484*/ 	.word	0xffffffff


	//   ....[231]....
        /*0488*/ 	.word	0xffffffff


	//   ....[232]....
        /*048c*/ 	.word	0xffffffff


	//   ....[233]....
        /*0490*/ 	.word	0xffffffff


	//   ....[234]....
        /*0494*/ 	.word	0xffffffff


	//   ....[235]....
        /*0498*/ 	.word	0xffffffff


	//   ....[236]....
        /*049c*/ 	.word	0xffffffff


	//   ....[237]....
        /*04a0*/ 	.word	0xffffffff


	//   ....[238]....
        /*04a4*/ 	.word	0xffffffff


	//   ....[239]....
        /*04a8*/ 	.word	0xffffffff


	//   ....[240]....
        /*04ac*/ 	.word	0xffffffff


	//   ....[241]....
        /*04b0*/ 	.word	0xffffffff


	//   ....[242]....
        /*04b4*/ 	.word	0xffffffff


	//   ....[243]....
        /*04b8*/ 	.word	0xffffffff


	//   ....[244]....
        /*04bc*/ 	.word	0xffffffff


	//   ....[245]....
        /*04c0*/ 	.word	0xffffffff


	//   ....[246]....
        /*04c4*/ 	.word	0xffffffff


	//   ....[247]....
        /*04c8*/ 	.word	0xffffffff


	//   ....[248]....
        /*04cc*/ 	.word	0xffffffff


	//   ....[249]....
        /*04d0*/ 	.word	0xffffffff


	//   ....[250]....
        /*04d4*/ 	.word	0xffffffff


	//   ....[251]....
        /*04d8*/ 	.word	0xffffffff


	//   ....[252]....
        /*04dc*/ 	.word	0xffffffff


	//   ....[253]....
        /*04e0*/ 	.word	0xffffffff


	//   ....[254]....
        /*04e4*/ 	.word	0xffffffff


	//   ....[255]....
        /*04e8*/ 	.word	0xffffffff


	//   ....[0]....
        /*04ec*/ 	.word	0xffffffff


	//   ....[1]....
        /*04f0*/ 	.word	0xffffffff


	//----- nvinfo : EIATTR_COOP_GROUP_INSTR_OFFSETS
	.align		4
.L_278:
        /*04f4*/ 	.byte	0x04, 0x28
        /*04f6*/ 	.short	(.L_280 - .L_279)


	//   ....[0]....
.L_279:
        /*04f8*/ 	.word	0x00000050


	//   ....[1]....
        /*04fc*/ 	.word	0x000001e0


	//   ....[2]....
        /*0500*/ 	.word	0x00000210


	//   ....[3]....
        /*0504*/ 	.word	0x00000240


	//   ....[4]....
        /*0508*/ 	.word	0x00000270


	//   ....[5]....
        /*050c*/ 	.word	0x000002a0


	//   ....[6]....
        /*0510*/ 	.word	0x000002d0


	//   ....[7]....
        /*0514*/ 	.word	0x00000430


	//   ....[8]....
        /*0518*/ 	.word	0x00000470


	//   ....[9]....
        /*051c*/ 	.word	0x000004a0


	//   ....[10]....
        /*0520*/ 	.word	0x000004d0


	//   ....[11]....
        /*0524*/ 	.word	0x00000500


	//   ....[12]....
        /*0528*/ 	.word	0x00000530


	//   ....[13]....
        /*052c*/ 	.word	0x000005c0


	//   ....[14]....
        /*0530*/ 	.word	0x00000600


	//   ....[15]....
        /*0534*/ 	.word	0x00000620


	//   ....[16]....
        /*0538*/ 	.word	0x00000680


	//   ....[17]....
        /*053c*/ 	.word	0x00002830


	//   ....[18]....
        /*0540*/ 	.word	0x00002860


	//   ....[19]....
        /*0544*/ 	.word	0x000028a0


	//   ....[20]....
        /*0548*/ 	.word	0x000028e0


	//   ....[21]....
        /*054c*/ 	.word	0x00002af0


	//   ....[22]....
        /*0550*/ 	.word	0x00002b10


	//   ....[23]....
        /*0554*/ 	.word	0x00002b60


	//   ....[24]....
        /*0558*/ 	.word	0x00002bc0


	//   ....[25]....
        /*055c*/ 	.word	0x00002cf0


	//   ....[26]....
        /*0560*/ 	.word	0x00002d20


	//   ....[27]....
        /*0564*/ 	.word	0x00002d60


	//   ....[28]....
        /*0568*/ 	.word	0x00002d90


	//   ....[29]....
        /*056c*/ 	.word	0x00002e20


	//   ....[30]....
        /*0570*/ 	.word	0x00002e60


	//   ....[31]....
        /*0574*/ 	.word	0x00003220


	//   ....[32]....
        /*0578*/ 	.word	0x00003230


	//   ....[33]....
        /*057c*/ 	.word	0x00003240


	//   ....[34]....
        /*0580*/ 	.word	0x00003250


	//   ....[35]....
        /*0584*/ 	.word	0x00003260


	//   ....[36]....
        /*0588*/ 	.word	0x00003280


	//   ....[37]....
        /*058c*/ 	.word	0x00003f80


	//   ....[38]....
        /*0590*/ 	.word	0x00003fa0


	//   ....[39]....
        /*0594*/ 	.word	0x00003fc0


	//   ....[40]....
        /*0598*/ 	.word	0x00003fd0


	//   ....[41]....
        /*059c*/ 	.word	0x00003fe0


	//   ....[42]....
        /*05a0*/ 	.word	0x000040c0


	//   ....[43]....
        /*05a4*/ 	.word	0x000042f0


	//   ....[44]....
        /*05a8*/ 	.word	0x00004ce0


	//   ....[45]....
        /*05ac*/ 	.word	0x00005710


	//   ....[46]....
        /*05b0*/ 	.word	0x00005740


	//   ....[47]....
        /*05b4*/ 	.word	0x00005750


	//   ....[48]....
        /*05b8*/ 	.word	0x00005780


	//   ....[49]....
        /*05bc*/ 	.word	0x00007020


	//   ....[50]....
        /*05c0*/ 	.word	0x00007040


	//   ....[51]....
        /*05c4*/ 	.word	0x00007100


	//   ....[52]....
        /*05c8*/ 	.word	0x00007110


	//   ....[53]....
        /*05cc*/ 	.word	0x00007180


	//   ....[54]....
        /*05d0*/ 	.word	0x000071a0


	//   ....[55]....
        /*05d4*/ 	.word	0x00007dd0


	//   ....[56]....
        /*05d8*/ 	.word	0x00007df0


	//   ....[57]....
        /*05dc*/ 	.word	0x00007eb0


	//   ....[58]....
        /*05e0*/ 	.word	0x00007ec0


	//   ....[59]....
        /*05e4*/ 	.word	0x00007f30


	//   ....[60]....
        /*05e8*/ 	.word	0x00007f50


	//   ....[61]....
        /*05ec*/ 	.word	0x00008130


	//   ....[62]....
        /*05f0*/ 	.word	0x00008b70


	//   ....[63]....
        /*05f4*/ 	.word	0x000095f0


	//   ....[64]....
        /*05f8*/ 	.word	0x00009620


	//   ....[65]....
        /*05fc*/ 	.word	0x00009630


	//   ....[66]....
        /*0600*/ 	.word	0x00009660


	//   ....[67]....
        /*0604*/ 	.word	0x0000b3f0


	//   ....[68]....
        /*0608*/ 	.word	0x0000b410


	//   ....[69]....
        /*060c*/ 	.word	0x0000b4d0


	//   ....[70]....
        /*0610*/ 	.word	0x0000b4e0


	//   ....[71]....
        /*0614*/ 	.word	0x0000b550


	//   ....[72]....
        /*0618*/ 	.word	0x0000b570


	//   ....[73]....
        /*061c*/ 	.word	0x0000c1a0


	//   ....[74]....
        /*0620*/ 	.word	0x0000c1c0


	//   ....[75]....
        /*0624*/ 	.word	0x0000c280


	//   ....[76]....
        /*0628*/ 	.word	0x0000c290


	//   ....[77]....
        /*062c*/ 	.word	0x0000c300


	//   ....[78]....
        /*0630*/ 	.word	0x0000c320


	//   ....[79]....
        /*0634*/ 	.word	0x0000c760


	//   ....[80]....
        /*0638*/ 	.word	0x0000c790


	//   ....[81]....
        /*063c*/ 	.word	0x0000c7a0


	//   ....[82]....
        /*0640*/ 	.word	0x0000c7d0


	//   ....[83]....
        /*0644*/ 	.word	0x0000e330


	//   ....[84]....
        /*0648*/ 	.word	0x0000e340


	//   ....[85]....
        /*064c*/ 	.word	0x0000e390


	//   ....[86]....
        /*0650*/ 	.word	0x0000e3d0


	//   ....[87]....
        /*0654*/ 	.word	0x0000e430


	//   ....[88]....
        /*0658*/ 	.word	0x0000e460


	//   ....[89]....
        /*065c*/ 	.word	0x0000f050


	//   ....[90]....
        /*0660*/ 	.word	0x0000f070


	//   ....[91]....
        /*0664*/ 	.word	0x0000f120


	//   ....[92]....
        /*0668*/ 	.word	0x0000f140


	//   ....[93]....
        /*066c*/ 	.word	0x0000f150


	//   ....[94]....
        /*0670*/ 	.word	0x0000f1c0


	//   ....[95]....
        /*0674*/ 	.word	0x0000f360


	//   ....[96]....
        /*0678*/ 	.word	0x0000fda0


	//   ....[97]....
        /*067c*/ 	.word	0x00010820


	//   ....[98]....
        /*0680*/ 	.word	0x00010850


	//   ....[99]....
        /*0684*/ 	.word	0x00010860


	//   ....[100]....
        /*0688*/ 	.word	0x00010890


	//   ....[101]....
        /*068c*/ 	.word	0x000121a0


	//   ....[102]....
        /*0690*/ 	.word	0x000121d0


	//   ....[103]....
        /*0694*/ 	.word	0x000121e0


	//   ....[104]....
        /*0698*/ 	.word	0x00012210


	//   ....[105]....
        /*069c*/ 	.word	0x00013220


	//   ....[106]....
        /*06a0*/ 	.word	0x00013250


	//   ....[107]....
        /*06a4*/ 	.word	0x00013260


	//   ....[108]....
        /*06a8*/ 	.word	0x00013270


	//   ....[109]....
        /*06ac*/ 	.word	0x000135a0


	//   ....[110]....
        /*06b0*/ 	.word	0x000135c0


	//   ....[111]....
        /*06b4*/ 	.word	0x000136d0


	//   ....[112]....
        /*06b8*/ 	.word	0x000136e0


	//   ....[113]....
        /*06bc*/ 	.word	0x000137f0


	//   ....[114]....
        /*06c0*/ 	.word	0x00013810


	//   ....[115]....
        /*06c4*/ 	.word	0x00013920


	//   ....[116]....
        /*06c8*/ 	.word	0x00013930


	//   ....[117]....
        /*06cc*/ 	.word	0x00013c30


	//   ....[118]....
        /*06d0*/ 	.word	0x00013c50


	//   ....[119]....
        /*06d4*/ 	.word	0x00014360


	//   ....[120]....
        /*06d8*/ 	.word	0x00014370


	//   ....[121]....
        /*06dc*/ 	.word	0x000151b0


	//   ....[122]....
        /*06e0*/ 	.word	0x000151d0


	//   ....[123]....
        /*06e4*/ 	.word	0x000152f0


	//   ....[124]....
        /*06e8*/ 	.word	0x00015300


	//   ....[125]....
        /*06ec*/ 	.word	0x00015410


	//   ....[126]....
        /*06f0*/ 	.word	0x00015430


	//   ....[127]....
        /*06f4*/ 	.word	0x00015540


	//   ....[128]....
        /*06f8*/ 	.word	0x00015550


	//   ....[129]....
        /*06fc*/ 	.word	0x00015700


	//   ....[130]....
        /*0700*/ 	.word	0x00015720


	//   ....[131]....
        /*0704*/ 	.word	0x00015840


	//   ....[132]....
        /*0708*/ 	.word	0x00015880


	//   ....[133]....
        /*070c*/ 	.word	0x000158b0


	//   ....[134]....
        /*0710*/ 	.word	0x000158e0


	//   ....[135]....
        /*0714*/ 	.word	0x00015910


	//   ....[136]....
        /*0718*/ 	.word	0x00015940


	//   ....[137]....
        /*071c*/ 	.word	0x00015a90


	//   ....[138]....
        /*0720*/ 	.word	0x00015ad0


	//   ....[139]....
        /*0724*/ 	.word	0x00015b00


	//   ....[140]....
        /*0728*/ 	.word	0x00015b30


	//   ....[141]....
        /*072c*/ 	.word	0x00015b60


	//   ....[142]....
        /*0730*/ 	.word	0x00015b90


	//   ....[143]....
        /*0734*/ 	.word	0x00015c20


	//   ....[144]....
        /*0738*/ 	.word	0x00015c60


	//   ....[145]....
        /*073c*/ 	.word	0x00015c70


	//   ....[146]....
        /*0740*/ 	.word	0x00015cd0


	//   ....[147]....
        /*0744*/ 	.word	0x00016680


	//   ....[148]....
        /*0748*/ 	.word	0x000166e0


	//   ....[149]....
        /*074c*/ 	.word	0x00016730


	//   ....[150]....
        /*0750*/ 	.word	0x00016780


	//   ....[151]....
        /*0754*/ 	.word	0x000167d0


	//   ....[152]....
        /*0758*/ 	.word	0x00016840


	//   ....[153]....
        /*075c*/ 	.word	0x00016890


	//   ....[154]....
        /*0760*/ 	.word	0x00016900


	//   ....[155]....
        /*0764*/ 	.word	0x00016970


	//   ....[156]....
        /*0768*/ 	.word	0x000169e0


	//   ....[157]....
        /*076c*/ 	.word	0x00016a50


	//   ....[158]....
        /*0770*/ 	.word	0x00016ac0


	//   ....[159]....
        /*0774*/ 	.word	0x00016be0


	//   ....[160]....
        /*0778*/ 	.word	0x00016c40


	//   ....[161]....
        /*077c*/ 	.word	0x00016d80


	//   ....[162]....
        /*0780*/ 	.word	0x00016de0


	//   ....[163]....
        /*0784*/ 	.word	0x00016e50


	//   ....[164]....
        /*0788*/ 	.word	0x00016ec0


	//   ....[165]....
        /*078c*/ 	.word	0x00016f20


	//   ....[166]....
        /*0790*/ 	.word	0x00016f70


	//   ....[167]....
        /*0794*/ 	.word	0x00016fc0


	//   ....[168]....
        /*0798*/ 	.word	0x00017010


	//   ....[169]....
        /*079c*/ 	.word	0x00017080


	//   ....[170]....
        /*07a0*/ 	.word	0x000170f0


	//   ....[171]....
        /*07a4*/ 	.word	0x00017210


	//   ....[172]....
        /*07a8*/ 	.word	0x00017270


	//   ....[173]....
        /*07ac*/ 	.word	0x000173b0


	//   ....[174]....
        /*07b0*/ 	.word	0x00017410


	//   ....[175]....
        /*07b4*/ 	.word	0x00017480


	//   ....[176]....
        /*07b8*/ 	.word	0x000174f0


	//   ....[177]....
        /*07bc*/ 	.word	0x00017610


	//   ....[178]....
        /*07c0*/ 	.word	0x00017670


	//   ....[179]....
        /*07c4*/ 	.word	0x000177b0


	//   ....[180]....
        /*07c8*/ 	.word	0x00017810


	//   ....[181]....
        /*07cc*/ 	.word	0x00017880


	//   ....[182]....
        /*07d0*/ 	.word	0x000178f0


	//   ....[183]....
        /*07d4*/ 	.word	0x00017940


	//   ....[184]....
        /*07d8*/ 	.word	0x00017990


	//   ....[185]....
        /*07dc*/ 	.word	0x000179e0


	//   ....[186]....
        /*07e0*/ 	.word	0x00017a20


	//   ....[187]....
        /*07e4*/ 	.word	0x00017a80


	//   ....[188]....
        /*07e8*/ 	.word	0x00017af0


	//   ....[189]....
        /*07ec*/ 	.word	0x00017c10


	//   ....[190]....
        /*07f0*/ 	.word	0x00017c70


	//   ....[191]....
        /*07f4*/ 	.word	0x00017db0


	//   ....[192]....
        /*07f8*/ 	.word	0x00017e10


	//   ....[193]....
        /*07fc*/ 	.word	0x00017e80


	//   ....[194]....
        /*0800*/ 	.word	0x00017ef0


	//   ....[195]....
        /*0804*/ 	.word	0x00018010


	//   ....[196]....
        /*0808*/ 	.word	0x00018070


	//   ....[197]....
        /*080c*/ 	.word	0x000181b0


	//   ....[198]....
        /*0810*/ 	.word	0x00018210


	//   ....[199]....
        /*0814*/ 	.word	0x00018260


	//   ....[200]....
        /*0818*/ 	.word	0x000182b0


	//   ....[201]....
        /*081c*/ 	.word	0x00018300


	//   ....[202]....
        /*0820*/ 	.word	0x00018340


	//   ....[203]....
        /*0824*/ 	.word	0x000183a0


	//   ....[204]....
        /*0828*/ 	.word	0x00018410


	//   ....[205]....
        /*082c*/ 	.word	0x00018480


	//   ....[206]....
        /*0830*/ 	.word	0x00018590


	//   ....[207]....
        /*0834*/ 	.word	0x000185f0


	//   ....[208]....
        /*0838*/ 	.word	0x00018700


	//   ....[209]....
        /*083c*/ 	.word	0x00018760


	//   ....[210]....
        /*0840*/ 	.word	0x000187d0


	//   ....[211]....
        /*0844*/ 	.word	0x00018840


	//   ....[212]....
        /*0848*/ 	.word	0x00018890


	//   ....[213]....
        /*084c*/ 	.word	0x000188d0


	//   ....[214]....
        /*0850*/ 	.word	0x00018920


	//   ....[215]....
        /*0854*/ 	.word	0x00018970


	//   ....[216]....
        /*0858*/ 	.word	0x000189c0


	//   ....[217]....
        /*085c*/ 	.word	0x00018a10


	//   ....[218]....
        /*0860*/ 	.word	0x00018a60


	//   ....[219]....
        /*0864*/ 	.word	0x00018ab0


	//   ....[220]....
        /*0868*/ 	.word	0x00018b20


	//   ....[221]....
        /*086c*/ 	.word	0x00018b90


	//   ....[222]....
        /*0870*/ 	.word	0x00018c00


	//   ....[223]....
        /*0874*/ 	.word	0x00018c60


	//   ....[224]....
        /*0878*/ 	.word	0x00018cd0


	//   ....[225]....
        /*087c*/ 	.word	0x00018d40


	//   ....[226]....
        /*0880*/ 	.word	0x00018db0


	//   ....[227]....
        /*0884*/ 	.word	0x00018e10


	//   ....[228]....
        /*0888*/ 	.word	0x00018e80


	//   ....[229]....
        /*088c*/ 	.word	0x00018ef0


	//   ....[230]....
        /*0890*/ 	.word	0x00018f60


	//   ....[231]....
        /*0894*/ 	.word	0x00018fc0


	//   ....[232]....
        /*0898*/ 	.word	0x00019030


	//   ....[233]....
        /*089c*/ 	.word	0x000190a0


	//   ....[234]....
        /*08a0*/ 	.word	0x00019110


	//   ....[235]....
        /*08a4*/ 	.word	0x00019170


	//   ....[236]....
        /*08a8*/ 	.word	0x000191e0


	//   ....[237]....
        /*08ac*/ 	.word	0x00019250


	//   ....[238]....
        /*08b0*/ 	.word	0x000192c0


	//   ....[239]....
        /*08b4*/ 	.word	0x00019320


	//   ....[240]....
        /*08b8*/ 	.word	0x00019390


	//   ....[241]....
        /*08bc*/ 	.word	0x00019400


	//   ....[242]....
        /*08c0*/ 	.word	0x00019450


	//   ....[243]....
        /*08c4*/ 	.word	0x00019490


	//   ....[244]....
        /*08c8*/ 	.word	0x000194e0


	//   ....[245]....
        /*08cc*/ 	.word	0x00019530


	//   ....[246]....
        /*08d0*/ 	.word	0x00019580


	//   ....[247]....
        /*08d4*/ 	.word	0x000195f0


	//   ....[248]....
        /*08d8*/ 	.word	0x00019640


	//   ....[249]....
        /*08dc*/ 	.word	0x00019690


	//   ....[250]....
        /*08e0*/ 	.word	0x000196e0


	//   ....[251]....
        /*08e4*/ 	.word	0x00019730


	//   ....[252]....
        /*08e8*/ 	.word	0x00019780


	//   ....[253]....
        /*08ec*/ 	.word	0x000197f0


	//   ....[254]....
        /*08f0*/ 	.word	0x00019840


	//   ....[255]....
        /*08f4*/ 	.word	0x000198b0


	//   ....[0]....
        /*08f8*/ 	.word	0x00019910


	//   ....[1]....
        /*08fc*/ 	.word	0x00019980


	//----- nvinfo : EIATTR_EXIT_INSTR_OFFSETS
	.align		4
.L_280:
        /*0900*/ 	.byte	0x04, 0x1c
        /*0902*/ 	.short	(.L_282 - .L_281)


	//   ....[0]....
.L_281:
        /*0904*/ 	.word	0x00000fe0


	//   ....[1]....
        /*0908*/ 	.word	0x00016640


	//----- nvinfo : EIATTR_MAX_THREADS
	.align		4
.L_282:
        /*090c*/ 	.byte	0x04, 0x05
        /*090e*/ 	.short	(.L_284 - .L_283)
.L_283:
        /*0910*/ 	.word	0x00000100
        /*0914*/ 	.word	0x00000001
        /*0918*/ 	.word	0x00000001


	//----- nvinfo : EIATTR_CRS_STACK_SIZE
	.align		4
.L_284:
        /*091c*/ 	.byte	0x04, 0x1e
        /*091e*/ 	.short	(.L_286 - .L_285)
.L_285:
        /*0920*/ 	.word	0x00000000
.L_286:


//--------------------- .nv.info._ZN7cutlass13device_kernelIN5flash19enable_sm80_to_sm89INS1_16FlashAttnFwdSm80INS1_25CollectiveMainloopFwdSm80ILi8ELi1ELb1EN4cute5tupleIJNS5_1CILi128EEENS7_ILi96EEES8_EEELi128ENS_6half_tEfNS_4arch4Sm80ELb0ELb1ELb0ELb1ELb1ELb1ELb1ELb1EEENS1_21CollectiveEpilogueFwdINS6_IJS8_S8_S9_EEENS6_IJNS7_ILi1EEESH_SH_EEESB_SD_Li256ELb1ELb1ELb1ELb0EEENS1_36VarlenDynamicPersistentTileSchedulerILi128ELi96ELi256ELi256ELb1ELb1ELb0ELb1ELb0ELb1EEEEEEEEEvNT_6ParamsE --------------------------
	.section	.nv.info._ZN7cutlass13device_kernelIN5flash19enable_sm80_to_sm89INS1_16FlashAttnFwdSm80INS1_25CollectiveMainloopFwdSm80ILi8ELi1ELb1EN4cute5tupleIJNS5_1CILi128EEENS7_ILi96EEES8_EEELi128ENS_6half_tEfNS_4arch4Sm80ELb0ELb1ELb0ELb1ELb1ELb1ELb1ELb1EEENS1_21CollectiveEpilogueFwdINS6_IJS8_S8_S9_EEENS6_IJNS7_ILi1EEESH_SH_EEESB_SD_Li256ELb1ELb1ELb1ELb0EEENS1_36VarlenDynamicPersistentTileSchedulerILi128ELi96ELi256ELi256ELb1ELb1ELb0ELb1ELb0ELb1EEEEEEEEEvNT_6ParamsE,"",@"SHT_CUDA_INFO"
	.sectionflags	@""
	.align	4


	//----- nvinfo : EIATTR_CUDA_API_VERSION
	.align		4
        /*0000*/ 	.byte	0x04, 0x37
        /*0002*/ 	.short	(.L_288 - .L_287)
.L_287:
        /*0004*/ 	.word	0x00000082


	//----- nvinfo : EIATTR_SW2861232_WAR
	.align		4
.L_288:
        /*0008*/ 	.byte	0x01, 0x35
	.zero		2


	//----- nvinfo : EIATTR_PARAM_CBANK
	.align		4
        /*000c*/ 	.byte	0x04, 0x0a
        /*000e*/ 	.short	(.L_290 - .L_289)
	.align		4
.L_289:
        /*0010*/ 	.word	index@(.nv.constant0._ZN7cutlass13device_kernelIN5flash19enable_sm80_to_sm89INS1_16FlashAttnFwdSm80INS1_25CollectiveMainloopFwdSm80ILi8ELi1ELb1EN4cute5tupleIJNS5_1CILi128EEENS7_ILi96EEES8_EEELi128ENS_6half_tEfNS_4arch4Sm80ELb0ELb1ELb0ELb1ELb1ELb1ELb1ELb1EEENS1_21CollectiveEpilogueFwdINS6_IJS8_S8_S9_EEENS6_IJNS7_ILi1EEESH_SH_EEESB_SD_Li256ELb1ELb1ELb1ELb0EEENS1_36VarlenDynamicPersistentTileSchedulerILi128ELi96ELi256ELi256ELb1ELb1ELb0ELb1ELb0ELb1EEEEEEEEEvNT_6ParamsE)
        /*0014*/ 	.short	0x0160
        /*0016*/ 	.short	0x0438


	//----- nvinfo : EIATTR_CBANK_PARAM_SIZE
	.align		4
.L_290:
        /*0018*/ 	.byte	0x03, 0x19
        /*001a*/ 	.short	0x0438


	//----- nvinfo : EIATTR_KPARAM_INFO
	.align		4
        /*001c*/ 	.byte	0x04, 0x17
        /*001e*/ 	.short	(.L_292 - .L_291)
.L_291:
        /*0020*/ 	.word	0x00000000
        /*0024*/ 	.short	0x0000
        /*0026*/ 	.short	0x0000
        /*0028*/ 	.byte	0x00, 0xf0, 0xe1, 0x10


	//----- nvinfo : EIATTR_MAXREG_COUNT
	.align		4
.L_292:
        /*002c*/ 	.byte	0x03, 0x1b
        /*002e*/ 	.short	0x00ff


	//----- nvinfo : EIATTR_NUM_BARRIERS
	.align		4
        /*0030*/ 	.byte	0x02, 0x4c
        /*0032*/ 	.byte	0x06
	.zero		1


	//----- nvinfo : EIATTR_ANNOTATIONS
	.align		4
        /*0034*/ 	.byte	0x04, 0x55
        /*0036*/ 	.short	(.L_294 - .L_293)


	//   ....[0]....
.L_293:
        /* <DEDUP_REMOVED lines=60> */


	//----- nvinfo : EIATTR_MERCURY_ISA_VERSION
	.align		4
.L_294:
        /*03e0*/ 	.byte	0x03, 0x5f
        /*03e2*/ 	.short	0x0000


	//----- nvinfo : EIATTR_INT_WARP_WIDE_INSTR_OFFSETS
	.align		4
        /*03e4*/ 	.byte	0x04, 0x31
        /*03e6*/ 	.short	(.L_296 - .L_295)


	//   ....[0]....
.L_295:
        /*03e8*/ 	.word	0x0001d580


	//   ....[1]....
        /*03ec*/ 	.word	0x0001d600


	//----- nvinfo : EIATTR_COOP_GROUP_MASK_REGIDS
	.align		4
.L_296:
        /*03f0*/ 	.byte	0x04, 0x29
        /*03f2*/ 	.short	(.L_298 - .L_297)


	//   ....[0]....
.L_297:
        /*03f4*/ 	.word	0xffffffff


	//   ....[1]....
        /*03f8*/ 	.word	0xffffffff


	//   ....[2]....
        /*03fc*/ 	.word	0xffffffff


	//   ....[3]....
        /*0400*/ 	.word	0xffffffff


	//   ....[4]....
        /*0404*/ 	.word	0xffffffff


	//   ....[5]....
        /*0408*/ 	.word	0xffffffff


	//   ....[6]....
        /*040c*/ 	.word	0xffffffff


	//   ....[7]....
        /*0410*/ 	.word	0xffffffff


	//   ....[8]....
        /*0414*/ 	.word	0xffffffff


	//   ....[9]....
        /*0418*/ 	.word	0xffffffff


	//   ....[10]....
        /*041c*/ 	.word	0xffffffff


	//   ....[11]....
        /*0420*/ 	.word	0xffffffff


	//   ....[12]....
        /*0424*/ 	.word	0xffffffff


	//   ....[13]....
        /*0428*/ 	.word	0xffffffff


	//   ....[14]....
        /*042c*/ 	.word	0xffffffff


	//   ....[15]....
        /*0430*/ 	.word	0xffffffff


	//   ....[16]....
        /*0434*/ 	.word	0xffffffff


	//   ....[17]....
        /*0438*/ 	.word	0xffffffff


	//   ....[18]....
        /*043c*/ 	.word	0xffffffff


	//   ....[19]....
        /*0440*/ 	.word	0xffffffff


	//   ....[20]....
        /*0444*/ 	.word	0xffffffff


	//   ....[21]....
        /*0448*/ 	.word	0xffffffff


	//   ....[22]....
        /*044c*/ 	.word	0xffffffff


	//   ....[23]....
        /*0450*/ 	.word	0xffffffff


	//   ....[24]....
        /*0454*/ 	.word	0xffffffff


	//   ....[25]....
        /*0458*/ 	.word	0xffffffff


	//   ....[26]....
        /*045c*/ 	.word	0xffffffff


	//   ....[27]....
        /*0460*/ 	.word	0xffffffff


	//   ....[28]....
        /*0464*/ 	.word	0xffffffff


	//   ....[29]....
        /*0468*/ 	.word	0xffffffff


	//   ....[30]....
        /*046c*/ 	.word	0xffffffff


	//   ....[31]....
        /*0470*/ 	.word	0xffffffff


	//   ....[32]....
        /*0474*/ 	.word	0xffffffff


	//   ....[33]....
        /*0478*/ 	.word	0xffffffff


	//   ....[34]....
        /*047c*/ 	.word	0xffffffff


	//   ....[35]....
        /*0480*/ 	.word	0xffffffff


	//   ....[36]....
        /*0484*/ 	.word	0xffffffff


	//   ....[37]....
        /*0488*/ 	.word	0xffffffff


	//   ....[38]....
        /*048c*/ 	.word	0xffffffff


	//   ....[39]....
        /*0490*/ 	.word	0xffffffff


	//   ....[40]....
        /*0494*/ 	.word	0xffffffff


	//   ....[41]....
        /*0498*/ 	.word	0xffffffff


	//   ....[42]....
        /*049c*/ 	.word	0xffffffff


	//   ....[43]....
        /*04a0*/ 	.word	0xffffffff


	//   ....[44]....
        /*04a4*/ 	.word	0xffffffff


	//   ....[45]....
        /*04a8*/ 	.word	0xffffffff


	//   ....[46]....
        /*04ac*/ 	.word	0xffffffff


	//   ....[47]....
        /*04b0*/ 	.word	0xffffffff


	//   ....[48]....
        /*04b4*/ 	.word	0xffffffff


	//   ....[49]....
        /*04b8*/ 	.word	0xffffffff


	//   ....[50]....
        /*04bc*/ 	.word	0xffffffff


	//   ....[51]....
        /*04c0*/ 	.word	0xffffffff


	//   ....[52]....
        /*04c4*/ 	.word	0xffffffff


	//   ....[53]....
        /*04c8*/ 	.word	0xffffffff


	//   ....[54]....
        /*04cc*/ 	.word	0xffffffff


	//   ....[55]....
        /*04d0*/ 	.word	0xffffffff


	//   ....[56]....
        /*04d4*/ 	.word	0xffffffff


	//   ....[57]....
        /*04d8*/ 	.word	0xffffffff


	//   ....[58]....
        /*04dc*/ 	.word	0xffffffff


	//   ....[59]....
        /*04e0*/ 	.word	0xffffffff


	//   ....[60]....
        /*04e4*/ 	.word	0xffffffff


	//   ....[61]....
        /*04e8*/ 	.word	0xffffffff


	//   ....[62]....
        /*04ec*/ 	.word	0xffffffff


	//   ....[63]....
        /*04f0*/ 	.word	0xffffffff


	//   ....[64]....
        /*04f4*/ 	.word	0xffffffff


	//   ....[65]....
        /*04f8*/ 	.word	0xffffffff


	//   ....[66]....
        /*04fc*/ 	.word	0xffffffff


	//   ....[67]....
        /*0500*/ 	.word	0xffffffff


	//   ....[68]....
        /*0504*/ 	.word	0xffffffff


	//   ....[69]....
        /*0508*/ 	.word	0xffffffff


	//   ....[70]....
        /*050c*/ 	.word	0xffffffff


	//   ....[71]....
        /*0510*/ 	.word	0xffffffff


	//   ....[72]....
        /*0514*/ 	.word	0xffffffff


	//   ....[73]....
        /*0518*/ 	.word	0xffffffff


	//   ....[74]....
        /*051c*/ 	.word	0xffffffff


	//   ....[75]....
        /*0520*/ 	.word	0xffffffff


	//   ....[76]....
        /*0524*/ 	.word	0xffffffff


	//   ....[77]....
        /*0528*/ 	.word	0xffffffff


	//   ....[78]....
        /*052c*/ 	.word	0xffffffff


	//   ....[79]....
        /*0530*/ 	.word	0xffffffff


	//   ....[80]....
        /*0534*/ 	.word	0xffffffff


	//   ....[81]....
        /*0538*/ 	.word	0xffffffff


	//   ....[82]....
        /*053c*/ 	.word	0xffffffff


	//   ....[83]....
        /*0540*/ 	.word	0xffffffff


	//   ....[84]....
        /*0544*/ 	.word	0xffffffff


	//   ....[85]....
        /*0548*/ 	.word	0xffffffff


	//   ....[86]....
        /*054c*/ 	.word	0xffffffff


	//   ....[87]....
        /*0550*/ 	.word	0xffffffff


	//   ....[88]....
        /*0554*/ 	.word	0xffffffff


	//   ....[89]....
        /*0558*/ 	.word	0xffffffff


	//   ....[90]....
        /*055c*/ 	.word	0xffffffff


	//   ....[91]....
        /*0560*/ 	.word	0xffffffff


	//   ....[92]....
        /*0564*/ 	.word	0xffffffff


	//   ....[93]....
        /*0568*/ 	.word	0xffffffff


	//   ....[94]....
        /*056c*/ 	.word	0xffffffff


	//   ....[95]....
        /*0570*/ 	.word	0xffffffff


	//   ....[96]....
        /*0574*/ 	.word	0xffffffff


	//   ....[97]....
        /*0578*/ 	.word	0xffffffff


	//   ....[98]....
        /*057c*/ 	.word	0xffffffff


	//   ....[99]....
        /*0580*/ 	.word	0xffffffff


	//   ....[100]....
        /*0584*/ 	.word	0xffffffff


	//   ....[101]....
        /*0588*/ 	.word	0xffffffff


	//   ....[102]....
        /*058c*/ 	.word	0xffffffff


	//   ....[103]....
        /*0590*/ 	.word	0xffffffff


	//   ....[104]....
        /*0594*/ 	.word	0xffffffff


	//   ....[105]....
        /*0598*/ 	.word	0xffffffff


	//   ....[106]....
        /*059c*/ 	.word	0xffffffff


	//   ....[107]....
        /*05a0*/ 	.word	0xffffffff


	//   ....[108]....
        /*05a4*/ 	.word	0xffffffff


	//   ....[109]....
        /*05a8*/ 	.word	0xffffffff


	//   ....[110]....
        /*05ac*/ 	.word	0xffffffff


	//   ....[111]....
        /*05b0*/ 	.word	0xffffffff


	//   ....[112]....
        /*05b4*/ 	.word	0xffffffff


	//   ....[113]....
        /*05b8*/ 	.word	0xffffffff


	//   ....[114]....
        /*05bc*/ 	.word	0xffffffff


	//   ....[115]....
        /*05c0*/ 	.word	0xffffffff


	//   ....[116]....
        /*05c4*/ 	.word	0xffffffff


	//   ....[117]....
        /*05c8*/ 	.word	0xffffffff


	//   ....[118]....
        /*05cc*/ 	.word	0xffffffff


	//   ....[119]....
        /*05d0*/ 	.word	0xffffffff


	//   ....[120]....
        /*05d4*/ 	.word	0xffffffff


	//   ....[121]....
        /*05d8*/ 	.word	0xffffffff


	//   ....[122]....
        /*05dc*/ 	.word	0xffffffff


	//   ....[123]....
        /*05e0*/ 	.word	0xffffffff


	//   ....[124]....
        /*05e4*/ 	.word	0xffffffff


	//   ....[125]....
        /*05e8*/ 	.word	0xffffffff


	//   ....[126]....
        /*05ec*/ 	.word	0xffffffff


	//   ....[127]....
        /*05f0*/ 	.word	0xffffffff


	//   ....[128]....
        /*05f4*/ 	.word	0xffffffff


	//   ....[129]....
        /*05f8*/ 	.word	0xffffffff


	//   ....[130]....
        /*05fc*/ 	.word	0xffffffff


	//   ....[131]....
        /*0600*/ 	.word	0xffffffff


	//   ....[132]....
        /*0604*/ 	.word	0xffffffff


	//   ....[133]....
        /*0608*/ 	.word	0xffffffff


	//   ....[134]....
        /*060c*/ 	.word	0xffffffff


	//   ....[135]....
        /*0610*/ 	.word	0xffffffff


	//   ....[136]....
        /*0614*/ 	.word	0xffffffff


	//   ....[137]....
        /*0618*/ 	.word	0xffffffff


	//   ....[138]....
        /*061c*/ 	.word	0xffffffff


	//   ....[139]....
        /*0620*/ 	.word	0xffffffff


	//   ....[140]....
        /*0624*/ 	.word	0xffffffff


	//   ....[141]....
        /*0628*/ 	.word	0xffffffff


	//   ....[142]....
        /*062c*/ 	.word	0xffffffff


	//   ....[143]....
        /*0630*/ 	.word	0xffffffff


	//   ....[144]....
        /*0634*/ 	.word	0xffffffff


	//   ....[145]....
        /*0638*/ 	.word	0xffffffff


	//   ....[146]....
        /*063c*/ 	.word	0xffffffff


	//   ....[147]....
        /*0640*/ 	.word	0xffffffff


	//   ....[148]....
        /*0644*/ 	.word	0xffffffff


	//   ....[149]....
        /*0648*/ 	.word	0xffffffff


	//   ....[150]....
        /*064c*/ 	.word	0xffffffff


	//   ....[151]....
        /*0650*/ 	.word	0xffffffff


	//   ....[152]....
        /*0654*/ 	.word	0xffffffff


	//   ....[153]....
        /*0658*/ 	.word	0xffffffff


	//   ....[154]....
        /*065c*/ 	.word	0xffffffff


	//   ....[155]....
        /*0660*/ 	.word	0xffffffff


	//   ....[156]....
        /*0664*/ 	.word	0xffffffff


	//   ....[157]....
        /*0668*/ 	.word	0xffffffff


	//   ....[158]....
        /*066c*/ 	.word	0xffffffff


	//   ....[159]....
        /*0670*/ 	.word	0xffffffff


	//   ....[160]....
        /*0674*/ 	.word	0xffffffff


	//   ....[161]....
        /*0678*/ 	.word	0xffffffff


	//   ....[162]....
        /*067c*/ 	.word	0xffffffff


	//   ....[163]....
        /*0680*/ 	.word	0xffffffff


	//   ....[164]....
        /*0684*/ 	.word	0xffffffff


	//   ....[165]....
        /*0688*/ 	.word	0xffffffff


	//   ....[166]....
        /*068c*/ 	.word	0xffffffff


	//   ....[167]....
        /*0690*/ 	.word	0xffffffff


	//   ....[168]....
        /*0694*/ 	.word	0xffffffff


	//   ....[169]....
        /*0698*/ 	.word	0xffffffff


	//   ....[170]....
        /*069c*/ 	.word	0xffffffff


	//   ....[171]....
        /*06a0*/ 	.word	0xffffffff


	//   ....[172]....
        /*06a4*/ 	.word	0xffffffff


	//   ....[173]....
        /*06a8*/ 	.word	0xffffffff


	//   ....[174]....
        /*06ac*/ 	.word	0xffffffff


	//   ....[175]....
        /*06b0*/ 	.word	0xffffffff


	//   ....[176]....
        /*06b4*/ 	.word	0xffffffff


	//   ....[177]....
        /*06b8*/ 	.word	0xffffffff


	//   ....[178]....
        /*06bc*/ 	.word	0xffffffff


	//   ....[179]....
        /*06c0*/ 	.word	0xffffffff


	//   ....[180]....
        /*06c4*/ 	.word	0xffffffff


	//   ....[181]....
        /*06c8*/ 	.word	0xffffffff


	//   ....[182]....
        /*06cc*/ 	.word	0xffffffff


	//   ....[183]....
        /*06d0*/ 	.word	0xffffffff


	//   ....[184]....
        /*06d4*/ 	.word	0xffffffff


	//   ....[185]....
        /*06d8*/ 	.word	0xffffffff


	//   ....[186]....
        /*06dc*/ 	.word	0xffffffff


	//   ....[187]....
        /*06e0*/ 	.word	0xffffffff


	//   ....[188]....
        /*06e4*/ 	.word	0xffffffff


	//   ....[189]....
        /*06e8*/ 	.word	0xffffffff


	//   ....[190]....
        /*06ec*/ 	.word	0xffffffff


	//   ....[191]....
        /*06f0*/ 	.word	0xffffffff


	//   ....[192]....
        /*06f4*/ 	.word	0xffffffff


	//   ....[193]....
        /*06f8*/ 	.word	0xffffffff


	//   ....[194]....
        /*06fc*/ 	.word	0xffffffff


	//   ....[195]....
        /*0700*/ 	.word	0xffffffff


	//   ....[196]....
        /*0704*/ 	.word	0xffffffff


	//   ....[197]....
        /*0708*/ 	.word	0xffffffff


	//   ....[198]....
        /*070c*/ 	.word	0xffffffff


	//   ....[199]....
        /*0710*/ 	.word	0xffffffff


	//   ....[200]....
        /*0714*/ 	.word	0xffffffff


	//   ....[201]....
        /*0718*/ 	.word	0xffffffff


	//   ....[202]....
        /*071c*/ 	.word	0xffffffff


	//   ....[203]....
        /*0720*/ 	.word	0xffffffff


	//   ....[204]....
        /*0724*/ 	.word	0xffffffff


	//   ....[205]....
        /*0728*/ 	.word	0xffffffff


	//   ....[206]....
        /*072c*/ 	.word	0xffffffff


	//   ....[207]....
        /*0730*/ 	.word	0xffffffff


	//   ....[208]....
        /*0734*/ 	.word	0xffffffff


	//   ....[209]....
        /*0738*/ 	.word	0xffffffff


	//   ....[210]....
        /*073c*/ 	.word	0xffffffff


	//   ....[211]....
        /*0740*/ 	.word	0xffffffff


	//   ....[212]....
        /*0744*/ 	.word	0xffffffff


	//   ....[213]....
        /*0748*/ 	.word	0xffffffff


	//   ....[214]....
        /*074c*/ 	.word	0xffffffff


	//   ....[215]....
        /*0750*/ 	.word	0xffffffff


	//   ....[216]....
        /*0754*/ 	.word	0xffffffff


	//   ....[217]....
        /*0758*/ 	.word	0xffffffff


	//   ....[218]....
        /*075c*/ 	.word	0xffffffff


	//   ....[219]....
        /*0760*/ 	.word	0xffffffff


	//   ....[220]....
        /*0764*/ 	.word	0xffffffff


	//   ....[221]....
        /*0768*/ 	.word	0xffffffff


	//   ....[222]....
        /*076c*/ 	.word	0xffffffff


	//   ....[223]....
        /*0770*/ 	.word	0xffffffff


	//   ....[224]....
        /*0774*/ 	.word	0xffffffff


	//   ....[225]....
        /*0778*/ 	.word	0xffffffff


	//   ....[226]....
        /*077c*/ 	.word	0xffffffff


	//   ....[227]....
        /*0780*/ 	.word	0xffffffff


	//   ....[228]....
        /*0784*/ 	.word	0xffffffff


	//   ....[229]....
        /*0788*/ 	.word	0xffffffff


	//   ....[230]....
        /*078c*/ 	.word	0xffffffff


	//   ....[231]....
        /*0790*/ 	.word	0xffffffff


	//   ....[232]....
        /*0794*/ 	.word	0xffffffff


	//   ....[233]....
        /*0798*/ 	.word	0xffffffff


	//   ....[234]....
        /*079c*/ 	.word	0xffffffff


	//   ....[235]....
        /*07a0*/ 	.word	0xffffffff


	//   ....[236]....
        /*07a4*/ 	.word	0xffffffff


	//   ....[237]....
        /*07a8*/ 	.word	0xffffffff


	//   ....[238]....
        /*07ac*/ 	.word	0xffffffff


	//   ....[239]....
        /*07b0*/ 	.word	0xffffffff


	//   ....[240]....
        /*07b4*/ 	.word	0xffffffff


	//   ....[241]....
        /*07b8*/ 	.word	0xffffffff


	//   ....[242]....
        /*07bc*/ 	.word	0xffffffff


	//   ....[243]....
        /*07c0*/ 	.word	0xffffffff


	//   ....[244]....
        /*07c4*/ 	.word	0xffffffff


	//   ....[245]....
        /*07c8*/ 	.word	0xffffffff


	//   ....[246]....
        /*07cc*/ 	.word	0xffffffff


	//   ....[247]....
        /*07d0*/ 	.word	0xffffffff


	//   ....[248]....
        /*07d4*/ 	.word	0xffffffff


	//   ....[249]....
        /*07d8*/ 	.word	0xffffffff


	//   ....[250]....
        /*07dc*/ 	.word	0xffffffff


	//   ....[251]....
        /*07e0*/ 	.word	0xffffffff


	//   ....[252]....
        /*07e4*/ 	.word	0xffffffff


	//   ....[253]....
        /*07e8*/ 	.word	0xffffffff


	//   ....[254]....
        /*07ec*/ 	.word	0xffffffff


	//   ....[255]....
        /*07f0*/ 	.word	0xffffffff


	//   ....[0]....
        /*07f4*/ 	.word	0xffffffff


	//   ....[1]....
        /*07f8*/ 	.word	0xffffffff


	//   ....[2]....
        /*07fc*/ 	.word	0xffffffff


	//   ....[3]....
        /*0800*/ 	.word	0xffffffff


	//   ....[4]....
        /*0804*/ 	.word	0xffffffff


	//   ....[5]....
        /*0808*/ 	.word	0xffffffff


	//   ....[6]....
        /*080c*/ 	.word	0xffffffff


	//   ....[7]....
        /*0810*/ 	.word	0xffffffff


	//   ....[8]....
        /*0814*/ 	.word	0xffffffff


	//   ....[9]....
        /*0818*/ 	.word	0xffffffff


	//   ....[10]....
        /*081c*/ 	.word	0xffffffff


	//   ....[11]....
        /*0820*/ 	.word	0xffffffff


	//   ....[12]....
        /*0824*/ 	.word	0xffffffff


	//   ....[13]....
        /*0828*/ 	.word	0xffffffff


	//   ....[14]....
        /*082c*/ 	.word	0xffffffff


	//   ....[15]....
        /*0830*/ 	.word	0xffffffff


	//   ....[16]....
        /*0834*/ 	.word	0xffffffff


	//   ....[17]....
        /*0838*/ 	.word	0xffffffff


	//   ....[18]....
        /*083c*/ 	.word	0xffffffff


	//   ....[19]....
        /*0840*/ 	.word	0xffffffff


	//   ....[20]....
        /*0844*/ 	.word	0xffffffff


	//   ....[21]....
        /*0848*/ 	.word	0xffffffff


	//   ....[22]....
        /*084c*/ 	.word	0xffffffff


	//   ....[23]....
        /*0850*/ 	.word	0xffffffff


	//   ....[24]....
        /*0854*/ 	.word	0xffffffff


	//   ....[25]....
        /*0858*/ 	.word	0xffffffff


	//   ....[26]....
        /*085c*/ 	.word	0xffffffff


	//   ....[27]....
        /*0860*/ 	.word	0xffffffff


	//   ....[28]....
        /*0864*/ 	.word	0xffffffff


	//   ....[29]....
        /*0868*/ 	.word	0xffffffff


	//   ....[30]....
        /*086c*/ 	.word	0xffffffff


	//   ....[31]....
        /*0870*/ 	.word	0xffffffff


	//   ....[32]....
        /*0874*/ 	.word	0xffffffff


	//   ....[33]....
        /*0878*/ 	.word	0xffffffff


	//   ....[34]....
        /*087c*/ 	.word	0xffffffff


	//   ....[35]....
        /*0880*/ 	.word	0xffffffff


	//   ....[36]....
        /*0884*/ 	.word	0xffffffff


	//   ....[37]....
        /*0888*/ 	.word	0xffffffff


	//   ....[38]....
        /*088c*/ 	.word	0xffffffff


	//   ....[39]....
        /*0890*/ 	.word	0xffffffff


	//   ....[40]....
        /*0894*/ 	.word	0xffffffff


	//   ....[41]....
        /*0898*/ 	.word	0xffffffff


	//   ....[42]....
        /*089c*/ 	.word	0xffffffff


	//   ....[43]....
        /*08a0*/ 	.word	0xffffffff


	//   ....[44]....
        /*08a4*/ 	.word	0xffffffff


	//   ....[45]....
        /*08a8*/ 	.word	0xffffffff


	//   ....[46]....
        /*08ac*/ 	.word	0xffffffff


	//   ....[47]....
        /*08b0*/ 	.word	0xffffffff


	//   ....[48]....
        /*08b4*/ 	.word	0xffffffff


	//   ....[49]....
        /*08b8*/ 	.word	0xffffffff


	//   ....[50]....
        /*08bc*/ 	.word	0xffffffff


	//   ....[51]....
        /*08c0*/ 	.word	0xffffffff


	//   ....[52]....
        /*08c4*/ 	.word	0xffffffff


	//   ....[53]....
        /*08c8*/ 	.word	0xffffffff


	//   ....[54]....
        /*08cc*/ 	.word	0xffffffff


	//   ....[55]....
        /*08d0*/ 	.word	0xffffffff


	//   ....[56]....
        /*08d4*/ 	.word	0xffffffff


	//   ....[57]....
        /*08d8*/ 	.word	0xffffffff


	//----- nvinfo : EIATTR_COOP_GROUP_INSTR_OFFSETS
	.align		4
.L_298:
        /*08dc*/ 	.byte	0x04, 0x28
        /*08de*/ 	.short	(.L_300 - .L_299)


	//   ....[0]....
.L_299:
        /*08e0*/ 	.word	0x00000050


	//   ....[1]....
        /*08e4*/ 	.word	0x00000200


	//   ....[2]....
        /*08e8*/ 	.word	0x00000230


	//   ....[3]....
        /*08ec*/ 	.word	0x00000260


	//   ....[4]....
        /*08f0*/ 	.word	0x00000290


	//   ....[5]....
        /*08f4*/ 	.word	0x000002c0


	//   ....[6]....
        /*08f8*/ 	.word	0x000002f0


	//   ....[7]....
        /*08fc*/ 	.word	0x00000450


	//   ....[8]....
        /*0900*/ 	.word	0x00000490


	//   ....[9]....
        /*0904*/ 	.word	0x000004c0


	//   ....[10]....
        /*0908*/ 	.word	0x000004f0


	//   ....[11]....
        /*090c*/ 	.word	0x00000520


	//   ....[12]....
        /*0910*/ 	.word	0x00000550


	//   ....[13]....
        /*0914*/ 	.word	0x000005e0


	//   ....[14]....
        /*0918*/ 	.word	0x00000630


	//   ....[15]....
        /*091c*/ 	.word	0x00000650


	//   ....[16]....
        /*0920*/ 	.word	0x000006b0


	//   ....[17]....
        /*0924*/ 	.word	0x00003e80


	//   ....[18]....
        /*0928*/ 	.word	0x00003ed0


	//   ....[19]....
        /*092c*/ 	.word	0x000046a0


	//   ....[20]....
        /*0930*/ 	.word	0x000046c0


	//   ....[21]....
        /*0934*/ 	.word	0x00004e10


	//   ....[22]....
        /*0938*/ 	.word	0x00004e20


	//   ....[23]....
        /*093c*/ 	.word	0x00005630


	//   ....[24]....
        /*0940*/ 	.word	0x00005650


	//   ....[25]....
        /*0944*/ 	.word	0x000062c0


	//   ....[26]....
        /*0948*/ 	.word	0x000062f0


	//   ....[27]....
        /*094c*/ 	.word	0x00006ae0


	//   ....[28]....
        /*0950*/ 	.word	0x00006b00


	//   ....[29]....
        /*0954*/ 	.word	0x00007310


	//   ....[30]....
        /*0958*/ 	.word	0x00007340


	//   ....[31]....
        /*095c*/ 	.word	0x00007450


	//   ....[32]....
        /*0960*/ 	.word	0x00007480


	//   ....[33]....
        /*0964*/ 	.word	0x00007550


	//   ....[34]....
        /*0968*/ 	.word	0x00007570


	//   ....[35]....
        /*096c*/ 	.word	0x00007940


	//   ....[36]....
        /*0970*/ 	.word	0x00007960


	//   ....[37]....
        /*0974*/ 	.word	0x00007b20


	//   ....[38]....
        /*0978*/ 	.word	0x00007b50


	//   ....[39]....
        /*097c*/ 	.word	0x00007c20


	//   ....[40]....
        /*0980*/ 	.word	0x00007c50


	//   ....[41]....
        /*0984*/ 	.word	0x00008cb0


	//   ....[42]....
        /*0988*/ 	.word	0x00008ce0


	//   ....[43]....
        /*098c*/ 	.word	0x00008d00


	//   ....[44]....
        /*0990*/ 	.word	0x00008d20


	//   ....[45]....
        /*0994*/ 	.word	0x00008d40


	//   ....[46]....
        /*0998*/ 	.word	0x00008d60


	//   ....[47]....
        /*099c*/ 	.word	0x00008e90


	//   ....[48]....
        /*09a0*/ 	.word	0x00008ef0


	//   ....[49]....
        /*09a4*/ 	.word	0x00008f50


	//   ....[50]....
        /*09a8*/ 	.word	0x00008f70


	//   ....[51]....
        /*09ac*/ 	.word	0x000090e0


	//   ....[52]....
        /*09b0*/ 	.word	0x000090f0


	//   ....[53]....
        /*09b4*/ 	.word	0x00009190


	//   ....[54]....
        /*09b8*/ 	.word	0x000091a0


	//   ....[55]....
        /*09bc*/ 	.word	0x00009460


	//   ....[56]....
        /*09c0*/ 	.word	0x000094d0


	//   ....[57]....
        /*09c4*/ 	.word	0x00009520


	//   ....[58]....
        /*09c8*/ 	.word	0x00009540


	//   ....[59]....
        /*09cc*/ 	.word	0x000096e0


	//   ....[60]....
        /*09d0*/ 	.word	0x000097a0


	//   ....[61]....
        /*09d4*/ 	.word	0x000097e0


	//   ....[62]....
        /*09d8*/ 	.word	0x00009810


	//   ....[63]....
        /*09dc*/ 	.word	0x000099e0


	//   ....[64]....
        /*09e0*/ 	.word	0x00009aa0


	//   ....[65]....
        /*09e4*/ 	.word	0x00009ae0


	//   ....[66]....
        /*09e8*/ 	.word	0x00009b20


	//   ....[67]....
        /*09ec*/ 	.word	0x00009d00


	//   ....[68]....
        /*09f0*/ 	.word	0x00009dc0


	//   ....[69]....
        /*09f4*/ 	.word	0x00009e00


	//   ....[70]....
        /*09f8*/ 	.word	0x00009e30


	//   ....[71]....
        /*09fc*/ 	.word	0x0000b9d0


	//   ....[72]....
        /*0a00*/ 	.word	0x0000b9f0


	//   ....[73]....
        /*0a04*/ 	.word	0x0000ba10


	//   ....[74]....
        /*0a08*/ 	.word	0x0000ba30


	//   ....[75]....
        /*0a0c*/ 	.word	0x0000baf0


	//   ....[76]....
        /*0a10*/ 	.word	0x0000bb10


	//   ....[77]....
        /*0a14*/ 	.word	0x0000bb30


	//   ....[78]....
        /*0a18*/ 	.word	0x0000bb50


	//   ....[79]....
        /*0a1c*/ 	.word	0x0000bd50


	//   ....[80]....
        /*0a20*/ 	.word	0x0000bd90


	//   ....[81]....
        /*0a24*/ 	.word	0x0000bda0


	//   ....[82]....
        /*0a28*/ 	.word	0x0000bdb0


	//   ....[83]....
        /*0a2c*/ 	.word	0x0000bf20


	//   ....[84]....
        /*0a30*/ 	.word	0x0000bf40


	//   ....[85]....
        /*0a34*/ 	.word	0x0000bf60


	//   ....[86]....
        /*0a38*/ 	.word	0x0000bf80


	//   ....[87]....
        /*0a3c*/ 	.word	0x0000df20


	//   ....[88]....
        /*0a40*/ 	.word	0x0000df90


	//   ....[89]....
        /*0a44*/ 	.word	0x0000dfc0


	//   ....[90]....
        /*0a48*/ 	.word	0x0000dfe0


	//   ....[91]....
        /*0a4c*/ 	.word	0x0000e240


	//   ....[92]....
        /*0a50*/ 	.word	0x0000e260


	//   ....[93]....
        /*0a54*/ 	.word	0x0000ed80


	//   ....[94]....
        /*0a58*/ 	.word	0x0000eda0


	//   ....[95]....
        /*0a5c*/ 	.word	0x0000edd0


	//   ....[96]....
        /*0a60*/ 	.word	0x0000ede0


	//   ....[97]....
        /*0a64*/ 	.word	0x0000eec0


	//   ....[98]....
        /*0a68*/ 	.word	0x0000eee0


	//   ....[99]....
        /*0a6c*/ 	.word	0x0000f110


	//   ....[100]....
        /*0a70*/ 	.word	0x0000fb10


	//   ....[101]....
        /*0a74*/ 	.word	0x00010550


	//   ....[102]....
        /*0a78*/ 	.word	0x00010580


	//   ....[103]....
        /*0a7c*/ 	.word	0x00010590


	//   ....[104]....
        /*0a80*/ 	.word	0x000105c0


	//   ....[105]....
        /*0a84*/ 	.word	0x00011e90


	//   ....[106]....
        /*0a88*/ 	.word	0x00011eb0


	//   ....[107]....
        /*0a8c*/ 	.word	0x00011ee0


	//   ....[108]....
        /*0a90*/ 	.word	0x00011f70


	//   ....[109]....
        /*0a94*/ 	.word	0x00011f80


	//   ....[110]....
        /*0a98*/ 	.word	0x00011f90


	//   ....[111]....
        /*0a9c*/ 	.word	0x00012c20


	//   ....[112]....
        /*0aa0*/ 	.word	0x00012c40


	//   ....[113]....
        /*0aa4*/ 	.word	0x00012c70


	//   ....[114]....
        /*0aa8*/ 	.word	0x00012d00


	//   ....[115]....
        /*0aac*/ 	.word	0x00012d10


	//   ....[116]....
        /*0ab0*/ 	.word	0x00012d20


	//   ....[117]....
        /*0ab4*/ 	.word	0x00012f80


	//   ....[118]....
        /*0ab8*/ 	.word	0x000139d0


	//   ....[119]....
        /*0abc*/ 	.word	0x00014470


	//   ....[120]....
        /*0ac0*/ 	.word	0x000144a0


	//   ....[121]....
        /*0ac4*/ 	.word	0x000144c0


	//   ....[122]....
        /*0ac8*/ 	.word	0x000144e0


	//   ....[123]....
        /*0acc*/ 	.word	0x00016270


	//   ....[124]....
        /*0ad0*/ 	.word	0x00016290


	//   ....[125]....
        /*0ad4*/ 	.word	0x000162c0


	//   ....[126]....
        /*0ad8*/ 	.word	0x00016350


	//   ....[127]....
        /*0adc*/ 	.word	0x00016360


	//   ....[128]....
        /*0ae0*/ 	.word	0x00016370


	//   ....[129]....
        /*0ae4*/ 	.word	0x00017000


	//   ....[130]....
        /*0ae8*/ 	.word	0x00017020


	//   ....[131]....
        /*0aec*/ 	.word	0x00017050


	//   ....[132]....
        /*0af0*/ 	.word	0x000170e0


	//   ....[133]....
        /*0af4*/ 	.word	0x000170f0


	//   ....[134]....
        /*0af8*/ 	.word	0x00017100


	//   ....[135]....
        /*0afc*/ 	.word	0x000175a0


	//   ....[136]....
        /*0b00*/ 	.word	0x000175d0


	//   ....[137]....
        /*0b04*/ 	.word	0x000175f0


	//   ....[138]....
        /*0b08*/ 	.word	0x00017610


	//   ....[139]....
        /*0b0c*/ 	.word	0x000190f0


	//   ....[140]....
        /*0b10*/ 	.word	0x00019100


	//   ....[141]....
        /*0b14*/ 	.word	0x00019150


	//   ....[142]....
        /*0b18*/ 	.word	0x00019190


	//   ....[143]....
        /*0b1c*/ 	.word	0x000191f0


	//   ....[144]....
        /*0b20*/ 	.word	0x00019210


	//   ....[145]....
        /*0b24*/ 	.word	0x00019e10


	//   ....[146]....
        /*0b28*/ 	.word	0x00019e30


	//   ....[147]....
        /*0b2c*/ 	.word	0x00019e40


	//   ....[148]....
        /*0b30*/ 	.word	0x00019ec0


	//   ....[149]....
        /*0b34*/ 	.word	0x00019ed0


	//   ....[150]....
        /*0b38*/ 	.word	0x00019ee0


	//   ....[151]....
        /*0b3c*/ 	.word	0x0001a0d0


	//   ....[152]....
        /*0b40*/ 	.word	0x0001ab20


	//   ....[153]....
        /*0b44*/ 	.word	0x0001b5c0


	//   ....[154]....
        /*0b48*/ 	.word	0x0001b5f0


	//   ....[155]....
        /*0b4c*/ 	.word	0x0001b610


	//   ....[156]....
        /*0b50*/ 	.word	0x0001b630


	//   ....[157]....
        /*0b54*/ 	.word	0x0001cf50


	//   ....[158]....
        /*0b58*/ 	.word	0x0001cf80


	//   ....[159]....
        /*0b5c*/ 	.word	0x0001cf90


	//   ....[160]....
        /*0b60*/ 	.word	0x0001cfc0


	//   ....[161]....
        /*0b64*/ 	.word	0x0001e040


	//   ....[162]....
        /*0b68*/ 	.word	0x0001e050


	//   ....[163]....
        /*0b6c*/ 	.word	0x0001e070


	//   ....[164]....
        /*0b70*/ 	.word	0x0001e090


	//   ....[165]....
        /*0b74*/ 	.word	0x0001e3c0


	//   ....[166]....
        /*0b78*/ 	.word	0x0001e3e0


	//   ....[167]....
        /*0b7c*/ 	.word	0x0001e4c0


	//   ....[168]....
        /*0b80*/ 	.word	0x0001e4d0


	//   ....[169]....
        /*0b84*/ 	.word	0x0001e5c0


	//   ....[170]....
        /*0b88*/ 	.word	0x0001e5e0


	//   ....[171]....
        /*0b8c*/ 	.word	0x0001e6d0


	//   ....[172]....
        /*0b90*/ 	.word	0x0001e6e0


	//   ....[173]....
        /*0b94*/ 	.word	0x0001e9d0


	//   ....[174]....
        /*0b98*/ 	.word	0x0001e9f0


	//   ....[175]....
        /*0b9c*/ 	.word	0x0001f110


	//   ....[176]....
        /*0ba0*/ 	.word	0x0001f120


	//   ....[177]....
        /*0ba4*/ 	.word	0x0001ffd0


	//   ....[178]....
        /*0ba8*/ 	.word	0x0001fff0


	//   ....[179]....
        /*0bac*/ 	.word	0x000200e0


	//   ....[180]....
        /*0bb0*/ 	.word	0x000200f0


	//   ....[181]....
        /*0bb4*/ 	.word	0x000201e0


	//   ....[182]....
        /*0bb8*/ 	.word	0x00020200


	//   ....[183]....
        /*0bbc*/ 	.word	0x000202f0


	//   ....[184]....
        /*0bc0*/ 	.word	0x00020300


	//   ....[185]....
        /*0bc4*/ 	.word	0x000204b0


	//   ....[186]....
        /*0bc8*/ 	.word	0x000204d0


	//   ....[187]....
        /*0bcc*/ 	.word	0x00020600


	//   ....[188]....
        /*0bd0*/ 	.word	0x00020640


	//   ....[189]....
        /*0bd4*/ 	.word	0x00020670


	//   ....[190]....
        /*0bd8*/ 	.word	0x000206a0


	//   ....[191]....
        /*0bdc*/ 	.word	0x000206d0


	//   ....[192]....
        /*0be0*/ 	.word	0x00020700


	//   ....[193]....
        /*0be4*/ 	.word	0x00020870


	//   ....[194]....
        /*0be8*/ 	.word	0x000208b0


	//   ....[195]....
        /*0bec*/ 	.word	0x000208e0


	//   ....[196]....
        /*0bf0*/ 	.word	0x00020910


	//   ....[197]....
        /*0bf4*/ 	.word	0x00020940


	//   ....[198]....
        /*0bf8*/ 	.word	0x00020970


	//   ....[199]....
        /*0bfc*/ 	.word	0x00020a00


	//   ....[200]....
        /*0c00*/ 	.word	0x00020a60


	//   ....[201]....
        /*0c04*/ 	.word	0x00020a70


	//   ....[202]....
        /*0c08*/ 	.word	0x00020ad0


	//   ....[203]....
        /*0c0c*/ 	.word	0x00021520


	//   ....[204]....
        /*0c10*/ 	.word	0x00021570


	//   ....[205]....
        /*0c14*/ 	.word	0x000215d0


	//   ....[206]....
        /*0c18*/ 	.word	0x00021630


	//   ....[207]....
        /*0c1c*/ 	.word	0x00021690


	//   ....[208]....
        /*0c20*/ 	.word	0x00021700


	//   ....[209]....
        /*0c24*/ 	.word	0x00021750


	//   ....[210]....
        /*0c28*/ 	.word	0x000217b0


	//   ....[211]....
        /*0c2c*/ 	.word	0x00021820


	//   ....[212]....
        /*0c30*/ 	.word	0x00021890


	//   ....[213]....
        /*0c34*/ 	.word	0x00021900


	//   ....[214]....
        /*0c38*/ 	.word	0x00021970


	//   ....[215]....
        /*0c3c*/ 	.word	0x00021a90


	//   ....[216]....
        /*0c40*/ 	.word	0x00021af0


	//   ....[217]....
        /*0c44*/ 	.word	0x00021c30


	//   ....[218]....
        /*0c48*/ 	.word	0x00021c90


	//   ....[219]....
        /*0c4c*/ 	.word	0x00021d00


	//   ....[220]....
        /*0c50*/ 	.word	0x00021d70


	//   ....[221]....
        /*0c54*/ 	.word	0x00021dd0


	//   ....[222]....
        /*0c58*/ 	.word	0x00021e30


	//   ....[223]....
        /*0c5c*/ 	.word	0x00021e80


	//   ....[224]....
        /*0c60*/ 	.word	0x00021ec0


	//   ....[225]....
        /*0c64*/ 	.word	0x00021f30


	//   ....[226]....
        /*0c68*/ 	.word	0x00021fa0


	//   ....[227]....
        /*0c6c*/ 	.word	0x000220c0


	//   ....[228]....
        /*0c70*/ 	.word	0x00022120


	//   ....[229]....
        /*0c74*/ 	.word	0x00022260


	//   ....[230]....
        /*0c78*/ 	.word	0x000222c0


	//   ....[231]....
        /*0c7c*/ 	.word	0x00022320


	//   ....[232]....
        /*0c80*/ 	.word	0x00022390


	//   ....[233]....
        /*0c84*/ 	.word	0x000224b0


	//   ....[234]....
        /*0c88*/ 	.word	0x00022510


	//   ....[235]....
        /*0c8c*/ 	.word	0x00022650


	//   ....[236]....
        /*0c90*/ 	.word	0x000226b0


	//   ....[237]....
        /*0c94*/ 	.word	0x00022710


	//   ....[238]....
        /*0c98*/ 	.word	0x00022770


	//   ....[239]....
        /*0c9c*/ 	.word	0x000227b0


	//   ....[240]....
        /*0ca0*/ 	.word	0x00022800


	//   ....[241]....
        /*0ca4*/ 	.word	0x00022850


	//   ....[242]....
        /*0ca8*/ 	.word	0x00022890


	//   ....[243]....
        /*0cac*/ 	.word	0x00022900


	//   ....[244]....
        /*0cb0*/ 	.word	0x00022970


	//   ....[245]....
        /*0cb4*/ 	.word	0x00022a90


	//   ....[246]....
        /*0cb8*/ 	.word	0x00022af0


	//   ....[247]....
        /*0cbc*/ 	.word	0x00022c30


	//   ....[248]....
        /*0cc0*/ 	.word	0x00022c90


	//   ....[249]....
        /*0cc4*/ 	.word	0x00022cf0


	//   ....[250]....
        /*0cc8*/ 	.word	0x00022d60


	//   ....[251]....
        /*0ccc*/ 	.word	0x00022e80


	//   ....[252]....
        /*0cd0*/ 	.word	0x00022ee0


	//   ....[253]....
        /*0cd4*/ 	.word	0x00023020


	//   ....[254]....
        /*0cd8*/ 	.word	0x00023080


	//   ....[255]....
        /*0cdc*/ 	.word	0x000230c0


	//   ....[0]....
        /*0ce0*/ 	.word	0x00023110


	//   ....[1]....
        /*0ce4*/ 	.word	0x00023160


	//   ....[2]....
        /*0ce8*/ 	.word	0x000231a0


	//   ....[3]....
        /*0cec*/ 	.word	0x00023210


	//   ....[4]....
        /*0cf0*/ 	.word	0x00023270


	//   ....[5]....
        /*0cf4*/ 	.word	0x000232e0


	//   ....[6]....
        /*0cf8*/ 	.word	0x000233c0


	//   ....[7]....
        /*0cfc*/ 	.word	0x00023420


	//   ....[8]....
        /*0d00*/ 	.word	0x00023500


	//   ....[9]....
        /*0d04*/ 	.word	0x00023560


	//   ....[10]....
        /*0d08*/ 	.word	0x000235c0


	//   ....[11]....
        /*0d0c*/ 	.word	0x00023620


	//   ....[12]....
        /*0d10*/ 	.word	0x00023660


	//   ....[13]....
        /*0d14*/ 	.word	0x000236b0


	//   ....[14]....
        /*0d18*/ 	.word	0x00023700


	//   ....[15]....
        /*0d1c*/ 	.word	0x00023740


	//   ....[16]....
        /*0d20*/ 	.word	0x000237a0


	//   ....[17]....
        /*0d24*/ 	.word	0x00023800


	//   ....[18]....
        /*0d28*/ 	.word	0x00023850


	//   ....[19]....
        /*0d2c*/ 	.word	0x00023890


	//   ....[20]....
        /*0d30*/ 	.word	0x00023900


	//   ....[21]....
        /*0d34*/ 	.word	0x00023970


	//   ....[22]....
        /*0d38*/ 	.word	0x000239e0


	//   ....[23]....
        /*0d3c*/ 	.word	0x00023a40


	//   ....[24]....
        /*0d40*/ 	.word	0x00023ab0


	//   ....[25]....
        /*0d44*/ 	.word	0x00023b20


	//   ....[26]....
        /*0d48*/ 	.word	0x00023b90


	//   ....[27]....
        /*0d4c*/ 	.word	0x00023bf0


	//   ....[28]....
        /*0d50*/ 	.word	0x00023c50


	//   ....[29]....
        /*0d54*/ 	.word	0x00023cc0


	//   ....[30]....
        /*0d58*/ 	.word	0x00023d30


	//   ....[31]....
        /*0d5c*/ 	.word	0x00023d90


	//   ....[32]....
        /*0d60*/ 	.word	0x00023e00


	//   ....[33]....
        /*0d64*/ 	.word	0x00023e70


	//   ....[34]....
        /*0d68*/ 	.word	0x00023ee0


	//   ....[35]....
        /*0d6c*/ 	.word	0x00023f40


	//   ....[36]....
        /*0d70*/ 	.word	0x00023fb0


	//   ....[37]....
        /*0d74*/ 	.word	0x00024020


	//   ....[38]....
        /*0d78*/ 	.word	0x00024090


	//   ....[39]....
        /*0d7c*/ 	.word	0x000240f0


	//   ....[40]....
        /*0d80*/ 	.word	0x00024160


	//   ....[41]....
        /*0d84*/ 	.word	0x000241d0


	//   ....[42]....
        /*0d88*/ 	.word	0x00024220


	//   ....[43]....
        /*0d8c*/ 	.word	0x00024260


	//   ....[44]....
        /*0d90*/ 	.word	0x000242b0


	//   ....[45]....
        /*0d94*/ 	.word	0x00024300


	//   ....[46]....
        /*0d98*/ 	.word	0x00024350


	//   ....[47]....
        /*0d9c*/ 	.word	0x000243c0


	//   ....[48]....
        /*0da0*/ 	.word	0x00024410


	//   ....[49]....
        /*0da4*/ 	.word	0x00024450


	//   ....[50]....
        /*0da8*/ 	.word	0x000244a0


	//   ....[51]....
        /*0dac*/ 	.word	0x000244f0


	//   ....[52]....
        /*0db0*/ 	.word	0x00024540


	//   ....[53]....
        /*0db4*/ 	.word	0x000245b0


	//   ....[54]....
        /*0db8*/ 	.word	0x00024600


	//   ....[55]....
        /*0dbc*/ 	.word	0x00024660


	//   ....[56]....
        /*0dc0*/ 	.word	0x000246c0


	//   ....[57]....
        /*0dc4*/ 	.word	0x00024730


	//----- nvinfo : EIATTR_EXIT_INSTR_OFFSETS
	.align		4
.L_300:
        /*0dc8*/ 	.byte	0x04, 0x1c
        /*0dca*/ 	.short	(.L_302 - .L_301)


	//   ....[0]....
.L_301:
        /*0dcc*/ 	.word	0x000010d0


	//   ....[1]....
        /*0dd0*/ 	.word	0x000214f0


	//----- nvinfo : EIATTR_MAX_THREADS
	.align		4
.L_302:
        /*0dd4*/ 	.byte	0x04, 0x05
        /*0dd6*/ 	.short	(.L_304 - .L_303)
.L_303:
        /*0dd8*/ 	.word	0x00000100
        /*0ddc*/ 	.word	0x00000001
        /*0de0*/ 	.word	0x00000001


	//----- nvinfo : EIATTR_CRS_STACK_SIZE
	.align		4
.L_304:
        /*0de4*/ 	.byte	0x04, 0x1e
        /*0de6*/ 	.short	(.L_306 - .L_305)
.L_305:
        /*0de8*/ 	.word	0x00000000
.L_306:


//--------------------- .nv.info._ZN7cutlass13device_kernelIN5flash19enable_sm80_to_sm89INS1_16FlashAttnFwdSm80INS1_25CollectiveMainloopFwdSm80ILi4ELi1ELb0EN4cute5tupleIJNS5_1CILi128EEENS7_ILi64EEES8_EEELi128ENS_6half_tEfNS_4arch4Sm80ELb1ELb0ELb0ELb0ELb1ELb0ELb1ELb1EEENS1_21CollectiveEpilogueFwdINS6_IJS8_S8_S9_EEENS6_IJNS7_ILi1EEESH_SH_EEESB_SD_Li128ELb0ELb1ELb1ELb0EEENS1_30DynamicPersistentTileSchedulerILi128ELi128ELb1ELb1ELb0EEEEEEEEEvNT_6ParamsE --------------------------
	.section	.nv.info._ZN7cutlass13device_kernelIN5flash19enable_sm80_to_sm89INS1_16FlashAttnFwdSm80INS1_25CollectiveMainloopFwdSm80ILi4ELi1ELb0EN4cute5tupleIJNS5_1CILi128EEENS7_ILi64EEES8_EEELi128ENS_6half_tEfNS_4arch4Sm80ELb1ELb0ELb0ELb0ELb1ELb0ELb1ELb1EEENS1_21CollectiveEpilogueFwdINS6_IJS8_S8_S9_EEENS6_IJNS7_ILi1EEESH_SH_EEESB_SD_Li128ELb0ELb1ELb1ELb0EEENS1_30DynamicPersistentTileSchedulerILi128ELi128ELb1ELb1ELb0EEEEEEEEEvNT_6ParamsE,"",@"SHT_CUDA_INFO"
	.sectionflags	@""
	.align	4


	//----- nvinfo : EIATTR_CUDA_API_VERSION
	.align		4
        /*0000*/ 	.byte	0x04, 0x37
        /*0002*/ 	.short	(.L_308 - .L_307)
.L_307:
        /*0004*/ 	.word	0x00000082


	//----- nvinfo : EIATTR_SW2861232_WAR
	.align		4
.L_308:
        /*0008*/ 	.byte	0x01, 0x35
	.zero		2


	//----- nvinfo : EIATTR_PARAM_CBANK
	.align		4
        /*000c*/ 	.byte	0x04, 0x0a
        /*000e*/ 	.short	(.L_310 - .L_309)
	.align		4
.L_309:
        /*0010*/ 	.word	index@(.nv.constant0._ZN7cutlass13device_kernelIN5flash19enable_sm80_to_sm89INS1_16FlashAttnFwdSm80INS1_25CollectiveMainloopFwdSm80ILi4ELi1ELb0EN4cute5tupleIJNS5_1CILi128EEENS7_ILi64EEES8_EEELi128ENS_6half_tEfNS_4arch4Sm80ELb1ELb0ELb0ELb0ELb1ELb0ELb1ELb1EEENS1_21CollectiveEpilogueFwdINS6_IJS8_S8_S9_EEENS6_IJNS7_ILi1EEESH_SH_EEESB_SD_Li128ELb0ELb1ELb1ELb0EEENS1_30DynamicPersistentTileSchedulerILi128ELi128ELb1ELb1ELb0EEEEEEEEEvNT_6ParamsE)
        /*0014*/ 	.short	0x0160
        /*0016*/ 	.short	0x0428


	//----- nvinfo : EIATTR_CBANK_PARAM_SIZE
	.align		4
.L_310:
        /*0018*/ 	.byte	0x03, 0x19
        /*001a*/ 	.short	0x0428


	//----- nvinfo : EIATTR_KPARAM_INFO
	.align		4
        /*001c*/ 	.byte	0x04, 0x17
        /*001e*/ 	.short	(.L_312 - .L_311)
.L_311:
        /*0020*/ 	.word	0x00000000
        /*0024*/ 	.short	0x0000
        /*0026*/ 	.short	0x0000
        /*0028*/ 	.byte	0x00, 0xf0, 0xa1, 0x10


	//----- nvinfo : EIATTR_MAXREG_COUNT
	.align		4
.L_312:
        /*002c*/ 	.byte	0x03, 0x1b
        /*002e*/ 	.short	0x00ff


	//----- nvinfo : EIATTR_NUM_BARRIERS
	.align		4
        /*0030*/ 	.byte	0x02, 0x4c
        /*0032*/ 	.byte	0x06
	.zero		1


	//----- nvinfo : EIATTR_ANNOTATIONS
	.align		4
        /*0034*/ 	.byte	0x04, 0x55
        /*0036*/ 	.short	(.L_314 - .L_313)


	//   ....[0]....
.L_313:
        /* <DEDUP_REMOVED lines=158> */


	//----- nvinfo : EIATTR_MERCURY_ISA_VERSION
	.align		4
.L_314:
        /*0a08*/ 	.byte	0x03, 0x5f
        /*0a0a*/ 	.short	0x0000


	//----- nvinfo : EIATTR_INT_WARP_WIDE_INSTR_OFFSETS
	.align		4
        /*0a0c*/ 	.byte	0x04, 0x31
        /*0a0e*/ 	.short	(.L_316 - .L_315)


	//   ....[0]....
.L_315:
        /*0a10*/ 	.word	0x00010660


	//   ....[1]....
        /*0a14*/ 	.word	0x000106e0


	//----- nvinfo : EIATTR_COOP_GROUP_MASK_REGIDS
	.align		4
.L_316:
        /*0a18*/ 	.byte	0x04, 0x29
        /*0a1a*/ 	.short	(.L_318 - .L_317)


	//   ....[0]....
.L_317:
        /*0a1c*/ 	.word	0xffffffff


	//   ....[1]....
        /*0a20*/ 	.word	0xffffffff


	//   ....[2]....
        /*0a24*/ 	.word	0xffffffff


	//   ....[3]....
        /*0a28*/ 	.word	0xffffffff


	//   ....[4]....
        /*0a2c*/ 	.word	0xffffffff


	//   ....[5]....
        /*0a30*/ 	.word	0xffffffff


	//   ....[6]....
        /*0a34*/ 	.word	0xffffffff


	//   ....[7]....
        /*0a38*/ 	.word	0xffffffff


	//   ....[8]....
        /*0a3c*/ 	.word	0xffffffff


	//   ....[9]....
        /*0a40*/ 	.word	0xffffffff


	//   ....[10]....
        /*0a44*/ 	.word	0xffffffff


	//   ....[11]....
        /*0a48*/ 	.word	0xffffffff


	//   ....[12]....
        /*0a4c*/ 	.word	0xffffffff


	//   ....[13]....
        /*0a50*/ 	.word	0xffffffff


	//   ....[14]....
        /*0a54*/ 	.word	0xffffffff


	//   ....[15]....
        /*0a58*/ 	.word	0xffffffff


	//   ....[16]....
        /*0a5c*/ 	.word	0xffffffff


	//   ....[17]....
        /*0a60*/ 	.word	0xffffffff


	//   ....[18]....
        /*0a64*/ 	.word	0xffffffff


	//   ....[19]....
        /*0a68*/ 	.word	0xffffffff


	//   ....[20]....
        /*0a6c*/ 	.word	0xffffffff


	//   ....[21]....
        /*0a70*/ 	.word	0xffffffff


	//   ....[22]....
        /*0a74*/ 	.word	0xffffffff


	//   ....[23]....
        /*0a78*/ 	.word	0xffffffff


	//   ....[24]....
        /*0a7c*/ 	.word	0xffffffff


	//   ....[25]....
        /*0a80*/ 	.word	0xffffffff


	//   ....[26]....
        /*0a84*/ 	.word	0xffffffff


	//   ....[27]....
        /*0a88*/ 	.word	0xffffffff


	//   ....[28]....
        /*0a8c*/ 	.word	0xffffffff


	//   ....[29]....
        /*0a90*/ 	.word	0xffffffff


	//   ....[30]....
        /*0a94*/ 	.word	0xffffffff


	//   ....[31]....
        /*0a98*/ 	.word	0xffffffff


	//   ....[32]....
        /*0a9c*/ 	.word	0xffffffff


	//   ....[33]....
        /*0aa0*/ 	.word	0xffffffff


	//   ....[34]....
        /*0aa4*/ 	.word	0xffffffff


	//   ....[35]....
        /*0aa8*/ 	.word	0xffffffff


	//   ....[36]....
        /*0aac*/ 	.word	0xffffffff


	//   ....[37]....
        /*0ab0*/ 	.word	0xffffffff


	//   ....[38]....
        /*0ab4*/ 	.word	0xffffffff


	//   ....[39]....
        /*0ab8*/ 	.word	0xffffffff


	//   ....[40]....
        /*0abc*/ 	.word	0xffffffff


	//   ....[41]....
        /*0ac0*/ 	.word	0xffffffff


	//   ....[42]....
        /*0ac4*/ 	.word	0xffffffff


	//   ....[43]....
        /*0ac8*/ 	.word	0xffffffff


	//   ....[44]....
        /*0acc*/ 	.word	0xffffffff


	//   ....[45]....
        /*0ad0*/ 	.word	0xffffffff


	//   ....[46]....
        /*0ad4*/ 	.word	0xffffffff


	//   ....[47]....
        /*0ad8*/ 	.word	0xffffffff


	//   ....[48]....
        /*0adc*/ 	.word	0xffffffff


	//   ....[49]....
        /*0ae0*/ 	.word	0xffffffff


	//   ....[50]....
        /*0ae4*/ 	.word	0xffffffff


	//   ....[51]....
        /*0ae8*/ 	.word	0xffffffff


	//   ....[52]....
        /*0aec*/ 	.word	0xffffffff


	//   ....[53]....
        /*0af0*/ 	.word	0xffffffff


	//   ....[54]....
        /*0af4*/ 	.word	0xffffffff


	//   ....[55]....
        /*0af8*/ 	.word	0xffffffff


	//   ....[56]....
        /*0afc*/ 	.word	0xffffffff


	//   ....[57]....
        /*0b00*/ 	.word	0xffffffff


	//   ....[58]....
        /*0b04*/ 	.word	0xffffffff


	//   ....[59]....
        /*0b08*/ 	.word	0xffffffff


	//   ....[60]....
        /*0b0c*/ 	.word	0xffffffff


	//   ....[61]....
        /*0b10*/ 	.word	0xffffffff


	//   ....[62]....
        /*0b14*/ 	.word	0xffffffff


	//   ....[63]....
        /*0b18*/ 	.word	0xffffffff


	//   ....[64]....
        /*0b1c*/ 	.word	0xffffffff


	//   ....[65]....
        /*0b20*/ 	.word	0xffffffff


	//   ....[66]....
        /*0b24*/ 	.word	0xffffffff


	//   ....[67]....
        /*0b28*/ 	.word	0xffffffff


	//   ....[68]....
        /*0b2c*/ 	.word	0xffffffff


	//   ....[69]....
        /*0b30*/ 	.word	0xffffffff


	//   ....[70]....
        /*0b34*/ 	.word	0xffffffff


	//   ....[71]....
        /*0b38*/ 	.word	0xffffffff


	//   ....[72]....
        /*0b3c*/ 	.word	0xffffffff


	//   ....[73]....
        /*0b40*/ 	.word	0xffffffff


	//   ....[74]....
        /*0b44*/ 	.word	0xffffffff


	//   ....[75]....
        /*0b48*/ 	.word	0xffffffff


	//   ....[76]....
        /*0b4c*/ 	.word	0xffffffff


	//   ....[77]....
        /*0b50*/ 	.word	0xffffffff


	//   ....[78]....
        /*0b54*/ 	.word	0xffffffff


	//   ....[79]....
        /*0b58*/ 	.word	0xffffffff


	//   ....[80]....
        /*0b5c*/ 	.word	0xffffffff


	//   ....[81]....
        /*0b60*/ 	.word	0xffffffff


	//   ....[82]....
        /*0b64*/ 	.word	0xffffffff


	//   ....[83]....
        /*0b68*/ 	.word	0xffffffff


	//   ....[84]....
        /*0b6c*/ 	.word	0xffffffff


	//   ....[85]....
        /*0b70*/ 	.word	0xffffffff


	//   ....[86]....
        /*0b74*/ 	.word	0xffffffff


	//   ....[87]....
        /*0b78*/ 	.word	0xffffffff


	//   ....[88]....
        /*0b7c*/ 	.word	0xffffffff


	//   ....[89]....
        /*0b80*/ 	.word	0xffffffff


	//   ....[90]....
        /*0b84*/ 	.word	0xffffffff


	//   ....[91]....
        /*0b88*/ 	.word	0xffffffff


	//   ....[92]....
        /*0b8c*/ 	.word	0xffffffff


	//   ....[93]....
        /*0b90*/ 	.word	0xffffffff


	//   ....[94]....
        /*0b94*/ 	.word	0xffffffff


	//   ....[95]....
        /*0b98*/ 	.word	0xffffffff


	//   ....[96]....
        /*0b9c*/ 	.word	0xffffffff


	//   ....[97]....
        /*0ba0*/ 	.word	0xffffffff


	//   ....[98]....
        /*0ba4*/ 	.word	0xffffffff


	//   ....[99]....
        /*0ba8*/ 	.word	0xffffffff


	//   ....[100]....
        /*0bac*/ 	.word	0xffffffff


	//   ....[101]....
        /*0bb0*/ 	.word	0xffffffff


	//   ....[102]....
        /*0bb4*/ 	.word	0xffffffff


	//   ....[103]....
        /*0bb8*/ 	.word	0xffffffff


	//   ....[104]....
        /*0bbc*/ 	.word	0xffffffff


	//   ....[105]....
        /*0bc0*/ 	.word	0xffffffff


	//   ....[106]....
        /*0bc4*/ 	.word	0xffffffff


	//   ....[107]....
        /*0bc8*/ 	.word	0xffffffff


	//   ....[108]....
        /*0bcc*/ 	.word	0xffffffff


	//   ....[109]....
        /*0bd0*/ 	.word	0xffffffff


	//   ....[110]....
        /*0bd4*/ 	.word	0xffffffff


	//   ....[111]....
        /*0bd8*/ 	.word	0xffffffff


	//   ....[112]....
        /*0bdc*/ 	.word	0xffffffff


	//   ....[113]....
        /*0be0*/ 	.word	0xffffffff


	//   ....[114]....
        /*0be4*/ 	.word	0xffffffff


	//   ....[115]....
        /*0be8*/ 	.word	0xffffffff


	//   ....[116]....
        /*0bec*/ 	.word	0xffffffff


	//   ....[117]....
        /*0bf0*/ 	.word	0xffffffff


	//   ....[118]....
        /*0bf4*/ 	.word	0xffffffff


	//   ....[119]....
        /*0bf8*/ 	.word	0xffffffff


	//   ....[120]....
        /*0bfc*/ 	.word	0xffffffff


	//   ....[121]....
        /*0c00*/ 	.word	0xffffffff


	//   ....[122]....
        /*0c04*/ 	.word	0xffffffff


	//   ....[123]....
        /*0c08*/ 	.word	0xffffffff


	//   ....[124]....
        /*0c0c*/ 	.word	0xffffffff


	//   ....[125]....
        /*0c10*/ 	.word	0xffffffff


	//   ....[126]....
        /*0c14*/ 	.word	0xffffffff


	//   ....[127]....
        /*0c18*/ 	.word	0xffffffff


	//   ....[128]....
        /*0c1c*/ 	.word	0xffffffff


	//   ....[129]....
        /*0c20*/ 	.word	0xffffffff


	//   ....[130]....
        /*0c24*/ 	.word	0xffffffff


	//   ....[131]....
        /*0c28*/ 	.word	0xffffffff


	//   ....[132]....
        /*0c2c*/ 	.word	0xffffffff


	//   ....[133]....
        /*0c30*/ 	.word	0xffffffff


	//   ....[134]....
        /*0c34*/ 	.word	0xffffffff


	//   ....[135]....
        /*0c38*/ 	.word	0xffffffff


	//   ....[136]....
        /*0c3c*/ 	.word	0xffffffff


	//   ....[137]....
        /*0c40*/ 	.word	0xffffffff


	//   ....[138]....
        /*0c44*/ 	.word	0xffffffff


	//   ....[139]....
        /*0c48*/ 	.word	0xffffffff


	//   ....[140]....
        /*0c4c*/ 	.word	0xffffffff


	//   ....[141]....
        /*0c50*/ 	.word	0xffffffff


	//   ....[142]....
        /*0c54*/ 	.word	0xffffffff


	//   ....[143]....
        /*0c58*/ 	.word	0xffffffff


	//   ....[144]....
        /*0c5c*/ 	.word	0xffffffff


	//   ....[145]....
        /*0c60*/ 	.word	0xffffffff


	//   ....[146]....
        /*0c64*/ 	.word	0xffffffff


	//   ....[147]....
        /*0c68*/ 	.word	0xffffffff


	//   ....[148]....
        /*0c6c*/ 	.word	0xffffffff


	//   ....[149]....
        /*0c70*/ 	.word	0xffffffff


	//   ....[150]....
        /*0c74*/ 	.word	0xffffffff


	//   ....[151]....
        /*0c78*/ 	.word	0xffffffff


	//   ....[152]....
        /*0c7c*/ 	.word	0xffffffff


	//   ....[153]....
        /*0c80*/ 	.word	0xffffffff


	//   ....[154]....
        /*0c84*/ 	.word	0xffffffff


	//   ....[155]....
        /*0c88*/ 	.word	0xffffffff


	//   ....[156]....
        /*0c8c*/ 	.word	0xffffffff


	//   ....[157]....
        /*0c90*/ 	.word	0xffffffff


	//   ....[158]....
        /*0c94*/ 	.word	0xffffffff


	//   ....[159]....
        /*0c98*/ 	.word	0xffffffff


	//   ....[160]....
        /*0c9c*/ 	.word	0xffffffff


	//   ....[161]....
        /*0ca0*/ 	.word	0xffffffff


	//   ....[162]....
        /*0ca4*/ 	.word	0xffffffff


	//   ....[163]....
        /*0ca8*/ 	.word	0xffffffff


	//   ....[164]....
        /*0cac*/ 	.word	0xffffffff


	//   ....[165]....
        /*0cb0*/ 	.word	0xffffffff


	//   ....[166]....
        /*0cb4*/ 	.word	0xffffffff


	//   ....[167]....
        /*0cb8*/ 	.word	0xffffffff


	//   ....[168]....
        /*0cbc*/ 	.word	0xffffffff


	//   ....[169]....
        /*0cc0*/ 	.word	0xffffffff


	//   ....[170]....
        /*0cc4*/ 	.word	0xffffffff


	//   ....[171]....
        /*0cc8*/ 	.word	0xffffffff


	//   ....[172]....
        /*0ccc*/ 	.word	0xffffffff


	//   ....[173]....
        /*0cd0*/ 	.word	0xffffffff


	//   ....[174]....
        /*0cd4*/ 	.word	0xffffffff


	//   ....[175]....
        /*0cd8*/ 	.word	0xffffffff


	//   ....[176]....
        /*0cdc*/ 	.word	0xffffffff


	//   ....[177]....
        /*0ce0*/ 	.word	0xffffffff


	//   ....[178]....
        /*0ce4*/ 	.word	0xffffffff


	//   ....[179]....
        /*0ce8*/ 	.word	0xffffffff


	//   ....[180]....
        /*0cec*/ 	.word	0xffffffff


	//   ....[181]....
        /*0cf0*/ 	.word	0xffffffff


	//   ....[182]....
        /*0cf4*/ 	.word	0xffffffff


	//   ....[183]....
        /*0cf8*/ 	.word	0xffffffff


	//   ....[184]....
        /*0cfc*/ 	.word	0xffffffff


	//   ....[185]....
        /*0d00*/ 	.word	0xffffffff


	//   ....[186]....
        /*0d04*/ 	.word	0xffffffff


	//   ....[187]....
        /*0d08*/ 	.word	0xffffffff


	//   ....[188]....
        /*0d0c*/ 	.word	0xffffffff


	//   ....[189]....
        /*0d10*/ 	.word	0xffffffff


	//   ....[190]....
        /*0d14*/ 	.word	0xffffffff


	//   ....[191]....
        /*0d18*/ 	.word	0xffffffff


	//   ....[192]....
        /*0d1c*/ 	.word	0xffffffff


	//   ....[193]....
        /*0d20*/ 	.word	0xffffffff


	//   ....[194]....
        /*0d24*/ 	.word	0xffffffff


	//   ....[195]....
        /*0d28*/ 	.word	0xffffffff


	//   ....[196]....
        /*0d2c*/ 	.word	0xffffffff


	//   ....[197]....
        /*0d30*/ 	.word	0xffffffff


	//   ....[198]....
        /*0d34*/ 	.word	0xffffffff


	//   ....[199]....
        /*0d38*/ 	.word	0xffffffff


	//   ....[200]....
        /*0d3c*/ 	.word	0xffffffff


	//   ....[201]....
        /*0d40*/ 	.word	0xffffffff


	//   ....[202]....
        /*0d44*/ 	.word	0xffffffff


	//   ....[203]....
        /*0d48*/ 	.word	0xffffffff


	//   ....[204]....
        /*0d4c*/ 	.word	0xffffffff


	//   ....[205]....
        /*0d50*/ 	.word	0xffffffff


	//   ....[206]....
        /*0d54*/ 	.word	0xffffffff


	//   ....[207]....
        /*0d58*/ 	.word	0xffffffff


	//   ....[208]....
        /*0d5c*/ 	.word	0xffffffff


	//   ....[209]....
        /*0d60*/ 	.word	0xffffffff


	//   ....[210]....
        /*0d64*/ 	.word	0xffffffff


	//   ....[211]....
        /*0d68*/ 	.word	0xffffffff


	//   ....[212]....
        /*0d6c*/ 	.word	0xffffffff


	//   ....[213]....
        /*0d70*/ 	.word	0xffffffff


	//   ....[214]....
        /*0d74*/ 	.word	0xffffffff


	//   ....[215]....
        /*0d78*/ 	.word	0xffffffff


	//   ....[216]....
        /*0d7c*/ 	.word	0xffffffff


	//   ....[217]....
        /*0d80*/ 	.word	0xffffffff


	//   ....[218]....
        /*0d84*/ 	.word	0xffffffff


	//   ....[219]....
        /*0d88*/ 	.word	0xffffffff


	//   ....[220]....
        /*0d8c*/ 	.word	0xffffffff


	//   ....[221]....
        /*0d90*/ 	.word	0xffffffff


	//----- nvinfo : EIATTR_COOP_GROUP_INSTR_OFFSETS
	.align		4
.L_318:
        /*0d94*/ 	.byte	0x04, 0x28
        /*0d96*/ 	.short	(.L_320 - .L_319)


	//   ....[0]....
.L_319:
        /*0d98*/ 	.word	0x00000050


	//   ....[1]....
        /*0d9c*/ 	.word	0x00000060


	//   ....[2]....
        /*0da0*/ 	.word	0x00001940


	//   ....[3]....
        /*0da4*/ 	.word	0x00001960


	//   ....[4]....
        /*0da8*/ 	.word	0x00001b10


	//   ....[5]....
        /*0dac*/ 	.word	0x00001b20


	//   ....[6]....
        /*0db0*/ 	.word	0x00001c60


	//   ....[7]....
        /*0db4*/ 	.word	0x00001c80


	//   ....[8]....
        /*0db8*/ 	.word	0x00001dc0


	//   ....[9]....
        /*0dbc*/ 	.word	0x00001dd0


	//   ....[10]....
        /*0dc0*/ 	.word	0x00001f10


	//   ....[11]....
        /*0dc4*/ 	.word	0x00001f30


	//   ....[12]....
        /*0dc8*/ 	.word	0x00002070


	//   ....[13]....
        /*0dcc*/ 	.word	0x00002080


	//   ....[14]....
        /*0dd0*/ 	.word	0x000021c0


	//   ....[15]....
        /*0dd4*/ 	.word	0x000021e0


	//   ....[16]....
        /*0dd8*/ 	.word	0x00002320


	//   ....[17]....
        /*0ddc*/ 	.word	0x00002330


	//   ....[18]....
        /*0de0*/ 	.word	0x00002850


	//   ....[19]....
        /*0de4*/ 	.word	0x00002860


	//   ....[20]....
        /*0de8*/ 	.word	0x00002870


	//   ....[21]....
        /*0dec*/ 	.word	0x00002880


	//   ....[22]....
        /*0df0*/ 	.word	0x00002890


	//   ....[23]....
        /*0df4*/ 	.word	0x000028c0


	//   ....[24]....
        /*0df8*/ 	.word	0x00002900


	//   ....[25]....
        /*0dfc*/ 	.word	0x00002910


	//   ....[26]....
        /*0e00*/ 	.word	0x00002ca0


	//   ....[27]....
        /*0e04*/ 	.word	0x00002cb0


	//   ....[28]....
        /*0e08*/ 	.word	0x00002cc0


	//   ....[29]....
        /*0e0c*/ 	.word	0x00002d00


	//   ....[30]....
        /*0e10*/ 	.word	0x00002d20


	//   ....[31]....
        /*0e14*/ 	.word	0x00002d30


	//   ....[32]....
        /*0e18*/ 	.word	0x00002d40


	//   ....[33]....
        /*0e1c*/ 	.word	0x00002d50


	//   ....[34]....
        /*0e20*/ 	.word	0x00003d60


	//   ....[35]....
        /*0e24*/ 	.word	0x00003da0


	//   ....[36]....
        /*0e28*/ 	.word	0x00003db0


	//   ....[37]....
        /*0e2c*/ 	.word	0x00003dc0


	//   ....[38]....
        /*0e30*/ 	.word	0x00003dd0


	//   ....[39]....
        /*0e34*/ 	.word	0x00003de0


	//   ....[40]....
        /*0e38*/ 	.word	0x00003f20


	//   ....[41]....
        /*0e3c*/ 	.word	0x00003f30


	//   ....[42]....
        /*0e40*/ 	.word	0x00004160


	//   ....[43]....
        /*0e44*/ 	.word	0x000043a0


	//   ....[44]....
        /*0e48*/ 	.word	0x000043b0


	//   ....[45]....
        /*0e4c*/ 	.word	0x000043c0


	//   ....[46]....
        /*0e50*/ 	.word	0x00004dc0


	//   ....[47]....
        /*0e54*/ 	.word	0x00004df0


	//   ....[48]....
        /*0e58*/ 	.word	0x00004e10


	//   ....[49]....
        /*0e5c*/ 	.word	0x00004e20


	//   ....[50]....
        /*0e60*/ 	.word	0x00004e50


	//   ....[51]....
        /*0e64*/ 	.word	0x00004e70


	//   ....[52]....
        /*0e68*/ 	.word	0x00004e90


	//   ....[53]....
        /*0e6c*/ 	.word	0x00004ea0


	//   ....[54]....
        /*0e70*/ 	.word	0x00006ce0


	//   ....[55]....
        /*0e74*/ 	.word	0x00006d20


	//   ....[56]....
        /*0e78*/ 	.word	0x00006d90


	//   ....[57]....
        /*0e7c*/ 	.word	0x00006dd0


	//   ....[58]....
        /*0e80*/ 	.word	0x00006de0


	//   ....[59]....
        /*0e84*/ 	.word	0x00006df0


	//   ....[60]....
        /*0e88*/ 	.word	0x00006e60


	//   ....[61]....
        /*0e8c*/ 	.word	0x00006e70


	//   ....[62]....
        /*0e90*/ 	.word	0x00007e10


	//   ....[63]....
        /*0e94*/ 	.word	0x00007e50


	//   ....[64]....
        /*0e98*/ 	.word	0x00007e60


	//   ....[65]....
        /*0e9c*/ 	.word	0x00007ed0


	//   ....[66]....
        /*0ea0*/ 	.word	0x00007f00


	//   ....[67]....
        /*0ea4*/ 	.word	0x00007f10


	//   ....[68]....
        /*0ea8*/ 	.word	0x00007f20


	//   ....[69]....
        /*0eac*/ 	.word	0x00007f30


	//   ....[70]....
        /*0eb0*/ 	.word	0x000081f0


	//   ....[71]....
        /*0eb4*/ 	.word	0x00008430


	//   ....[72]....
        /*0eb8*/ 	.word	0x00008460


	//   ....[73]....
        /*0ebc*/ 	.word	0x00008490


	//   ....[74]....
        /*0ec0*/ 	.word	0x00008af0


	//   ....[75]....
        /*0ec4*/ 	.word	0x00008bf0


	//   ....[76]....
        /*0ec8*/ 	.word	0x00008ce0


	//   ....[77]....
        /*0ecc*/ 	.word	0x00008de0


	//   ....[78]....
        /*0ed0*/ 	.word	0x00008e00


	//   ....[79]....
        /*0ed4*/ 	.word	0x00008e20


	//   ....[80]....
        /*0ed8*/ 	.word	0x00008f40


	//   ....[81]....
        /*0edc*/ 	.word	0x00008f60


	//   ....[82]....
        /*0ee0*/ 	.word	0x0000bad0


	//   ....[83]....
        /*0ee4*/ 	.word	0x0000bb30


	//   ....[84]....
        /*0ee8*/ 	.word	0x0000bb50


	//   ....[85]....
        /*0eec*/ 	.word	0x0000bb70


	//   ....[86]....
        /*0ef0*/ 	.word	0x0000bb90


	//   ....[87]....
        /*0ef4*/ 	.word	0x0000bbb0


	//   ....[88]....
        /*0ef8*/ 	.word	0x0000bbc0


	//   ....[89]....
        /*0efc*/ 	.word	0x0000bbd0


	//   ....[90]....
        /*0f00*/ 	.word	0x0000cb70


	//   ....[91]....
        /*0f04*/ 	.word	0x0000cb90


	//   ....[92]....
        /*0f08*/ 	.word	0x0000cbc0


	//   ....[93]....
        /*0f0c*/ 	.word	0x0000cbe0


	//   ....[94]....
        /*0f10*/ 	.word	0x0000cc40


	//   ....[95]....
        /*0f14*/ 	.word	0x0000cc60


	//   ....[96]....
        /*0f18*/ 	.word	0x0000ccc0


	//   ....[97]....
        /*0f1c*/ 	.word	0x0000cce0


	//   ....[98]....
        /*0f20*/ 	.word	0x0000d240


	//   ....[99]....
        /*0f24*/ 	.word	0x0000d260


	//   ....[100]....
        /*0f28*/ 	.word	0x0000d270


	//   ....[101]....
        /*0f2c*/ 	.word	0x0000d2a0


	//   ....[102]....
        /*0f30*/ 	.word	0x0000d2b0


	//   ....[103]....
        /*0f34*/ 	.word	0x0000d2d0


	//   ....[104]....
        /*0f38*/ 	.word	0x0000d300


	//   ....[105]....
        /*0f3c*/ 	.word	0x0000d320


	//   ....[106]....
        /*0f40*/ 	.word	0x0000fa60


	//   ....[107]....
        /*0f44*/ 	.word	0x0000fad0


	//   ....[108]....
        /*0f48*/ 	.word	0x0000fae0


	//   ....[109]....
        /*0f4c*/ 	.word	0x0000faf0


	//   ....[110]....
        /*0f50*/ 	.word	0x0000fb20


	//   ....[111]....
        /*0f54*/ 	.word	0x0000fb40


	//   ....[112]....
        /*0f58*/ 	.word	0x0000fb50


	//   ....[113]....
        /*0f5c*/ 	.word	0x0000fb60


	//   ....[114]....
        /*0f60*/ 	.word	0x00010830


	//   ....[115]....
        /*0f64*/ 	.word	0x00010e60


	//   ....[116]....
        /*0f68*/ 	.word	0x00010e70


	//   ....[117]....
        /*0f6c*/ 	.word	0x00010e80


	//   ....[118]....
        /*0f70*/ 	.word	0x00010eb0


	//   ....[119]....
        /*0f74*/ 	.word	0x00010f10


	//   ....[120]....
        /*0f78*/ 	.word	0x00010f40


	//   ....[121]....
        /*0f7c*/ 	.word	0x00010f50


	//   ....[122]....
        /*0f80*/ 	.word	0x00010f60


	//   ....[123]....
        /*0f84*/ 	.word	0x00011050


	//   ....[124]....
        /*0f88*/ 	.word	0x000110a0


	//   ....[125]....
        /*0f8c*/ 	.word	0x000114e0


	//   ....[126]....
        /*0f90*/ 	.word	0x00011500


	//   ....[127]....
        /*0f94*/ 	.word	0x00011930


	//   ....[128]....
        /*0f98*/ 	.word	0x00011950


	//   ....[129]....
        /*0f9c*/ 	.word	0x00011d80


	//   ....[130]....
        /*0fa0*/ 	.word	0x00011d90


	//   ....[131]....
        /*0fa4*/ 	.word	0x00012520


	//   ....[132]....
        /*0fa8*/ 	.word	0x00012630


	//   ....[133]....
        /*0fac*/ 	.word	0x000126a0


	//   ....[134]....
        /*0fb0*/ 	.word	0x00012720


	//   ....[135]....
        /*0fb4*/ 	.word	0x00012790


	//   ....[136]....
        /*0fb8*/ 	.word	0x00012810


	//   ....[137]....
        /*0fbc*/ 	.word	0x00012890


	//   ....[138]....
        /*0fc0*/ 	.word	0x00012910


	//   ....[139]....
        /*0fc4*/ 	.word	0x00012980


	//   ....[140]....
        /*0fc8*/ 	.word	0x00012a00


	//   ....[141]....
        /*0fcc*/ 	.word	0x00012a80


	//   ....[142]....
        /*0fd0*/ 	.word	0x00012b00


	//   ....[143]....
        /*0fd4*/ 	.word	0x00012b70


	//   ....[144]....
        /*0fd8*/ 	.word	0x00012bf0


	//   ....[145]....
        /*0fdc*/ 	.word	0x00012c70


	//   ....[146]....
        /*0fe0*/ 	.word	0x00012cf0


	//   ....[147]....
        /*0fe4*/ 	.word	0x00012d60


	//   ....[148]....
        /*0fe8*/ 	.word	0x00012dd0


	//   ....[149]....
        /*0fec*/ 	.word	0x00012e40


	//   ....[150]....
        /*0ff0*/ 	.word	0x00012f90


	//   ....[151]....
        /*0ff4*/ 	.word	0x00013000


	//   ....[152]....
        /*0ff8*/ 	.word	0x00013150


	//   ....[153]....
        /*0ffc*/ 	.word	0x000131c0


	//   ....[154]....
        /*1000*/ 	.word	0x00013310


	//   ....[155]....
        /*1004*/ 	.word	0x00013380


	//   ....[156]....
        /*1008*/ 	.word	0x000133f0


	//   ....[157]....
        /*100c*/ 	.word	0x00013470


	//   ....[158]....
        /*1010*/ 	.word	0x000136f0


	//   ....[159]....
        /*1014*/ 	.word	0x00013970


	//   ....[160]....
        /*1018*/ 	.word	0x00013f90


	//   ....[161]....
        /*101c*/ 	.word	0x00013fe0


	//   ....[162]....
        /*1020*/ 	.word	0x00014030


	//   ....[163]....
        /*1024*/ 	.word	0x00014080


	//   ....[164]....
        /*1028*/ 	.word	0x000140d0


	//   ....[165]....
        /*102c*/ 	.word	0x00014120


	//   ....[166]....
        /*1030*/ 	.word	0x00014170


	//   ....[167]....
        /*1034*/ 	.word	0x000141c0


	//   ....[168]....
        /*1038*/ 	.word	0x00014230


	//   ....[169]....
        /*103c*/ 	.word	0x000142a0


	//   ....[170]....
        /*1040*/ 	.word	0x000143f0


	//   ....[171]....
        /*1044*/ 	.word	0x00014460


	//   ....[172]....
        /*1048*/ 	.word	0x000145b0


	//   ....[173]....
        /*104c*/ 	.word	0x00014620


	//   ....[174]....
        /*1050*/ 	.word	0x00014770


	//   ....[175]....
        /*1054*/ 	.word	0x000147e0


	//   ....[176]....
        /*1058*/ 	.word	0x00014850


	//   ....[177]....
        /*105c*/ 	.word	0x000148c0


	//   ....[178]....
        /*1060*/ 	.word	0x00014a10


	//   ....[179]....
        /*1064*/ 	.word	0x00014a80


	//   ....[180]....
        /*1068*/ 	.word	0x00014bd0


	//   ....[181]....
        /*106c*/ 	.word	0x00014c40


	//   ....[182]....
        /*1070*/ 	.word	0x00014d90


	//   ....[183]....
        /*1074*/ 	.word	0x00014e00


	//   ....[184]....
        /*1078*/ 	.word	0x00014e70


	//   ....[185]....
        /*107c*/ 	.word	0x00014ef0


	//   ....[186]....
        /*1080*/ 	.word	0x00015160


	//   ....[187]....
        /*1084*/ 	.word	0x000153d0


	//   ....[188]....
        /*1088*/ 	.word	0x00015a10


	//   ....[189]....
        /*108c*/ 	.word	0x00015a50


	//   ....[190]....
        /*1090*/ 	.word	0x00015aa0


	//   ....[191]....
        /*1094*/ 	.word	0x00015ae0


	//   ....[192]....
        /*1098*/ 	.word	0x00015b30


	//   ....[193]....
        /*109c*/ 	.word	0x00015b70


	//   ....[194]....
        /*10a0*/ 	.word	0x00015bc0


	//   ....[195]....
        /*10a4*/ 	.word	0x00015c00


	//   ....[196]....
        /*10a8*/ 	.word	0x00015c60


	//   ....[197]....
        /*10ac*/ 	.word	0x00015cd0


	//   ....[198]....
        /*10b0*/ 	.word	0x00015d40


	//   ....[199]....
        /*10b4*/ 	.word	0x00015e60


	//   ....[200]....
        /*10b8*/ 	.word	0x00015ed0


	//   ....[201]....
        /*10bc*/ 	.word	0x00015ff0


	//   ....[202]....
        /*10c0*/ 	.word	0x00016060


	//   ....[203]....
        /*10c4*/ 	.word	0x00016180


	//   ....[204]....
        /*10c8*/ 	.word	0x000161f0


	//   ....[205]....
        /*10cc*/ 	.word	0x00016240


	//   ....[206]....
        /*10d0*/ 	.word	0x00016280


	//   ....[207]....
        /*10d4*/ 	.word	0x000162d0


	//   ....[208]....
        /*10d8*/ 	.word	0x00016310


	//   ....[209]....
        /*10dc*/ 	.word	0x00016360


	//   ....[210]....
        /*10e0*/ 	.word	0x000163a0


	//   ....[211]....
        /*10e4*/ 	.word	0x000163f0


	//   ....[212]....
        /*10e8*/ 	.word	0x00016430


	//   ....[213]....
        /*10ec*/ 	.word	0x00016480


	//   ....[214]....
        /*10f0*/ 	.word	0x000164e0


	//   ....[215]....
        /*10f4*/ 	.word	0x00016530


	//   ....[216]....
        /*10f8*/ 	.word	0x00016590


	//   ....[217]....
        /*10fc*/ 	.word	0x000165e0


	//   ....[218]....
        /*1100*/ 	.word	0x00016640


	//   ....[219]....
        /*1104*/ 	.word	0x00016690


	//   ....[220]....
        /*1108*/ 	.word	0x000166f0


	//   ....[221]....
        /*110c*/ 	.word	0x00016760


	//----- nvinfo : EIATTR_EXIT_INSTR_OFFSETS
	.align		4
.L_320:
        /*1110*/ 	.byte	0x04, 0x1c
        /*1112*/ 	.short	(.L_322 - .L_321)


	//   ....[0]....
.L_321:
        /*1114*/ 	.word	0x000000b0


	//   ....[1]....
        /*1118*/ 	.word	0x000125e0


	//----- nvinfo : EIATTR_MAX_THREADS
	.align		4
.L_322:
        /*111c*/ 	.byte	0x04, 0x05
        /*111e*/ 	.short	(.L_324 - .L_323)
.L_323:
        /*1120*/ 	.word	0x00000080
        /*1124*/ 	.word	0x00000001
        /*1128*/ 	.word	0x00000001


	//----- nvinfo : EIATTR_CRS_STACK_SIZE
	.align		4
.L_324:
        /*112c*/ 	.byte	0x04, 0x1e
        /*112e*/ 	.short	(.L_326 - .L_325)
.L_325:
        /*1130*/ 	.word	0x00000000
.L_326:


//--------------------- .nv.info._ZN7cutlass13device_kernelIN5flash19enable_sm80_to_sm89INS1_16FlashAttnFwdSm80INS1_25CollectiveMainloopFwdSm80ILi8ELi1ELb1EN4cute5tupleIJNS5_1CILi128EEENS7_ILi112EEES8_EEELi128ENS_6half_tEfNS_4arch4Sm80ELb1ELb0ELb0ELb1ELb1ELb0ELb1ELb1EEENS1_21CollectiveEpilogueFwdINS6_IJS8_S8_S9_EEENS6_IJNS7_ILi1EEESH_SH_EEESB_SD_Li256ELb1ELb1ELb1ELb0EEENS1_36VarlenDynamicPersistentTileSchedulerILi128ELi112ELi256ELi256ELb1ELb1ELb0ELb1ELb1ELb1EEEEEEEEEvNT_6ParamsE --------------------------
	.section	.nv.info._ZN7cutlass13device_kernelIN5flash19enable_sm80_to_sm89INS1_16FlashAttnFwdSm80INS1_25CollectiveMainloopFwdSm80ILi8ELi1ELb1EN4cute5tupleIJNS5_1CILi128EEENS7_ILi112EEES8_EEELi128ENS_6half_tEfNS_4arch4Sm80ELb1ELb0ELb0ELb1ELb1ELb0ELb1ELb1EEENS1_21CollectiveEpilogueFwdINS6_IJS8_S8_S9_EEENS6_IJNS7_ILi1EEESH_SH_EEESB_SD_Li256ELb1ELb1ELb1ELb0EEENS1_36VarlenDynamicPersistentTileSchedulerILi128ELi112ELi256ELi256ELb1ELb1ELb0ELb1ELb1ELb1EEEEEEEEEvNT_6ParamsE,"",@"SHT_CUDA_INFO"
	.sectionflags	@""
	.align	4


	//----- nvinfo : EIATTR_CUDA_API_VERSION
	.align		4
        /*0000*/ 	.byte	0x04, 0x37
        /*0002*/ 	.short	(.L_328 - .L_327)
.L_327:
        /*0004*/ 	.word	0x00000082


	//----- nvinfo : EIATTR_SW2861232_WAR
	.align		4
.L_328:
        /*0008*/ 	.byte	0x01, 0x35
	.zero		2


	//----- nvinfo : EIATTR_PARAM_CBANK
	.align		4
        /*000c*/ 	.byte	0x04, 0x0a
        /*000e*/ 	.short	(.L_330 - .L_329)
	.align		4
.L_329:
        /*0010*/ 	.word	index@(.nv.constant0._ZN7cutlass13device_kernelIN5flash19enable_sm80_to_sm89INS1_16FlashAttnFwdSm80INS1_25CollectiveMainloopFwdSm80ILi8ELi1ELb1EN4cute5tupleIJNS5_1CILi128EEENS7_ILi112EEES8_EEELi128ENS_6half_tEfNS_4arch4Sm80ELb1ELb0ELb0ELb1ELb1ELb0ELb1ELb1EEENS1_21CollectiveEpilogueFwdINS6_IJS8_S8_S9_EEENS6_IJNS7_ILi1EEESH_SH_EEESB_SD_Li256ELb1ELb1ELb1ELb0EEENS1_36VarlenDynamicPersistentTileSchedulerILi128ELi112ELi256ELi256ELb1ELb1ELb0ELb1ELb1ELb1EEEEEEEEEvNT_6ParamsE)
        /*0014*/ 	.short	0x0160
        /*0016*/ 	.short	0x0438


	//----- nvinfo : EIATTR_CBANK_PARAM_SIZE
	.align		4
.L_330:
        /*0018*/ 	.byte	0x03, 0x19
        /*001a*/ 	.short	0x0438


	//----- nvinfo : EIATTR_KPARAM_INFO
	.align		4
        /*001c*/ 	.byte	0x04, 0x17
        /*001e*/ 	.short	(.L_332 - .L_331)
.L_331:
        /*0020*/ 	.word	0x00000000
        /*0024*/ 	.short	0x0000
        /*0026*/ 	.short	0x0000
        /*0028*/ 	.byte	0x00, 0xf0, 0xe1, 0x10


	//----- nvinfo : EIATTR_MAXREG_COUNT
	.align		4
.L_332:
        /*002c*/ 	.byte	0x03, 0x1b
        /*002e*/ 	.short	0x00ff


	//----- nvinfo : EIATTR_NUM_BARRIERS
	.align		4
        /*0030*/ 	.byte	0x02, 0x4c
        /*0032*/ 	.byte	0x06
	.zero		1


	//----- nvinfo : EIATTR_ANNOTATIONS
	.align		4
        /*0034*/ 	.byte	0x04, 0x55
        /*0036*/ 	.short	(.L_334 - .L_333)


	//   ....[0]....
.L_333:
        /* <DEDUP_REMOVED lines=124> */


	//----- nvinfo : EIATTR_MERCURY_ISA_VERSION
	.align		4
.L_334:
        /*07e0*/ 	.byte	0x03, 0x5f
        /*07e2*/ 	.short	0x0000


	//----- nvinfo : EIATTR_INT_WARP_WIDE_INSTR_OFFSETS
	.align		4
        /*07e4*/ 	.byte	0x04, 0x31
        /*07e6*/ 	.short	(.L_336 - .L_335)


	//   ....[0]....
.L_335:
        /*07e8*/ 	.word	0x0000ef20


	//   ....[1]....
        /*07ec*/ 	.word	0x0000efa0


	//----- nvinfo : EIATTR_COOP_GROUP_MASK_REGIDS
	.align		4
.L_336:
        /*07f0*/ 	.byte	0x04, 0x29
        /*07f2*/ 	.short	(.L_338 - .L_337)


	//   ....[0]....
.L_337:
        /*07f4*/ 	.word	0xffffffff


	//   ....[1]....
        /*07f8*/ 	.word	0xffffffff


	//   ....[2]....
        /*07fc*/ 	.word	0xffffffff


	//   ....[3]....
        /*0800*/ 	.word	0xffffffff


	//   ....[4]....
        /*0804*/ 	.word	0xffffffff


	//   ....[5]....
        /*0808*/ 	.word	0xffffffff


	//   ....[6]....
        /*080c*/ 	.word	0xffffffff


	//   ....[7]....
        /*0810*/ 	.word	0xffffffff


	//   ....[8]....
        /*0814*/ 	.word	0xffffffff


	//   ....[9]....
        /*0818*/ 	.word	0xffffffff


	//   ....[10]....
        /*081c*/ 	.word	0xffffffff


	//   ....[11]....
        /*0820*/ 	.word	0xffffffff


	//   ....[12]....
        /*0824*/ 	.word	0xffffffff


	//   ....[13]....
        /*0828*/ 	.word	0xffffffff


	//   ....[14]....
        /*082c*/ 	.word	0xffffffff


	//   ....[15]....
        /*0830*/ 	.word	0xffffffff


	//   ....[16]....
        /*0834*/ 	.word	0xffffffff


	//   ....[17]....
        /*0838*/ 	.word	0xffffffff


	//   ....[18]....
        /*083c*/ 	.word	0xffffffff


	//   ....[19]....
        /*0840*/ 	.word	0xffffffff


	//   ....[20]....
        /*0844*/ 	.word	0xffffffff


	//   ....[21]....
        /*0848*/ 	.word	0xffffffff


	//   ....[22]....
        /*084c*/ 	.word	0xffffffff


	//   ....[23]....
        /*0850*/ 	.word	0xffffffff


	//   ....[24]....
        /*0854*/ 	.word	0xffffffff


	//   ....[25]....
        /*0858*/ 	.word	0xffffffff


	//   ....[26]....
        /*085c*/ 	.word	0xffffffff


	//   ....[27]....
        /*0860*/ 	.word	0xffffffff


	//   ....[28]....
        /*0864*/ 	.word	0xffffffff


	//   ....[29]....
        /*0868*/ 	.word	0xffffffff


	//   ....[30]....
        /*086c*/ 	.word	0xffffffff


	//   ....[31]....
        /*0870*/ 	.word	0xffffffff


	//   ....[32]....
        /*0874*/ 	.word	0xffffffff


	//   ....[33]....
        /*0878*/ 	.word	0xffffffff


	//   ....[34]....
        /*087c*/ 	.word	0xffffffff


	//   ....[35]....
        /*0880*/ 	.word	0xffffffff


	//   ....[36]....
        /*0884*/ 	.word	0xffffffff


	//   ....[37]....
        /*0888*/ 	.word	0xffffffff


	//   ....[38]....
        /*088c*/ 	.word	0xffffffff


	//   ....[39]....
        /*0890*/ 	.word	0xffffffff


	//   ....[40]....
        /*0894*/ 	.word	0xffffffff


	//   ....[41]....
        /*0898*/ 	.word	0xffffffff


	//   ....[42]....
        /*089c*/ 	.word	0xffffffff


	//   ....[43]....
        /*08a0*/ 	.word	0xffffffff


	//   ....[44]....
        /*08a4*/ 	.word	0xffffffff


	//   ....[45]....
        /*08a8*/ 	.word	0xffffffff


	//   ....[46]....
        /*08ac*/ 	.word	0xffffffff


	//   ....[47]....
        /*08b0*/ 	.word	0xffffffff


	//   ....[48]....
        /*08b4*/ 	.word	0xffffffff


	//   ....[49]....
        /*08b8*/ 	.word	0xffffffff


	//   ....[50]....
        /*08bc*/ 	.word	0xffffffff


	//   ....[51]....
        /*08c0*/ 	.word	0xffffffff


	//   ....[52]....
        /*08c4*/ 	.word	0xffffffff


	//   ....[53]....
        /*08c8*/ 	.word	0xffffffff


	//   ....[54]....
        /*08cc*/ 	.word	0xffffffff


	//   ....[55]....
        /*08d0*/ 	.word	0xffffffff


	//   ....[56]....
        /*08d4*/ 	.word	0xffffffff


	//   ....[57]....
        /*08d8*/ 	.word	0xffffffff


	//   ....[58]....
        /*08dc*/ 	.word	0xffffffff


	//   ....[59]....
        /*08e0*/ 	.word	0xffffffff


	//   ....[60]....
        /*08e4*/ 	.word	0xffffffff


	//   ....[61]....
        /*08e8*/ 	.word	0xffffffff


	//   ....[62]....
        /*08ec*/ 	.word	0xffffffff


	//   ....[63]....
        /*08f0*/ 	.word	0xffffffff


	//   ....[64]....
        /*08f4*/ 	.word	0xffffffff


	//   ....[65]....
        /*08f8*/ 	.word	0xffffffff


	//   ....[66]....
        /*08fc*/ 	.word	0xffffffff


	//   ....[67]....
        /*0900*/ 	.word	0xffffffff


	//   ....[68]....
        /*0904*/ 	.word	0xffffffff


	//   ....[69]....
        /*0908*/ 	.word	0xffffffff


	//   ....[70]....
        /*090c*/ 	.word	0xffffffff


	//   ....[71]....
        /*0910*/ 	.word	0xffffffff


	//   ....[72]....
        /*0914*/ 	.word	0xffffffff


	//   ....[73]....
        /*0918*/ 	.word	0xffffffff


	//   ....[74]....
        /*091c*/ 	.word	0xffffffff


	//   ....[75]....
        /*0920*/ 	.word	0xffffffff


	//   ....[76]....
        /*0924*/ 	.word	0xffffffff


	//   ....[77]....
        /*0928*/ 	.word	0xffffffff


	//   ....[78]....
        /*092c*/ 	.word	0xffffffff


	//   ....[79]....
        /*0930*/ 	.word	0xffffffff


	//   ....[80]....
        /*0934*/ 	.word	0xffffffff


	//   ....[81]....
        /*0938*/ 	.word	0xffffffff


	//   ....[82]....
        /*093c*/ 	.word	0xffffffff


	//   ....[83]....
        /*0940*/ 	.word	0xffffffff


	//   ....[84]....
        /*0944*/ 	.word	0xffffffff


	//   ....[85]....
        /*0948*/ 	.word	0xffffffff


	//   ....[86]....
        /*094c*/ 	.word	0xffffffff


	//   ....[87]....
        /*0950*/ 	.word	0xffffffff


	//   ....[88]....
        /*0954*/ 	.word	0xffffffff


	//   ....[89]....
        /*0958*/ 	.word	0xffffffff


	//   ....[90]....
        /*095c*/ 	.word	0xffffffff


	//   ....[91]....
        /*0960*/ 	.word	0xffffffff


	//   ....[92]....
        /*0964*/ 	.word	0xffffffff


	//   ....[93]....
        /*0968*/ 	.word	0xffffffff


	//   ....[94]....
        /*096c*/ 	.word	0xffffffff


	//   ....[95]....
        /*0970*/ 	.word	0xffffffff


	//   ....[96]....
        /*0974*/ 	.word	0xffffffff


	//   ....[97]....
        /*0978*/ 	.word	0xffffffff


	//   ....[98]....
        /*097c*/ 	.word	0xffffffff


	//   ....[99]....
        /*0980*/ 	.word	0xffffffff


	//   ....[100]....
        /*0984*/ 	.word	0xffffffff


	//   ....[101]....
        /*0988*/ 	.word	0xffffffff


	//   ....[102]....
        /*098c*/ 	.word	0xffffffff


	//   ....[103]....
        /*0990*/ 	.word	0xffffffff


	//   ....[104]....
        /*0994*/ 	.word	0xffffffff


	//   ....[105]....
        /*0998*/ 	.word	0xffffffff


	//   ....[106]....
        /*099c*/ 	.word	0xffffffff


	//   ....[107]....
        /*09a0*/ 	.word	0xffffffff


	//   ....[108]....
        /*09a4*/ 	.word	0xffffffff


	//   ....[109]....
        /*09a8*/ 	.word	0xffffffff


	//   ....[110]....
        /*09ac*/ 	.word	0xffffffff


	//   ....[111]....
        /*09b0*/ 	.word	0xffffffff


	//   ....[112]....
        /*09b4*/ 	.word	0xffffffff


	//   ....[113]....
        /*09b8*/ 	.word	0xffffffff


	//   ....[114]....
        /*09bc*/ 	.word	0xffffffff


	//   ....[115]....
        /*09c0*/ 	.word	0xffffffff


	//   ....[116]....
        /*09c4*/ 	.word	0xffffffff


	//   ....[117]....
        /*09c8*/ 	.word	0xffffffff


	//   ....[118]....
        /*09cc*/ 	.word	0xffffffff


	//   ....[119]....
        /*09d0*/ 	.word	0xffffffff


	//   ....[120]....
        /*09d4*/ 	.word	0xffffffff


	//   ....[121]....
        /*09d8*/ 	.word	0xffffffff


	//   ....[122]....
        /*09dc*/ 	.word	0xffffffff


	//   ....[123]....
        /*09e0*/ 	.word	0xffffffff


	//   ....[124]....
        /*09e4*/ 	.word	0xffffffff


	//   ....[125]....
        /*09e8*/ 	.word	0xffffffff


	//   ....[126]....
        /*09ec*/ 	.word	0xffffffff


	//   ....[127]....
        /*09f0*/ 	.word	0xffffffff


	//   ....[128]....
        /*09f4*/ 	.word	0xffffffff


	//   ....[129]....
        /*09f8*/ 	.word	0xffffffff


	//   ....[130]....
        /*09fc*/ 	.word	0xffffffff


	//   ....[131]....
        /*0a00*/ 	.word	0xffffffff


	//   ....[132]....
        /*0a04*/ 	.word	0xffffffff


	//   ....[133]....
        /*0a08*/ 	.word	0xffffffff


	//   ....[134]....
        /*0a0c*/ 	.word	0xffffffff


	//   ....[135]....
        /*0a10*/ 	.word	0xffffffff


	//   ....[136]....
        /*0a14*/ 	.word	0xffffffff


	//   ....[137]....
        /*0a18*/ 	.word	0xffffffff


	//   ....[138]....
        /*0a1c*/ 	.word	0xffffffff


	//   ....[139]....
        /*0a20*/ 	.word	0xffffffff


	//   ....[140]....
        /*0a24*/ 	.word	0xffffffff


	//   ....[141]....
        /*0a28*/ 	.word	0xffffffff


	//   ....[142]....
        /*0a2c*/ 	.word	0xffffffff


	//   ....[143]....
        /*0a30*/ 	.word	0xffffffff


	//   ....[144]....
        /*0a34*/ 	.word	0xffffffff


	//   ....[145]....
        /*0a38*/ 	.word	0xffffffff


	//   ....[146]....
        /*0a3c*/ 	.word	0xffffffff


	//   ....[147]....
        /*0a40*/ 	.word	0xffffffff


	//   ....[148]....
        /*0a44*/ 	.word	0xffffffff


	//   ....[149]....
        /*0a48*/ 	.word	0xffffffff


	//   ....[150]....
        /*0a4c*/ 	.word	0xffffffff


	//   ....[151]....
        /*0a50*/ 	.word	0xffffffff


	//   ....[152]....
        /*0a54*/ 	.word	0xffffffff


	//   ....[153]....
        /*0a58*/ 	.word	0xffffffff


	//   ....[154]....
        /*0a5c*/ 	.word	0xffffffff


	//   ....[155]....
        /*0a60*/ 	.word	0xffffffff


	//   ....[156]....
        /*0a64*/ 	.word	0xffffffff


	//   ....[157]....
        /*0a68*/ 	.word	0xffffffff


	//   ....[158]....
        /*0a6c*/ 	.word	0xffffffff


	//   ....[159]....
        /*0a70*/ 	.word	0xffffffff


	//   ....[160]....
        /*0a74*/ 	.word	0xffffffff


	//   ....[161]....
        /*0a78*/ 	.word	0xffffffff


	//   ....[162]....
        /*0a7c*/ 	.word	0xffffffff


	//   ....[163]....
        /*0a80*/ 	.word	0xffffffff


	//   ....[164]....
        /*0a84*/ 	.word	0xffffffff


	//   ....[165]....
        /*0a88*/ 	.word	0xffffffff


	//   ....[166]....
        /*0a8c*/ 	.word	0xffffffff


	//   ....[167]....
        /*0a90*/ 	.word	0xffffffff


	//   ....[168]....
        /*0a94*/ 	.word	0xffffffff


	//   ....[169]....
        /*0a98*/ 	.word	0xffffffff


	//   ....[170]....
        /*0a9c*/ 	.word	0xffffffff


	//   ....[171]....
        /*0aa0*/ 	.word	0xffffffff


	//   ....[172]....
        /*0aa4*/ 	.word	0xffffffff


	//   ....[173]....
        /*0aa8*/ 	.word	0xffffffff


	//   ....[174]....
        /*0aac*/ 	.word	0xffffffff


	//   ....[175]....
        /*0ab0*/ 	.word	0xffffffff


	//   ....[176]....
        /*0ab4*/ 	.word	0xffffffff


	//   ....[177]....
        /*0ab8*/ 	.word	0xffffffff


	//   ....[178]....
        /*0abc*/ 	.word	0xffffffff


	//   ....[179]....
        /*0ac0*/ 	.word	0xffffffff


	//   ....[180]....
        /*0ac4*/ 	.word	0xffffffff


	//   ....[181]....
        /*0ac8*/ 	.word	0xffffffff


	//   ....[182]....
        /*0acc*/ 	.word	0xffffffff


	//   ....[183]....
        /*0ad0*/ 	.word	0xffffffff


	//   ....[184]....
        /*0ad4*/ 	.word	0xffffffff


	//   ....[185]....
        /*0ad8*/ 	.word	0xffffffff


	//   ....[186]....
        /*0adc*/ 	.word	0xffffffff


	//   ....[187]....
        /*0ae0*/ 	.word	0xffffffff


	//   ....[188]....
        /*0ae4*/ 	.word	0xffffffff


	//   ....[189]....
        /*0ae8*/ 	.word	0xffffffff


	//   ....[190]....
        /*0aec*/ 	.word	0xffffffff


	//   ....[191]....
        /*0af0*/ 	.word	0xffffffff


	//   ....[192]....
        /*0af4*/ 	.word	0xffffffff


	//   ....[193]....
        /*0af8*/ 	.word	0xffffffff


	//   ....[194]....
        /*0afc*/ 	.word	0xffffffff


	//   ....[195]....
        /*0b00*/ 	.word	0xffffffff


	//   ....[196]....
        /*0b04*/ 	.word	0xffffffff


	//   ....[197]....
        /*0b08*/ 	.word	0xffffffff


	//   ....[198]....
        /*0b0c*/ 	.word	0xffffffff


	//   ....[199]....
        /*0b10*/ 	.word	0xffffffff


	//   ....[200]....
        /*0b14*/ 	.word	0xffffffff


	//   ....[201]....
        /*0b18*/ 	.word	0xffffffff


	//   ....[202]....
        /*0b1c*/ 	.word	0xffffffff


	//   ....[203]....
        /*0b20*/ 	.word	0xffffffff


	//   ....[204]....
        /*0b24*/ 	.word	0xffffffff


	//   ....[205]....
        /*0b28*/ 	.word	0xffffffff


	//   ....[206]....
        /*0b2c*/ 	.word	0xffffffff


	//   ....[207]....
        /*0b30*/ 	.word	0xffffffff


	//   ....[208]....
        /*0b34*/ 	.word	0xffffffff


	//   ....[209]....
        /*0b38*/ 	.word	0xffffffff


	//   ....[210]....
        /*0b3c*/ 	.word	0xffffffff


	//   ....[211]....
        /*0b40*/ 	.word	0xffffffff


	//   ....[212]....
        /*0b44*/ 	.word	0xffffffff


	//   ....[213]....
        /*0b48*/ 	.word	0xffffffff


	//   ....[214]....
        /*0b4c*/ 	.word	0xffffffff


	//   ....[215]....
        /*0b50*/ 	.word	0xffffffff


	//   ....[216]....
        /*0b54*/ 	.word	0xffffffff


	//   ....[217]....
        /*0b58*/ 	.word	0xffffffff


	//   ....[218]....
        /*0b5c*/ 	.word	0xffffffff


	//   ....[219]....
        /*0b60*/ 	.word	0xffffffff


	//   ....[220]....
        /*0b64*/ 	.word	0xffffffff


	//   ....[221]....
        /*0b68*/ 	.word	0xffffffff


	//   ....[222]....
        /*0b6c*/ 	.word	0xffffffff


	//   ....[223]....
        /*0b70*/ 	.word	0xffffffff


	//   ....[224]....
        /*0b74*/ 	.word	0xffffffff


	//   ....[225]....
        /*0b78*/ 	.word	0xffffffff


	//   ....[226]....
        /*0b7c*/ 	.word	0xffffffff


	//   ....[227]....
        /*0b80*/ 	.word	0xffffffff


	//   ....[228]....
        /*0b84*/ 	.word	0xffffffff


	//   ....[229]....
        /*0b88*/ 	.word	0xffffffff


	//   ....[230]....
        /*0b8c*/ 	.word	0xffffffff


	//   ....[231]....
        /*0b90*/ 	.word	0xffffffff


	//   ....[232]....
        /*0b94*/ 	.word	0xffffffff


	//   ....[233]....
        /*0b98*/ 	.word	0xffffffff


	//   ....[234]....
        /*0b9c*/ 	.word	0xffffffff


	//   ....[235]....
        /*0ba0*/ 	.word	0xffffffff


	//   ....[236]....
        /*0ba4*/ 	.word	0xffffffff


	//   ....[237]....
        /*0ba8*/ 	.word	0xffffffff


	//   ....[238]....
        /*0bac*/ 	.word	0xffffffff


	//   ....[239]....
        /*0bb0*/ 	.word	0xffffffff


	//   ....[240]....
        /*0bb4*/ 	.word	0xffffffff


	//   ....[241]....
        /*0bb8*/ 	.word	0xffffffff


	//   ....[242]....
        /*0bbc*/ 	.word	0xffffffff


	//   ....[243]....
        /*0bc0*/ 	.word	0xffffffff


	//   ....[244]....
        /*0bc4*/ 	.word	0xffffffff


	//   ....[245]....
        /*0bc8*/ 	.word	0xffffffff


	//   ....[246]....
        /*0bcc*/ 	.word	0xffffffff


	//   ....[247]....
        /*0bd0*/ 	.word	0xffffffff


	//----- nvinfo : EIATTR_COOP_GROUP_INSTR_OFFSETS
	.align		4
.L_338:
        /*0bd4*/ 	.byte	0x04, 0x28
        /*0bd6*/ 	.short	(.L_340 - .L_339)


	//   ....[0]....
.L_339:
        /*0bd8*/ 	.word	0x00000050


	//   ....[1]....
        /*0bdc*/ 	.word	0x00000200


	//   ....[2]....
        /*0be0*/ 	.word	0x00000230


	//   ....[3]....
        /*0be4*/ 	.word	0x00000260


	//   ....[4]....
        /*0be8*/ 	.word	0x00000290


	//   ....[5]....
        /*0bec*/ 	.word	0x000002c0


	//   ....[6]....
        /*0bf0*/ 	.word	0x000002f0


	//   ....[7]....
        /*0bf4*/ 	.word	0x00000450


	//   ....[8]....
        /*0bf8*/ 	.word	0x00000490


	//   ....[9]....
        /*0bfc*/ 	.word	0x000004c0


	//   ....[10]....
        /*0c00*/ 	.word	0x000004f0


	//   ....[11]....
        /*0c04*/ 	.word	0x00000520


	//   ....[12]....
        /*0c08*/ 	.word	0x00000550


	//   ....[13]....
        /*0c0c*/ 	.word	0x000005e0


	//   ....[14]....
        /*0c10*/ 	.word	0x00000630


	//   ....[15]....
        /*0c14*/ 	.word	0x00000650


	//   ....[16]....
        /*0c18*/ 	.word	0x000006b0


	//   ....[17]....
        /*0c1c*/ 	.word	0x00002c40


	//   ....[18]....
        /*0c20*/ 	.word	0x00002c70


	//   ....[19]....
        /*0c24*/ 	.word	0x00002c90


	//   ....[20]....
        /*0c28*/ 	.word	0x00002ca0


	//   ....[21]....
        /*0c2c*/ 	.word	0x00002cb0


	//   ....[22]....
        /*0c30*/ 	.word	0x00002cc0


	//   ....[23]....
        /*0c34*/ 	.word	0x00002d00


	//   ....[24]....
        /*0c38*/ 	.word	0x00002e20


	//   ....[25]....
        /*0c3c*/ 	.word	0x00002f50


	//   ....[26]....
        /*0c40*/ 	.word	0x00002f70


	//   ....[27]....
        /*0c44*/ 	.word	0x00002f90


	//   ....[28]....
        /*0c48*/ 	.word	0x00003000


	//   ....[29]....
        /*0c4c*/ 	.word	0x00003020


	//   ....[30]....
        /*0c50*/ 	.word	0x000030c0


	//   ....[31]....
        /*0c54*/ 	.word	0x00003140


	//   ....[32]....
        /*0c58*/ 	.word	0x000031d0


	//   ....[33]....
        /*0c5c*/ 	.word	0x00003300


	//   ....[34]....
        /*0c60*/ 	.word	0x000033f0


	//   ....[35]....
        /*0c64*/ 	.word	0x00003410


	//   ....[36]....
        /*0c68*/ 	.word	0x00003430


	//   ....[37]....
        /*0c6c*/ 	.word	0x000034b0


	//   ....[38]....
        /*0c70*/ 	.word	0x00003550


	//   ....[39]....
        /*0c74*/ 	.word	0x000038a0


	//   ....[40]....
        /*0c78*/ 	.word	0x000038b0


	//   ....[41]....
        /*0c7c*/ 	.word	0x000046f0


	//   ....[42]....
        /*0c80*/ 	.word	0x00004710


	//   ....[43]....
        /*0c84*/ 	.word	0x00004840


	//   ....[44]....
        /*0c88*/ 	.word	0x00004850


	//   ....[45]....
        /*0c8c*/ 	.word	0x00004980


	//   ....[46]....
        /*0c90*/ 	.word	0x000049a0


	//   ....[47]....
        /*0c94*/ 	.word	0x00004ad0


	//   ....[48]....
        /*0c98*/ 	.word	0x00004ae0


	//   ....[49]....
        /*0c9c*/ 	.word	0x00004cc0


	//   ....[50]....
        /*0ca0*/ 	.word	0x00005080


	//   ....[51]....
        /*0ca4*/ 	.word	0x00005780


	//   ....[52]....
        /*0ca8*/ 	.word	0x000057a0


	//   ....[53]....
        /*0cac*/ 	.word	0x000057c0


	//   ....[54]....
        /*0cb0*/ 	.word	0x000057e0


	//   ....[55]....
        /*0cb4*/ 	.word	0x000073d0


	//   ....[56]....
        /*0cb8*/ 	.word	0x000073f0


	//   ....[57]....
        /*0cbc*/ 	.word	0x00007430


	//   ....[58]....
        /*0cc0*/ 	.word	0x000074c0


	//   ....[59]....
        /*0cc4*/ 	.word	0x000074e0


	//   ....[60]....
        /*0cc8*/ 	.word	0x00007560


	//   ....[61]....
        /*0ccc*/ 	.word	0x000076c0


	//   ....[62]....
        /*0cd0*/ 	.word	0x000076d0


	//   ....[63]....
        /*0cd4*/ 	.word	0x00008440


	//   ....[64]....
        /*0cd8*/ 	.word	0x00008460


	//   ....[65]....
        /*0cdc*/ 	.word	0x00008560


	//   ....[66]....
        /*0ce0*/ 	.word	0x00008570


	//   ....[67]....
        /*0ce4*/ 	.word	0x00008670


	//   ....[68]....
        /*0ce8*/ 	.word	0x00008690


	//   ....[69]....
        /*0cec*/ 	.word	0x00008790


	//   ....[70]....
        /*0cf0*/ 	.word	0x000087a0


	//   ....[71]....
        /*0cf4*/ 	.word	0x00008970


	//   ....[72]....
        /*0cf8*/ 	.word	0x00008d20


	//   ....[73]....
        /*0cfc*/ 	.word	0x00009280


	//   ....[74]....
        /*0d00*/ 	.word	0x000092a0


	//   ....[75]....
        /*0d04*/ 	.word	0x00009480


	//   ....[76]....
        /*0d08*/ 	.word	0x000094a0


	//   ....[77]....
        /*0d0c*/ 	.word	0x0000b350


	//   ....[78]....
        /*0d10*/ 	.word	0x0000b360


	//   ....[79]....
        /*0d14*/ 	.word	0x0000b450


	//   ....[80]....
        /*0d18*/ 	.word	0x0000b470


	//   ....[81]....
        /*0d1c*/ 	.word	0x0000b4d0


	//   ....[82]....
        /*0d20*/ 	.word	0x0000b4f0


	//   ....[83]....
        /*0d24*/ 	.word	0x0000b610


	//   ....[84]....
        /*0d28*/ 	.word	0x0000b620


	//   ....[85]....
        /*0d2c*/ 	.word	0x0000c390


	//   ....[86]....
        /*0d30*/ 	.word	0x0000c3b0


	//   ....[87]....
        /*0d34*/ 	.word	0x0000c4f0


	//   ....[88]....
        /*0d38*/ 	.word	0x0000c500


	//   ....[89]....
        /*0d3c*/ 	.word	0x0000c640


	//   ....[90]....
        /*0d40*/ 	.word	0x0000c660


	//   ....[91]....
        /*0d44*/ 	.word	0x0000c7a0


	//   ....[92]....
        /*0d48*/ 	.word	0x0000c7b0


	//   ....[93]....
        /*0d4c*/ 	.word	0x0000cc90


	//   ....[94]....
        /*0d50*/ 	.word	0x0000ccc0


	//   ....[95]....
        /*0d54*/ 	.word	0x0000cce0


	//   ....[96]....
        /*0d58*/ 	.word	0x0000cd00


	//   ....[97]....
        /*0d5c*/ 	.word	0x0000e8f0


	//   ....[98]....
        /*0d60*/ 	.word	0x0000e920


	//   ....[99]....
        /*0d64*/ 	.word	0x0000e930


	//   ....[100]....
        /*0d68*/ 	.word	0x0000e960


	//   ....[101]....
        /*0d6c*/ 	.word	0x0000fa10


	//   ....[102]....
        /*0d70*/ 	.word	0x0000fa20


	//   ....[103]....
        /*0d74*/ 	.word	0x0000fa40


	//   ....[104]....
        /*0d78*/ 	.word	0x0000fa50


	//   ....[105]....
        /*0d7c*/ 	.word	0x0000fd80


	//   ....[106]....
        /*0d80*/ 	.word	0x0000fda0


	//   ....[107]....
        /*0d84*/ 	.word	0x0000ff00


	//   ....[108]....
        /*0d88*/ 	.word	0x0000ff10


	//   ....[109]....
        /*0d8c*/ 	.word	0x00010020


	//   ....[110]....
        /*0d90*/ 	.word	0x00010040


	//   ....[111]....
        /*0d94*/ 	.word	0x00010150


	//   ....[112]....
        /*0d98*/ 	.word	0x00010160


	//   ....[113]....
        /*0d9c*/ 	.word	0x00010460


	//   ....[114]....
        /*0da0*/ 	.word	0x00010480


	//   ....[115]....
        /*0da4*/ 	.word	0x00010ad0


	//   ....[116]....
        /*0da8*/ 	.word	0x00010ae0


	//   ....[117]....
        /*0dac*/ 	.word	0x00011880


	//   ....[118]....
        /*0db0*/ 	.word	0x000118a0


	//   ....[119]....
        /*0db4*/ 	.word	0x00011a10


	//   ....[120]....
        /*0db8*/ 	.word	0x00011a20


	//   ....[121]....
        /*0dbc*/ 	.word	0x00011b30


	//   ....[122]....
        /*0dc0*/ 	.word	0x00011b50


	//   ....[123]....
        /*0dc4*/ 	.word	0x00011c60


	//   ....[124]....
        /*0dc8*/ 	.word	0x00011c70


	//   ....[125]....
        /*0dcc*/ 	.word	0x00011e40


	//   ....[126]....
        /*0dd0*/ 	.word	0x00011e60


	//   ....[127]....
        /*0dd4*/ 	.word	0x00011f90


	//   ....[128]....
        /*0dd8*/ 	.word	0x00011fd0


	//   ....[129]....
        /*0ddc*/ 	.word	0x00012000


	//   ....[130]....
        /*0de0*/ 	.word	0x00012030


	//   ....[131]....
        /*0de4*/ 	.word	0x00012060


	//   ....[132]....
        /*0de8*/ 	.word	0x00012090


	//   ....[133]....
        /*0dec*/ 	.word	0x000121f0


	//   ....[134]....
        /*0df0*/ 	.word	0x00012230


	//   ....[135]....
        /*0df4*/ 	.word	0x00012260


	//   ....[136]....
        /*0df8*/ 	.word	0x00012290


	//   ....[137]....
        /*0dfc*/ 	.word	0x000122c0


	//   ....[138]....
        /*0e00*/ 	.word	0x000122f0


	//   ....[139]....
        /*0e04*/ 	.word	0x00012380


	//   ....[140]....
        /*0e08*/ 	.word	0x000123e0


	//   ....[141]....
        /*0e0c*/ 	.word	0x000123f0


	//   ....[142]....
        /*0e10*/ 	.word	0x00012450


	//   ....[143]....
        /*0e14*/ 	.word	0x00012ec0


	//   ....[144]....
        /*0e18*/ 	.word	0x00012f20


	//   ....[145]....
        /*0e1c*/ 	.word	0x00012f70


	//   ....[146]....
        /*0e20*/ 	.word	0x00012fc0


	//   ....[147]....
        /*0e24*/ 	.word	0x00013010


	//   ....[148]....
        /*0e28*/ 	.word	0x00013080


	//   ....[149]....
        /*0e2c*/ 	.word	0x000130d0


	//   ....[150]....
        /*0e30*/ 	.word	0x00013140


	//   ....[151]....
        /*0e34*/ 	.word	0x000131b0


	//   ....[152]....
        /*0e38*/ 	.word	0x00013220


	//   ....[153]....
        /*0e3c*/ 	.word	0x00013290


	//   ....[154]....
        /*0e40*/ 	.word	0x000132f0


	//   ....[155]....
        /*0e44*/ 	.word	0x00013360


	//   ....[156]....
        /*0e48*/ 	.word	0x000133d0


	//   ....[157]....
        /*0e4c*/ 	.word	0x00013440


	//   ....[158]....
        /*0e50*/ 	.word	0x000134a0


	//   ....[159]....
        /*0e54*/ 	.word	0x00013510


	//   ....[160]....
        /*0e58*/ 	.word	0x00013580


	//   ....[161]....
        /*0e5c*/ 	.word	0x000135f0


	//   ....[162]....
        /*0e60*/ 	.word	0x00013650


	//   ....[163]....
        /*0e64*/ 	.word	0x000136c0


	//   ....[164]....
        /*0e68*/ 	.word	0x00013730


	//   ....[165]....
        /*0e6c*/ 	.word	0x00013e70


	//   ....[166]....
        /*0e70*/ 	.word	0x00013ec0


	//   ....[167]....
        /*0e74*/ 	.word	0x00013f10


	//   ....[168]....
        /*0e78*/ 	.word	0x00013f60


	//   ....[169]....
        /*0e7c*/ 	.word	0x00013fd0


	//   ....[170]....
        /*0e80*/ 	.word	0x00014040


	//   ....[171]....
        /*0e84*/ 	.word	0x00014180


	//   ....[172]....
        /*0e88*/ 	.word	0x000141e0


	//   ....[173]....
        /*0e8c*/ 	.word	0x00014340


	//   ....[174]....
        /*0e90*/ 	.word	0x000143a0


	//   ....[175]....
        /*0e94*/ 	.word	0x00014410


	//   ....[176]....
        /*0e98*/ 	.word	0x00014470


	//   ....[177]....
        /*0e9c*/ 	.word	0x000144e0


	//   ....[178]....
        /*0ea0*/ 	.word	0x00014550


	//   ....[179]....
        /*0ea4*/ 	.word	0x000145c0


	//   ....[180]....
        /*0ea8*/ 	.word	0x00014620


	//   ....[181]....
        /*0eac*/ 	.word	0x00014690


	//   ....[182]....
        /*0eb0*/ 	.word	0x00014700


	//   ....[183]....
        /*0eb4*/ 	.word	0x00014770


	//   ....[184]....
        /*0eb8*/ 	.word	0x000147d0


	//   ....[185]....
        /*0ebc*/ 	.word	0x00014840


	//   ....[186]....
        /*0ec0*/ 	.word	0x000148b0


	//   ....[187]....
        /*0ec4*/ 	.word	0x00014ff0


	//   ....[188]....
        /*0ec8*/ 	.word	0x00015030


	//   ....[189]....
        /*0ecc*/ 	.word	0x00015080


	//   ....[190]....
        /*0ed0*/ 	.word	0x000150c0


	//   ....[191]....
        /*0ed4*/ 	.word	0x00015120


	//   ....[192]....
        /*0ed8*/ 	.word	0x00015190


	//   ....[193]....
        /*0edc*/ 	.word	0x000151f0


	//   ....[194]....
        /*0ee0*/ 	.word	0x00015260


	//   ....[195]....
        /*0ee4*/ 	.word	0x000152d0


	//   ....[196]....
        /*0ee8*/ 	.word	0x00015340


	//   ....[197]....
        /*0eec*/ 	.word	0x000153a0


	//   ....[198]....
        /*0ef0*/ 	.word	0x00015410


	//   ....[199]....
        /*0ef4*/ 	.word	0x00015480


	//   ....[200]....
        /*0ef8*/ 	.word	0x000154f0


	//   ....[201]....
        /*0efc*/ 	.word	0x00015550


	//   ....[202]....
        /*0f00*/ 	.word	0x000155a0


	//   ....[203]....
        /*0f04*/ 	.word	0x000155e0


	//   ....[204]....
        /*0f08*/ 	.word	0x00015630


	//   ....[205]....
        /*0f0c*/ 	.word	0x00015670


	//   ....[206]....
        /*0f10*/ 	.word	0x000156c0


	//   ....[207]....
        /*0f14*/ 	.word	0x00015710


	//   ....[208]....
        /*0f18*/ 	.word	0x00015760


	//   ....[209]....
        /*0f1c*/ 	.word	0x000157b0


	//   ....[210]....
        /*0f20*/ 	.word	0x00015820


	//   ....[211]....
        /*0f24*/ 	.word	0x00015890


	//   ....[212]....
        /*0f28*/ 	.word	0x00015900


	//   ....[213]....
        /*0f2c*/ 	.word	0x00015960


	//   ....[214]....
        /*0f30*/ 	.word	0x000159d0


	//   ....[215]....
        /*0f34*/ 	.word	0x00015a40


	//   ....[216]....
        /*0f38*/ 	.word	0x00015ab0


	//   ....[217]....
        /*0f3c*/ 	.word	0x00015b10


	//   ....[218]....
        /*0f40*/ 	.word	0x00015b80


	//   ....[219]....
        /*0f44*/ 	.word	0x00015bf0


	//   ....[220]....
        /*0f48*/ 	.word	0x00015c60


	//   ....[221]....
        /*0f4c*/ 	.word	0x00015cc0


	//   ....[222]....
        /*0f50*/ 	.word	0x00015d30


	//   ....[223]....
        /*0f54*/ 	.word	0x00015da0


	//   ....[224]....
        /*0f58*/ 	.word	0x00015e10


	//   ....[225]....
        /*0f5c*/ 	.word	0x00015e70


	//   ....[226]....
        /*0f60*/ 	.word	0x00015ee0


	//   ....[227]....
        /*0f64*/ 	.word	0x00015f50


	//   ....[228]....
        /*0f68*/ 	.word	0x00015fc0


	//   ....[229]....
        /*0f6c*/ 	.word	0x00016020


	//   ....[230]....
        /*0f70*/ 	.word	0x00016090


	//   ....[231]....
        /*0f74*/ 	.word	0x00016100


	//   ....[232]....
        /*0f78*/ 	.word	0x00016150


	//   ....[233]....
        /*0f7c*/ 	.word	0x00016190


	//   ....[234]....
        /*0f80*/ 	.word	0x000161e0


	//   ....[235]....
        /*0f84*/ 	.word	0x00016230


	//   ....[236]....
        /*0f88*/ 	.word	0x00016280


	//   ....[237]....
        /*0f8c*/ 	.word	0x000162f0


	//   ....[238]....
        /*0f90*/ 	.word	0x00016340


	//   ....[239]....
        /*0f94*/ 	.word	0x00016390


	//   ....[240]....
        /*0f98*/ 	.word	0x000163e0


	//   ....[241]....
        /*0f9c*/ 	.word	0x00016430


	//   ....[242]....
        /*0fa0*/ 	.word	0x00016480


	//   ....[243]....
        /*0fa4*/ 	.word	0x000164f0


	//   ....[244]....
        /*0fa8*/ 	.word	0x00016540


	//   ....[245]....
        /*0fac*/ 	.word	0x000165b0


	//   ....[246]....
        /*0fb0*/ 	.word	0x00016610


	//   ....[247]....
        /*0fb4*/ 	.word	0x00016680


	//----- nvinfo : EIATTR_EXIT_INSTR_OFFSETS
	.align		4
.L_340:
        /*0fb8*/ 	.byte	0x04, 0x1c
        /*0fba*/ 	.short	(.L_342 - .L_341)


	//   ....[0]....
.L_341:
        /*0fbc*/ 	.word	0x000010d0


	//   ....[1]....
        /*0fc0*/ 	.word	0x00012e80


	//----- nvinfo : EIATTR_MAX_THREADS
	.align		4
.L_342:
        /*0fc4*/ 	.byte	0x04, 0x05
        /*0fc6*/ 	.short	(.L_344 - .L_343)
.L_343:
        /*0fc8*/ 	.word	0x00000100
        /*0fcc*/ 	.word	0x00000001
        /*0fd0*/ 	.word	0x00000001


	//----- nvinfo : EIATTR_CRS_STACK_SIZE
	.align		4
.L_344:
        /*0fd4*/ 	.byte	0x04, 0x1e
        /*0fd6*/ 	.short	(.L_346 - .L_345)
.L_345:
        /*0fd8*/ 	.word	0x00000000
.L_346:


//--------------------- .nv.info._ZN7cutlass13device_kernelIN5flash19enable_sm80_to_sm89INS1_16FlashAttnFwdSm80INS1_25CollectiveMainloopFwdSm80ILi8ELi1ELb1EN4cute5tupleIJNS5_1CILi128EEENS7_ILi112EEES8_EEELi128ENS_6half_tEfNS_4arch4Sm80ELb1ELb0ELb0ELb1ELb1ELb1ELb1ELb1EEENS1_21CollectiveEpilogueFwdINS6_IJS8_S8_S9_EEENS6_IJNS7_ILi1EEESH_SH_EEESB_SD_Li256ELb1ELb1ELb1ELb0EEENS1_36VarlenDynamicPersistentTileSchedulerILi128ELi112ELi256ELi256ELb1ELb1ELb0ELb1ELb1ELb1EEEEEEEEEvNT_6ParamsE --------------------------
	.section	.nv.info._ZN7cutlass13device_kernelIN5flash19enable_sm80_to_sm89INS1_16FlashAttnFwdSm80INS1_25CollectiveMainloopFwdSm80ILi8ELi1ELb1EN4cute5tupleIJNS5_1CILi128EEENS7_ILi112EEES8_EEELi128ENS_6half_tEfNS_4arch4Sm80ELb1ELb0ELb0ELb1ELb1ELb1ELb1ELb1EEENS1_21CollectiveEpilogueFwdINS6_IJS8_S8_S9_EEENS6_IJNS7_ILi1EEESH_SH_EEESB_SD_Li256ELb1ELb1ELb1ELb0EEENS1_36VarlenDynamicPersistentTileSchedulerILi128ELi112ELi256ELi256ELb1ELb1ELb0ELb1ELb1ELb1EEEEEEEEEvNT_6ParamsE,"",@"SHT_CUDA_INFO"
	.sectionflags	@""
	.align	4


	//----- nvinfo : EIATTR_CUDA_API_VERSION
	.align		4
        /*0000*/ 	.byte	0x04, 0x37
        /*0002*/ 	.short	(.L_348 - .L_347)
.L_347:
        /*0004*/ 	.word	0x00000082


	//----- nvinfo : EIATTR_SW2861232_WAR
	.align		4
.L_348:
        /*0008*/ 	.byte	0x01, 0x35
	.zero		2


	//----- nvinfo : EIATTR_PARAM_CBANK
	.align		4
        /*000c*/ 	.byte	0x04, 0x0a
        /*000e*/ 	.short	(.L_350 - .L_349)
	.align		4
.L_349:
        /*0010*/ 	.word	index@(.nv.constant0._ZN7cutlass13device_kernelIN5flash19enable_sm80_to_sm89INS1_16FlashAttnFwdSm80INS1_25CollectiveMainloopFwdSm80ILi8ELi1ELb1EN4cute5tupleIJNS5_1CILi128EEENS7_ILi112EEES8_EEELi128ENS_6half_tEfNS_4arch4Sm80ELb1ELb0ELb0ELb1ELb1ELb1ELb1ELb1EEENS1_21CollectiveEpilogueFwdINS6_IJS8_S8_S9_EEENS6_IJNS7_ILi1EEESH_SH_EEESB_SD_Li256ELb1ELb1ELb1ELb0EEENS1_36VarlenDynamicPersistentTileSchedulerILi128ELi112ELi256ELi256ELb1ELb1ELb0ELb1ELb1ELb1EEEEEEEEEvNT_6ParamsE)
        /*0014*/ 	.short	0x0160
        /*0016*/ 	.short	0x0438


	//----- nvinfo : EIATTR_CBANK_PARAM_SIZE
	.align		4
.L_350:
        /*0018*/ 	.byte	0x03, 0x19
        /*001a*/ 	.short	0x0438


	//----- nvinfo : EIATTR_KPARAM_INFO
	.align		4
        /*001c*/ 	.byte	0x04, 0x17
        /*001e*/ 	.short	(.L_352 - .L_351)
.L_351:
        /*0020*/ 	.word	0x00000000
        /*0024*/ 	.short	0x0000
        /*0026*/ 	.short	0x0000
        /*0028*/ 	.byte	0x00, 0xf0, 0xe1, 0x10


	//----- nvinfo : EIATTR_MAXREG_COUNT
	.align		4
.L_352:
        /*002c*/ 	.byte	0x03, 0x1b
        /*002e*/ 	.short	0x00ff


	//----- nvinfo : EIATTR_NUM_BARRIERS
	.align		4
        /*0030*/ 	.byte	0x02, 0x4c
        /*0032*/ 	.byte	0x06
	.zero		1


	//----- nvinfo : EIATTR_ANNOTATIONS
	.align		4
        /*0034*/ 	.byte	0x04, 0x55
        /*0036*/ 	.short	(.L_354 - .L_353)


	//   ....[0]....
.L_353:
        /* <DEDUP_REMOVED lines=142> */


	//----- nvinfo : EIATTR_MERCURY_ISA_VERSION
	.align		4
.L_354:
        /*0900*/ 	.byte	0x03, 0x5f
        /*0902*/ 	.short	0x0000


	//----- nvinfo : EIATTR_INT_WARP_WIDE_INSTR_OFFSETS
	.align		4
        /*0904*/ 	.byte	0x04, 0x31
        /*0906*/ 	.short	(.L_356 - .L_355)


	//   ....[0]....
.L_355:
        /*0908*/ 	.word	0x0001b3a0


	//   ....[1]....
        /*090c*/ 	.word	0x0001b420


	//----- nvinfo : EIATTR_COOP_GROUP_MASK_REGIDS
	.align		4
.L_356:
        /*0910*/ 	.byte	0x04, 0x29
        /*0912*/ 	.short	(.L_358 - .L_357)


	//   ....[0]....
.L_357:
        /*0914*/ 	.word	0xffffffff


	//   ....[1]....
        /*0918*/ 	.word	0xffffffff


	//   ....[2]....
        /*091c*/ 	.word	0xffffffff


	//   ....[3]....
        /*0920*/ 	.word	0xffffffff


	//   ....[4]....
        /*0924*/ 	.word	0xffffffff


	//   ....[5]....
        /*0928*/ 	.word	0xffffffff


	//   ....[6]....
        /*092c*/ 	.word	0xffffffff


	//   ....[7]....
        /*0930*/ 	.word	0xffffffff


	//   ....[8]....
        /*0934*/ 	.word	0xffffffff


	//   ....[9]....
        /*0938*/ 	.word	0xffffffff


	//   ....[10]....
        /*093c*/ 	.word	0xffffffff


	//   ....[11]....
        /*0940*/ 	.word	0xffffffff


	//   ....[12]....
        /*0944*/ 	.word	0xffffffff


	//   ....[13]....
        /*0948*/ 	.word	0xffffffff


	//   ....[14]....
        /*094c*/ 	.word	0xffffffff


	//   ....[15]....
        /*0950*/ 	.word	0xffffffff


	//   ....[16]....
        /*0954*/ 	.word	0xffffffff


	//   ....[17]....
        /*0958*/ 	.word	0xffffffff


	//   ....[18]....
        /*095c*/ 	.word	0xffffffff


	//   ....[19]....
        /*0960*/ 	.word	0xffffffff


	//   ....[20]....
        /*0964*/ 	.word	0xffffffff


	//   ....[21]....
        /*0968*/ 	.word	0xffffffff


	//   ....[22]....
        /*096c*/ 	.word	0xffffffff


	//   ....[23]....
        /*0970*/ 	.word	0xffffffff


	//   ....[24]....
        /*0974*/ 	.word	0xffffffff


	//   ....[25]....
        /*0978*/ 	.word	0xffffffff


	//   ....[26]....
        /*097c*/ 	.word	0xffffffff


	//   ....[27]....
        /*0980*/ 	.word	0xffffffff


	//   ....[28]....
        /*0984*/ 	.word	0xffffffff


	//   ....[29]....
        /*0988*/ 	.word	0xffffffff


	//   ....[30]....
        /*098c*/ 	.word	0xffffffff


	//   ....[31]....
        /*0990*/ 	.word	0xffffffff


	//   ....[32]....
        /*0994*/ 	.word	0xffffffff


	//   ....[33]....
        /*0998*/ 	.word	0xffffffff


	//   ....[34]....
        /*099c*/ 	.word	0xffffffff


	//   ....[35]....
        /*09a0*/ 	.word	0xffffffff


	//   ....[36]....
        /*09a4*/ 	.word	0xffffffff


	//   ....[37]....
        /*09a8*/ 	.word	0xffffffff


	//   ....[38]....
        /*09ac*/ 	.word	0xffffffff


	//   ....[39]....
        /*09b0*/ 	.word	0xffffffff


	//   ....[40]....
        /*09b4*/ 	.word	0xffffffff


	//   ....[41]....
        /*09b8*/ 	.word	0xffffffff


	//   ....[42]....
        /*09bc*/ 	.word	0xffffffff


	//   ....[43]....
        /*09c0*/ 	.word	0xffffffff


	//   ....[44]....
        /*09c4*/ 	.word	0xffffffff


	//   ....[45]....
        /*09c8*/ 	.word	0xffffffff


	//   ....[46]....
        /*09cc*/ 	.word	0xffffffff


	//   ....[47]....
        /*09d0*/ 	.word	0xffffffff


	//   ....[48]....
        /*09d4*/ 	.word	0xffffffff


	//   ....[49]....
        /*09d8*/ 	.word	0xffffffff


	//   ....[50]....
        /*09dc*/ 	.word	0xffffffff


	//   ....[51]....
        /*09e0*/ 	.word	0xffffffff


	//   ....[52]....
        /*09e4*/ 	.word	0xffffffff


	//   ....[53]....
        /*09e8*/ 	.word	0xffffffff


	//   ....[54]....
        /*09ec*/ 	.word	0xffffffff


	//   ....[55]....
        /*09f0*/ 	.word	0xffffffff


	//   ....[56]....
        /*09f4*/ 	.word	0xffffffff


	//   ....[57]....
        /*09f8*/ 	.word	0xffffffff


	//   ....[58]....
        /*09fc*/ 	.word	0xffffffff


	//   ....[59]....
        /*0a00*/ 	.word	0xffffffff


	//   ....[60]....
        /*0a04*/ 	.word	0xffffffff


	//   ....[61]....
        /*0a08*/ 	.word	0xffffffff


	//   ....[62]....
        /*0a0c*/ 	.word	0xffffffff


	//   ....[63]....
        /*0a10*/ 	.word	0xffffffff


	//   ....[64]....
        /*0a14*/ 	.word	0xffffffff


	//   ....[65]....
        /*0a18*/ 	.word	0xffffffff


	//   ....[66]....
        /*0a1c*/ 	.word	0xffffffff


	//   ....[67]....
        /*0a20*/ 	.word	0xffffffff


	//   ....[68]....
        /*0a24*/ 	.word	0xffffffff


	//   ....[69]....
        /*0a28*/ 	.word	0xffffffff


	//   ....[70]....
        /*0a2c*/ 	.word	0xffffffff


	//   ....[71]....
        /*0a30*/ 	.word	0xffffffff


	//   ....[72]....
        /*0a34*/ 	.word	0xffffffff


	//   ....[73]....
        /*0a38*/ 	.word	0xffffffff


	//   ....[74]....
        /*0a3c*/ 	.word	0xffffffff


	//   ....[75]....
        /*0a40*/ 	.word	0xffffffff


	//   ....[76]....
        /*0a44*/ 	.word	0xffffffff


	//   ....[77]....
        /*0a48*/ 	.word	0xffffffff


	//   ....[78]....
        /*0a4c*/ 	.word	0xffffffff


	//   ....[79]....
        /*0a50*/ 	.word	0xffffffff


	//   ....[80]....
        /*0a54*/ 	.word	0xffffffff


	//   ....[81]....
        /*0a58*/ 	.word	0xffffffff


	//   ....[82]....
        /*0a5c*/ 	.word	0xffffffff


	//   ....[83]....
        /*0a60*/ 	.word	0xffffffff


	//   ....[84]....
        /*0a64*/ 	.word	0xffffffff


	//   ....[85]....
        /*0a68*/ 	.word	0xffffffff


	//   ....[86]....
        /*0a6c*/ 	.word	0xffffffff


	//   ....[87]....
        /*0a70*/ 	.word	0xffffffff


	//   ....[88]....
        /*0a74*/ 	.word	0xffffffff


	//   ....[89]....
        /*0a78*/ 	.word	0xffffffff


	//   ....[90]....
        /*0a7c*/ 	.word	0xffffffff


	//   ....[91]....
        /*0a80*/ 	.word	0xffffffff


	//   ....[92]....
        /*0a84*/ 	.word	0xffffffff


	//   ....[93]....
        /*0a88*/ 	.word	0xffffffff


	//   ....[94]....
        /*0a8c*/ 	.word	0xffffffff


	//   ....[95]....
        /*0a90*/ 	.word	0xffffffff


	//   ....[96]....
        /*0a94*/ 	.word	0xffffffff


	//   ....[97]....
        /*0a98*/ 	.word	0xffffffff


	//   ....[98]....
        /*0a9c*/ 	.word	0xffffffff


	//   ....[99]....
        /*0aa0*/ 	.word	0xffffffff


	//   ....[100]....
        /*0aa4*/ 	.word	0xffffffff


	//   ....[101]....
        /*0aa8*/ 	.word	0xffffffff


	//   ....[102]....
        /*0aac*/ 	.word	0xffffffff


	//   ....[103]....
        /*0ab0*/ 	.word	0xffffffff


	//   ....[104]....
        /*0ab4*/ 	.word	0xffffffff


	//   ....[105]....
        /*0ab8*/ 	.word	0xffffffff


	//   ....[106]....
        /*0abc*/ 	.word	0xffffffff


	//   ....[107]....
        /*0ac0*/ 	.word	0xffffffff


	//   ....[108]....
        /*0ac4*/ 	.word	0xffffffff


	//   ....[109]....
        /*0ac8*/ 	.word	0xffffffff


	//   ....[110]....
        /*0acc*/ 	.word	0xffffffff


	//   ....[111]....
        /*0ad0*/ 	.word	0xffffffff


	//   ....[112]....
        /*0ad4*/ 	.word	0xffffffff


	//   ....[113]....
        /*0ad8*/ 	.word	0xffffffff


	//   ....[114]....
        /*0adc*/ 	.word	0xffffffff


	//   ....[115]....
        /*0ae0*/ 	.word	0xffffffff


	//   ....[116]....
        /*0ae4*/ 	.word	0xffffffff


	//   ....[117]....
        /*0ae8*/ 	.word	0xffffffff


	//   ....[118]....
        /*0aec*/ 	.word	0xffffffff


	//   ....[119]....
        /*0af0*/ 	.word	0xffffffff


	//   ....[120]....
        /*0af4*/ 	.word	0xffffffff


	//   ....[121]....
        /*0af8*/ 	.word	0xffffffff


	//   ....[122]....
        /*0afc*/ 	.word	0xffffffff


	//   ....[123]....
        /*0b00*/ 	.word	0xffffffff


	//   ....[124]....
        /*0b04*/ 	.word	0xffffffff


	//   ....[125]....
        /*0b08*/ 	.word	0xffffffff


	//   ....[126]....
        /*0b0c*/ 	.word	0xffffffff


	//   ....[127]....
        /*0b10*/ 	.word	0xffffffff


	//   ....[128]....
        /*0b14*/ 	.word	0xffffffff


	//   ....[129]....
        /*0b18*/ 	.word	0xffffffff


	//   ....[130]....
        /*0b1c*/ 	.word	0xffffffff


	//   ....[131]....
        /*0b20*/ 	.word	0xffffffff


	//   ....[132]....
        /*0b24*/ 	.word	0xffffffff


	//   ....[133]....
        /*0b28*/ 	.word	0xffffffff


	//   ....[134]....
        /*0b2c*/ 	.word	0xffffffff


	//   ....[135]....
        /*0b30*/ 	.word	0xffffffff


	//   ....[136]....
        /*0b34*/ 	.word	0xffffffff


	//   ....[137]....
        /*0b38*/ 	.word	0xffffffff


	//   ....[138]....
        /*0b3c*/ 	.word	0xffffffff


	//   ....[139]....
        /*0b40*/ 	.word	0xffffffff


	//   ....[140]....
        /*0b44*/ 	.word	0xffffffff


	//   ....[141]....
        /*0b48*/ 	.word	0xffffffff


	//   ....[142]....
        /*0b4c*/ 	.word	0xffffffff


	//   ....[143]....
        /*0b50*/ 	.word	0xffffffff


	//   ....[144]....
        /*0b54*/ 	.word	0xffffffff


	//   ....[145]....
        /*0b58*/ 	.word	0xffffffff


	//   ....[146]....
        /*0b5c*/ 	.word	0xffffffff


	//   ....[147]....
        /*0b60*/ 	.word	0xffffffff


	//   ....[148]....
        /*0b64*/ 	.word	0xffffffff


	//   ....[149]....
        /*0b68*/ 	.word	0xffffffff


	//   ....[150]....
        /*0b6c*/ 	.word	0xffffffff


	//   ....[151]....
        /*0b70*/ 	.word	0xffffffff


	//   ....[152]....
        /*0b74*/ 	.word	0xffffffff


	//   ....[153]....
        /*0b78*/ 	.word	0xffffffff


	//   ....[154]....
        /*0b7c*/ 	.word	0xffffffff


	//   ....[155]....
        /*0b80*/ 	.word	0xffffffff


	//   ....[156]....
        /*0b84*/ 	.word	0xffffffff


	//   ....[157]....
        /*0b88*/ 	.word	0xffffffff


	//   ....[158]....
        /*0b8c*/ 	.word	0xffffffff


	//   ....[159]....
        /*0b90*/ 	.word	0xffffffff


	//   ....[160]....
        /*0b94*/ 	.word	0xffffffff


	//   ....[161]....
        /*0b98*/ 	.word	0xffffffff


	//   ....[162]....
        /*0b9c*/ 	.word	0xffffffff


	//   ....[163]....
        /*0ba0*/ 	.word	0xffffffff


	//   ....[164]....
        /*0ba4*/ 	.word	0xffffffff


	//   ....[165]....
        /*0ba8*/ 	.word	0xffffffff


	//   ....[166]....
        /*0bac*/ 	.word	0xffffffff


	//   ....[167]....
        /*0bb0*/ 	.word	0xffffffff


	//   ....[168]....
        /*0bb4*/ 	.word	0xffffffff


	//   ....[169]....
        /*0bb8*/ 	.word	0xffffffff


	//   ....[170]....
        /*0bbc*/ 	.word	0xffffffff


	//   ....[171]....
        /*0bc0*/ 	.word	0xffffffff


	//   ....[172]....
        /*0bc4*/ 	.word	0xffffffff


	//   ....[173]....
        /*0bc8*/ 	.word	0xffffffff


	//   ....[174]....
        /*0bcc*/ 	.word	0xffffffff


	//   ....[175]....
        /*0bd0*/ 	.word	0xffffffff


	//   ....[176]....
        /*0bd4*/ 	.word	0xffffffff


	//   ....[177]....
        /*0bd8*/ 	.word	0xffffffff


	//   ....[178]....
        /*0bdc*/ 	.word	0xffffffff


	//   ....[179]....
        /*0be0*/ 	.word	0xffffffff


	//   ....[180]....
        /*0be4*/ 	.word	0xffffffff


	//   ....[181]....
        /*0be8*/ 	.word	0xffffffff


	//   ....[182]....
        /*0bec*/ 	.word	0xffffffff


	//   ....[183]....
        /*0bf0*/ 	.word	0xffffffff


	//   ....[184]....
        /*0bf4*/ 	.word	0xffffffff


	//   ....[185]....
        /*0bf8*/ 	.word	0xffffffff


	//   ....[186]....
        /*0bfc*/ 	.word	0xffffffff


	//   ....[187]....
        /*0c00*/ 	.word	0xffffffff


	//   ....[188]....
        /*0c04*/ 	.word	0xffffffff


	//   ....[189]....
        /*0c08*/ 	.word	0xffffffff


	//   ....[190]....
        /*0c0c*/ 	.word	0xffffffff


	//   ....[191]....
        /*0c10*/ 	.word	0xffffffff


	//   ....[192]....
        /*0c14*/ 	.word	0xffffffff


	//   ....[193]....
        /*0c18*/ 	.word	0xffffffff


	//   ....[194]....
        /*0c1c*/ 	.word	0xffffffff


	//   ....[195]....
        /*0c20*/ 	.word	0xffffffff


	//   ....[196]....
        /*0c24*/ 	.word	0xffffffff


	//   ....[197]....
        /*0c28*/ 	.word	0xffffffff


	//   ....[198]....
        /*0c2c*/ 	.word	0xffffffff


	//   ....[199]....
        /*0c30*/ 	.word	0xffffffff


	//   ....[200]....
        /*0c34*/ 	.word	0xffffffff


	//   ....[201]....
        /*0c38*/ 	.word	0xffffffff


	//   ....[202]....
        /*0c3c*/ 	.word	0xffffffff


	//   ....[203]....
        /*0c40*/ 	.word	0xffffffff


	//   ....[204]....
        /*0c44*/ 	.word	0xffffffff


	//   ....[205]....
        /*0c48*/ 	.word	0xffffffff


	//   ....[206]....
        /*0c4c*/ 	.word	0xffffffff


	//   ....[207]....
        /*0c50*/ 	.word	0xffffffff


	//   ....[208]....
        /*0c54*/ 	.word	0xffffffff


	//   ....[209]....
        /*0c58*/ 	.word	0xffffffff


	//   ....[210]....
        /*0c5c*/ 	.word	0xffffffff


	//   ....[211]....
        /*0c60*/ 	.word	0xffffffff


	//   ....[212]....
        /*0c64*/ 	.word	0xffffffff


	//   ....[213]....
        /*0c68*/ 	.word	0xffffffff


	//   ....[214]....
        /*0c6c*/ 	.word	0xffffffff


	//   ....[215]....
        /*0c70*/ 	.word	0xffffffff


	//   ....[216]....
        /*0c74*/ 	.word	0xffffffff


	//   ....[217]....
        /*0c78*/ 	.word	0xffffffff


	//   ....[218]....
        /*0c7c*/ 	.word	0xffffffff


	//   ....[219]....
        /*0c80*/ 	.word	0xffffffff


	//   ....[220]....
        /*0c84*/ 	.word	0xffffffff


	//   ....[221]....
        /*0c88*/ 	.word	0xffffffff


	//   ....[222]....
        /*0c8c*/ 	.word	0xffffffff


	//   ....[223]....
        /*0c90*/ 	.word	0xffffffff


	//   ....[224]....
        /*0c94*/ 	.word	0xffffffff


	//   ....[225]....
        /*0c98*/ 	.word	0xffffffff


	//   ....[226]....
        /*0c9c*/ 	.word	0xffffffff


	//   ....[227]....
        /*0ca0*/ 	.word	0xffffffff


	//   ....[228]....
        /*0ca4*/ 	.word	0xffffffff


	//   ....[229]....
        /*0ca8*/ 	.word	0xffffffff


	//   ....[230]....
        /*0cac*/ 	.word	0xffffffff


	//   ....[231]....
        /*0cb0*/ 	.word	0xffffffff


	//   ....[232]....
        /*0cb4*/ 	.word	0xffffffff


	//   ....[233]....
        /*0cb8*/ 	.word	0xffffffff


	//   ....[234]....
        /*0cbc*/ 	.word	0xffffffff


	//   ....[235]....
        /*0cc0*/ 	.word	0xffffffff


	//   ....[236]....
        /*0cc4*/ 	.word	0xffffffff


	//   ....[237]....
        /*0cc8*/ 	.word	0xffffffff


	//   ....[238]....
        /*0ccc*/ 	.word	0xffffffff


	//   ....[239]....
        /*0cd0*/ 	.word	0xffffffff


	//   ....[240]....
        /*0cd4*/ 	.word	0xffffffff


	//   ....[241]....
        /*0cd8*/ 	.word	0xffffffff


	//   ....[242]....
        /*0cdc*/ 	.word	0xffffffff


	//   ....[243]....
        /*0ce0*/ 	.word	0xffffffff


	//   ....[244]....
        /*0ce4*/ 	.word	0xffffffff


	//   ....[245]....
        /*0ce8*/ 	.word	0xffffffff


	//   ....[246]....
        /*0cec*/ 	.word	0xffffffff


	//   ....[247]....
        /*0cf0*/ 	.word	0xffffffff


	//   ....[248]....
        /*0cf4*/ 	.word	0xffffffff


	//   ....[249]....
        /*0cf8*/ 	.word	0xffffffff


	//   ....[250]....
        /*0cfc*/ 	.word	0xffffffff


	//   ....[251]....
        /*0d00*/ 	.word	0xffffffff


	//   ....[252]....
        /*0d04*/ 	.word	0xffffffff


	//   ....[253]....
        /*0d08*/ 	.word	0xffffffff


	//   ....[254]....
        /*0d0c*/ 	.word	0xffffffff


	//   ....[255]....
        /*0d10*/ 	.word	0xffffffff


	//   ....[0]....
        /*0d14*/ 	.word	0xffffffff


	//   ....[1]....
        /*0d18*/ 	.word	0xffffffff


	//   ....[2]....
        /*0d1c*/ 	.word	0xffffffff


	//   ....[3]....
        /*0d20*/ 	.word	0xffffffff


	//   ....[4]....
        /*0d24*/ 	.word	0xffffffff


	//   ....[5]....
        /*0d28*/ 	.word	0xffffffff


	//   ....[6]....
        /*0d2c*/ 	.word	0xffffffff


	//   ....[7]....
        /*0d30*/ 	.word	0xffffffff


	//   ....[8]....
        /*0d34*/ 	.word	0xffffffff


	//   ....[9]....
        /*0d38*/ 	.word	0xffffffff


	//   ....[10]....
        /*0d3c*/ 	.word	0xffffffff


	//   ....[11]....
        /*0d40*/ 	.word	0xffffffff


	//   ....[12]....
        /*0d44*/ 	.word	0xffffffff


	//   ....[13]....
        /*0d48*/ 	.word	0xffffffff


	//   ....[14]....
        /*0d4c*/ 	.word	0xffffffff


	//   ....[15]....
        /*0d50*/ 	.word	0xffffffff


	//   ....[16]....
        /*0d54*/ 	.word	0xffffffff


	//   ....[17]....
        /*0d58*/ 	.word	0xffffffff


	//   ....[18]....
        /*0d5c*/ 	.word	0xffffffff


	//   ....[19]....
        /*0d60*/ 	.word	0xffffffff


	//   ....[20]....
        /*0d64*/ 	.word	0xffffffff


	//   ....[21]....
        /*0d68*/ 	.word	0xffffffff


	//   ....[22]....
        /*0d6c*/ 	.word	0xffffffff


	//   ....[23]....
        /*0d70*/ 	.word	0xffffffff


	//   ....[24]....
        /*0d74*/ 	.word	0xffffffff


	//   ....[25]....
        /*0d78*/ 	.word	0xffffffff


	//   ....[26]....
        /*0d7c*/ 	.word	0xffffffff


	//   ....[27]....
        /*0d80*/ 	.word	0xffffffff


	//   ....[28]....
        /*0d84*/ 	.word	0xffffffff


	//   ....[29]....
        /*0d88*/ 	.word	0xffffffff


	//   ....[30]....
        /*0d8c*/ 	.word	0xffffffff


	//   ....[31]....
        /*0d90*/ 	.word	0xffffffff


	//   ....[32]....
        /*0d94*/ 	.word	0xffffffff


	//   ....[33]....
        /*0d98*/ 	.word	0xffffffff


	//   ....[34]....
        /*0d9c*/ 	.word	0xffffffff


	//   ....[35]....
        /*0da0*/ 	.word	0xffffffff


	//   ....[36]....
        /*0da4*/ 	.word	0xffffffff


	//   ....[37]....
        /*0da8*/ 	.word	0xffffffff


	//   ....[38]....
        /*0dac*/ 	.word	0xffffffff


	//   ....[39]....
        /*0db0*/ 	.word	0xffffffff


	//   ....[40]....
        /*0db4*/ 	.word	0xffffffff


	//   ....[41]....
        /*0db8*/ 	.word	0xffffffff


	//   ....[42]....
        /*0dbc*/ 	.word	0xffffffff


	//   ....[43]....
        /*0dc0*/ 	.word	0xffffffff


	//   ....[44]....
        /*0dc4*/ 	.word	0xffffffff


	//   ....[45]....
        /*0dc8*/ 	.word	0xffffffff


	//   ....[46]....
        /*0dcc*/ 	.word	0xffffffff


	//   ....[47]....
        /*0dd0*/ 	.word	0xffffffff


	//   ....[48]....
        /*0dd4*/ 	.word	0xffffffff


	//   ....[49]....
        /*0dd8*/ 	.word	0xffffffff


	//   ....[50]....
        /*0ddc*/ 	.word	0xffffffff


	//   ....[51]....
        /*0de0*/ 	.word	0xffffffff


	//   ....[52]....
        /*0de4*/ 	.word	0xffffffff


	//   ....[53]....
        /*0de8*/ 	.word	0xffffffff


	//   ....[54]....
        /*0dec*/ 	.word	0xffffffff


	//   ....[55]....
        /*0df0*/ 	.word	0xffffffff


	//----- nvinfo : EIATTR_COOP_GROUP_INSTR_OFFSETS
	.align		4
.L_358:
        /*0df4*/ 	.byte	0x04, 0x28
        /*0df6*/ 	.short	(.L_360 - .L_359)


	//   ....[0]....
.L_359:
        /*0df8*/ 	.word	0x00000050


	//   ....[1]....
        /*0dfc*/ 	.word	0x00000200


	//   ....[2]....
        /*0e00*/ 	.word	0x00000230


	//   ....[3]....
        /*0e04*/ 	.word	0x00000260


	//   ....[4]....
        /*0e08*/ 	.word	0x00000290


	//   ....[5]....
        /*0e0c*/ 	.word	0x000002c0


	//   ....[6]....
        /*0e10*/ 	.word	0x000002f0


	//   ....[7]....
        /*0e14*/ 	.word	0x00000450


	//   ....[8]....
        /*0e18*/ 	.word	0x00000490


	//   ....[9]....
        /*0e1c*/ 	.word	0x000004c0


	//   ....[10]....
        /*0e20*/ 	.word	0x000004f0


	//   ....[11]....
        /*0e24*/ 	.word	0x00000520


	//   ....[12]....
        /*0e28*/ 	.word	0x00000550


	//   ....[13]....
        /*0e2c*/ 	.word	0x000005e0


	//   ....[14]....
        /*0e30*/ 	.word	0x00000630


	//   ....[15]....
        /*0e34*/ 	.word	0x00000650


	//   ....[16]....
        /*0e38*/ 	.word	0x000006b0


	//   ....[17]....
        /*0e3c*/ 	.word	0x00004530


	//   ....[18]....
        /*0e40*/ 	.word	0x00004580


	//   ....[19]....
        /*0e44*/ 	.word	0x00004d60


	//   ....[20]....
        /*0e48*/ 	.word	0x00004d90


	//   ....[21]....
        /*0e4c*/ 	.word	0x000054e0


	//   ....[22]....
        /*0e50*/ 	.word	0x00005500


	//   ....[23]....
        /*0e54*/ 	.word	0x00005c50


	//   ....[24]....
        /*0e58*/ 	.word	0x00005c60


	//   ....[25]....
        /*0e5c*/ 	.word	0x000064c0


	//   ....[26]....
        /*0e60*/ 	.word	0x00006500


	//   ....[27]....
        /*0e64*/ 	.word	0x000072f0


	//   ....[28]....
        /*0e68*/ 	.word	0x00007320


	//   ....[29]....
        /*0e6c*/ 	.word	0x00007b10


	//   ....[30]....
        /*0e70*/ 	.word	0x00007b40


	//   ....[31]....
        /*0e74*/ 	.word	0x00008330


	//   ....[32]....
        /*0e78*/ 	.word	0x00008350


	//   ....[33]....
        /*0e7c*/ 	.word	0x00008b60


	//   ....[34]....
        /*0e80*/ 	.word	0x00008b90


	//   ....[35]....
        /*0e84*/ 	.word	0x00008ca0


	//   ....[36]....
        /*0e88*/ 	.word	0x00008cd0


	//   ....[37]....
        /*0e8c*/ 	.word	0x00008da0


	//   ....[38]....
        /*0e90*/ 	.word	0x00008dd0


	//   ....[39]....
        /*0e94*/ 	.word	0x00008ea0


	//   ....[40]....
        /*0e98*/ 	.word	0x00008ec0


	//   ....[41]....
        /*0e9c*/ 	.word	0x00009380


	//   ....[42]....
        /*0ea0*/ 	.word	0x000093a0


	//   ....[43]....
        /*0ea4*/ 	.word	0x00009520


	//   ....[44]....
        /*0ea8*/ 	.word	0x00009540


	//   ....[45]....
        /*0eac*/ 	.word	0x00009610


	//   ....[46]....
        /*0eb0*/ 	.word	0x00009630


	//   ....[47]....
        /*0eb4*/ 	.word	0x00009700


	//   ....[48]....
        /*0eb8*/ 	.word	0x00009720


	//   ....[49]....
        /*0ebc*/ 	.word	0x0000a610


	//   ....[50]....
        /*0ec0*/ 	.word	0x0000a630


	//   ....[51]....
        /*0ec4*/ 	.word	0x0000a660


	//   ....[52]....
        /*0ec8*/ 	.word	0x0000a670


	//   ....[53]....
        /*0ecc*/ 	.word	0x0000a690


	//   ....[54]....
        /*0ed0*/ 	.word	0x0000a6c0


	//   ....[55]....
        /*0ed4*/ 	.word	0x0000a730


	//   ....[56]....
        /*0ed8*/ 	.word	0x0000a7d0


	//   ....[57]....
        /*0edc*/ 	.word	0x0000a8d0


	//   ....[58]....
        /*0ee0*/ 	.word	0x0000a8f0


	//   ....[59]....
        /*0ee4*/ 	.word	0x0000aab0


	//   ....[60]....
        /*0ee8*/ 	.word	0x0000aac0


	//   ....[61]....
        /*0eec*/ 	.word	0x0000ab60


	//   ....[62]....
        /*0ef0*/ 	.word	0x0000ab70


	//   ....[63]....
        /*0ef4*/ 	.word	0x0000abd0


	//   ....[64]....
        /*0ef8*/ 	.word	0x0000abe0


	//   ....[65]....
        /*0efc*/ 	.word	0x0000af00


	//   ....[66]....
        /*0f00*/ 	.word	0x0000af70


	//   ....[67]....
        /*0f04*/ 	.word	0x0000afc0


	//   ....[68]....
        /*0f08*/ 	.word	0x0000afe0


	//   ....[69]....
        /*0f0c*/ 	.word	0x0000b180


	//   ....[70]....
        /*0f10*/ 	.word	0x0000b240


	//   ....[71]....
        /*0f14*/ 	.word	0x0000b280


	//   ....[72]....
        /*0f18*/ 	.word	0x0000b2b0


	//   ....[73]....
        /*0f1c*/ 	.word	0x0000b480


	//   ....[74]....
        /*0f20*/ 	.word	0x0000b540


	//   ....[75]....
        /*0f24*/ 	.word	0x0000b580


	//   ....[76]....
        /*0f28*/ 	.word	0x0000b5c0


	//   ....[77]....
        /*0f2c*/ 	.word	0x0000b7b0


	//   ....[78]....
        /*0f30*/ 	.word	0x0000b870


	//   ....[79]....
        /*0f34*/ 	.word	0x0000b8b0


	//   ....[80]....
        /*0f38*/ 	.word	0x0000b8f0


	//   ....[81]....
        /*0f3c*/ 	.word	0x0000d480


	//   ....[82]....
        /*0f40*/ 	.word	0x0000d4a0


	//   ....[83]....
        /*0f44*/ 	.word	0x0000d4c0


	//   ....[84]....
        /*0f48*/ 	.word	0x0000d4e0


	//   ....[85]....
        /*0f4c*/ 	.word	0x0000d5a0


	//   ....[86]....
        /*0f50*/ 	.word	0x0000d5c0


	//   ....[87]....
        /*0f54*/ 	.word	0x0000d5e0


	//   ....[88]....
        /*0f58*/ 	.word	0x0000d600


	//   ....[89]....
        /*0f5c*/ 	.word	0x0000d7f0


	//   ....[90]....
        /*0f60*/ 	.word	0x0000d830


	//   ....[91]....
        /*0f64*/ 	.word	0x0000d850


	//   ....[92]....
        /*0f68*/ 	.word	0x0000d860


	//   ....[93]....
        /*0f6c*/ 	.word	0x0000d940


	//   ....[94]....
        /*0f70*/ 	.word	0x0000d970


	//   ....[95]....
        /*0f74*/ 	.word	0x0000d980


	//   ....[96]....
        /*0f78*/ 	.word	0x0000d990


	//   ....[97]....
        /*0f7c*/ 	.word	0x0000fa10


	//   ....[98]....
        /*0f80*/ 	.word	0x0000fa30


	//   ....[99]....
        /*0f84*/ 	.word	0x0000fa40


	//   ....[100]....
        /*0f88*/ 	.word	0x0000fa50


	//   ....[101]....
        /*0f8c*/ 	.word	0x0000fc40


	//   ....[102]....
        /*0f90*/ 	.word	0x0000fc60


	//   ....[103]....
        /*0f94*/ 	.word	0x0000fda0


	//   ....[104]....
        /*0f98*/ 	.word	0x0000fdb0


	//   ....[105]....
        /*0f9c*/ 	.word	0x00010b90


	//   ....[106]....
        /*0fa0*/ 	.word	0x00010bb0


	//   ....[107]....
        /*0fa4*/ 	.word	0x00010cc0


	//   ....[108]....
        /*0fa8*/ 	.word	0x00010cd0


	//   ....[109]....
        /*0fac*/ 	.word	0x00010de0


	//   ....[110]....
        /*0fb0*/ 	.word	0x00010e00


	//   ....[111]....
        /*0fb4*/ 	.word	0x00010f10


	//   ....[112]....
        /*0fb8*/ 	.word	0x00010f20


	//   ....[113]....
        /*0fbc*/ 	.word	0x00011100


	//   ....[114]....
        /*0fc0*/ 	.word	0x000114c0


	//   ....[115]....
        /*0fc4*/ 	.word	0x00011bc0


	//   ....[116]....
        /*0fc8*/ 	.word	0x00011be0


	//   ....[117]....
        /*0fcc*/ 	.word	0x00011c00


	//   ....[118]....
        /*0fd0*/ 	.word	0x00011c20


	//   ....[119]....
        /*0fd4*/ 	.word	0x00013790


	//   ....[120]....
        /*0fd8*/ 	.word	0x000137b0


	//   ....[121]....
        /*0fdc*/ 	.word	0x000137e0


	//   ....[122]....
        /*0fe0*/ 	.word	0x00013850


	//   ....[123]....
        /*0fe4*/ 	.word	0x00013870


	//   ....[124]....
        /*0fe8*/ 	.word	0x00013880


	//   ....[125]....
        /*0fec*/ 	.word	0x00013a40


	//   ....[126]....
        /*0ff0*/ 	.word	0x00013a50


	//   ....[127]....
        /*0ff4*/ 	.word	0x000147b0


	//   ....[128]....
        /*0ff8*/ 	.word	0x000147d0


	//   ....[129]....
        /*0ffc*/ 	.word	0x000148c0


	//   ....[130]....
        /*1000*/ 	.word	0x000148d0


	//   ....[131]....
        /*1004*/ 	.word	0x000149c0


	//   ....[132]....
        /*1008*/ 	.word	0x000149e0


	//   ....[133]....
        /*100c*/ 	.word	0x00014ad0


	//   ....[134]....
        /*1010*/ 	.word	0x00014ae0


	//   ....[135]....
        /*1014*/ 	.word	0x00014cc0


	//   ....[136]....
        /*1018*/ 	.word	0x00015070


	//   ....[137]....
        /*101c*/ 	.word	0x000155d0


	//   ....[138]....
        /*1020*/ 	.word	0x000155f0


	//   ....[139]....
        /*1024*/ 	.word	0x000157d0


	//   ....[140]....
        /*1028*/ 	.word	0x000157f0


	//   ....[141]....
        /*102c*/ 	.word	0x00017760


	//   ....[142]....
        /*1030*/ 	.word	0x00017770


	//   ....[143]....
        /*1034*/ 	.word	0x00017850


	//   ....[144]....
        /*1038*/ 	.word	0x00017870


	//   ....[145]....
        /*103c*/ 	.word	0x000178d0


	//   ....[146]....
        /*1040*/ 	.word	0x000178f0


	//   ....[147]....
        /*1044*/ 	.word	0x000179f0


	//   ....[148]....
        /*1048*/ 	.word	0x00017a00


	//   ....[149]....
        /*104c*/ 	.word	0x00018760


	//   ....[150]....
        /*1050*/ 	.word	0x00018780


	//   ....[151]....
        /*1054*/ 	.word	0x000188b0


	//   ....[152]....
        /*1058*/ 	.word	0x000188c0


	//   ....[153]....
        /*105c*/ 	.word	0x000189f0


	//   ....[154]....
        /*1060*/ 	.word	0x00018a10


	//   ....[155]....
        /*1064*/ 	.word	0x00018b40


	//   ....[156]....
        /*1068*/ 	.word	0x00018b50


	//   ....[157]....
        /*106c*/ 	.word	0x00019020


	//   ....[158]....
        /*1070*/ 	.word	0x00019050


	//   ....[159]....
        /*1074*/ 	.word	0x00019070


	//   ....[160]....
        /*1078*/ 	.word	0x00019090


	//   ....[161]....
        /*107c*/ 	.word	0x0001ad60


	//   ....[162]....
        /*1080*/ 	.word	0x0001ada0


	//   ....[163]....
        /*1084*/ 	.word	0x0001adc0


	//   ....[164]....
        /*1088*/ 	.word	0x0001ade0


	//   ....[165]....
        /*108c*/ 	.word	0x0001be90


	//   ....[166]....
        /*1090*/ 	.word	0x0001bea0


	//   ....[167]....
        /*1094*/ 	.word	0x0001bec0


	//   ....[168]....
        /*1098*/ 	.word	0x0001bee0


	//   ....[169]....
        /*109c*/ 	.word	0x0001c210


	//   ....[170]....
        /*10a0*/ 	.word	0x0001c230


	//   ....[171]....
        /*10a4*/ 	.word	0x0001c320


	//   ....[172]....
        /*10a8*/ 	.word	0x0001c330


	//   ....[173]....
        /*10ac*/ 	.word	0x0001c430


	//   ....[174]....
        /*10b0*/ 	.word	0x0001c450


	//   ....[175]....
        /*10b4*/ 	.word	0x0001c550


	//   ....[176]....
        /*10b8*/ 	.word	0x0001c560


	//   ....[177]....
        /*10bc*/ 	.word	0x0001c860


	//   ....[178]....
        /*10c0*/ 	.word	0x0001c880


	//   ....[179]....
        /*10c4*/ 	.word	0x0001cec0


	//   ....[180]....
        /*10c8*/ 	.word	0x0001ced0


	//   ....[181]....
        /*10cc*/ 	.word	0x0001dcd0


	//   ....[182]....
        /*10d0*/ 	.word	0x0001dcf0


	//   ....[183]....
        /*10d4*/ 	.word	0x0001ddf0


	//   ....[184]....
        /*10d8*/ 	.word	0x0001de00


	//   ....[185]....
        /*10dc*/ 	.word	0x0001df00


	//   ....[186]....
        /*10e0*/ 	.word	0x0001df20


	//   ....[187]....
        /*10e4*/ 	.word	0x0001e020


	//   ....[188]....
        /*10e8*/ 	.word	0x0001e030


	//   ....[189]....
        /*10ec*/ 	.word	0x0001e1e0


	//   ....[190]....
        /*10f0*/ 	.word	0x0001e200


	//   ....[191]....
        /*10f4*/ 	.word	0x0001e330


	//   ....[192]....
        /*10f8*/ 	.word	0x0001e370


	//   ....[193]....
        /*10fc*/ 	.word	0x0001e3a0


	//   ....[194]....
        /*1100*/ 	.word	0x0001e3d0


	//   ....[195]....
        /*1104*/ 	.word	0x0001e400


	//   ....[196]....
        /*1108*/ 	.word	0x0001e430


	//   ....[197]....
        /*110c*/ 	.word	0x0001e5a0


	//   ....[198]....
        /*1110*/ 	.word	0x0001e5e0


	//   ....[199]....
        /*1114*/ 	.word	0x0001e610


	//   ....[200]....
        /*1118*/ 	.word	0x0001e640


	//   ....[201]....
        /*111c*/ 	.word	0x0001e670


	//   ....[202]....
        /*1120*/ 	.word	0x0001e6a0


	//   ....[203]....
        /*1124*/ 	.word	0x0001e730


	//   ....[204]....
        /*1128*/ 	.word	0x0001e790


	//   ....[205]....
        /*112c*/ 	.word	0x0001e7a0


	//   ....[206]....
        /*1130*/ 	.word	0x0001e800


	//   ....[207]....
        /*1134*/ 	.word	0x0001f250


	//   ....[208]....
        /*1138*/ 	.word	0x0001f2a0


	//   ....[209]....
        /*113c*/ 	.word	0x0001f300


	//   ....[210]....
        /*1140*/ 	.word	0x0001f360


	//   ....[211]....
        /*1144*/ 	.word	0x0001f3c0


	//   ....[212]....
        /*1148*/ 	.word	0x0001f430


	//   ....[213]....
        /*114c*/ 	.word	0x0001f480


	//   ....[214]....
        /*1150*/ 	.word	0x0001f4e0


	//   ....[215]....
        /*1154*/ 	.word	0x0001f550


	//   ....[216]....
        /*1158*/ 	.word	0x0001f5c0


	//   ....[217]....
        /*115c*/ 	.word	0x0001f630


	//   ....[218]....
        /*1160*/ 	.word	0x0001f690


	//   ....[219]....
        /*1164*/ 	.word	0x0001f700


	//   ....[220]....
        /*1168*/ 	.word	0x0001f770


	//   ....[221]....
        /*116c*/ 	.word	0x0001f7e0


	//   ....[222]....
        /*1170*/ 	.word	0x0001f840


	//   ....[223]....
        /*1174*/ 	.word	0x0001f8b0


	//   ....[224]....
        /*1178*/ 	.word	0x0001f920


	//   ....[225]....
        /*117c*/ 	.word	0x0001f990


	//   ....[226]....
        /*1180*/ 	.word	0x0001f9f0


	//   ....[227]....
        /*1184*/ 	.word	0x0001fa60


	//   ....[228]....
        /*1188*/ 	.word	0x0001fad0


	//   ....[229]....
        /*118c*/ 	.word	0x00020210


	//   ....[230]....
        /*1190*/ 	.word	0x00020260


	//   ....[231]....
        /*1194*/ 	.word	0x000202b0


	//   ....[232]....
        /*1198*/ 	.word	0x00020300


	//   ....[233]....
        /*119c*/ 	.word	0x00020370


	//   ....[234]....
        /*11a0*/ 	.word	0x000203e0


	//   ....[235]....
        /*11a4*/ 	.word	0x00020500


	//   ....[236]....
        /*11a8*/ 	.word	0x00020560


	//   ....[237]....
        /*11ac*/ 	.word	0x000206a0


	//   ....[238]....
        /*11b0*/ 	.word	0x00020700


	//   ....[239]....
        /*11b4*/ 	.word	0x00020770


	//   ....[240]....
        /*11b8*/ 	.word	0x000207d0


	//   ....[241]....
        /*11bc*/ 	.word	0x00020840


	//   ....[242]....
        /*11c0*/ 	.word	0x000208b0


	//   ....[243]....
        /*11c4*/ 	.word	0x00020920


	//   ....[244]....
        /*11c8*/ 	.word	0x00020980


	//   ....[245]....
        /*11cc*/ 	.word	0x000209f0


	//   ....[246]....
        /*11d0*/ 	.word	0x00020a60


	//   ....[247]....
        /*11d4*/ 	.word	0x00020ad0


	//   ....[248]....
        /*11d8*/ 	.word	0x00020b30


	//   ....[249]....
        /*11dc*/ 	.word	0x00020ba0


	//   ....[250]....
        /*11e0*/ 	.word	0x00020c10


	//   ....[251]....
        /*11e4*/ 	.word	0x00021350


	//   ....[252]....
        /*11e8*/ 	.word	0x00021390


	//   ....[253]....
        /*11ec*/ 	.word	0x000213e0


	//   ....[254]....
        /*11f0*/ 	.word	0x00021420


	//   ....[255]....
        /*11f4*/ 	.word	0x00021490


	//   ....[0]....
        /*11f8*/ 	.word	0x00021500


	//   ....[1]....
        /*11fc*/ 	.word	0x00021560


	//   ....[2]....
        /*1200*/ 	.word	0x000215d0


	//   ....[3]....
        /*1204*/ 	.word	0x00021640


	//   ....[4]....
        /*1208*/ 	.word	0x000216b0


	//   ....[5]....
        /*120c*/ 	.word	0x00021710


	//   ....[6]....
        /*1210*/ 	.word	0x00021780


	//   ....[7]....
        /*1214*/ 	.word	0x000217f0


	//   ....[8]....
        /*1218*/ 	.word	0x00021860


	//   ....[9]....
        /*121c*/ 	.word	0x000218c0


	//   ....[10]....
        /*1220*/ 	.word	0x00021910


	//   ....[11]....
        /*1224*/ 	.word	0x00021960


	//   ....[12]....
        /*1228*/ 	.word	0x000219b0


	//   ....[13]....
        /*122c*/ 	.word	0x000219f0


	//   ....[14]....
        /*1230*/ 	.word	0x00021a50


	//   ....[15]....
        /*1234*/ 	.word	0x00021aa0


	//   ....[16]....
        /*1238*/ 	.word	0x00021af0


	//   ....[17]....
        /*123c*/ 	.word	0x00021b50


	//   ....[18]....
        /*1240*/ 	.word	0x00021bc0


	//   ....[19]....
        /*1244*/ 	.word	0x00021c30


	//   ....[20]....
        /*1248*/ 	.word	0x00021ca0


	//   ....[21]....
        /*124c*/ 	.word	0x00021d00


	//   ....[22]....
        /*1250*/ 	.word	0x00021d70


	//   ....[23]....
        /*1254*/ 	.word	0x00021de0


	//   ....[24]....
        /*1258*/ 	.word	0x00021e50


	//   ....[25]....
        /*125c*/ 	.word	0x00021eb0


	//   ....[26]....
        /*1260*/ 	.word	0x00021f20


	//   ....[27]....
        /*1264*/ 	.word	0x00021f90


	//   ....[28]....
        /*1268*/ 	.word	0x00022000


	//   ....[29]....
        /*126c*/ 	.word	0x00022060


	//   ....[30]....
        /*1270*/ 	.word	0x000220d0


	//   ....[31]....
        /*1274*/ 	.word	0x00022140


	//   ....[32]....
        /*1278*/ 	.word	0x000221b0


	//   ....[33]....
        /*127c*/ 	.word	0x00022210


	//   ....[34]....
        /*1280*/ 	.word	0x00022280


	//   ....[35]....
        /*1284*/ 	.word	0x000222f0


	//   ....[36]....
        /*1288*/ 	.word	0x00022360


	//   ....[37]....
        /*128c*/ 	.word	0x000223c0


	//   ....[38]....
        /*1290*/ 	.word	0x00022430


	//   ....[39]....
        /*1294*/ 	.word	0x000224a0


	//   ....[40]....
        /*1298*/ 	.word	0x000224f0


	//   ....[41]....
        /*129c*/ 	.word	0x00022530


	//   ....[42]....
        /*12a0*/ 	.word	0x00022580


	//   ....[43]....
        /*12a4*/ 	.word	0x000225d0


	//   ....[44]....
        /*12a8*/ 	.word	0x00022620


	//   ....[45]....
        /*12ac*/ 	.word	0x00022690


	//   ....[46]....
        /*12b0*/ 	.word	0x000226e0


	//   ....[47]....
        /*12b4*/ 	.word	0x00022720


	//   ....[48]....
        /*12b8*/ 	.word	0x00022770


	//   ....[49]....
        /*12bc*/ 	.word	0x000227c0


	//   ....[50]....
        /*12c0*/ 	.word	0x00022810


	//   ....[51]....
        /*12c4*/ 	.word	0x00022880


	//   ....[52]....
        /*12c8*/ 	.word	0x000228d0


	//   ....[53]....
        /*12cc*/ 	.word	0x00022930


	//   ....[54]....
        /*12d0*/ 	.word	0x00022990


	//   ....[55]....
        /*12d4*/ 	.word	0x00022a00


	//----- nvinfo : EIATTR_EXIT_INSTR_OFFSETS
	.align		4
.L_360:
        /*12d8*/ 	.byte	0x04, 0x1c
        /*12da*/ 	.short	(.L_362 - .L_361)


	//   ....[0]....
.L_361:
        /*12dc*/ 	.word	0x000010d0


	//   ....[1]....
        /*12e0*/ 	.word	0x0001f220


	//----- nvinfo : EIATTR_MAX_THREADS
	.align		4
.L_362:
        /*12e4*/ 	.byte	0x04, 0x05
        /*12e6*/ 	.short	(.L_364 - .L_363)
.L_363:
        /*12e8*/ 	.word	0x00000100
        /*12ec*/ 	.word	0x00000001
        /*12f0*/ 	.word	0x00000001


	//----- nvinfo : EIATTR_CRS_STACK_SIZE
	.align		4
.L_364:
        /*12f4*/ 	.byte	0x04, 0x1e
        /*12f6*/ 	.short	(.L_366 - .L_365)
.L_365:
        /*12f8*/ 	.word	0x00000000
.L_366:


//--------------------- .nv.callgraph             --------------------------
	.section	.nv.callgraph,"",@"SHT_CUDA_CALLGRAPH"
	.align	4
	.sectionentsize	8
	.align		4
        /*0000*/ 	.word	0x00000000
	.align		4
        /*0004*/ 	.word	0xffffffff
	.align		4
        /*0008*/ 	.word	0x00000000
	.align		4
        /*000c*/ 	.word	0xfffffffe
	.align		4
        /*0010*/ 	.word	0x00000000
	.align		4
        /*0014*/ 	.word	0xfffffffd
	.align		4
        /*0018*/ 	.word	0x00000000
	.align		4
        /*001c*/ 	.word	0xfffffffc


//--------------------- .nv.rel.action            --------------------------
	.section	.nv.rel.action,"",@"SHT_CUDA_RELOCINFO"
	.align	8
	.sectionentsize	8
        /*0000*/ 	.byte	0x73, 0x00, 0x00, 0x00, 0x00, 0x00, 0x00, 0x00, 0x00, 0x00, 0x00, 0x11, 0x25, 0x00, 0x05, 0x36


//--------------------- .nv.constant4             --------------------------
	.section	.nv.constant4,"a",@progbits
	.align	8
	.align		8
.nv.constant4:
        /*0000*/ 	.dword	_ZN78_INTERNAL_c4c2231f_42_flash_fwd_hdim128_fp16_paged_split_sm80_cu_93b96ec2_34644cuda3std3__45__cpo5beginE
	.align		8
        /*0008*/ 	.dword	_ZN78_INTERNAL_c4c2231f_42_flash_fwd_hdim128_fp16_paged_split_sm80_cu_93b96ec2_34644cuda3std3__45__cpo3endE
	.align		8
        /*0010*/ 	.dword	_ZN78_INTERNAL_c4c2231f_42_flash_fwd_hdim128_fp16_paged_split_sm80_cu_93b96ec2_34644cuda3std3__45__cpo6cbeginE
	.align		8
        /*0018*/ 	.dword	_ZN78_INTERNAL_c4c2231f_42_flash_fwd_hdim128_fp16_paged_split_sm80_cu_93b96ec2_34644cuda3std3__45__cpo4cendE
	.align		8
        /*0020*/ 	.dword	_ZN78_INTERNAL_c4c2231f_42_flash_fwd_hdim128_fp16_paged_split_sm80_cu_93b96ec2_34644cuda3std3__480_GLOBAL__N__c4c2231f_42_flash_fwd_hdim128_fp16_paged_split_sm80_cu_93b96ec2_34646ignoreE
	.align		8
        /*0028*/ 	.dword	_ZN78_INTERNAL_c4c2231f_42_flash_fwd_hdim128_fp16_paged_split_sm80_cu_93b96ec2_34644cuda3std3__419piecewise_constructE
	.align		8
        /*0030*/ 	.dword	_ZN78_INTERNAL_c4c2231f_42_flash_fwd_hdim128_fp16_paged_split_sm80_cu_93b96ec2_34644cuda3std3__48in_placeE
	.align		8
        /*0038*/ 	.dword	_ZN78_INTERNAL_c4c2231f_42_flash_fwd_hdim128_fp16_paged_split_sm80_cu_93b96ec2_34644cuda3std6ranges3__45__cpo4swapE
	.align		8
        /*0040*/ 	.dword	_ZN78_INTERNAL_c4c2231f_42_flash_fwd_hdim128_fp16_paged_split_sm80_cu_93b96ec2_34644cuda3std6ranges3__45__cpo9iter_moveE
	.align		8
        /*0048*/ 	.dword	_ZN78_INTERNAL_c4c2231f_42_flash_fwd_hdim128_fp16_paged_split_sm80_cu_93b96ec2_34644cute7productE
	.align		8
        /*0050*/ 	.dword	_ZN78_INTERNAL_c4c2231f_42_flash_fwd_hdim128_fp16_paged_split_sm80_cu_93b96ec2_34644cute1_E


//--------------------- .nv.constant0._ZN7cutlass13device_kernelIN5flash19enable_sm80_to_sm89INS1_16FlashAttnFwdSm80INS1_25CollectiveMainloopFwdSm80ILi8ELi1ELb1EN4cute5tupleIJNS5_1CILi128EEES8_S8_EEELi128ENS_6half_tEfNS_4arch4Sm80ELb0ELb0ELb0ELb0ELb1ELb0ELb1ELb1EEENS1_21CollectiveEpilogueFwdIS9_NS6_IJNS7_ILi1EEESF_SF_EEESA_SC_Li256ELb0ELb1ELb1ELb0EEENS1_19SingleTileSchedulerILb0ELb1ELb1ELi128EEEEEEEEEvNT_6ParamsE --------------------------
	.section	.nv.constant0._ZN7cutlass13device_kernelIN5flash19enable_sm80_to_sm89INS1_16FlashAttnFwdSm80INS1_25CollectiveMainloopFwdSm80ILi8ELi1ELb1EN4cute5tupleIJNS5_1CILi128EEES8_S8_EEELi128ENS_6half_tEfNS_4arch4Sm80ELb0ELb0ELb0ELb0ELb1ELb0ELb1ELb1EEENS1_21CollectiveEpilogueFwdIS9_NS6_IJNS7_ILi1EEESF_SF_EEESA_SC_Li256ELb0ELb1ELb1ELb0EEENS1_19SingleTileSchedulerILb0ELb1ELb1ELi128EEEEEEEEEvNT_6ParamsE,"a",@progbits
	.sectionflags	@""
	.align	4
.nv.constant0._ZN7cutlass13device_kernelIN5flash19enable_sm80_to_sm89INS1_16FlashAttnFwdSm80INS1_25CollectiveMainloopFwdSm80ILi8ELi1ELb1EN4cute5tupleIJNS5_1CILi128EEES8_S8_EEELi128ENS_6half_tEfNS_4arch4Sm80ELb0ELb0ELb0ELb0ELb1ELb0ELb1ELb1EEENS1_21CollectiveEpilogueFwdIS9_NS6_IJNS7_ILi1EEESF_SF_EEESA_SC_Li256ELb0ELb1ELb1ELb0EEENS1_19SingleTileSchedulerILb0ELb1ELb1ELi128EEEEEEEEEvNT_6ParamsE:
	.zero		1400


//--------------------- .nv.constant0._ZN7cutlass13device_kernelIN5flash19enable_sm80_to_sm89INS1_16FlashAttnFwdSm80INS1_25CollectiveMainloopFwdSm80ILi8ELi1ELb1EN4cute5tupleIJNS5_1CILi128EEENS7_ILi96EEES8_EEELi128ENS_6half_tEfNS_4arch4Sm80ELb0ELb1ELb0ELb0ELb1ELb0ELb1ELb1EEENS1_21CollectiveEpilogueFwdINS6_IJS8_S8_S9_EEENS6_IJNS7_ILi1EEESH_SH_EEESB_SD_Li256ELb0ELb1ELb1ELb0EEENS1_19SingleTileSchedulerILb0ELb1ELb1ELi128EEEEEEEEEvNT_6ParamsE --------------------------
	.section	.nv.constant0._ZN7cutlass13device_kernelIN5flash19enable_sm80_to_sm89INS1_16FlashAttnFwdSm80INS1_25CollectiveMainloopFwdSm80ILi8ELi1ELb1EN4cute5tupleIJNS5_1CILi128EEENS7_ILi96EEES8_EEELi128ENS_6half_tEfNS_4arch4Sm80ELb0ELb1ELb0ELb0ELb1ELb0ELb1ELb1EEENS1_21CollectiveEpilogueFwdINS6_IJS8_S8_S9_EEENS6_IJNS7_ILi1EEESH_SH_EEESB_SD_Li256ELb0ELb1ELb1ELb0EEENS1_19SingleTileSchedulerILb0ELb1ELb1ELi128EEEEEEEEEvNT_6ParamsE,"a",@progbits
	.sectionflags	@""
	.align	4
.nv.constant0._ZN7cutlass13device_kernelIN5flash19enable_sm80_to_sm89INS1_16FlashAttnFwdSm80INS1_25CollectiveMainloopFwdSm80ILi8ELi1ELb1EN4cute5tupleIJNS5_1CILi128EEENS7_ILi96EEES8_EEELi128ENS_6half_tEfNS_4arch4Sm80ELb0ELb1ELb0ELb0ELb1ELb0ELb1ELb1EEENS1_21CollectiveEpilogueFwdINS6_IJS8_S8_S9_EEENS6_IJNS7_ILi1EEESH_SH_EEESB_SD_Li256ELb0ELb1ELb1ELb0EEENS1_19SingleTileSchedulerILb0ELb1ELb1ELi128EEEEEEEEEvNT_6ParamsE:
	.zero		1400


//--------------------- .nv.constant0._ZN7cutlass13device_kernelIN5flash19enable_sm80_to_sm89INS1_16FlashAttnFwdSm80INS1_25CollectiveMainloopFwdSm80ILi8ELi1ELb1EN4cute5tupleIJNS5_1CILi128EEES8_S8_EEELi128ENS_6half_tEfNS_4arch4Sm80ELb1ELb0ELb0ELb0ELb1ELb0ELb1ELb1EEENS1_21CollectiveEpilogueFwdIS9_NS6_IJNS7_ILi1EEESF_SF_EEESA_SC_Li256ELb0ELb1ELb1ELb0EEENS1_30DynamicPersistentTileSchedulerILi256ELi256ELb1ELb1ELb0EEEEEEEEEvNT_6ParamsE --------------------------
	.section	.nv.constant0._ZN7cutlass13device_kernelIN5flash19enable_sm80_to_sm89INS1_16FlashAttnFwdSm80INS1_25CollectiveMainloopFwdSm80ILi8ELi1ELb1EN4cute5tupleIJNS5_1CILi128EEES8_S8_EEELi128ENS_6half_tEfNS_4arch4Sm80ELb1ELb0ELb0ELb0ELb1ELb0ELb1ELb1EEENS1_21CollectiveEpilogueFwdIS9_NS6_IJNS7_ILi1EEESF_SF_EEESA_SC_Li256ELb0ELb1ELb1ELb0EEENS1_30DynamicPersistentTileSchedulerILi256ELi256ELb1ELb1ELb0EEEEEEEEEvNT_6ParamsE,"a",@progbits
	.sectionflags	@""
	.align	4
.nv.constant0._ZN7cutlass13device_kernelIN5flash19enable_sm80_to_sm89INS1_16FlashAttnFwdSm80INS1_25CollectiveMainloopFwdSm80ILi8ELi1ELb1EN4cute5tupleIJNS5_1CILi128EEES8_S8_EEELi128ENS_6half_tEfNS_4arch4Sm80ELb1ELb0ELb0ELb0ELb1ELb0ELb1ELb1EEENS1_21CollectiveEpilogueFwdIS9_NS6_IJNS7_ILi1EEESF_SF_EEESA_SC_Li256ELb0ELb1ELb1ELb0EEENS1_30DynamicPersistentTileSchedulerILi256ELi256ELb1ELb1ELb0EEEEEEEEEvNT_6ParamsE:
	.zero		1416


//--------------------- .nv.constant0._ZN7cutlass13device_kernelIN5flash19enable_sm80_to_sm89INS1_16FlashAttnFwdSm80INS1_25CollectiveMainloopFwdSm80ILi4ELi1ELb0EN4cute5tupleIJNS5_1CILi128EEENS7_ILi64EEES8_EEELi128ENS_6half_tEfNS_4arch4Sm80ELb0ELb0ELb0ELb0ELb1ELb0ELb1ELb1EEENS1_21CollectiveEpilogueFwdINS6_IJS8_S8_S9_EEENS6_IJNS7_ILi1EEESH_SH_EEESB_SD_Li128ELb0ELb1ELb1ELb0EEENS1_19SingleTileSchedulerILb0ELb1ELb1ELi128EEEEEEEEEvNT_6ParamsE --------------------------
	.section	.nv.constant0._ZN7cutlass13device_kernelIN5flash19enable_sm80_to_sm89INS1_16FlashAttnFwdSm80INS1_25CollectiveMainloopFwdSm80ILi4ELi1ELb0EN4cute5tupleIJNS5_1CILi128EEENS7_ILi64EEES8_EEELi128ENS_6half_tEfNS_4arch4Sm80ELb0ELb0ELb0ELb0ELb1ELb0ELb1ELb1EEENS1_21CollectiveEpilogueFwdINS6_IJS8_S8_S9_EEENS6_IJNS7_ILi1EEESH_SH_EEESB_SD_Li128ELb0ELb1ELb1ELb0EEENS1_19SingleTileSchedulerILb0ELb1ELb1ELi128EEEEEEEEEvNT_6ParamsE,"a",@progbits
	.sectionflags	@""
	.align	4
.nv.constant0._ZN7cutlass13device_kernelIN5flash19enable_sm80_to_sm89INS1_16FlashAttnFwdSm80INS1_25CollectiveMainloopFwdSm80ILi4ELi1ELb0EN4cute5tupleIJNS5_1CILi128EEENS7_ILi64EEES8_EEELi128ENS_6half_tEfNS_4arch4Sm80ELb0ELb0ELb0ELb0ELb1ELb0ELb1ELb1EEENS1_21CollectiveEpilogueFwdINS6_IJS8_S8_S9_EEENS6_IJNS7_ILi1EEESH_SH_EEESB_SD_Li128ELb0ELb1ELb1ELb0EEENS1_19SingleTileSchedulerILb0ELb1ELb1ELi128EEEEEEEEEvNT_6ParamsE:
	.zero		1400


//--------------------- .nv.constant0._ZN7cutlass13device_kernelIN5flash19enable_sm80_to_sm89INS1_16FlashAttnFwdSm80INS1_25CollectiveMainloopFwdSm80ILi8ELi1ELb1EN4cute5tupleIJNS5_1CILi128EEENS7_ILi112EEES8_EEELi128ENS_6half_tEfNS_4arch4Sm80ELb0ELb0ELb0ELb1ELb1ELb0ELb1ELb1EEENS1_21CollectiveEpilogueFwdINS6_IJS8_S8_S9_EEENS6_IJNS7_ILi1EEESH_SH_EEESB_SD_Li256ELb1ELb1ELb1ELb0EEENS1_36VarlenDynamicPersistentTileSchedulerILi128ELi112ELi256ELi256ELb1ELb1ELb0ELb0ELb1ELb1EEEEEEEEEvNT_6ParamsE --------------------------
	.section	.nv.constant0._ZN7cutlass13device_kernelIN5flash19enable_sm80_to_sm89INS1_16FlashAttnFwdSm80INS1_25CollectiveMainloopFwdSm80ILi8ELi1ELb1EN4cute5tupleIJNS5_1CILi128EEENS7_ILi112EEES8_EEELi128ENS_6half_tEfNS_4arch4Sm80ELb0ELb0ELb0ELb1ELb1ELb0ELb1ELb1EEENS1_21CollectiveEpilogueFwdINS6_IJS8_S8_S9_EEENS6_IJNS7_ILi1EEESH_SH_EEESB_SD_Li256ELb1ELb1ELb1ELb0EEENS1_36VarlenDynamicPersistentTileSchedulerILi128ELi112ELi256ELi256ELb1ELb1ELb0ELb0ELb1ELb1EEEEEEEEEvNT_6ParamsE,"a",@progbits
	.sectionflags	@""
	.align	4
.nv.constant0._ZN7cutlass13device_kernelIN5flash19enable_sm80_to_sm89INS1_16FlashAttnFwdSm80INS1_25CollectiveMainloopFwdSm80ILi8ELi1ELb1EN4cute5tupleIJNS5_1CILi128EEENS7_ILi112EEES8_EEELi128ENS_6half_tEfNS_4arch4Sm80ELb0ELb0ELb0ELb1ELb1ELb0ELb1ELb1EEENS1_21CollectiveEpilogueFwdINS6_IJS8_S8_S9_EEENS6_IJNS7_ILi1EEESH_SH_EEESB_SD_Li256ELb1ELb1ELb1ELb0EEENS1_36VarlenDynamicPersistentTileSchedulerILi128ELi112ELi256ELi256ELb1ELb1ELb0ELb0ELb1ELb1EEEEEEEEEvNT_6ParamsE:
	.zero		1432


//--------------------- .nv.constant0._ZN7cutlass13device_kernelIN5flash19enable_sm80_to_sm89INS1_16FlashAttnFwdSm80INS1_25CollectiveMainloopFwdSm80ILi8ELi1ELb1EN4cute5tupleIJNS5_1CILi128EEENS7_ILi112EEES8_EEELi128ENS_6half_tEfNS_4arch4Sm80ELb0ELb0ELb0ELb1ELb1ELb1ELb1ELb1EEENS1_21CollectiveEpilogueFwdINS6_IJS8_S8_S9_EEENS6_IJNS7_ILi1EEESH_SH_EEESB_SD_Li256ELb1ELb1ELb1ELb0EEENS1_36VarlenDynamicPersistentTileSchedulerILi128ELi112ELi256ELi256ELb1ELb1ELb0ELb0ELb1ELb1EEEEEEEEEvNT_6ParamsE --------------------------
	.section	.nv.constant0._ZN7cutlass13device_kernelIN5flash19enable_sm80_to_sm89INS1_16FlashAttnFwdSm80INS1_25CollectiveMainloopFwdSm80ILi8ELi1ELb1EN4cute5tupleIJNS5_1CILi128EEENS7_ILi112EEES8_EEELi128ENS_6half_tEfNS_4arch4Sm80ELb0ELb0ELb0ELb1ELb1ELb1ELb1ELb1EEENS1_21CollectiveEpilogueFwdINS6_IJS8_S8_S9_EEENS6_IJNS7_ILi1EEESH_SH_EEESB_SD_Li256ELb1ELb1ELb1ELb0EEENS1_36VarlenDynamicPersistentTileSchedulerILi128ELi112ELi256ELi256ELb1ELb1ELb0ELb0ELb1ELb1EEEEEEEEEvNT_6ParamsE,"a",@progbits
	.sectionflags	@""
	.align	4
.nv.constant0._ZN7cutlass13device_kernelIN5flash19enable_sm80_to_sm89INS1_16FlashAttnFwdSm80INS1_25CollectiveMainloopFwdSm80ILi8ELi1ELb1EN4cute5tupleIJNS5_1CILi128EEENS7_ILi112EEES8_EEELi128ENS_6half_tEfNS_4arch4Sm80ELb0ELb0ELb0ELb1ELb1ELb1ELb1ELb1EEENS1_21CollectiveEpilogueFwdINS6_IJS8_S8_S9_EEENS6_IJNS7_ILi1EEESH_SH_EEESB_SD_Li256ELb1ELb1ELb1ELb0EEENS1_36VarlenDynamicPersistentTileSchedulerILi128ELi112ELi256ELi256ELb1ELb1ELb0ELb0ELb1ELb1EEEEEEEEEvNT_6ParamsE:
	.zero		1432


//--------------------- .nv.constant0._ZN7cutlass13device_kernelIN5flash19enable_sm80_to_sm89INS1_16FlashAttnFwdSm80INS1_25CollectiveMainloopFwdSm80ILi4ELi1ELb0EN4cute5tupleIJNS5_1CILi128EEENS7_ILi48EEES8_EEELi128ENS_6half_tEfNS_4arch4Sm80ELb0ELb1ELb0ELb0ELb1ELb0ELb1ELb1EEENS1_21CollectiveEpilogueFwdINS6_IJS8_S8_S9_EEENS6_IJNS7_ILi1EEESH_SH_EEESB_SD_Li128ELb0ELb1ELb1ELb0EEENS1_19SingleTileSchedulerILb0ELb1ELb1ELi128EEEEEEEEEvNT_6ParamsE --------------------------
	.section	.nv.constant0._ZN7cutlass13device_kernelIN5flash19enable_sm80_to_sm89INS1_16FlashAttnFwdSm80INS1_25CollectiveMainloopFwdSm80ILi4ELi1ELb0EN4cute5tupleIJNS5_1CILi128EEENS7_ILi48EEES8_EEELi128ENS_6half_tEfNS_4arch4Sm80ELb0ELb1ELb0ELb0ELb1ELb0ELb1ELb1EEENS1_21CollectiveEpilogueFwdINS6_IJS8_S8_S9_EEENS6_IJNS7_ILi1EEESH_SH_EEESB_SD_Li128ELb0ELb1ELb1ELb0EEENS1_19SingleTileSchedulerILb0ELb1ELb1ELi128EEEEEEEEEvNT_6ParamsE,"a",@progbits
	.sectionflags	@""
	.align	4
.nv.constant0._ZN7cutlass13device_kernelIN5flash19enable_sm80_to_sm89INS1_16FlashAttnFwdSm80INS1_25CollectiveMainloopFwdSm80ILi4ELi1ELb0EN4cute5tupleIJNS5_1CILi128EEENS7_ILi48EEES8_EEELi128ENS_6half_tEfNS_4arch4Sm80ELb0ELb1ELb0ELb0ELb1ELb0ELb1ELb1EEENS1_21CollectiveEpilogueFwdINS6_IJS8_S8_S9_EEENS6_IJNS7_ILi1EEESH_SH_EEESB_SD_Li128ELb0ELb1ELb1ELb0EEENS1_19SingleTileSchedulerILb0ELb1ELb1ELi128EEEEEEEEEvNT_6ParamsE:
	.zero		1400


//--------------------- .nv.constant0._ZN7cutlass13device_kernelIN5flash19enable_sm80_to_sm89INS1_16FlashAttnFwdSm80INS1_25CollectiveMainloopFwdSm80ILi8ELi1ELb1EN4cute5tupleIJNS5_1CILi128EEENS7_ILi96EEES8_EEELi128ENS_6half_tEfNS_4arch4Sm80ELb0ELb1ELb0ELb1ELb1ELb0ELb1ELb1EEENS1_21CollectiveEpilogueFwdINS6_IJS8_S8_S9_EEENS6_IJNS7_ILi1EEESH_SH_EEESB_SD_Li256ELb1ELb1ELb1ELb0EEENS1_36VarlenDynamicPersistentTileSchedulerILi128ELi96ELi256ELi256ELb1ELb1ELb0ELb1ELb0ELb1EEEEEEEEEvNT_6ParamsE --------------------------
	.section	.nv.constant0._ZN7cutlass13device_kernelIN5flash19enable_sm80_to_sm89INS1_16FlashAttnFwdSm80INS1_25CollectiveMainloopFwdSm80ILi8ELi1ELb1EN4cute5tupleIJNS5_1CILi128EEENS7_ILi96EEES8_EEELi128ENS_6half_tEfNS_4arch4Sm80ELb0ELb1ELb0ELb1ELb1ELb0ELb1ELb1EEENS1_21CollectiveEpilogueFwdINS6_IJS8_S8_S9_EEENS6_IJNS7_ILi1EEESH_SH_EEESB_SD_Li256ELb1ELb1ELb1ELb0EEENS1_36VarlenDynamicPersistentTileSchedulerILi128ELi96ELi256ELi256ELb1ELb1ELb0ELb1ELb0ELb1EEEEEEEEEvNT_6ParamsE,"a",@progbits
	.sectionflags	@""
	.align	4
.nv.constant0._ZN7cutlass13device_kernelIN5flash19enable_sm80_to_sm89INS1_16FlashAttnFwdSm80INS1_25CollectiveMainloopFwdSm80ILi8ELi1ELb1EN4cute5tupleIJNS5_1CILi128EEENS7_ILi96EEES8_EEELi128ENS_6half_tEfNS_4arch4Sm80ELb0ELb1ELb0ELb1ELb1ELb0ELb1ELb1EEENS1_21CollectiveEpilogueFwdINS6_IJS8_S8_S9_EEENS6_IJNS7_ILi1EEESH_SH_EEESB_SD_Li256ELb1ELb1ELb1ELb0EEENS1_36VarlenDynamicPersistentTileSchedulerILi128ELi96ELi256ELi256ELb1ELb1ELb0ELb1ELb0ELb1EEEEEEEEEvNT_6ParamsE:
	.zero		1432


//--------------------- .nv.constant0._ZN7cutlass13device_kernelIN5flash19enable_sm80_to_sm89INS1_16FlashAttnFwdSm80INS1_25CollectiveMainloopFwdSm80ILi8ELi1ELb1EN4cute5tupleIJNS5_1CILi128EEENS7_ILi96EEES8_EEELi128ENS_6half_tEfNS_4arch4Sm80ELb0ELb1ELb0ELb1ELb1ELb1ELb1ELb1EEENS1_21CollectiveEpilogueFwdINS6_IJS8_S8_S9_EEENS6_IJNS7_ILi1EEESH_SH_EEESB_SD_Li256ELb1ELb1ELb1ELb0EEENS1_36VarlenDynamicPersistentTileSchedulerILi128ELi96ELi256ELi256ELb1ELb1ELb0ELb1ELb0ELb1EEEEEEEEEvNT_6ParamsE --------------------------
	.section	.nv.constant0._ZN7cutlass13device_kernelIN5flash19enable_sm80_to_sm89INS1_16FlashAttnFwdSm80INS1_25CollectiveMainloopFwdSm80ILi8ELi1ELb1EN4cute5tupleIJNS5_1CILi128EEENS7_ILi96EEES8_EEELi128ENS_6half_tEfNS_4arch4Sm80ELb0ELb1ELb0ELb1ELb1ELb1ELb1ELb1EEENS1_21CollectiveEpilogueFwdINS6_IJS8_S8_S9_EEENS6_IJNS7_ILi1EEESH_SH_EEESB_SD_Li256ELb1ELb1ELb1ELb0EEENS1_36VarlenDynamicPersistentTileSchedulerILi128ELi96ELi256ELi256ELb1ELb1ELb0ELb1ELb0ELb1EEEEEEEEEvNT_6ParamsE,"a",@progbits
	.sectionflags	@""
	.align	4
.nv.constant0._ZN7cutlass13device_kernelIN5flash19enable_sm80_to_sm89INS1_16FlashAttnFwdSm80INS1_25CollectiveMainloopFwdSm80ILi8ELi1ELb1EN4cute5tupleIJNS5_1CILi128EEENS7_ILi96EEES8_EEELi128ENS_6half_tEfNS_4arch4Sm80ELb0ELb1ELb0ELb1ELb1ELb1ELb1ELb1EEENS1_21CollectiveEpilogueFwdINS6_IJS8_S8_S9_EEENS6_IJNS7_ILi1EEESH_SH_EEESB_SD_Li256ELb1ELb1ELb1ELb0EEENS1_36VarlenDynamicPersistentTileSchedulerILi128ELi96ELi256ELi256ELb1ELb1ELb0ELb1ELb0ELb1EEEEEEEEEvNT_6ParamsE:
	.zero		1432


//--------------------- .nv.constant0._ZN7cutlass13device_kernelIN5flash19enable_sm80_to_sm89INS1_16FlashAttnFwdSm80INS1_25CollectiveMainloopFwdSm80ILi4ELi1ELb0EN4cute5tupleIJNS5_1CILi128EEENS7_ILi64EEES8_EEELi128ENS_6half_tEfNS_4arch4Sm80ELb1ELb0ELb0ELb0ELb1ELb0ELb1ELb1EEENS1_21CollectiveEpilogueFwdINS6_IJS8_S8_S9_EEENS6_IJNS7_ILi1EEESH_SH_EEESB_SD_Li128ELb0ELb1ELb1ELb0EEENS1_30DynamicPersistentTileSchedulerILi128ELi128ELb1ELb1ELb0EEEEEEEEEvNT_6ParamsE --------------------------
	.section	.nv.constant0._ZN7cutlass13device_kernelIN5flash19enable_sm80_to_sm89INS1_16FlashAttnFwdSm80INS1_25CollectiveMainloopFwdSm80ILi4ELi1ELb0EN4cute5tupleIJNS5_1CILi128EEENS7_ILi64EEES8_EEELi128ENS_6half_tEfNS_4arch4Sm80ELb1ELb0ELb0ELb0ELb1ELb0ELb1ELb1EEENS1_21CollectiveEpilogueFwdINS6_IJS8_S8_S9_EEENS6_IJNS7_ILi1EEESH_SH_EEESB_SD_Li128ELb0ELb1ELb1ELb0EEENS1_30DynamicPersistentTileSchedulerILi128ELi128ELb1ELb1ELb0EEEEEEEEEvNT_6ParamsE,"a",@progbits
	.sectionflags	@""
	.align	4
.nv.constant0._ZN7cutlass13device_kernelIN5flash19enable_sm80_to_sm89INS1_16FlashAttnFwdSm80INS1_25CollectiveMainloopFwdSm80ILi4ELi1ELb0EN4cute5tupleIJNS5_1CILi128EEENS7_ILi64EEES8_EEELi128ENS_6half_tEfNS_4arch4Sm80ELb1ELb0ELb0ELb0ELb1ELb0ELb1ELb1EEENS1_21CollectiveEpilogueFwdINS6_IJS8_S8_S9_EEENS6_IJNS7_ILi1EEESH_SH_EEESB_SD_Li128ELb0ELb1ELb1ELb0EEENS1_30DynamicPersistentTileSchedulerILi128ELi128ELb1ELb1ELb0EEEEEEEEEvNT_6ParamsE:
	.zero		1416


//--------------------- .nv.constant0._ZN7cutlass13device_kernelIN5flash19enable_sm80_to_sm89INS1_16FlashAttnFwdSm80INS1_25CollectiveMainloopFwdSm80ILi8ELi1ELb1EN4cute5tupleIJNS5_1CILi128EEENS7_ILi112EEES8_EEELi128ENS_6half_tEfNS_4arch4Sm80ELb1ELb0ELb0ELb1ELb1ELb0ELb1ELb1EEENS1_21CollectiveEpilogueFwdINS6_IJS8_S8_S9_EEENS6_IJNS7_ILi1EEESH_SH_EEESB_SD_Li256ELb1ELb1ELb1ELb0EEENS1_36VarlenDynamicPersistentTileSchedulerILi128ELi112ELi256ELi256ELb1ELb1ELb0ELb1ELb1ELb1EEEEEEEEEvNT_6ParamsE --------------------------
	.section	.nv.constant0._ZN7cutlass13device_kernelIN5flash19enable_sm80_to_sm89INS1_16FlashAttnFwdSm80INS1_25CollectiveMainloopFwdSm80ILi8ELi1ELb1EN4cute5tupleIJNS5_1CILi128EEENS7_ILi112EEES8_EEELi128ENS_6half_tEfNS_4arch4Sm80ELb1ELb0ELb0ELb1ELb1ELb0ELb1ELb1EEENS1_21CollectiveEpilogueFwdINS6_IJS8_S8_S9_EEENS6_IJNS7_ILi1EEESH_SH_EEESB_SD_Li256ELb1ELb1ELb1ELb0EEENS1_36VarlenDynamicPersistentTileSchedulerILi128ELi112ELi256ELi256ELb1ELb1ELb0ELb1ELb1ELb1EEEEEEEEEvNT_6ParamsE,"a",@progbits
	.sectionflags	@""
	.align	4
.nv.constant0._ZN7cutlass13device_kernelIN5flash19enable_sm80_to_sm89INS1_16FlashAttnFwdSm80INS1_25CollectiveMainloopFwdSm80ILi8ELi1ELb1EN4cute5tupleIJNS5_1CILi128EEENS7_ILi112EEES8_EEELi128ENS_6half_tEfNS_4arch4Sm80ELb1ELb0ELb0ELb1ELb1ELb0ELb1ELb1EEENS1_21CollectiveEpilogueFwdINS6_IJS8_S8_S9_EEENS6_IJNS7_ILi1EEESH_SH_EEESB_SD_Li256ELb1ELb1ELb1ELb0EEENS1_36VarlenDynamicPersistentTileSchedulerILi128ELi112ELi256ELi256ELb1ELb1ELb0ELb1ELb1ELb1EEEEEEEEEvNT_6ParamsE:
	.zero		1432


//--------------------- .nv.constant0._ZN7cutlass13device_kernelIN5flash19enable_sm80_to_sm89INS1_16FlashAttnFwdSm80INS1_25CollectiveMainloopFwdSm80ILi8ELi1ELb1EN4cute5tupleIJNS5_1CILi128EEENS7_ILi112EEES8_EEELi128ENS_6half_tEfNS_4arch4Sm80ELb1ELb0ELb0ELb1ELb1ELb1ELb1ELb1EEENS1_21CollectiveEpilogueFwdINS6_IJS8_S8_S9_EEENS6_IJNS7_ILi1EEESH_SH_EEESB_SD_Li256ELb1ELb1ELb1ELb0EEENS1_36VarlenDynamicPersistentTileSchedulerILi128ELi112ELi256ELi256ELb1ELb1ELb0ELb1ELb1ELb1EEEEEEEEEvNT_6ParamsE --------------------------
	.section	.nv.constant0._ZN7cutlass13device_kernelIN5flash19enable_sm80_to_sm89INS1_16FlashAttnFwdSm80INS1_25CollectiveMainloopFwdSm80ILi8ELi1ELb1EN4cute5tupleIJNS5_1CILi128EEENS7_ILi112EEES8_EEELi128ENS_6half_tEfNS_4arch4Sm80ELb1ELb0ELb0ELb1ELb1ELb1ELb1ELb1EEENS1_21CollectiveEpilogueFwdINS6_IJS8_S8_S9_EEENS6_IJNS7_ILi1EEESH_SH_EEESB_SD_Li256ELb1ELb1ELb1ELb0EEENS1_36VarlenDynamicPersistentTileSchedulerILi128ELi112ELi256ELi256ELb1ELb1ELb0ELb1ELb1ELb1EEEEEEEEEvNT_6ParamsE,"a",@progbits
	.sectionflags	@""
	.align	4
.nv.constant0._ZN7cutlass13device_kernelIN5flash19enable_sm80_to_sm89INS1_16FlashAttnFwdSm80INS1_25CollectiveMainloopFwdSm80ILi8ELi1ELb1EN4cute5tupleIJNS5_1CILi128EEENS7_ILi112EEES8_EEELi128ENS_6half_tEfNS_4arch4Sm80ELb1ELb0ELb0ELb1ELb1ELb1ELb1ELb1EEENS1_21CollectiveEpilogueFwdINS6_IJS8_S8_S9_EEENS6_IJNS7_ILi1EEESH_SH_EEESB_SD_Li256ELb1ELb1ELb1ELb0EEENS1_36VarlenDynamicPersistentTileSchedulerILi128ELi112ELi256ELi256ELb1ELb1ELb0ELb1ELb1ELb1EEEEEEEEEvNT_6ParamsE:
	.zero		1432


//--------------------- .text._ZN7cutlass13device_kernelIN5flash19enable_sm80_to_sm89INS1_16FlashAttnFwdSm80INS1_25CollectiveMainloopFwdSm80ILi8ELi1ELb1EN4cute5tupleIJNS5_1CILi128EEES8_S8_EEELi128ENS_6half_tEfNS_4arch4Sm80ELb0ELb0ELb0ELb0ELb1ELb0ELb1ELb1EEENS1_21CollectiveEpilogueFwdIS9_NS6_IJNS7_ILi1EEESF_SF_EEESA_SC_Li256ELb0ELb1ELb1ELb0EEENS1_19SingleTileSchedulerILb0ELb1ELb1ELi128EEEEEEEEEvNT_6ParamsE --------------------------
	.section	.text._ZN7cutlass13device_kernelIN5flash19enable_sm80_to_sm89INS1_16FlashAttnFwdSm80INS1_25CollectiveMainloopFwdSm80ILi8ELi1ELb1EN4cute5tupleIJNS5_1CILi128EEES8_S8_EEELi128ENS_6half_tEfNS_4arch4Sm80ELb0ELb0ELb0ELb0ELb1ELb0ELb1ELb1EEENS1_21CollectiveEpilogueFwdIS9_NS6_IJNS7_ILi1EEESF_SF_EEESA_SC_Li256ELb0ELb1ELb1ELb0EEENS1_19SingleTileSchedulerILb0ELb1ELb1ELi128EEEEEEEEEvNT_6ParamsE,"ax",@progbits
	.sectioninfo	@"SHI_REGISTERS=252"
	.align	128
.text._ZN7cutlass13device_kernelIN5flash19enable_sm80_to_sm89INS1_16FlashAttnFwdSm80INS1_25CollectiveMainloopFwdSm80ILi8ELi1ELb1EN4cute5tupleIJNS5_1CILi128EEES8_S8_EEELi128ENS_6half_tEfNS_4arch4Sm80ELb0ELb0ELb0ELb0ELb1ELb0ELb1ELb1EEENS1_21CollectiveEpilogueFwdIS9_NS6_IJNS7_ILi1EEESF_SF_EEESA_SC_Li256ELb0ELb1ELb1ELb0EEENS1_19SingleTileSchedulerILb0ELb1ELb1ELi128EEEEEEEEEvNT_6ParamsE:
        .type           _ZN7cutlass13device_kernelIN5flash19enable_sm80_to_sm89INS1_16FlashAttnFwdSm80INS1_25CollectiveMainloopFwdSm80ILi8ELi1ELb1EN4cute5tupleIJNS5_1CILi128EEES8_S8_EEELi128ENS_6half_tEfNS_4arch4Sm80ELb0ELb0ELb0ELb0ELb1ELb0ELb1ELb1EEENS1_21CollectiveEpilogueFwdIS9_NS6_IJNS7_ILi1EEESF_SF_EEESA_SC_Li256ELb0ELb1ELb1ELb0EEENS1_19SingleTileSchedulerILb0ELb1ELb1ELi128EEEEEEEEEvNT_6ParamsE,@function
        .size           _ZN7cutlass13device_kernelIN5flash19enable_sm80_to_sm89INS1_16FlashAttnFwdSm80INS1_25CollectiveMainloopFwdSm80ILi8ELi1ELb1EN4cute5tupleIJNS5_1CILi128EEES8_S8_EEELi128ENS_6half_tEfNS_4arch4Sm80ELb0ELb0ELb0ELb0ELb1ELb0ELb1ELb1EEENS1_21CollectiveEpilogueFwdIS9_NS6_IJNS7_ILi1EEESF_SF_EEESA_SC_Li256ELb0ELb1ELb1ELb0EEENS1_19SingleTileSchedulerILb0ELb1ELb1ELi128EEEEEEEEEvNT_6ParamsE,(.L_x_1784 - _ZN7cutlass13device_kernelIN5flash19enable_sm80_to_sm89INS1_16FlashAttnFwdSm80INS1_25CollectiveMainloopFwdSm80ILi8ELi1ELb1EN4cute5tupleIJNS5_1CILi128EEES8_S8_EEELi128ENS_6half_tEfNS_4arch4Sm80ELb0ELb0ELb0ELb0ELb1ELb0ELb1ELb1EEENS1_21CollectiveEpilogueFwdIS9_NS6_IJNS7_ILi1EEESF_SF_EEESA_SC_Li256ELb0ELb1ELb1ELb0EEENS1_19SingleTileSchedulerILb0ELb1ELb1ELi128EEEEEEEEEvNT_6ParamsE)
        .other          _ZN7cutlass13device_kernelIN5flash19enable_sm80_to_sm89INS1_16FlashAttnFwdSm80INS1_25CollectiveMainloopFwdSm80ILi8ELi1ELb1EN4cute5tupleIJNS5_1CILi128EEES8_S8_EEELi128ENS_6half_tEfNS_4arch4Sm80ELb0ELb0ELb0ELb0ELb1ELb0ELb1ELb1EEENS1_21CollectiveEpilogueFwdIS9_NS6_IJNS7_ILi1EEESF_SF_EEESA_SC_Li256ELb0ELb1ELb1ELb0EEENS1_19SingleTileSchedulerILb0ELb1ELb1ELi128EEEEEEEEEvNT_6ParamsE,@"STO_CUDA_ENTRY STV_DEFAULT"
_ZN7cutlass13device_kernelIN5flash19enable_sm80_to_sm89INS1_16FlashAttnFwdSm80INS1_25CollectiveMainloopFwdSm80ILi8ELi1ELb1EN4cute5tupleIJNS5_1CILi128EEES8_S8_EEELi128ENS_6half_tEfNS_4arch4Sm80ELb0ELb0ELb0ELb0ELb1ELb0ELb1ELb1EEENS1_21CollectiveEpilogueFwdIS9_NS6_IJNS7_ILi1EEESF_SF_EEESA_SC_Li256ELb0ELb1ELb1ELb0EEENS1_19SingleTileSchedulerILb0ELb1ELb1ELi128EEEEEEEEEvNT_6ParamsE:
[----:B------:R-:W-:Y:S02]  /*0000*/  MOV R1, c[0x0][0x28] ;  /* 0x00000a0000017a02 */ /* 0x000fe40000000f00 */
[----:B------:R-:W1:Y:S01]  /*0010*/  S2R R5, SR_TID.X ;  /* 0x0000000000057919 */ /* 0x000e620000002100 */
[----:B------:R-:W2:Y:S08]  /*0020*/  S2UR UR6, SR_CTAID.Y ;  /* 0x00000000000679c3 */ /* 0x000eb00000002600 */
[----:B------:R-:W3:Y:S01]  /*0030*/  S2UR UR18, SR_CTAID.Z ;  /* 0x00000000001279c3 */ /* 0x000ee20000002700 */
[----:B-1----:R-:W-:-:S06]  /*0040*/  SHF.R.U32.HI R0, RZ, 0x5, R5 ;  /* 0x00000005ff007819 */ /* 0x002fcc0000011605 */
[----:B------:R-:W1:Y:S02]  /*0050*/  SHFL.IDX PT, R0, R0, RZ, 0x1f ;  /* 0x00001fff00007589 */ /* 0x000e6400000e0000 */
[----:B-1----:R-:W-:-:S13]  /*0060*/  ISETP.NE.AND P0, PT, R0, RZ, PT ;  /* 0x000000ff0000720c */ /* 0x002fda0003f05270 */
[----:B--23--:R-:W-:Y:S05]  /*0070*/  @!P0 BRA `(.L_x_0) ;  /* 0x0000009000008947 */ /* 0x00cfea0003800000 */
[----:B------:R-:W-:Y:S01]  /*0080*/  MOV R0, c[0x0][0x550] ;  /* 0x0001540000007a02 */ /* 0x000fe20000000f00 */
[----:B------:R-:W-:-:S03]  /*0090*/  UMOV UR10, UR6 ;  /* 0x00000006000a7c82 */ /* 0x000fc60008000000 */
[----:B------:R-:W-:-:S13]  /*00a0*/  ISETP.NE.AND P0, PT, R0, 0x1, PT ;  /* 0x000000010000780c */ /* 0x000fda0003f05270 */
[----:B------:R-:W-:Y:S05]  /*00b0*/  @!P0 BRA `(.L_x_1) ;  /* 0x000000b000008947 */ /* 0x000fea0003800000 */
[----:B------:R-:W-:Y:S02]  /*00c0*/  ULDC UR4, c[0x0][0x554] ;  /* 0x0001550000047ab9 */ /* 0x000fe40000000800 */
[----:B------:R-:W-:Y:S02]  /*00d0*/  UIMAD.WIDE.U32 UR4, UR6, UR4, URZ ;  /* 0x00000004060472a5 */ /* 0x000fe4000f8e003f */
[----:B------:R-:W-:Y:S02]  /*00e0*/  ULDC UR10, c[0x0][0x558] ;  /* 0x00015600000a7ab9 */ /* 0x000fe40000000800 */
[----:B------:R-:W-:Y:S01]  /*00f0*/  USHF.R.U32.HI UR10, URZ, UR10, UR5 ;  /* 0x0000000a3f0a7299 */ /* 0x000fe20008011605 */
[----:B------:R-:W-:Y:S05]  /*0100*/  BRA `(.L_x_1) ;  /* 0x0000006000007947 */ /* 0x000fea0003800000 */
.L_x_0:
[----:B------:R-:W-:Y:S02]  /*0110*/  ULDC.64 UR4, c[0x0][0x550] ;  /* 0x0001540000047ab9 */ /* 0x000fe40000000a00 */
[----:B------:R-:W-:Y:S02]  /*0120*/  UISETP.NE.AND UP0, UPT, UR4, 0x1, UPT ;  /* 0x000000010400788c */ /* 0x000fe4000bf05270 */
[----:B------:R-:W-:-:S02]  /*0130*/  UIMAD.WIDE.U32 UR8, UR6, UR5, URZ ;  /* 0x00000005060872a5 */ /* 0x000fc4000f8e003f */
[----:B------:R-:W-:Y:S02]  /*0140*/  ULDC UR4, c[0x0][0x558] ;  /* 0x0001560000047ab9 */ /* 0x000fe40000000800 */
[----:B------:R-:W-:-:S05]  /*0150*/  UMOV UR10, UR6 ;  /* 0x00000006000a7c82 */ /* 0x000fca0008000000 */
[----:B------:R-:W-:-:S03]  /*0160*/  @UP0 USHF.R.U32.HI UR10, URZ, UR4, UR9 ;  /* 0x000000043f0a0299 */ /* 0x000fc60008011609 */
.L_x_1:
[----:B------:R-:W-:Y:S01]  /*0170*/  ISETP.LE.AND P0, PT, RZ, UR18, PT ;  /* 0x00000012ff007c0c */ /* 0x000fe2000bf03270 */
[----:B------:R-:W-:Y:S02]  /*0180*/  UIADD3 UR5, -UR10, URZ, URZ ;  /* 0x0000003f0a057290 */ /* 0x000fe4000fffe13f */
[----:B------:R-:W-:Y:S02]  /*0190*/  ULDC UR4, c[0x0][0x550] ;  /* 0x0001540000047ab9 */ /* 0x000fe40000000800 */
[----:B------:R-:W-:-:S08]  /*01a0*/  UIMAD UR6, UR5, UR4, UR6 ;  /* 0x00000004050672a4 */ /* 0x000fd0000f8e0206 */
[----:B------:R-:W-:Y:S05]  /*01b0*/  @!P0 EXIT ;  /* 0x000000000000894d */ /* 0x000fea0003800000 */
[----:B------:R-:W-:Y:S02]  /*01c0*/  ULDC.64 UR4, c[0x0][0x370] ;  /* 0x0000dc0000047ab9 */ /* 0x000fe40000000a00 */
[----:B------:R-:W-:Y:S02]  /*01d0*/  UISETP.NE.U32.AND UP0, UPT, URZ, UR4, UPT ;  /* 0x000000043f00728c */ /* 0x000fe4000bf05070 */
[----:B------:R-:W-:Y:S02]  /*01e0*/  ULDC.64 UR8, c[0x0][0x370] ;  /* 0x0000dc0000087ab9 */ /* 0x000fe40000000a00 */
[----:B------:R-:W-:Y:S02]  /*01f0*/  UISETP.NE.AND.EX UP0, UPT, URZ, UR5, UPT, UP0 ;  /* 0x000000053f00728c */ /* 0x000fe4000bf05300 */
[----:B------:R-:W-:-:S04]  /*0200*/  ULDC.64 UR12, c[0x0][0x118] ;  /* 0x00004600000c7ab9 */ /* 0x000fc80000000a00 */
[----:B------:R-:W-:-:S05]  /*0210*/  PLOP3.LUT P0, PT, PT, PT, UP0, 0x80, 0x0 ;  /* 0x000000000000781c */ /* 0x000fca0003f0f008 */
[----:B------:R-:W-:Y:S02]  /*0220*/  @UP0 UMOV UR4, 0x4 ;  /* 0x0000000400040882 */ /* 0x000fe40000000000 */
[----:B------:R-:W-:-:S06]  /*0230*/  @UP0 UIMAD.WIDE UR4, UR18, UR4, UR8 ;  /* 0x00000004120402a5 */ /* 0x000fcc000f8e0208 */
[----:B------:R-:W-:Y:S02]  /*0240*/  IMAD.U32 R2, RZ, RZ, UR4 ;  /* 0x00000004ff027e24 */ /* 0x000fe4000f8e00ff */
[----:B------:R-:W-:-:S05]  /*0250*/  IMAD.U32 R3, RZ, RZ, UR5 ;  /* 0x00000005ff037e24 */ /* 0x000fca000f8e00ff */
[----:B------:R-:W2:Y:S01]  /*0260*/  @P0 LDG.E R2, [R2.64] ;  /* 0x0000000c02020981 */ /* 0x000ea2000c1e1900 */
[----:B------:R-:W-:Y:S02]  /*0270*/  ULDC UR4, c[0x0][0x2ac] ;  /* 0x0000ab0000047ab9 */ /* 0x000fe40000000800 */
[----:B------:R-:W-:Y:S02]  /*0280*/  ULDC UR15, c[0x0][0x1d0] ;  /* 0x00007400000f7ab9 */ /* 0x000fe40000000800 */
[----:B------:R-:W-:Y:S02]  /*0290*/  UIMAD UR15, UR4, UR15, URZ ;  /* 0x0000000f040f72a4 */ /* 0x000fe4000f8e023f */
[----:B------:R-:W-:Y:S02]  /*02a0*/  UMOV UR9, URZ ;  /* 0x0000003f00097c82 */ /* 0x000fe40008000000 */
[----:B------:R-:W-:Y:S02]  /*02b0*/  UISETP.GE.AND UP0, UPT, UR15, 0x1, UPT ;  /* 0x000000010f00788c */ /* 0x000fe4000bf06270 */
[----:B------:R-:W-:-:S02]  /*02c0*/  UIADD3 UR5, UR15, 0x7f, URZ ;  /* 0x0000007f0f057890 */ /* 0x000fc4000fffe03f */
[----:B------:R-:W-:Y:S02]  /*02d0*/  UMOV UR17, URZ ;  /* 0x0000003f00117c82 */ /* 0x000fe40008000000 */
[----:B------:R-:W-:-:S04]  /*02e0*/  USHF.R.S32.HI UR4, URZ, 0x1f, UR5 ;  /* 0x0000001f3f047899 */ /* 0x000fc80008011405 */
[----:B------:R-:W-:-:S04]  /*02f0*/  ULEA.HI UR4, UR4, UR5, URZ, 0x7 ;  /* 0x0000000504047291 */ /* 0x000fc8000f8f383f */
[----:B------:R-:W-:Y:S01]  /*0300*/  USHF.R.S32.HI UR7, URZ, 0x7, UR4 ;  /* 0x000000073f077899 */ /* 0x000fe20008011404 */
[----:B--2---:R1:W2:Y:S01]  /*0310*/  @P0 R2UR UR9, R2 ;  /* 0x00000000020903c2 */ /* 0x0042a200000e0000 */
[----:B------:R-:W-:-:S13]  /*0320*/  PLOP3.LUT P0, PT, PT, PT, UP0, 0x80, 0x0 ;  /* 0x000000000000781c */ /* 0x000fda0003f0f008 */
[----:B-12---:R-:W-:Y:S05]  /*0330*/  @!P0 BRA `(.L_x_2) ;  /* 0x0000025000008947 */ /* 0x006fea0003800000 */
[----:B------:R-:W-:Y:S02]  /*0340*/  USHF.R.U32.HI UR4, URZ, 0x10, UR6 ;  /* 0x000000103f047899 */ /* 0x000fe40008011606 */
[----:B------:R-:W-:Y:S02]  /*0350*/  ULDC UR5, c[0x0][0x338] ;  /* 0x0000ce0000057ab9 */ /* 0x000fe40000000800 */
[----:B------:R-:W-:Y:S02]  /*0360*/  UISETP.NE.AND UP0, UPT, UR4, URZ, UPT ;  /* 0x0000003f0400728c */ /* 0x000fe4000bf05270 */
[----:B------:R-:W-:Y:S02]  /*0370*/  UMOV UR20, URZ ;  /* 0x0000003f00147c82 */ /* 0x000fe40008000000 */
[----:B------:R-:W-:-:S04]  /*0380*/  USEL UR5, UR4, UR5, UP0 ;  /* 0x0000000504057287 */ /* 0x000fc80008000000 */
[----:B------:R-:W-:Y:S02]  /*0390*/  UIADD3 UR16, UR7, -0x1, UR5 ;  /* 0xffffffff07107890 */ /* 0x000fe4000fffe005 */
[----:B------:R-:W-:-:S05]  /*03a0*/  IMAD.U32 R0, RZ, RZ, UR5 ;  /* 0x00000005ff007e24 */ /* 0x000fca000f8e00ff */
[-C--:B------:R-:W-:Y:S02]  /*03b0*/  IABS R2, R0.reuse ;  /* 0x0000000000027213 */ /* 0x080fe40000000000 */
[----:B------:R-:W-:Y:S02]  /*03c0*/  IABS R0, R0 ;  /* 0x0000000000007213 */ /* 0x000fe40000000000 */
[----:B------:R-:W1:Y:S03]  /*03d0*/  R2UR UR14, R2 ;  /* 0x00000000020e73c2 */ /* 0x000e6600000e0000 */
[----:B------:R-:W-:-:S05]  /*03e0*/  IMAD.MOV R0, RZ, RZ, -R0 ;  /* 0x000000ffff007224 */ /* 0x000fca00078e0a00 */
[----:B------:R-:W2:Y:S01]  /*03f0*/  R2UR UR8, R0 ;  /* 0x00000000000873c2 */ /* 0x000ea200000e0000 */
[----:B-1----:R-:W1:Y:S08]  /*0400*/  I2F.RP R2, UR14 ;  /* 0x0000000e00027d06 */ /* 0x002e700008209400 */
[----:B-1----:R-:W1:Y:S02]  /*0410*/  MUFU.RCP R2, R2 ;  /* 0x0000000200027308 */ /* 0x002e640000001000 */
[----:B-1----:R-:W-:-:S06]  /*0420*/  IADD3 R2, R2, 0xffffffe, RZ ;  /* 0x0ffffffe02027810 */ /* 0x002fcc0007ffe0ff */
[----:B------:R-:W1:Y:S02]  /*0430*/  F2I.FTZ.U32.TRUNC.NTZ R2, R2 ;  /* 0x0000000200027305 */ /* 0x000e64000021f000 */
[----:B-1----:R1:W3:Y:S02]  /*0440*/  R2UR UR21, R2 ;  /* 0x00000000021573c2 */ /* 0x0022e400000e0000 */
[----:B-1----:R-:W-:Y:S01]  /*0450*/  IMAD.U32 R2, RZ, RZ, UR16 ;  /* 0x00000010ff027e24 */ /* 0x002fe2000f8e00ff */
[----:B---3--:R-:W-:Y:S02]  /*0460*/  UIADD3 UR4, URZ, -UR21, URZ ;  /* 0x800000153f047290 */ /* 0x008fe4000fffe03f */
[----:B------:R-:W-:Y:S02]  /*0470*/  ULOP3.LUT UR16, UR16, UR5, URZ, 0x3c, !UPT ;  /* 0x0000000510107292 */ /* 0x000fe4000f8e3c3f */
[----:B------:R-:W-:Y:S01]  /*0480*/  IABS R2, R2 ;  /* 0x0000000200027213 */ /* 0x000fe20000000000 */
[----:B------:R-:W-:-:S03]  /*0490*/  UIMAD UR4, UR4, UR14, URZ ;  /* 0x0000000e040472a4 */ /* 0x000fc6000f8e023f */
[----:B------:R-:W1:Y:S01]  /*04a0*/  R2UR UR11, R2 ;  /* 0x00000000020b73c2 */ /* 0x000e6200000e0000 */
[----:B------:R-:W-:-:S07]  /*04b0*/  UIMAD.WIDE.U32 UR20, UR21, UR4, UR20 ;  /* 0x00000004151472a5 */ /* 0x000fce000f8e0014 */
[----:B------:R-:W-:Y:S02]  /*04c0*/  UMOV UR17, UR21 ;  /* 0x0000001500117c82 */ /* 0x000fe40008000000 */
[----:B-1----:R-:W-:-:S07]  /*04d0*/  UIMAD.WIDE.U32 UR20, UR17, UR11, URZ ;  /* 0x0000000b111472a5 */ /* 0x002fce000f8e003f */
[----:B------:R-:W-:Y:S02]  /*04e0*/  UMOV UR17, UR21 ;  /* 0x0000001500117c82 */ /* 0x000fe40008000000 */
[----:B--2---:R-:W-:-:S04]  /*04f0*/  UIMAD UR8, UR17, UR8, UR11 ;  /* 0x00000008110872a4 */ /* 0x004fc8000f8e020b */
[----:B------:R-:W-:-:S11]  /*0500*/  UISETP.GT.U32.AND UP0, UPT, UR14, UR8, UPT ;  /* 0x000000080e00728c */ /* 0x000fd6000bf04070 */
[----:B------:R-:W-:Y:S02]  /*0510*/  @!UP0 UIADD3 UR8, UR8, -UR14, URZ ;  /* 0x8000000e08088290 */ /* 0x000fe4000fffe03f */
[----:B------:R-:W-:Y:S02]  /*0520*/  @!UP0 UIADD3 UR17, UR17, 0x1, URZ ;  /* 0x0000000111118890 */ /* 0x000fe4000fffe03f */
[----:B------:R-:W-:Y:S02]  /*0530*/  UISETP.GE.U32.AND UP1, UPT, UR8, UR14, UPT ;  /* 0x0000000e0800728c */ /* 0x000fe4000bf26070 */
[----:B------:R-:W-:-:S09]  /*0540*/  UISETP.GE.AND UP0, UPT, UR16, URZ, UPT ;  /* 0x0000003f1000728c */ /* 0x000fd2000bf06270 */
[----:B------:R-:W-:Y:S02]  /*0550*/  @UP1 UIADD3 UR17, UR17, 0x1, URZ ;  /* 0x0000000111111890 */ /* 0x000fe4000fffe03f */
[----:B------:R-:W-:Y:S02]  /*0560*/  UISETP.NE.AND UP1, UPT, UR5, URZ, UPT ;  /* 0x0000003f0500728c */ /* 0x000fe4000bf25270 */
[----:B------:R-:W-:-:S09]  /*0570*/  @!UP0 UIADD3 UR17, -UR17, URZ, URZ ;  /* 0x0000003f11118290 */ /* 0x000fd2000fffe13f */
[----:B------:R-:W-:Y:S02]  /*0580*/  @!UP1 ULOP3.LUT UR17, URZ, UR5, URZ, 0x33, !UPT ;  /* 0x000000053f119292 */ /* 0x000fe4000f8e333f */
.L_x_2:
[----:B------:R-:W-:Y:S01]  /*0590*/  ULOP3.LUT UR8, UR6, 0xffff, URZ, 0xc0, !UPT ;  /* 0x0000ffff06087892 */ /* 0x000fe2000f8ec03f */
[----:B------:R-:W-:Y:S01]  /*05a0*/  PLOP3.LUT P2, PT, PT, PT, PT, 0x80, 0x0 ;  /* 0x000000000000781c */ /* 0x000fe20003f4f070 */
[----:B------:R-:W-:Y:S01]  /*05b0*/  IMAD.MOV.U32 R6, RZ, RZ, RZ ;  /* 0x000000ffff067224 */ /* 0x000fe200078e00ff */
[----:B------:R-:W-:Y:S01]  /*05c0*/  CS2R R114, SRZ ;  /* 0x0000000000727805 */ /* 0x000fe2000001ff00 */
[----:B------:R-:W-:Y:S01]  /*05d0*/  UIMAD UR8, UR8, UR17, URZ ;  /* 0x00000011080872a4 */ /* 0x000fe2000f8e023f */
[----:B------:R-:W-:Y:S01]  /*05e0*/  IMAD.MOV.U32 R2, RZ, RZ, RZ ;  /* 0x000000ffff027224 */ /* 0x000fe200078e00ff */
[----:B------:R-:W-:Y:S01]  /*05f0*/  CS2R R112, SRZ ;  /* 0x0000000000707805 */ /* 0x000fe2000001ff00 */
[----:B------:R-:W-:Y:S01]  /*0600*/  CS2R R118, SRZ ;  /* 0x0000000000767805 */ /* 0x000fe2000001ff00 */
[----:B------:R-:W-:Y:S01]  /*0610*/  UIADD3 UR17, UR8, UR17, URZ ;  /* 0x0000001108117290 */ /* 0x000fe2000fffe03f */
[----:B------:R-:W-:Y:S01]  /*0620*/  CS2R R116, SRZ ;  /* 0x0000000000747805 */ /* 0x000fe2000001ff00 */
[----:B------:R-:W-:Y:S01]  /*0630*/  CS2R R110, SRZ ;  /* 0x00000000006e7805 */ /* 0x000fe2000001ff00 */
[----:B------:R-:W-:Y:S01]  /*0640*/  CS2R R108, SRZ ;  /* 0x00000000006c7805 */ /* 0x000fe2000001ff00 */
[----:B------:R-:W-:Y:S01]  /*0650*/  UISETP.LT.AND UP0, UPT, UR7, UR17, UPT ;  /* 0x000000110700728c */ /* 0x000fe2000bf01270 */
[----:B------:R-:W-:Y:S01]  /*0660*/  CS2R R106, SRZ ;  /* 0x00000000006a7805 */ /* 0x000fe2000001ff00 */
[----:B------:R-:W-:Y:S01]  /*0670*/  CS2R R104, SRZ ;  /* 0x0000000000687805 */ /* 0x000fe2000001ff00 */
[----:B------:R-:W-:Y:S01]  /*0680*/  CS2R R102, SRZ ;  /* 0x0000000000667805 */ /* 0x000fe2000001ff00 */
[----:B------:R-:W-:Y:S01]  /*0690*/  USEL UR7, UR7, UR17, UP0 ;  /* 0x0000001107077287 */ /* 0x000fe20008000000 */
[----:B------:R-:W-:Y:S01]  /*06a0*/  CS2R R100, SRZ ;  /* 0x0000000000647805 */ /* 0x000fe2000001ff00 */
[----:B------:R-:W-:Y:S01]  /*06b0*/  CS2R R122, SRZ ;  /* 0x00000000007a7805 */ /* 0x000fe2000001ff00 */
[----:B------:R-:W-:Y:S01]  /*06c0*/  CS2R R120, SRZ ;  /* 0x0000000000787805 */ /* 0x000fe2000001ff00 */
[----:B------:R-:W-:Y:S01]  /*06d0*/  UISETP.GT.AND UP0, UPT, UR7, UR8, UPT ;  /* 0x000000080700728c */ /* 0x000fe2000bf04270 */
[----:B------:R-:W-:Y:S01]  /*06e0*/  CS2R R98, SRZ ;  /* 0x0000000000627805 */ /* 0x000fe2000001ff00 */
[----:B------:R-:W-:Y:S01]  /*06f0*/  CS2R R96, SRZ ;  /* 0x0000000000607805 */ /* 0x000fe2000001ff00 */
[----:B------:R-:W-:Y:S01]  /*0700*/  CS2R R94, SRZ ;  /* 0x00000000005e7805 */ /* 0x000fe2000001ff00 */
[----:B------:R-:W-:Y:S01]  /*0710*/  CS2R R92, SRZ ;  /* 0x00000000005c7805 */ /* 0x000fe2000001ff00 */
[----:B------:R-:W-:Y:S01]  /*0720*/  CS2R R90, SRZ ;  /* 0x00000000005a7805 */ /* 0x000fe2000001ff00 */
[----:B------:R-:W-:Y:S01]  /*0730*/  PLOP3.LUT P0, PT, PT, PT, UP0, 0x80, 0x0 ;  /* 0x000000000000781c */ /* 0x000fe20003f0f008 */
[----:B------:R-:W-:Y:S01]  /*0740*/  CS2R R88, SRZ ;  /* 0x0000000000587805 */ /* 0x000fe2000001ff00 */
        /* <DEDUP_REMOVED lines=14> */
[----:B------:R-:W-:Y:S05]  /*0830*/  @!P0 BRA `(.L_x_3) ;  /* 0x000087c000008947 */ /* 0x000fea0003800000 */
[----:B------:R-:W-:Y:S02]  /*0840*/  ULDC.64 UR4, c[0x0][0x340] ;  /* 0x0000d00000047ab9 */ /* 0x000fe40000000a00 */
[----:B------:R-:W-:-:S02]  /*0850*/  UISETP.NE.U32.AND UP0, UPT, URZ, UR4, UPT ;  /* 0x000000043f00728c */ /* 0x000fc4000bf05070 */
[----:B------:R-:W-:Y:S02]  /*0860*/  ULDC.64 UR16, c[0x0][0x340] ;  /* 0x0000d00000107ab9 */ /* 0x000fe40000000a00 */
[----:B------:R-:W-:-:S06]  /*0870*/  UISETP.NE.AND.EX UP0, UPT, URZ, UR5, UPT, UP0 ;  /* 0x000000053f00728c */ /* 0x000fcc000bf05300 */
[----:B------:R-:W-:-:S05]  /*0880*/  PLOP3.LUT P0, PT, PT, PT, UP0, 0x80, 0x0 ;  /* 0x000000000000781c */ /* 0x000fca0003f0f008 */
[----:B------:R-:W-:Y:S02]  /*0890*/  @UP0 UMOV UR4, 0x4 ;  /* 0x0000000400040882 */ /* 0x000fe40000000000 */
[----:B------:R-:W-:-:S06]  /*08a0*/  @UP0 UIMAD.WIDE UR4, UR18, UR4, UR16 ;  /* 0x00000004120402a5 */ /* 0x000fcc000f8e0210 */
[----:B------:R-:W-:Y:S02]  /*08b0*/  IMAD.U32 R2, RZ, RZ, UR4 ;  /* 0x00000004ff027e24 */ /* 0x000fe4000f8e00ff */
[----:B------:R-:W-:Y:S01]  /*08c0*/  IMAD.U32 R3, RZ, RZ, UR5 ;  /* 0x00000005ff037e24 */ /* 0x000fe2000f8e00ff */
[----:B------:R-:W-:Y:S01]  /*08d0*/  SHF.R.S32.HI R10, RZ, 0x1f, R5 ;  /* 0x0000001fff0a7819 */ /* 0x000fe20000011405 */
[----:B------:R-:W-:Y:S02]  /*08e0*/  UIADD3 UR6, UR7, -0x1, URZ ;  /* 0xffffffff07067890 */ /* 0x000fe4000fffe03f */
[----:B------:R-:W-:Y:S01]  /*08f0*/  ULDC.64 UR4, c[0x0][0x2b0] ;  /* 0x0000ac0000047ab9 */ /* 0x000fe20000000a00 */
[CC--:B------:R-:W-:Y:S01]  /*0900*/  LEA.HI R241, R10.reuse, R5.reuse, RZ, 0x6 ;  /* 0x000000050af17211 */ /* 0x0c0fe200078f30ff */
[----:B------:R1:W2:Y:S01]  /*0910*/  @P0 LDG.E R0, [R2.64] ;  /* 0x0000000c02000981 */ /* 0x0002a2000c1e1900 */
[----:B------:R-:W-:Y:S01]  /*0920*/  IMAD.MOV.U32 R239, RZ, RZ, RZ ;  /* 0x000000ffffef7224 */ /* 0x000fe200078e00ff */
[----:B-1----:R-:W-:Y:S01]  /*0930*/  LEA.HI R3, R10, R5, RZ, 0x3 ;  /* 0x000000050a037211 */ /* 0x002fe200078f18ff */
[----:B------:R-:W-:-:S03]  /*0940*/  IMAD.MOV.U32 R2, RZ, RZ, c[0x0][0x2b8] ;  /* 0x0000ae00ff027624 */ /* 0x000fc600078e00ff */
[----:B------:R-:W-:Y:S02]  /*0950*/  LOP3.LUT R33, R3, 0xfffffff8, RZ, 0xc0, !PT ;  /* 0xfffffff803217812 */ /* 0x000fe400078ec0ff */
[----:B------:R-:W-:-:S03]  /*0960*/  SHF.R.S32.HI R3, RZ, 0x3, R3 ;  /* 0x00000003ff037819 */ /* 0x000fc60000011403 */
[----:B------:R-:W-:-:S04]  /*0970*/  IMAD.IADD R33, R5, 0x1, -R33 ;  /* 0x0000000105217824 */ /* 0x000fc800078e0a21 */
[----:B------:R-:W-:Y:S01]  /*0980*/  IMAD R242, R33, 0x20, R3 ;  /* 0x0000002021f27824 */ /* 0x000fe200078e0203 */
[----:B------:R-:W-:Y:S01]  /*0990*/  BAR.SYNC.DEFER_BLOCKING 0x0 ;  /* 0x0000000000007b1d */ /* 0x000fe20000010000 */
[----:B------:R-:W-:-:S05]  /*09a0*/  USHF.R.S32.HI UR20, URZ, 0x1f, UR18 ;  /* 0x0000001f3f147899 */ /* 0x000fca0008011412 */
[----:B--2---:R1:W2:Y:S01]  /*09b0*/  @P0 R2UR UR14, R0 ;  /* 0x00000000000e03c2 */ /* 0x0042a200000e0000 */
[----:B------:R-:W-:Y:S01]  /*09c0*/  ISETP.NE.AND P0, PT, R2, 0x1, PT ;  /* 0x000000010200780c */ /* 0x000fe20003f05270 */
[----:B--2---:R-:W-:Y:S02]  /*09d0*/  @!UP0 UMOV UR14, UR18 ;  /* 0x00000012000e8c82 */ /* 0x004fe40008000000 */
[----:B------:R-:W-:Y:S02]  /*09e0*/  USHF.R.S32.HI UR11, URZ, 0x1f, UR14 ;  /* 0x0000001f3f0b7899 */ /* 0x000fe4000801140e */
[----:B------:R-:W-:Y:S02]  /*09f0*/  UIMAD.WIDE.U32 UR16, UR14, UR4, URZ ;  /* 0x000000040e1072a5 */ /* 0x000fe4000f8e003f */
[----:B------:R-:W-:-:S04]  /*0a00*/  UIMAD UR11, UR11, UR4, URZ ;  /* 0x000000040b0b72a4 */ /* 0x000fc8000f8e023f */
[----:B------:R-:W-:Y:S01]  /*0a10*/  UIMAD UR11, UR14, UR5, UR11 ;  /* 0x000000050e0b72a4 */ /* 0x000fe2000f8e020b */
[----:B-1----:R-:W-:-:S03]  /*0a20*/  IMAD.U32 R0, RZ, RZ, UR6 ;  /* 0x00000006ff007e24 */ /* 0x002fc6000f8e00ff */
[----:B------:R-:W-:Y:S02]  /*0a30*/  UIADD3 UR11, UR17, UR11, URZ ;  /* 0x0000000b110b7290 */ /* 0x000fe4000fffe03f */
[----:B------:R-:W-:Y:S01]  /*0a40*/  USHF.R.S32.HI UR14, URZ, 0x1f, UR10 ;  /* 0x0000001f3f0e7899 */ /* 0x000fe2000801140a */
[----:B------:R-:W-:Y:S01]  /*0a50*/  IMAD R0, R0, 0x80, R242 ;  /* 0x0000008000007824 */ /* 0x000fe200078e02f2 */
[----:B------:R-:W-:-:S04]  /*0a60*/  ULDC.64 UR4, c[0x0][0x1b8] ;  /* 0x00006e0000047ab9 */ /* 0x000fc80000000a00 */
[C---:B------:R-:W-:Y:S02]  /*0a70*/  ISETP.GE.AND P3, PT, R0.reuse, UR15, PT ;  /* 0x0000000f00007c0c */ /* 0x040fe4000bf66270 */
[----:B------:R-:W-:Y:S02]  /*0a80*/  IADD3 R240, R0, UR9, RZ ;  /* 0x0000000900f07c10 */ /* 0x000fe4000fffe0ff */
[----:B------:R-:W-:-:S03]  /*0a90*/  ISETP.GT.OR P3, PT, R242, 0x7f, P3 ;  /* 0x0000007ff200780c */ /* 0x000fc60001f64670 */
[----:B------:R-:W-:-:S04]  /*0aa0*/  @P0 IMAD.HI.U32 R0, R240, c[0x0][0x2bc], RZ ;  /* 0x0000af00f0000a27 */ /* 0x000fc800078e00ff */
[----:B------:R-:W-:Y:S01]  /*0ab0*/  IMAD.MOV.U32 R4, RZ, RZ, R240 ;  /* 0x000000ffff047224 */ /* 0x000fe200078e00f0 */
[----:B------:R-:W-:-:S05]  /*0ac0*/  @P0 SHF.R.U32.HI R4, RZ, c[0x0][0x2c0], R0 ;  /* 0x0000b000ff040a19 */ /* 0x000fca0000011600 */
[----:B------:R-:W-:-:S04]  /*0ad0*/  @!P3 IADD3 R2, P2, R4, UR16, RZ ;  /* 0x000000100402bc10 */ /* 0x000fc8000ff5e0ff */
[----:B------:R-:W-:Y:S02]  /*0ae0*/  @!P3 LEA R6, P1, R2, c[0x0][0x2a0], 0x2 ;  /* 0x0000a8000206ba11 */ /* 0x000fe400078210ff */
[----:B------:R-:W-:-:S04]  /*0af0*/  @!P3 LEA.HI.X.SX32 R0, R4, UR11, 0x1, P2 ;  /* 0x0000000b0400bc11 */ /* 0x000fc800090f0eff */
[----:B------:R-:W-:-:S05]  /*0b00*/  @!P3 LEA.HI.X R7, R2, c[0x0][0x2a4], R0, 0x2, P1 ;  /* 0x0000a9000207ba11 */ /* 0x000fca00008f1400 */
[----:B------:R1:W2:Y:S01]  /*0b10*/  @!P3 LDG.E R239, [R6.64] ;  /* 0x0000000c06efb981 */ /* 0x0002a2000c1e1900 */
[----:B------:R-:W-:Y:S01]  /*0b20*/  UIMAD UR19, UR14, UR4, URZ ;  /* 0x000000040e1372a4 */ /* 0x000fe2000f8e023f */
[----:B------:R-:W-:Y:S01]  /*0b30*/  IMAD.SHL.U32 R37, R33, 0x8, RZ ;  /* 0x0000000821257824 */ /* 0x000fe200078e00ff */
[----:B------:R-:W-:Y:S01]  /*0b40*/  UIMAD.WIDE.U32 UR22, UR10, UR4, URZ ;  /* 0x000000040a1672a5 */ /* 0x000fe2000f8e003f */
[----:B------:R-:W3:Y:S01]  /*0b50*/  S2R R2, SR_CTAID.X ;  /* 0x0000000000027919 */ /* 0x000ee20000002500 */
[----:B------:R-:W-:Y:S01]  /*0b60*/  UIMAD UR19, UR10, UR5, UR19 ;  /* 0x000000050a1372a4 */ /* 0x000fe2000f8e0213 */
[----:B------:R-:W-:Y:S01]  /*0b70*/  IMAD.SHL.U32 R241, R241, 0x8, RZ ;  /* 0x00000008f1f17824 */ /* 0x000fe200078e00ff */
[C---:B------:R-:W-:Y:S01]  /*0b80*/  IADD3 R32, R37.reuse, 0x40, RZ ;  /* 0x0000004025207810 */ /* 0x040fe20007ffe0ff */
[----:B------:R-:W-:Y:S01]  /*0b90*/  ULDC.64 UR4, c[0x0][0x1c0] ;  /* 0x0000700000047ab9 */ /* 0x000fe20000000a00 */
[----:B------:R-:W-:Y:S01]  /*0ba0*/  IMAD.MOV R4, RZ, RZ, -R4 ;  /* 0x000000ffff047224 */ /* 0x000fe200078e0a04 */
[----:B------:R-:W-:Y:S01]  /*0bb0*/  UIMAD UR20, UR20, UR4, URZ ;  /* 0x00000004141472a4 */ /* 0x000fe2000f8e023f */
[----:B------:R-:W-:Y:S01]  /*0bc0*/  SHF.R.S32.HI R36, RZ, 0x1f, R32 ;  /* 0x0000001fff247819 */ /* 0x000fe20000011420 */
[----:B------:R-:W-:Y:S01]  /*0bd0*/  UIADD3 UR23, UR23, UR19, URZ ;  /* 0x0000001317177290 */ /* 0x000fe2000fffe03f */
[----:B------:R-:W-:Y:S01]  /*0be0*/  ISETP.GE.AND P3, PT, R37, c[0x0][0x198], PT ;  /* 0x0000660025007a0c */ /* 0x000fe20003f66270 */
[----:B------:R-:W-:Y:S01]  /*0bf0*/  UIMAD UR5, UR18, UR5, UR20 ;  /* 0x00000005120572a4 */ /* 0x000fe2000f8e0214 */
[----:B------:R-:W-:Y:S01]  /*0c00*/  LEA.HI R36, R36, R32, RZ, 0x3 ;  /* 0x0000002024247211 */ /* 0x000fe200078f18ff */
[----:B------:R-:W-:Y:S01]  /*0c10*/  UIMAD.WIDE.U32 UR18, UR18, UR4, UR22 ;  /* 0x00000004121272a5 */ /* 0x000fe2000f8e0016 */
[----:B------:R-:W-:Y:S01]  /*0c20*/  IMAD R240, R4, c[0x0][0x2b8], R240 ;  /* 0x0000ae0004f07a24 */ /* 0x000fe200078e02f0 */
[----:B------:R-:W-:Y:S01]  /*0c30*/  ISETP.GE.AND P2, PT, R32, c[0x0][0x198], PT ;  /* 0x0000660020007a0c */ /* 0x000fe20003f46270 */
[----:B------:R-:W-:Y:S01]  /*0c40*/  UIMAD UR15, UR6, -0x80, UR15 ;  /* 0xffffff80060f78a4 */ /* 0x000fe2000f8e020f */
[----:B------:R-:W-:Y:S01]  /*0c50*/  LOP3.LUT R36, R36, 0xfffffff8, RZ, 0xc0, !PT ;  /* 0xfffffff824247812 */ /* 0x000fe200078ec0ff */
[----:B------:R-:W-:Y:S01]  /*0c60*/  UIADD3 UR5, UR19, UR5, URZ ;  /* 0x0000000513057290 */ /* 0x000fe2000fffe03f */
[----:B------:R-:W-:Y:S01]  /*0c70*/  IMAD.U32 R12, RZ, RZ, UR18 ;  /* 0x00000012ff0c7e24 */ /* 0x000fe2000f8e00ff */
[----:B------:R-:W-:Y:S01]  /*0c80*/  SHF.R.S32.HI R35, RZ, 0x1f, R240 ;  /* 0x0000001fff237819 */ /* 0x000fe200000114f0 */
[----:B------:R-:W-:Y:S01]  /*0c90*/  IMAD.U32 R13, RZ, RZ, UR19 ;  /* 0x00000013ff0d7e24 */ /* 0x000fe2000f8e00ff */
[----:B------:R-:W-:Y:S01]  /*0ca0*/  LEA.HI R238, R10, R5, RZ, 0x4 ;  /* 0x000000050aee7211 */ /* 0x000fe200078f20ff */
[----:B-1----:R-:W-:Y:S01]  /*0cb0*/  IMAD.MOV.U32 R6, RZ, RZ, c[0x0][0x2c4] ;  /* 0x0000b100ff067624 */ /* 0x002fe200078e00ff */
[----:B------:R-:W-:Y:S01]  /*0cc0*/  UISETP.GT.AND UP0, UPT, UR6, UR8, UPT ;  /* 0x000000080600728c */ /* 0x000fe2000bf04270 */
[----:B---3--:R-:W-:-:S02]  /*0cd0*/  IMAD R9, R2, 0x80, R242 ;  /* 0x0000008002097824 */ /* 0x008fc400078e02f2 */
[----:B------:R-:W-:Y:S01]  /*0ce0*/  IMAD.U32 R15, RZ, RZ, UR5 ;  /* 0x00000005ff0f7e24 */ /* 0x000fe2000f8e00ff */
[C---:B------:R-:W-:Y:S01]  /*0cf0*/  ISETP.NE.AND P1, PT, R6.reuse, 0x1, PT ;  /* 0x000000010600780c */ /* 0x040fe20003f25270 */
[----:B------:R-:W-:Y:S01]  /*0d00*/  IMAD.MOV.U32 R8, RZ, RZ, R9 ;  /* 0x000000ffff087224 */ /* 0x000fe200078e0009 */
[----:B------:R-:W-:Y:S01]  /*0d10*/  ULDC.64 UR4, c[0x0][0x1e8] ;  /* 0x00007a0000047ab9 */ /* 0x000fe20000000a00 */
[----:B------:R-:W-:Y:S01]  /*0d20*/  IMAD.MOV.U32 R14, RZ, RZ, R12 ;  /* 0x000000ffff0e7224 */ /* 0x000fe200078e000c */
[----:B------:R-:W-:Y:S01]  /*0d30*/  UIMAD.WIDE.U32 UR20, UR10, UR4, URZ ;  /* 0x000000040a1472a5 */ /* 0x000fe2000f8e003f */
[----:B------:R-:W-:Y:S01]  /*0d40*/  IMAD R6, R6, c[0x0][0x168], RZ ;  /* 0x00005a0006067a24 */ /* 0x000fe200078e02ff */
[----:B------:R-:W-:Y:S01]  /*0d50*/  UIMAD UR4, UR14, UR4, URZ ;  /* 0x000000040e0472a4 */ /* 0x000fe2000f8e023f */
[----:B------:R-:W-:Y:S02]  /*0d60*/  IMAD R2, R2, 0x80, R3 ;  /* 0x0000008002027824 */ /* 0x000fe400078e0203 */
[----:B------:R-:W-:Y:S01]  /*0d70*/  IMAD R16, R35, c[0x0][0x1e0], RZ ;  /* 0x0000780023107a24 */ /* 0x000fe200078e02ff */
[----:B------:R-:W-:Y:S01]  /*0d80*/  UIMAD UR4, UR10, UR5, UR4 ;  /* 0x000000050a0472a4 */ /* 0x000fe2000f8e0204 */
[----:B------:R-:W-:Y:S01]  /*0d90*/  IMAD.WIDE.U32 R20, R240, c[0x0][0x1e0], RZ ;  /* 0x00007800f0147a25 */ /* 0x000fe200078e00ff */
[----:B------:R-:W-:-:S02]  /*0da0*/  IADD3 R4, R2, 0x40, RZ ;  /* 0x0000004002047810 */ /* 0x000fc40007ffe0ff */
[----:B------:R-:W-:Y:S01]  /*0db0*/  UIADD3 UR18, UR21, UR4, URZ ;  /* 0x0000000415127290 */ /* 0x000fe2000fffe03f */
[----:B------:R-:W-:Y:S01]  /*0dc0*/  @P1 IMAD.HI.U32 R0, R9, c[0x0][0x2c8], RZ ;  /* 0x0000b20009001a27 */ /* 0x000fe200078e00ff */
[----:B------:R-:W-:Y:S01]  /*0dd0*/  ISETP.GE.AND P5, PT, R4, R6, PT ;  /* 0x000000060400720c */ /* 0x000fe20003fa6270 */
[----:B------:R-:W-:Y:S02]  /*0de0*/  ULDC.64 UR4, c[0x0][0x210] ;  /* 0x0000840000047ab9 */ /* 0x000fe40000000a00 */
[----:B------:R-:W-:Y:S01]  /*0df0*/  IMAD R16, R240, c[0x0][0x1e4], R16 ;  /* 0x00007900f0107a24 */ /* 0x000fe200078e0210 */
[----:B------:R-:W-:Y:S01]  /*0e00*/  @P1 SHF.R.U32.HI R8, RZ, c[0x0][0x2cc], R0 ;  /* 0x0000b300ff081a19 */ /* 0x000fe20000011600 */
[----:B------:R-:W-:Y:S02]  /*0e10*/  UIMAD UR14, UR14, UR4, URZ ;  /* 0x000000040e0e72a4 */ /* 0x000fe4000f8e023f */
[----:B------:R-:W-:Y:S01]  /*0e20*/  IMAD.IADD R17, R21, 0x1, R16 ;  /* 0x0000000115117824 */ /* 0x000fe200078e0210 */
[--C-:B------:R-:W-:Y:S01]  /*0e30*/  SHF.R.S32.HI R7, RZ, 0x1f, R8.reuse ;  /* 0x0000001fff077819 */ /* 0x100fe20000011408 */
[----:B------:R-:W-:Y:S01]  /*0e40*/  IMAD.MOV R0, RZ, RZ, -R8 ;  /* 0x000000ffff007224 */ /* 0x000fe200078e0a08 */
[----:B------:R-:W-:Y:S01]  /*0e50*/  UIMAD.WIDE.U32 UR22, UR10, UR4, URZ ;  /* 0x000000040a1672a5 */ /* 0x000fe2000f8e003f */
[----:B------:R-:W-:Y:S01]  /*0e60*/  IMAD.WIDE.U32 R14, R8, c[0x0][0x1b0], R14 ;  /* 0x00006c00080e7a25 */ /* 0x000fe200078e000e */
[----:B------:R-:W-:-:S03]  /*0e70*/  UIMAD UR4, UR10, UR5, UR14 ;  /* 0x000000050a0472a4 */ /* 0x000fc6000f8e020e */
[----:B------:R-:W-:Y:S01]  /*0e80*/  IMAD R13, R0, c[0x0][0x2c4], R9 ;  /* 0x0000b100000d7a24 */ /* 0x000fe200078e0209 */
[----:B------:R-:W-:Y:S01]  /*0e90*/  UIADD3 UR4, UR23, UR4, URZ ;  /* 0x0000000417047290 */ /* 0x000fe2000fffe03f */
[----:B------:R-:W-:Y:S02]  /*0ea0*/  IMAD R7, R7, c[0x0][0x1b0], RZ ;  /* 0x00006c0007077a24 */ /* 0x000fe400078e02ff */
[----:B------:R-:W-:Y:S01]  /*0eb0*/  IMAD.MOV.U32 R16, RZ, RZ, R20 ;  /* 0x000000ffff107224 */ /* 0x000fe200078e0014 */
[----:B------:R-:W-:Y:S01]  /*0ec0*/  SHF.R.S32.HI R0, RZ, 0x1f, R13 ;  /* 0x0000001fff007819 */ /* 0x000fe2000001140d */
[----:B------:R-:W-:-:S04]  /*0ed0*/  IMAD R7, R8, c[0x0][0x1b4], R7 ;  /* 0x00006d0008077a24 */ /* 0x000fc800078e0207 */
[----:B------:R-:W-:Y:S02]  /*0ee0*/  IMAD R0, R0, c[0x0][0x1a8], RZ ;  /* 0x00006a0000007a24 */ /* 0x000fe400078e02ff */
[----:B------:R-:W-:Y:S02]  /*0ef0*/  IMAD.IADD R15, R15, 0x1, R7 ;  /* 0x000000010f0f7824 */ /* 0x000fe400078e0207 */
[C---:B------:R-:W-:Y:S02]  /*0f00*/  IMAD R0, R13.reuse, c[0x0][0x1ac], R0 ;  /* 0x00006b000d007a24 */ /* 0x040fe400078e0200 */
[----:B------:R-:W-:-:S04]  /*0f10*/  IMAD.WIDE.U32 R12, R13, c[0x0][0x1a8], R14 ;  /* 0x00006a000d0c7a25 */ /* 0x000fc800078e000e */
[----:B------:R-:W-:Y:S01]  /*0f20*/  IMAD.IADD R0, R13, 0x1, R0 ;  /* 0x000000010d007824 */ /* 0x000fe200078e0200 */
[----:B------:R-:W-:Y:S01]  /*0f30*/  LEA R18, P1, R12, c[0x0][0x160], 0x1 ;  /* 0x000058000c127a11 */ /* 0x000fe200078208ff */
[----:B------:R-:W-:-:S03]  /*0f40*/  IMAD.SHL.U32 R7, R3, 0x40, RZ ;  /* 0x0000004003077824 */ /* 0x000fc600078e00ff */
[----:B------:R-:W-:Y:S02]  /*0f50*/  LEA.HI.X R0, R12, c[0x0][0x164], R0, 0x1, P1 ;  /* 0x000059000c007a11 */ /* 0x000fe400008f0c00 */
[----:B------:R-:W-:Y:S01]  /*0f60*/  LOP3.LUT R8, R7, 0x1c0, RZ, 0xc0, !PT ;  /* 0x000001c007087812 */ /* 0x000fe200078ec0ff */
[----:B------:R-:W-:Y:S01]  /*0f70*/  SHFL.IDX PT, R12, R18, RZ, 0x181f ;  /* 0x00181fff120c7589 */ /* 0x000fe200000e0000 */
[----:B------:R-:W-:Y:S02]  /*0f80*/  ISETP.GE.AND P1, PT, R2, R6, PT ;  /* 0x000000060200720c */ /* 0x000fe40003f26270 */
[----:B------:R-:W-:Y:S01]  /*0f90*/  SHF.R.U32.HI R7, RZ, 0x3, R8 ;  /* 0x00000003ff077819 */ /* 0x000fe20000011608 */
[----:B------:R-:W1:Y:S01]  /*0fa0*/  SHFL.IDX PT, R13, R0, RZ, 0x181f ;  /* 0x00181fff000d7589 */ /* 0x000e6200000e0000 */
[----:B------:R-:W-:-:S03]  /*0fb0*/  LOP3.LUT R8, R8, 0x38, R37, 0xf8, !PT ;  /* 0x0000003808087812 */ /* 0x000fc600078ef825 */
[----:B------:R-:W-:Y:S01]  /*0fc0*/  SHFL.IDX PT, R9, R0, 0x1, 0x181f ;  /* 0x00381f0000097f89 */ /* 0x000fe200000e0000 */
[----:B------:R-:W-:Y:S02]  /*0fd0*/  LOP3.LUT R8, R8, R7, RZ, 0x3c, !PT ;  /* 0x0000000708087212 */ /* 0x000fe400078e3cff */
[----:B------:R-:W-:Y:S01]  /*0fe0*/  IADD3 R7, R2, 0x20, RZ ;  /* 0x0000002002077810 */ /* 0x000fe20007ffe0ff */
[----:B------:R-:W-:Y:S01]  /*0ff0*/  SHFL.IDX PT, R19, R0, 0x3, 0x181f ;  /* 0x00781f0000137f89 */ /* 0x000fe200000e0000 */
[----:B------:R-:W-:Y:S02]  /*1000*/  LOP3.LUT R241, R8, 0xfffffe00, R241, 0xf8, !PT ;  /* 0xfffffe0008f17812 */ /* 0x000fe400078ef8f1 */
[----:B------:R-:W-:Y:S01]  /*1010*/  ISETP.GE.AND P4, PT, R7, R6, PT ;  /* 0x000000060700720c */ /* 0x000fe20003f86270 */
[----:B------:R-:W3:Y:S01]  /*1020*/  SHFL.IDX PT, R8, R18, 0x1, 0x181f ;  /* 0x00381f0012087f89 */ /* 0x000ee200000e0000 */
[----:B------:R-:W-:Y:S01]  /*1030*/  IADD3 R2, R2, 0x60, RZ ;  /* 0x0000006002027810 */ /* 0x000fe20007ffe0ff */
[----:B------:R-:W-:-:S05]  /*1040*/  IMAD.SHL.U32 R241, R241, 0x2, RZ ;  /* 0x00000002f1f17824 */ /* 0x000fca00078e00ff */
[----:B------:R-:W-:Y:S01]  /*1050*/  IADD3 R243, R241, 0x100, RZ ;  /* 0x00000100f1f37810 */ /* 0x000fe20007ffe0ff */
[----:B-1----:R-:W-:-:S04]  /*1060*/  @!P1 IMAD.WIDE R14, R37, 0x2, R12 ;  /* 0x00000002250e9825 */ /* 0x002fc800078e020c */
[----:B------:R-:W-:Y:S01]  /*1070*/  @!P1 IMAD.WIDE R12, R36, 0x2, R12 ;  /* 0x00000002240c9825 */ /* 0x000fe200078e020c */
[----:B------:R1:W-:Y:S04]  /*1080*/  @!P1 LDGSTS.E.BYPASS.LTC128B.128 [R241+0x100], [R14.64], !P3 ;  /* 0x001000000ef19fae */ /* 0x0003e8000d901d4c */
[----:B------:R4:W-:Y:S01]  /*1090*/  @!P1 LDGSTS.E.BYPASS.LTC128B.128 [R241+0x4100], [R12.64], !P2 ;  /* 0x041000000cf19fae */ /* 0x0009e2000d101d4c */
[----:B------:R-:W-:Y:S01]  /*10a0*/  ISETP.GE.AND P1, PT, R2, R6, PT ;  /* 0x000000060200720c */ /* 0x000fe20003f26270 */
[----:B---3--:R-:W-:-:S04]  /*10b0*/  @!P4 IMAD.WIDE R6, R36, 0x2, R8 ;  /* 0x000000022406c825 */ /* 0x008fc800078e0208 */
[----:B-1----:R-:W-:Y:S01]  /*10c0*/  @!P4 IMAD.WIDE R14, R37, 0x2, R8 ;  /* 0x00000002250ec825 */ /* 0x002fe200078e0208 */
[C---:B------:R-:W-:Y:S02]  /*10d0*/  LOP3.LUT R8, R238.reuse, 0xfffffff0, RZ, 0xc0, !PT ;  /* 0xfffffff0ee087812 */ /* 0x040fe400078ec0ff */
[----:B------:R-:W-:Y:S01]  /*10e0*/  SHF.R.S32.HI R9, RZ, 0x4, R238 ;  /* 0x00000004ff097819 */ /* 0x000fe200000114ee */
[----:B----4-:R-:W-:Y:S02]  /*10f0*/  SHFL.IDX PT, R12, R18, 0x2, 0x181f ;  /* 0x00581f00120c7f89 */ /* 0x010fe400000e0000 */
[----:B------:R-:W-:Y:S01]  /*1100*/  IMAD.IADD R8, R5, 0x1, -R8 ;  /* 0x0000000105087824 */ /* 0x000fe200078e0a08 */
[----:B------:R-:W-:Y:S01]  /*1110*/  LEA.HI R238, R238, R9, RZ, 0x1 ;  /* 0x00000009eeee7211 */ /* 0x000fe200078f08ff */
[----:B------:R1:W3:Y:S03]  /*1120*/  SHFL.IDX PT, R13, R0, 0x2, 0x181f ;  /* 0x00581f00000d7f89 */ /* 0x0002e600000e0000 */
[----:B------:R-:W-:Y:S01]  /*1130*/  SHF.R.S32.HI R2, RZ, 0x1f, R8 ;  /* 0x0000001fff027819 */ /* 0x000fe20000011408 */
[----:B------:R3:W-:Y:S01]  /*1140*/  @!P4 LDGSTS.E.BYPASS.LTC128B.128 [R241+0x1100], [R14.64], !P3 ;  /* 0x011000000ef1cfae */ /* 0x0007e2000d901d4c */
[----:B------:R-:W-:-:S02]  /*1150*/  LOP3.LUT R238, R238, 0xfffffffe, RZ, 0xc0, !PT ;  /* 0xfffffffeeeee7812 */ /* 0x000fc400078ec0ff */
[----:B------:R-:W-:Y:S01]  /*1160*/  LEA.HI R2, R2, R8, RZ, 0x3 ;  /* 0x0000000802027211 */ /* 0x000fe200078f18ff */
[----:B------:R4:W-:Y:S02]  /*1170*/  @!P4 LDGSTS.E.BYPASS.LTC128B.128 [R241+0x5100], [R6.64], !P2 ;  /* 0x0510000006f1cfae */ /* 0x0009e4000d101d4c */
[----:B------:R-:W-:Y:S02]  /*1180*/  IMAD.IADD R238, R9, 0x1, -R238 ;  /* 0x0000000109ee7824 */ /* 0x000fe400078e0aee */
[----:B------:R-:W5:Y:S01]  /*1190*/  SHFL.IDX PT, R18, R18, 0x3, 0x181f ;  /* 0x00781f0012127f89 */ /* 0x000f6200000e0000 */
[----:B-1----:R-:W-:-:S05]  /*11a0*/  LOP3.LUT R0, R2, 0xfffffff8, RZ, 0xc0, !PT ;  /* 0xfffffff802007812 */ /* 0x002fca00078ec0ff */
[----:B------:R-:W-:Y:S02]  /*11b0*/  IMAD.IADD R0, R8, 0x1, -R0 ;  /* 0x0000000108007824 */ /* 0x000fe400078e0a00 */
[----:B------:R-:W-:Y:S02]  /*11c0*/  IMAD.SHL.U32 R8, R238, 0x8, RZ ;  /* 0x00000008ee087824 */ /* 0x000fe400078e00ff */
[----:B---3--:R-:W-:-:S04]  /*11d0*/  @!P5 IMAD.WIDE R14, R37, 0x2, R12 ;  /* 0x00000002250ed825 */ /* 0x008fc800078e020c */
[----:B------:R-:W-:Y:S01]  /*11e0*/  @!P5 IMAD.WIDE R12, R36, 0x2, R12 ;  /* 0x00000002240cd825 */ /* 0x000fe200078e020c */
[----:B------:R1:W-:Y:S03]  /*11f0*/  @!P5 LDGSTS.E.BYPASS.LTC128B.128 [R241+0x2100], [R14.64], !P3 ;  /* 0x021000000ef1dfae */ /* 0x0003e6000d901d4c */
[----:B------:R-:W-:Y:S01]  /*1200*/  IMAD.SHL.U32 R9, R0, 0x40, RZ ;  /* 0x0000004000097824 */ /* 0x000fe200078e00ff */
[----:B------:R3:W-:Y:S01]  /*1210*/  @!P5 LDGSTS.E.BYPASS.LTC128B.128 [R241+0x6100], [R12.64], !P2 ;  /* 0x061000000cf1dfae */ /* 0x0007e2000d101d4c */
[----:B-----5:R-:W-:-:S03]  /*1220*/  @!P1 IMAD.WIDE R20, R37, 0x2, R18 ;  /* 0x0000000225149825 */ /* 0x020fc600078e0212 */
[----:B------:R-:W-:Y:S01]  /*1230*/  LOP3.LUT R9, R9, 0x1c0, RZ, 0xc0, !PT ;  /* 0x000001c009097812 */ /* 0x000fe200078ec0ff */
[----:B------:R-:W-:Y:S01]  /*1240*/  @!P1 IMAD.WIDE R18, R36, 0x2, R18 ;  /* 0x0000000224129825 */ /* 0x000fe200078e0212 */
[----:B------:R5:W-:Y:S01]  /*1250*/  @!P1 LDGSTS.E.BYPASS.LTC128B.128 [R241+0x3100], [R20.64], !P3 ;  /* 0x0310000014f19fae */ /* 0x000be2000d901d4c */
[----:B------:R-:W-:Y:S02]  /*1260*/  ISETP.GE.AND P3, PT, R32, c[0x0][0x1d4], PT ;  /* 0x0000750020007a0c */ /* 0x000fe40003f66270 */
[----:B------:R-:W-:Y:S01]  /*1270*/  LOP3.LUT R8, R9, 0x8, R8, 0xf8, !PT ;  /* 0x0000000809087812 */ /* 0x000fe200078ef808 */
[----:B------:R1:W-:Y:S01]  /*1280*/  @!P1 LDGSTS.E.BYPASS.LTC128B.128 [R241+0x7100], [R18.64], !P2 ;  /* 0x0710000012f19fae */ /* 0x0003e2000d101d4c */
[----:B------:R-:W-:-:S03]  /*1290*/  SHF.R.U32.HI R9, RZ, 0x3, R9 ;  /* 0x00000003ff097819 */ /* 0x000fc60000011609 */
[----:B------:R-:W0:Y:S01]  /*12a0*/  LDGDEPBAR ;  /* 0x00000000000079af */ /* 0x000e220000000000 */
[----:B--2---:R-:W-:Y:S01]  /*12b0*/  SHF.R.S32.HI R34, RZ, 0x1f, R239 ;  /* 0x0000001fff227819 */ /* 0x004fe200000114ef */
[----:B------:R-:W-:-:S04]  /*12c0*/  IMAD.WIDE.U32 R16, R239, c[0x0][0x1f0], R16 ;  /* 0x00007c00ef107a25 */ /* 0x000fc800078e0010 */
[----:B------:R-:W-:Y:S01]  /*12d0*/  IMAD R4, R34, c[0x0][0x1f0], RZ ;  /* 0x00007c0022047a24 */ /* 0x000fe200078e02ff */
[----:B----4-:R-:W-:-:S03]  /*12e0*/  IADD3 R7, P4, R16, UR20, RZ ;  /* 0x0000001410077c10 */ /* 0x010fc6000ff9e0ff */
[----:B------:R-:W-:-:S05]  /*12f0*/  IMAD R4, R239, c[0x0][0x1f4], R4 ;  /* 0x00007d00ef047a24 */ /* 0x000fca00078e0204 */
[----:B------:R-:W-:Y:S02]  /*1300*/  IADD3.X R4, R17, UR18, R4, P4, !PT ;  /* 0x0000001211047c10 */ /* 0x000fe4000a7fe404 */
[----:B------:R-:W-:-:S04]  /*1310*/  LEA R6, P4, R7, c[0x0][0x1c8], 0x1 ;  /* 0x0000720007067a11 */ /* 0x000fc800078808ff */
[----:B------:R-:W-:Y:S01]  /*1320*/  LEA.HI.X R4, R7, c[0x0][0x1cc], R4, 0x1, P4 ;  /* 0x0000730007047a11 */ /* 0x000fe200020f0c04 */
[----:B------:R-:W-:Y:S01]  /*1330*/  SHFL.IDX PT, R16, R6, RZ, 0x181f ;  /* 0x00181fff06107589 */ /* 0x000fe200000e0000 */
[C---:B------:R-:W-:Y:S01]  /*1340*/  IADD3 R7, -R3.reuse, UR15, RZ ;  /* 0x0000000f03077c10 */ /* 0x040fe2000fffe1ff */
[----:B------:R-:W-:Y:S01]  /*1350*/  IMAD.SHL.U32 R3, R3, 0x8, RZ ;  /* 0x0000000803037824 */ /* 0x000fe200078e00ff */
[----:B------:R-:W-:Y:S01]  /*1360*/  ISETP.GE.AND P4, PT, R37, c[0x0][0x1d4], PT ;  /* 0x0000750025007a0c */ /* 0x000fe20003f86270 */
[----:B------:R-:W2:Y:S01]  /*1370*/  SHFL.IDX PT, R17, R4, RZ, 0x181f ;  /* 0x00181fff04117589 */ /* 0x000ea200000e0000 */
[C---:B------:R-:W-:Y:S02]  /*1380*/  ISETP.GE.AND P6, PT, R7.reuse, 0x1, PT ;  /* 0x000000010700780c */ /* 0x040fe40003fc6270 */
[C---:B------:R-:W-:Y:S01]  /*1390*/  ISETP.GE.AND P5, PT, R7.reuse, 0x21, PT ;  /* 0x000000210700780c */ /* 0x040fe20003fa6270 */
[----:B-1----:R-:W-:Y:S01]  /*13a0*/  SHFL.IDX PT, R14, R6, 0x1, 0x181f ;  /* 0x00381f00060e7f89 */ /* 0x002fe200000e0000 */
[----:B------:R-:W-:-:S02]  /*13b0*/  ISETP.GE.AND P2, PT, R7, 0x41, PT ;  /* 0x000000410700780c */ /* 0x000fc40003f46270 */
[----:B------:R-:W-:Y:S01]  /*13c0*/  ISETP.GT.AND P1, PT, R7, 0x60, PT ;  /* 0x000000600700780c */ /* 0x000fe20003f24270 */
[----:B------:R-:W1:Y:S04]  /*13d0*/  SHFL.IDX PT, R15, R4, 0x1, 0x181f ;  /* 0x00381f00040f7f89 */ /* 0x000e6800000e0000 */
[----:B---3--:R-:W-:Y:S04]  /*13e0*/  SHFL.IDX PT, R12, R6, 0x2, 0x181f ;  /* 0x00581f00060c7f89 */ /* 0x008fe800000e0000 */
[----:B------:R-:W-:Y:S04]  /*13f0*/  SHFL.IDX PT, R13, R4, 0x2, 0x181f ;  /* 0x00581f00040d7f89 */ /* 0x000fe800000e0000 */
[----:B------:R3:W-:Y:S04]  /*1400*/  SHFL.IDX PT, R22, R6, 0x3, 0x181f ;  /* 0x00781f0006167f89 */ /* 0x0007e800000e0000 */
[----:B------:R4:W1:Y:S01]  /*1410*/  SHFL.IDX PT, R23, R4, 0x3, 0x181f ;  /* 0x00781f0004177f89 */ /* 0x00086200000e0000 */
[----:B--2---:R-:W-:Y:S01]  /*1420*/  @P6 IMAD.WIDE R18, R36, 0x2, R16 ;  /* 0x0000000224126825 */ /* 0x004fe200078e0210 */
[----:B---3--:R-:W-:-:S03]  /*1430*/  LEA.HI R6, R10, R5, RZ, 0x5 ;  /* 0x000000050a067211 */ /* 0x008fc600078f28ff */
[----:B------:R-:W-:Y:S01]  /*1440*/  IMAD.SHL.U32 R10, R2, 0x40, RZ ;  /* 0x00000040020a7824 */ /* 0x000fe200078e00ff */
[----:B----4-:R-:W-:Y:S01]  /*1450*/  LOP3.LUT R4, R8, R9, RZ, 0x3c, !PT ;  /* 0x0000000908047212 */ /* 0x010fe200078e3cff */
[----:B------:R-:W-:-:S03]  /*1460*/  @P6 IMAD.WIDE R8, R37, 0x2, R16 ;  /* 0x0000000225086825 */ /* 0x000fc600078e0210 */
[----:B------:R-:W-:Y:S01]  /*1470*/  LOP3.LUT R4, R4, 0xfffffe00, R10, 0xf8, !PT ;  /* 0xfffffe0004047812 */ /* 0x000fe200078ef80a */
[C-C-:B-1----:R-:W-:Y:S01]  /*1480*/  @P5 IMAD.WIDE R16, R37.reuse, 0x2, R14.reuse ;  /* 0x0000000225105825 */ /* 0x142fe200078e020e */
[----:B------:R1:W-:Y:S03]  /*1490*/  @P6 LDGSTS.E.BYPASS.LTC128B.128 [R241+0x8100], [R8.64], !P4 ;  /* 0x0810000008f16fae */ /* 0x0003e6000e101d4c */
[----:B------:R-:W-:Y:S01]  /*14a0*/  @P5 IMAD.WIDE R14, R36, 0x2, R14 ;  /* 0x00000002240e5825 */ /* 0x000fe200078e020e */
[----:B------:R2:W-:Y:S04]  /*14b0*/  @P6 LDGSTS.E.BYPASS.LTC128B.128 [R241+0xc100], [R18.64], !P3 ;  /* 0x0c10000012f16fae */ /* 0x0005e8000d901d4c */
[----:B------:R2:W-:Y:S04]  /*14c0*/  @P5 LDGSTS.E.BYPASS.LTC128B.128 [R241+0x9100], [R16.64], !P4 ;  /* 0x0910000010f15fae */ /* 0x0005e8000e101d4c */
[----:B------:R3:W-:Y:S01]  /*14d0*/  @P5 LDGSTS.E.BYPASS.LTC128B.128 [R241+0xd100], [R14.64], !P3 ;  /* 0x0d1000000ef15fae */ /* 0x0007e2000d901d4c */
[----:B-1----:R-:W-:-:S04]  /*14e0*/  @P1 IMAD.WIDE R8, R37, 0x2, R22 ;  /* 0x0000000225081825 */ /* 0x002fc800078e0216 */
[----:B------:R-:W-:-:S04]  /*14f0*/  @P1 IMAD.WIDE R22, R36, 0x2, R22 ;  /* 0x0000000224161825 */ /* 0x000fc800078e0216 */
[----:B---3--:R-:W-:-:S04]  /*1500*/  @P2 IMAD.WIDE R14, R37, 0x2, R12 ;  /* 0x00000002250e2825 */ /* 0x008fc800078e020c */
[----:B------:R-:W-:Y:S01]  /*1510*/  @P2 IMAD.WIDE R12, R36, 0x2, R12 ;  /* 0x00000002240c2825 */ /* 0x000fe200078e020c */
[----:B------:R1:W-:Y:S04]  /*1520*/  @P2 LDGSTS.E.BYPASS.LTC128B.128 [R241+0xa100], [R14.64], !P4 ;  /* 0x0a1000000ef12fae */ /* 0x0003e8000e101d4c */
[----:B------:R1:W-:Y:S04]  /*1530*/  @P2 LDGSTS.E.BYPASS.LTC128B.128 [R241+0xe100], [R12.64], !P3 ;  /* 0x0e1000000cf12fae */ /* 0x0003e8000d901d4c */
[----:B------:R3:W-:Y:S04]  /*1540*/  @P1 LDGSTS.E.BYPASS.LTC128B.128 [R241+0xb100], [R8.64], !P4 ;  /* 0x0b10000008f11fae */ /* 0x0007e8000e101d4c */
[----:B------:R5:W-:Y:S01]  /*1550*/  @P1 LDGSTS.E.BYPASS.LTC128B.128 [R241+0xf100], [R22.64], !P3 ;  /* 0x0f10000016f11fae */ /* 0x000be2000d901d4c */
[----:B------:R-:W-:-:S02]  /*1560*/  R2P PR, R0, 0x6 ;  /* 0x0000000600007804 */ /* 0x000fc40000000000 */
[C---:B------:R-:W-:Y:S01]  /*1570*/  LOP3.LUT P5, RZ, R33.reuse, 0x4, RZ, 0xc0, !PT ;  /* 0x0000000421ff7812 */ /* 0x040fe200078ac0ff */
[----:B------:R-:W0:Y:S01]  /*1580*/  LDGDEPBAR ;  /* 0x00000000000079af */ /* 0x000e220000000000 */
[----:B---3--:R-:W-:Y:S02]  /*1590*/  IMAD.SHL.U32 R9, R33, 0x40, RZ ;  /* 0x0000004021097824 */ /* 0x008fe400078e00ff */
[----:B------:R-:W-:Y:S01]  /*15a0*/  IMAD.SHL.U32 R8, R6, 0x20, RZ ;  /* 0x0000002006087824 */ /* 0x000fe200078e00ff */
[----:B------:R-:W-:-:S04]  /*15b0*/  DEPBAR.LE SB0, 0x1 ;  /* 0x000080400000791a */ /* 0x000fc80000000000 */
[----:B------:R-:W-:Y:S02]  /*15c0*/  LOP3.LUT R2, R9, 0x1c0, RZ, 0xc0, !PT ;  /* 0x000001c009027812 */ /* 0x000fe400078ec0ff */
[----:B------:R-:W-:Y:S02]  /*15d0*/  LOP3.LUT R8, R8, 0x7ffffc00, RZ, 0xc0, !PT ;  /* 0x7ffffc0008087812 */ /* 0x000fe400078ec0ff */
[----:B------:R-:W-:Y:S02]  /*15e0*/  LOP3.LUT R3, R2, 0x8, R3, 0xf8, !PT ;  /* 0x0000000802037812 */ /* 0x000fe400078ef803 */
[----:B------:R-:W-:Y:S01]  /*15f0*/  SHF.R.U32.HI R9, RZ, 0x3, R2 ;  /* 0x00000003ff097819 */ /* 0x000fe20000011602 */
[----:B------:R-:W-:Y:S02]  /*1600*/  IMAD.MOV.U32 R2, RZ, RZ, 0x10 ;  /* 0x00000010ff027424 */ /* 0x000fe400078e00ff */
[----:B------:R-:W-:Y:S01]  /*1610*/  IMAD.IADD R176, R4, 0x1, R8 ;  /* 0x0000000104b07824 */ /* 0x000fe200078e0208 */
[----:B------:R-:W-:Y:S01]  /*1620*/  LOP3.LUT R0, R3, R9, RZ, 0x3c, !PT ;  /* 0x0000000903007212 */ /* 0x000fe200078e3cff */
[----:B------:R-:W-:Y:S01]  /*1630*/  IMAD.MOV.U32 R3, RZ, RZ, 0x20 ;  /* 0x00000020ff037424 */ /* 0x000fe200078e00ff */
[----:B------:R-:W-:-:S02]  /*1640*/  SEL R2, R2, 0xfffffff0, !P1 ;  /* 0xfffffff002027807 */ /* 0x000fc40004800000 */
[----:B------:R-:W-:Y:S01]  /*1650*/  LEA R196, R176, 0x100, 0x1 ;  /* 0x00000100b0c47811 */ /* 0x000fe200078e08ff */
[----:B------:R-:W-:Y:S01]  /*1660*/  IMAD R238, R238, 0x200, R0 ;  /* 0x00000200eeee7824 */ /* 0x000fe200078e0200 */
[----:B------:R-:W-:Y:S01]  /*1670*/  SEL R0, R3, 0xffffffe0, !P2 ;  /* 0xffffffe003007807 */ /* 0x000fe20005000000 */
[----:B------:R-:W-:Y:S01]  /*1680*/  IMAD.SHL.U32 R176, R176, 0x2, RZ ;  /* 0x00000002b0b07824 */ /* 0x000fe200078e00ff */
[----:B------:R-:W-:Y:S01]  /*1690*/  BAR.SYNC.DEFER_BLOCKING 0x0 ;  /* 0x0000000000007b1d */ /* 0x000fe20000010000 */
[--C-:B------:R-:W-:Y:S01]  /*16a0*/  IMAD R184, R2, 0x2, R196.reuse ;  /* 0x0000000202b87824 */ /* 0x100fe200078e02c4 */
[----:B------:R-:W-:Y:S01]  /*16b0*/  LOP3.LUT P1, RZ, R33, 0x2, RZ, 0xc0, !PT ;  /* 0x0000000221ff7812 */ /* 0x000fe2000782c0ff */
[C---:B------:R-:W-:Y:S01]  /*16c0*/  IMAD R196, R0.reuse, 0x2, R196 ;  /* 0x0000000200c47824 */ /* 0x040fe200078e02c4 */
[----:B------:R-:W-:Y:S01]  /*16d0*/  SEL R3, R3, 0xffffffe0, !P5 ;  /* 0xffffffe003037807 */ /* 0x000fe20006800000 */
[----:B------:R-:W-:Y:S02]  /*16e0*/  IMAD R204, R0, 0x2, R184 ;  /* 0x0000000200cc7824 */ /* 0x000fe400078e02b8 */
[----:B------:R-:W-:-:S04]  /*16f0*/  IMAD.SHL.U32 R238, R238, 0x2, RZ ;  /* 0x00000002eeee7824 */ /* 0x000fc800078e00ff */
[----:B------:R-:W-:Y:S01]  /*1700*/  IMAD R235, R3, 0x2, R238 ;  /* 0x0000000203eb7824 */ /* 0x000fe200078e02ee */
[C---:B------:R-:W-:Y:S02]  /*1710*/  IADD3 R8, R238.reuse, 0x8100, RZ ;  /* 0x00008100ee087810 */ /* 0x040fe40007ffe0ff */
[----:B------:R-:W-:Y:S02]  /*1720*/  IADD3 R237, R238, 0x8120, RZ ;  /* 0x00008120eeed7810 */ /* 0x000fe40007ffe0ff */
[----:B------:R-:W-:-:S04]  /*1730*/  @P1 IADD3 R237, R8, -0x20, RZ ;  /* 0xffffffe008ed1810 */ /* 0x000fc80007ffe0ff */
[----:B------:R-:W-:Y:S01]  /*1740*/  IADD3 R231, R237, 0x800, RZ ;  /* 0x00000800ede77810 */ /* 0x000fe20007ffe0ff */
[----:B------:R-:W-:Y:S01]  /*1750*/  IMAD R224, R3, 0x2, R237 ;  /* 0x0000000203e07824 */ /* 0x000fe200078e02ed */
[C---:B------:R-:W-:Y:S01]  /*1760*/  IADD3 R230, R237.reuse, 0x1000, RZ ;  /* 0x00001000ede67810 */ /* 0x040fe20007ffe0ff */
[----:B------:R-:W-:Y:S01]  /*1770*/  LDSM.16.M88.4 R136, [R176+0x100] ;  /* 0x00010000b088783b */ /* 0x000fe20000000200 */
[C---:B------:R-:W-:Y:S02]  /*1780*/  IADD3 R229, R237.reuse, 0x1800, RZ ;  /* 0x00001800ede57810 */ /* 0x040fe40007ffe0ff */
[C---:B------:R-:W-:Y:S01]  /*1790*/  IADD3 R228, R237.reuse, 0x2000, RZ ;  /* 0x00002000ede47810 */ /* 0x040fe20007ffe0ff */
[----:B------:R-:W-:Y:S01]  /*17a0*/  LDSM.16.M88.4 R140, [R184] ;  /* 0x00000000b88c783b */ /* 0x000fe20000000200 */
[C---:B------:R-:W-:Y:S02]  /*17b0*/  IADD3 R227, R237.reuse, 0x2800, RZ ;  /* 0x00002800ede37810 */ /* 0x040fe40007ffe0ff */
[C---:B------:R-:W-:Y:S01]  /*17c0*/  IADD3 R226, R237.reuse, 0x3000, RZ ;  /* 0x00003000ede27810 */ /* 0x040fe20007ffe0ff */
[----:B------:R-:W-:Y:S01]  /*17d0*/  LDSM.16.M88.4 R168, [R196] ;  /* 0x00000000c4a8783b */ /* 0x000fe20000000200 */
[----:B------:R-:W-:-:S02]  /*17e0*/  IADD3 R225, R237, 0x3800, RZ ;  /* 0x00003800ede17810 */ /* 0x000fc40007ffe0ff */
[C---:B------:R-:W-:Y:S01]  /*17f0*/  IADD3 R223, R237.reuse, 0x4000, RZ ;  /* 0x00004000eddf7810 */ /* 0x040fe20007ffe0ff */
[----:B------:R-:W-:Y:S01]  /*1800*/  LDSM.16.M88.4 R172, [R204] ;  /* 0x00000000ccac783b */ /* 0x000fe20000000200 */
[C---:B------:R-:W-:Y:S02]  /*1810*/  IADD3 R222, R237.reuse, 0x4800, RZ ;  /* 0x00004800edde7810 */ /* 0x040fe40007ffe0ff */
[C---:B------:R-:W-:Y:S01]  /*1820*/  IADD3 R221, R237.reuse, 0x5000, RZ ;  /* 0x00005000eddd7810 */ /* 0x040fe20007ffe0ff */
[----:B------:R-:W-:Y:S01]  /*1830*/  LDSM.16.M88.4 R176, [R176+0x4100] ;  /* 0x00410000b0b0783b */ /* 0x000fe20000000200 */
[C---:B------:R-:W-:Y:S02]  /*1840*/  IADD3 R220, R237.reuse, 0x5800, RZ ;  /* 0x00005800eddc7810 */ /* 0x040fe40007ffe0ff */
[C---:B------:R-:W-:Y:S01]  /*1850*/  IADD3 R219, R237.reuse, 0x6000, RZ ;  /* 0x00006000eddb7810 */ /* 0x040fe20007ffe0ff */
[----:B------:R-:W-:Y:S01]  /*1860*/  LDSM.16.M88.4 R184, [R184+0x4000] ;  /* 0x00400000b8b8783b */ /* 0x000fe20000000200 */
[----:B------:R-:W-:-:S02]  /*1870*/  IADD3 R218, R237, 0x6800, RZ ;  /* 0x00006800edda7810 */ /* 0x000fc40007ffe0ff */
[C---:B------:R-:W-:Y:S01]  /*1880*/  IADD3 R217, R237.reuse, 0x7000, RZ ;  /* 0x00007000edd97810 */ /* 0x040fe20007ffe0ff */
[----:B------:R-:W-:Y:S01]  /*1890*/  LDSM.16.M88.4 R196, [R196+0x4000] ;  /* 0x00400000c4c4783b */ /* 0x000fe20000000200 */
[----:B------:R-:W-:-:S03]  /*18a0*/  IADD3 R216, R237, 0x7800, RZ ;  /* 0x00007800edd87810 */ /* 0x000fc60007ffe0ff */
[----:B------:R-:W-:Y:S04]  /*18b0*/  LDSM.16.M88.4 R204, [R204+0x4000] ;  /* 0x00400000cccc783b */ /* 0x000fe80000000200 */
[----:B------:R-:W-:Y:S06]  /*18c0*/  BAR.SYNC.DEFER_BLOCKING 0x0 ;  /* 0x0000000000007b1d */ /* 0x000fec0000010000 */
[----:B------:R-:W-:-:S04]  /*18d0*/  DEPBAR.LE SB0, 0x0 ;  /* 0x000080000000791a */ /* 0x000fc80000000000 */
[----:B------:R-:W-:Y:S06]  /*18e0*/  BAR.SYNC.DEFER_BLOCKING 0x0 ;  /* 0x0000000000007b1d */ /* 0x000fec0000010000 */
[----:B-1----:R-:W2:Y:S04]  /*18f0*/  LDSM.16.M88.4 R12, [R238+0x8100] ;  /* 0x00810000ee0c783b */ /* 0x002ea80000000200 */
[----:B------:R-:W1:Y:S04]  /*1900*/  LDSM.16.M88.4 R64, [R238+0x9100] ;  /* 0x00910000ee40783b */ /* 0x000e680000000200 */
[----:B------:R-:W3:Y:S04]  /*1910*/  LDSM.16.M88.4 R72, [R238+0x8900] ;  /* 0x00890000ee48783b */ /* 0x000ee80000000200 */
[----:B------:R-:W4:Y:S04]  /*1920*/  LDSM.16.M88.4 R28, [R237] ;  /* 0x00000000ed1c783b */ /* 0x000f280000000200 */
[----:B------:R-:W1:Y:S04]  /*1930*/  LDSM.16.M88.4 R24, [R237+0x1000] ;  /* 0x00100000ed18783b */ /* 0x000e680000000200 */
[----:B-----5:R-:W5:Y:S04]  /*1940*/  LDSM.16.M88.4 R20, [R237+0x800] ;  /* 0x00080000ed14783b */ /* 0x020f680000000200 */
[----:B------:R-:W3:Y:S04]  /*1950*/  LDSM.16.M88.4 R56, [R238+0x9900] ;  /* 0x00990000ee38783b */ /* 0x000ee80000000200 */
[----:B------:R-:W4:Y:S04]  /*1960*/  LDSM.16.M88.4 R48, [R238+0xa100] ;  /* 0x00a10000ee30783b */ /* 0x000f280000000200 */
[----:B------:R-:W-:Y:S04]  /*1970*/  LDSM.16.M88.4 R40, [R238+0xa900] ;  /* 0x00a90000ee28783b */ /* 0x000fe80000000200 */
[----:B------:R-:W-:Y:S01]  /*1980*/  LDSM.16.M88.4 R88, [R237+0x2800] ;  /* 0x00280000ed58783b */ /* 0x000fe20000000200 */
[C---:B--2---:R-:W-:Y:S03]  /*1990*/  HMMA.16816.F32 R16, R136.reuse, R12, RZ ;  /* 0x0000000c8810723c */ /* 0x044fe600000018ff */
[----:B------:R-:W-:Y:S04]  /*19a0*/  LDSM.16.M88.4 R80, [R237+0x3000] ;  /* 0x00300000ed50783b */ /* 0x000fe80000000200 */
[----:B------:R-:W-:Y:S01]  /*19b0*/  LDSM.16.M88.4 R76, [R237+0x3800] ;  /* 0x00380000ed4c783b */ /* 0x000fe20000000200 */
[C---:B------:R-:W-:Y:S08]  /*19c0*/  HMMA.16816.F32 R12, R136.reuse, R14, RZ ;  /* 0x0000000e880c723c */ /* 0x040ff000000018ff */
[C---:B-1----:R-:W-:Y:S08]  /*19d0*/  HMMA.16816.F32 R68, R136.reuse, R64, RZ ;  /* 0x000000408844723c */ /* 0x042ff000000018ff */
[C---:B---3--:R-:W-:Y:S08]  /*19e0*/  HMMA.16816.F32 R8, R136.reuse, R72, RZ ;  /* 0x000000488808723c */ /* 0x048ff000000018ff */
[----:B------:R-:W-:Y:S08]  /*19f0*/  HMMA.16816.F32 R72, R136, R74, RZ ;  /* 0x0000004a8848723c */ /* 0x000ff000000018ff */
[C---:B----4-:R-:W-:Y:S07]  /*1a00*/  HMMA.16816.F32 R12, R140.reuse, R30, R12 ;  /* 0x0000001e8c0c723c */ /* 0x050fee000000180c */
[----:B------:R-:W-:Y:S01]  /*1a10*/  IMAD R30, R35, c[0x0][0x208], RZ ;  /* 0x00008200231e7a24 */ /* 0x000fe200078e02ff */
[----:B------:R-:W-:Y:S03]  /*1a20*/  HMMA.16816.F32 R16, R140, R28, R16 ;  /* 0x0000001c8c10723c */ /* 0x000fe60000001810 */
[----:B------:R-:W-:-:S04]  /*1a30*/  IMAD R30, R240, c[0x0][0x20c], R30 ;  /* 0x00008300f01e7a24 */ /* 0x000fc800078e021e */
[----:B------:R-:W-:Y:S01]  /*1a40*/  IMAD.WIDE.U32 R28, R240, c[0x0][0x208], RZ ;  /* 0x00008200f01c7a25 */ /* 0x000fe200078e00ff */
[----:B------:R-:W-:Y:S03]  /*1a50*/  HMMA.16816.F32 R68, R140, R24, R68 ;  /* 0x000000188c44723c */ /* 0x000fe60000001844 */
[----:B------:R-:W-:Y:S02]  /*1a60*/  IMAD.IADD R29, R29, 0x1, R30 ;  /* 0x000000011d1d7824 */ /* 0x000fe400078e021e */
[----:B------:R-:W-:-:S03]  /*1a70*/  IMAD.WIDE R30, R37, 0x2, RZ ;  /* 0x00000002251e7825 */ /* 0x000fc600078e02ff */
[----:B-----5:R-:W-:Y:S01]  /*1a80*/  HMMA.16816.F32 R8, R140, R20, R8 ;  /* 0x000000148c08723c */ /* 0x020fe20000001808 */
[----:B------:R-:W-:-:S04]  /*1a90*/  IMAD.WIDE.U32 R24, R239, c[0x0][0x218], R28 ;  /* 0x00008600ef187a25 */ /* 0x000fc800078e001c */
[----:B------:R-:W-:Y:S01]  /*1aa0*/  IMAD R28, R34, c[0x0][0x218], RZ ;  /* 0x00008600221c7a24 */ /* 0x000fe200078e02ff */
[----:B------:R-:W-:Y:S02]  /*1ab0*/  IADD3 R44, P1, R24, UR22, RZ ;  /* 0x00000016182c7c10 */ /* 0x000fe4000ff3e0ff */
[----:B------:R-:W-:Y:S01]  /*1ac0*/  HMMA.16816.F32 R72, R140, R22, R72 ;  /* 0x000000168c48723c */ /* 0x000fe20000001848 */
[----:B------:R-:W-:Y:S01]  /*1ad0*/  LDSM.16.M88.4 R20, [R237+0x1800] ;  /* 0x00180000ed14783b */ /* 0x000fe20000000200 */
[----:B------:R-:W-:-:S05]  /*1ae0*/  IMAD R28, R239, c[0x0][0x21c], R28 ;  /* 0x00008700ef1c7a24 */ /* 0x000fca00078e021c */
[----:B------:R-:W-:Y:S01]  /*1af0*/  IADD3.X R28, R25, UR4, R28, P1, !PT ;  /* 0x00000004191c7c10 */ /* 0x000fe20008ffe41c */
[----:B------:R-:W-:Y:S01]  /*1b00*/  HMMA.16816.F32 R60, R136, R56, RZ ;  /* 0x00000038883c723c */ /* 0x000fe200000018ff */
[----:B------:R-:W-:-:S04]  /*1b10*/  LEA R86, P1, R44, c[0x0][0x1f8], 0x1 ;  /* 0x00007e002c567a11 */ /* 0x000fc800078208ff */
[----:B------:R-:W-:Y:S01]  /*1b20*/  LEA.HI.X R44, R44, c[0x0][0x1fc], R28, 0x1, P1 ;  /* 0x00007f002c2c7a11 */ /* 0x000fe200008f0c1c */
[----:B------:R-:W1:Y:S02]  /*1b30*/  SHFL.IDX PT, R98, R86, RZ, 0x181f ;  /* 0x00181fff56627589 */ /* 0x000e6400000e0000 */
[C---:B------:R-:W-:Y:S02]  /*1b40*/  HMMA.16816.F32 R64, R136.reuse, R66, RZ ;  /* 0x000000428840723c */ /* 0x040fe400000018ff */
[----:B------:R-:W2:Y:S04]  /*1b50*/  SHFL.IDX PT, R34, R86, 0x1, 0x181f ;  /* 0x00381f0056227f89 */ /* 0x000ea800000e0000 */
[----:B------:R-:W3:Y:S02]  /*1b60*/  SHFL.IDX PT, R84, R86, 0x2, 0x181f ;  /* 0x00581f0056547f89 */ /* 0x000ee400000e0000 */
[C---:B------:R-:W-:Y:S02]  /*1b70*/  HMMA.16816.F32 R56, R136.reuse, R58, RZ ;  /* 0x0000003a8838723c */ /* 0x040fe400000018ff */
[----:B------:R-:W4:Y:S04]  /*1b80*/  SHFL.IDX PT, R29, R44, RZ, 0x181f ;  /* 0x00181fff2c1d7589 */ /* 0x000f2800000e0000 */
[----:B------:R-:W5:Y:S02]  /*1b90*/  SHFL.IDX PT, R86, R86, 0x3, 0x181f ;  /* 0x00781f0056567f89 */ /* 0x000f6400000e0000 */
[----:B------:R-:W-:Y:S02]  /*1ba0*/  HMMA.16816.F32 R52, R136, R48, RZ ;  /* 0x000000308834723c */ /* 0x000fe400000018ff */
[----:B------:R-:W5:Y:S04]  /*1bb0*/  SHFL.IDX PT, R28, R44, 0x1, 0x181f ;  /* 0x00381f002c1c7f89 */ /* 0x000f6800000e0000 */
[----:B------:R-:W5:Y:S01]  /*1bc0*/  SHFL.IDX PT, R45, R44, 0x2, 0x181f ;  /* 0x00581f002c2d7f89 */ /* 0x000f6200000e0000 */
[----:B-1----:R-:W-:Y:S01]  /*1bd0*/  IADD3 R96, P1, R98, R30, RZ ;  /* 0x0000001e62607210 */ /* 0x002fe20007f3e0ff */
[----:B------:R-:W-:Y:S02]  /*1be0*/  HMMA.16816.F32 R64, R140, R26, R64 ;  /* 0x0000001a8c40723c */ /* 0x000fe40000001840 */
[----:B------:R-:W1:Y:S01]  /*1bf0*/  SHFL.IDX PT, R44, R44, 0x3, 0x181f ;  /* 0x00781f002c2c7f89 */ /* 0x000e6200000e0000 */
[----:B--2---:R-:W-:-:S02]  /*1c00*/  IADD3 R94, P2, R30, R34, RZ ;  /* 0x000000221e5e7210 */ /* 0x004fc40007f5e0ff */
[C---:B---3--:R-:W-:Y:S01]  /*1c10*/  IADD3 R92, P6, R30.reuse, R84, RZ ;  /* 0x000000541e5c7210 */ /* 0x048fe20007fde0ff */
[----:B------:R-:W2:Y:S02]  /*1c20*/  LDSM.16.M88.4 R24, [R237+0x2000] ;  /* 0x00200000ed18783b */ /* 0x000ea40000000200 */
[----:B------:R-:W-:Y:S01]  /*1c30*/  HMMA.16816.F32 R60, R140, R20, R60 ;  /* 0x000000148c3c723c */ /* 0x000fe2000000183c */
[----:B----4-:R-:W-:Y:S01]  /*1c40*/  IMAD.X R97, R29, 0x1, R31, P1 ;  /* 0x000000011d617824 */ /* 0x010fe200008e061f */
[----:B-----5:R-:W-:-:S05]  /*1c50*/  IADD3 R38, P1, R30, R86, RZ ;  /* 0x000000561e267210 */ /* 0x020fca0007f3e0ff */
[----:B------:R-:W-:Y:S01]  /*1c60*/  IMAD.WIDE R20, R36, 0x2, RZ ;  /* 0x0000000224147825 */ /* 0x000fe200078e02ff */
[----:B------:R-:W-:Y:S03]  /*1c70*/  HMMA.16816.F32 R56, R140, R22, R56 ;  /* 0x000000168c38723c */ /* 0x000fe60000001838 */
[C---:B------:R-:W-:Y:S01]  /*1c80*/  IMAD.X R95, R31.reuse, 0x1, R28, P2 ;  /* 0x000000011f5f7824 */ /* 0x040fe200010e061c */
[----:B------:R-:W-:Y:S01]  /*1c90*/  IADD3 R98, P2, R98, R20, RZ ;  /* 0x0000001462627210 */ /* 0x000fe20007f5e0ff */
[----:B------:R-:W-:Y:S01]  /*1ca0*/  IMAD.X R93, R31, 0x1, R45, P6 ;  /* 0x000000011f5d7824 */ /* 0x000fe200030e062d */
[----:B------:R-:W-:Y:S02]  /*1cb0*/  ISETP.GE.AND P6, PT, R37, c[0x0][0x1d4], PT ;  /* 0x0000750025007a0c */ /* 0x000fe40003fc6270 */
[----:B------:R-:W-:Y:S01]  /*1cc0*/  HMMA.16816.F32 R48, R136, R50, RZ ;  /* 0x000000328830723c */ /* 0x000fe200000018ff */
[----:B------:R-:W-:Y:S01]  /*1cd0*/  IMAD.X R99, R29, 0x1, R21, P2 ;  /* 0x000000011d637824 */ /* 0x000fe200010e0615 */
[C---:B------:R-:W-:Y:S01]  /*1ce0*/  IADD3 R84, P2, R20.reuse, R84, RZ ;  /* 0x0000005414547210 */ /* 0x040fe20007f5e0ff */
[----:B-1----:R-:W-:Y:S01]  /*1cf0*/  IMAD.X R39, R31, 0x1, R44, P1 ;  /* 0x000000011f277824 */ /* 0x002fe200008e062c */
[----:B------:R-:W-:-:S03]  /*1d00*/  IADD3 R34, P1, R20, R34, RZ ;  /* 0x0000002214227210 */ /* 0x000fc60007f3e0ff */
[C---:B------:R-:W-:Y:S01]  /*1d10*/  IMAD.X R85, R21.reuse, 0x1, R45, P2 ;  /* 0x0000000115557824 */ /* 0x040fe200010e062d */
[----:B------:R-:W-:Y:S01]  /*1d20*/  ISETP.GE.AND P2, PT, R32, c[0x0][0x1d4], PT ;  /* 0x0000750020007a0c */ /* 0x000fe20003f46270 */
[----:B------:R-:W-:Y:S01]  /*1d30*/  IMAD.X R35, R21, 0x1, R28, P1 ;  /* 0x0000000115237824 */ /* 0x000fe200008e061c */
[----:B------:R-:W-:Y:S01]  /*1d40*/  IADD3 R86, P1, R20, R86, RZ ;  /* 0x0000005614567210 */ /* 0x000fe20007f3e0ff */
[----:B------:R-:W-:Y:S01]  /*1d50*/  LDSM.16.M88.4 R28, [R238+0xb100] ;  /* 0x00b10000ee1c783b */ /* 0x000fe20000000200 */
[----:B------:R-:W-:-:S03]  /*1d60*/  ISETP.LT.OR P5, PT, R7, 0x1, P2 ;  /* 0x000000010700780c */ /* 0x000fc600017a1670 */
[----:B------:R-:W-:Y:S01]  /*1d70*/  IMAD.X R87, R21, 0x1, R44, P1 ;  /* 0x0000000115577824 */ /* 0x000fe200008e062c */
[C---:B------:R-:W-:Y:S01]  /*1d80*/  ISETP.LT.OR P1, PT, R7.reuse, 0x1, P6 ;  /* 0x000000010700780c */ /* 0x040fe20003721670 */
[----:B------:R-:W1:Y:S01]  /*1d90*/  LDSM.16.M88.4 R20, [R238+0xb900] ;  /* 0x00b90000ee14783b */ /* 0x000e620000000200 */
[----:B------:R-:W-:Y:S08]  /*1da0*/  HMMA.16816.F32 R44, R136, R40, RZ ;  /* 0x00000028882c723c */ /* 0x000ff000000018ff */
[----:B--2---:R-:W-:Y:S03]  /*1db0*/  HMMA.16816.F32 R52, R140, R24, R52 ;  /* 0x000000188c34723c */ /* 0x004fe60000001834 */
[----:B------:R-:W-:Y:S01]  /*1dc0*/  @!PT LDS RZ, [RZ] ;  /* 0x00000000fffff984 */ /* 0x000fe20000000800 */
[----:B------:R-:W-:Y:S01]  /*1dd0*/  @!PT LDS RZ, [RZ] ;  /* 0x00000000fffff984 */ /* 0x000fe20000000800 */
[----:B------:R-:W-:Y:S01]  /*1de0*/  @!PT LDS RZ, [RZ] ;  /* 0x00000000fffff984 */ /* 0x000fe20000000800 */
[----:B------:R2:W-:Y:S01]  /*1df0*/  LDGSTS.E.BYPASS.LTC128B.128 [R241+0x100], [R96.64], !P1 ;  /* 0x0010000060f17fae */ /* 0x0005e2000c901d4c */
[----:B------:R-:W-:-:S03]  /*1e00*/  ISETP.LT.OR P1, PT, R7, 0x21, P6 ;  /* 0x000000210700780c */ /* 0x000fc60003721670 */
[----:B------:R2:W-:Y:S01]  /*1e10*/  LDGSTS.E.BYPASS.LTC128B.128 [R241+0x4100], [R98.64], !P5 ;  /* 0x0410000062f17fae */ /* 0x0005e2000e901d4c */
[C---:B------:R-:W-:Y:S01]  /*1e20*/  ISETP.LT.OR P5, PT, R7.reuse, 0x21, P2 ;  /* 0x000000210700780c */ /* 0x040fe200017a1670 */
[----:B------:R-:W-:Y:S08]  /*1e30*/  HMMA.16816.F32 R48, R140, R26, R48 ;  /* 0x0000001a8c30723c */ /* 0x000ff00000001830 */
[----:B------:R3:W-:Y:S01]  /*1e40*/  LDGSTS.E.BYPASS.LTC128B.128 [R241+0x1100], [R94.64], !P1 ;  /* 0x011000005ef17fae */ /* 0x0007e2000c901d4c */
[C---:B------:R-:W-:Y:S01]  /*1e50*/  ISETP.LT.OR P1, PT, R7.reuse, 0x41, P6 ;  /* 0x000000410700780c */ /* 0x040fe20003721670 */
[----:B------:R-:W-:Y:S01]  /*1e60*/  HMMA.16816.F32 R40, R136, R42, RZ ;  /* 0x0000002a8828723c */ /* 0x000fe200000018ff */
[C---:B------:R-:W-:Y:S01]  /*1e70*/  ISETP.LT.OR P6, PT, R7.reuse, 0x61, P6 ;  /* 0x000000610700780c */ /* 0x040fe200037c1670 */
[----:B------:R4:W-:Y:S01]  /*1e80*/  LDGSTS.E.BYPASS.LTC128B.128 [R241+0x5100], [R34.64], !P5 ;  /* 0x0510000022f17fae */ /* 0x0009e2000e901d4c */
[----:B------:R-:W-:-:S02]  /*1e90*/  ISETP.LT.OR P5, PT, R7, 0x41, P2 ;  /* 0x000000410700780c */ /* 0x000fc400017a1670 */
[----:B------:R-:W-:-:S03]  /*1ea0*/  ISETP.LT.OR P2, PT, R7, 0x61, P2 ;  /* 0x000000610700780c */ /* 0x000fc60001741670 */
[----:B------:R-:W-:Y:S04]  /*1eb0*/  HMMA.16816.F32 R44, R140, R88, R44 ;  /* 0x000000588c2c723c */ /* 0x000fe8000000182c */
[----:B------:R3:W-:Y:S01]  /*1ec0*/  LDGSTS.E.BYPASS.LTC128B.128 [R241+0x2100], [R92.64], !P1 ;  /* 0x021000005cf17fae */ /* 0x0007e2000c901d4c */
[----:B------:R-:W-:-:S03]  /*1ed0*/  PLOP3.LUT P1, PT, PT, PT, UP0, 0x80, 0x0 ;  /* 0x000000000000781c */ /* 0x000fc60003f2f008 */
[----:B------:R5:W-:Y:S01]  /*1ee0*/  LDGSTS.E.BYPASS.LTC128B.128 [R241+0x6100], [R84.64], !P5 ;  /* 0x0610000054f17fae */ /* 0x000be2000e901d4c */
[----:B-1----:R-:W-:Y:S03]  /*1ef0*/  HMMA.16816.F32 R24, R136, R20, RZ ;  /* 0x000000148818723c */ /* 0x002fe600000018ff */
[----:B------:R1:W-:Y:S01]  /*1f00*/  LDGSTS.E.BYPASS.LTC128B.128 [R241+0x3100], [R38.64], !P6 ;  /* 0x0310000026f17fae */ /* 0x0003e2000f101d4c */
[----:B------:R-:W-:-:S03]  /*1f10*/  ISETP.GT.AND P6, PT, R242, 0x7f, PT ;  /* 0x0000007ff200780c */ /* 0x000fc60003fc4270 */
[----:B------:R5:W-:Y:S01]  /*1f20*/  LDGSTS.E.BYPASS.LTC128B.128 [R241+0x7100], [R86.64], !P2 ;  /* 0x0710000056f17fae */ /* 0x000be2000d101d4c */
[C---:B------:R-:W-:Y:S03]  /*1f30*/  HMMA.16816.F32 R20, R136.reuse, R22, RZ ;  /* 0x000000168814723c */ /* 0x040fe600000018ff */
[----:B------:R-:W5:Y:S04]  /*1f40*/  LDSM.16.M88.4 R112, [R235+0x8900] ;  /* 0x00890000eb70783b */ /* 0x000f680000000200 */
[----:B------:R-:W-:Y:S01]  /*1f50*/  LDSM.16.M88.4 R108, [R235+0x9100] ;  /* 0x00910000eb6c783b */ /* 0x000fe20000000200 */
[C---:B----4-:R-:W-:Y:S03]  /*1f60*/  HMMA.16816.F32 R32, R136.reuse, R28, RZ ;  /* 0x0000001c8820723c */ /* 0x050fe600000018ff */
[----:B------:R-:W-:Y:S04]  /*1f70*/  LDSM.16.M88.4 R104, [R235+0xa900] ;  /* 0x00a90000eb68783b */ /* 0x000fe80000000200 */
[----:B------:R-:W-:Y:S01]  /*1f80*/  LDSM.16.M88.4 R100, [R235+0xb100] ;  /* 0x00b10000eb64783b */ /* 0x000fe20000000200 */
[----:B------:R-:W-:Y:S03]  /*1f90*/  HMMA.16816.F32 R28, R136, R30, RZ ;  /* 0x0000001e881c723c */ /* 0x000fe600000018ff */
[----:B---3--:R-:W-:Y:S01]  /*1fa0*/  LDSM.16.M88.4 R92, [R224] ;  /* 0x00000000e05c783b */ /* 0x008fe20000000200 */
[----:B-1----:R-:W-:-:S03]  /*1fb0*/  SHF.R.S32.HI R39, RZ, 0x1f, R37 ;  /* 0x0000001fff277819 */ /* 0x002fc60000011425 */
[----:B--2---:R-:W-:Y:S01]  /*1fc0*/  LDSM.16.M88.4 R96, [R235+0xb900] ;  /* 0x00b90000eb60783b */ /* 0x004fe20000000200 */
[C---:B------:R-:W-:Y:S01]  /*1fd0*/  HMMA.16816.F32 R24, R140.reuse, R76, R24 ;  /* 0x0000004c8c18723c */ /* 0x040fe20000001818 */
[----:B------:R-:W-:Y:S02]  /*1fe0*/  SHF.R.S32.HI R38, RZ, 0x1f, R36 ;  /* 0x0000001fff267819 */ /* 0x000fe40000011424 */
[----:B-----5:R-:W1:Y:S04]  /*1ff0*/  LDSM.16.M88.4 R84, [R235+0x8100] ;  /* 0x00810000eb54783b */ /* 0x020e680000000200 */
[----:B------:R-:W-:Y:S01]  /*2000*/  LDSM.16.M88.4 R116, [R235+0xe900] ;  /* 0x00e90000eb74783b */ /* 0x000fe20000000200 */
[C---:B------:R-:W-:Y:S03]  /*2010*/  HMMA.16816.F32 R32, R140.reuse, R80, R32 ;  /* 0x000000508c20723c */ /* 0x040fe60000001820 */
[----:B------:R-:W0:Y:S05]  /*2020*/  LDGDEPBAR ;  /* 0x00000000000079af */ /* 0x000e2a0000000000 */
[C---:B------:R-:W-:Y:S01]  /*2030*/  HMMA.16816.F32 R28, R140.reuse, R82, R28 ;  /* 0x000000528c1c723c */ /* 0x040fe2000000181c */
[----:B------:R-:W2:Y:S07]  /*2040*/  LDSM.16.M88.4 R80, [R235+0xa100] ;  /* 0x00a10000eb50783b */ /* 0x000eae0000000200 */
[C---:B------:R-:W-:Y:S01]  /*2050*/  HMMA.16816.F32 R20, R140.reuse, R78, R20 ;  /* 0x0000004e8c14723c */ /* 0x040fe20000001814 */
[----:B------:R-:W3:Y:S07]  /*2060*/  LDSM.16.M88.4 R76, [R224+0x800] ;  /* 0x00080000e04c783b */ /* 0x000eee0000000200 */
[----:B------:R-:W-:Y:S01]  /*2070*/  HMMA.16816.F32 R40, R140, R90, R40 ;  /* 0x0000005a8c28723c */ /* 0x000fe20000001828 */
[----:B------:R-:W4:Y:S07]  /*2080*/  LDSM.16.M88.4 R88, [R235+0x9900] ;  /* 0x00990000eb58783b */ /* 0x000f2e0000000200 */
[C---:B------:R-:W-:Y:S08]  /*2090*/  HMMA.16816.F32 R8, R168.reuse, R112, R8 ;  /* 0x00000070a808723c */ /* 0x040ff00000001808 */
[C---:B------:R-:W-:Y:S01]  /*20a0*/  HMMA.16816.F32 R72, R168.reuse, R114, R72 ;  /* 0x00000072a848723c */ /* 0x040fe20000001848 */
[----:B------:R-:W-:Y:S07]  /*20b0*/  LDSM.16.M88.4 R112, [R224+0x3000] ;  /* 0x00300000e070783b */ /* 0x000fee0000000200 */
[C---:B-1----:R-:W-:Y:S08]  /*20c0*/  HMMA.16816.F32 R16, R168.reuse, R84, R16 ;  /* 0x00000054a810723c */ /* 0x042ff00000001810 */
[C---:B------:R-:W-:Y:S01]  /*20d0*/  HMMA.16816.F32 R12, R168.reuse, R86, R12 ;  /* 0x00000056a80c723c */ /* 0x040fe2000000180c */
[----:B------:R-:W1:Y:S07]  /*20e0*/  LDSM.16.M88.4 R84, [R224+0x1000] ;  /* 0x00100000e054783b */ /* 0x000e6e0000000200 */
[C---:B--2---:R-:W-:Y:S08]  /*20f0*/  HMMA.16816.F32 R52, R168.reuse, R80, R52 ;  /* 0x00000050a834723c */ /* 0x044ff00000001834 */
[----:B------:R-:W-:Y:S01]  /*2100*/  HMMA.16816.F32 R48, R168, R82, R48 ;  /* 0x00000052a830723c */ /* 0x000fe20000001830 */
[----:B------:R-:W2:Y:S07]  /*2110*/  LDSM.16.M88.4 R80, [R224+0x1800] ;  /* 0x00180000e050783b */ /* 0x000eae0000000200 */
[C---:B---3--:R-:W-:Y:S08]  /*2120*/  HMMA.16816.F32 R8, R172.reuse, R76, R8 ;  /* 0x0000004cac08723c */ /* 0x048ff00000001808 */
[----:B------:R-:W-:Y:S01]  /*2130*/  HMMA.16816.F32 R72, R172, R78, R72 ;  /* 0x0000004eac48723c */ /* 0x000fe20000001848 */
[----:B------:R-:W3:Y:S07]  /*2140*/  LDSM.16.M88.4 R76, [R224+0x2800] ;  /* 0x00280000e04c783b */ /* 0x000eee0000000200 */
[C---:B------:R-:W-:Y:S08]  /*2150*/  HMMA.16816.F32 R68, R168.reuse, R108, R68 ;  /* 0x0000006ca844723c */ /* 0x040ff00000001844 */
[C---:B------:R-:W-:Y:S01]  /*2160*/  HMMA.16816.F32 R64, R168.reuse, R110, R64 ;  /* 0x0000006ea840723c */ /* 0x040fe20000001840 */
[----:B------:R-:W-:Y:S07]  /*2170*/  LDSM.16.M88.4 R108, [R224+0x3800] ;  /* 0x00380000e06c783b */ /* 0x000fee0000000200 */
[C---:B----4-:R-:W-:Y:S08]  /*2180*/  HMMA.16816.F32 R60, R168.reuse, R88, R60 ;  /* 0x00000058a83c723c */ /* 0x050ff0000000183c */
[C---:B------:R-:W-:Y:S01]  /*2190*/  HMMA.16816.F32 R56, R168.reuse, R90, R56 ;  /* 0x0000005aa838723c */ /* 0x040fe20000001838 */
[----:B------:R-:W4:Y:S07]  /*21a0*/  LDSM.16.M88.4 R88, [R224+0x2000] ;  /* 0x00200000e058783b */ /* 0x000f2e0000000200 */
[C---:B------:R-:W-:Y:S08]  /*21b0*/  HMMA.16816.F32 R44, R168.reuse, R104, R44 ;  /* 0x00000068a82c723c */ /* 0x040ff0000000182c */
[C---:B------:R-:W-:Y:S01]  /*21c0*/  HMMA.16816.F32 R40, R168.reuse, R106, R40 ;  /* 0x0000006aa828723c */ /* 0x040fe20000001828 */
[----:B------:R-:W5:Y:S07]  /*21d0*/  LDSM.16.M88.4 R104, [R238+0xc100] ;  /* 0x00c10000ee68783b */ /* 0x000f6e0000000200 */
[C---:B------:R-:W-:Y:S08]  /*21e0*/  HMMA.16816.F32 R32, R168.reuse, R100, R32 ;  /* 0x00000064a820723c */ /* 0x040ff00000001820 */
[----:B------:R-:W-:Y:S01]  /*21f0*/  HMMA.16816.F32 R28, R168, R102, R28 ;  /* 0x00000066a81c723c */ /* 0x000fe2000000181c */
[----:B------:R-:W-:Y:S07]  /*2200*/  LDSM.16.M88.4 R100, [R238+0xd900] ;  /* 0x00d90000ee64783b */ /* 0x000fee0000000200 */
[C---:B-1----:R-:W-:Y:S08]  /*2210*/  HMMA.16816.F32 R68, R172.reuse, R84, R68 ;  /* 0x00000054ac44723c */ /* 0x042ff00000001844 */
[C---:B------:R-:W-:Y:S01]  /*2220*/  HMMA.16816.F32 R64, R172.reuse, R86, R64 ;  /* 0x00000056ac40723c */ /* 0x040fe20000001840 */
[----:B------:R-:W1:Y:S07]  /*2230*/  LDSM.16.M88.4 R84, [R238+0xc900] ;  /* 0x00c90000ee54783b */ /* 0x000e6e0000000200 */
[C---:B--2---:R-:W-:Y:S08]  /*2240*/  HMMA.16816.F32 R60, R172.reuse, R80, R60 ;  /* 0x00000050ac3c723c */ /* 0x044ff0000000183c */
[C---:B------:R-:W-:Y:S01]  /*2250*/  HMMA.16816.F32 R56, R172.reuse, R82, R56 ;  /* 0x00000052ac38723c */ /* 0x040fe20000001838 */
[----:B------:R-:W2:Y:S07]  /*2260*/  LDSM.16.M88.4 R80, [R238+0xd100] ;  /* 0x00d10000ee50783b */ /* 0x000eae0000000200 */
[C---:B---3--:R-:W-:Y:S08]  /*2270*/  HMMA.16816.F32 R44, R172.reuse, R76, R44 ;  /* 0x0000004cac2c723c */ /* 0x048ff0000000182c */
[C---:B------:R-:W-:Y:S01]  /*2280*/  HMMA.16816.F32 R40, R172.reuse, R78, R40 ;  /* 0x0000004eac28723c */ /* 0x040fe20000001828 */
[----:B------:R-:W3:Y:S07]  /*2290*/  LDSM.16.M88.4 R76, [R238+0xf100] ;  /* 0x00f10000ee4c783b */ /* 0x000eee0000000200 */
[C---:B------:R-:W-:Y:S08]  /*22a0*/  HMMA.16816.F32 R16, R172.reuse, R92, R16 ;  /* 0x0000005cac10723c */ /* 0x040ff00000001810 */
[----:B------:R-:W-:Y:S01]  /*22b0*/  HMMA.16816.F32 R12, R172, R94, R12 ;  /* 0x0000005eac0c723c */ /* 0x000fe2000000180c */
[----:B------:R-:W-:Y:S07]  /*22c0*/  LDSM.16.M88.4 R92, [R238+0xe900] ;  /* 0x00e90000ee5c783b */ /* 0x000fee0000000200 */
[C---:B------:R-:W-:Y:S08]  /*22d0*/  HMMA.16816.F32 R24, R168.reuse, R96, R24 ;  /* 0x00000060a818723c */ /* 0x040ff00000001818 */
[----:B------:R-:W-:Y:S01]  /*22e0*/  HMMA.16816.F32 R20, R168, R98, R20 ;  /* 0x00000062a814723c */ /* 0x000fe20000001814 */
[----:B------:R-:W1:Y:S07]  /*22f0*/  LDSM.16.M88.4 R96, [R238+0xe100] ;  /* 0x00e10000ee60783b */ /* 0x000e6e0000000200 */
[C---:B------:R-:W-:Y:S08]  /*2300*/  HMMA.16816.F32 R32, R172.reuse, R112, R32 ;  /* 0x00000070ac20723c */ /* 0x040ff00000001820 */
[C---:B------:R-:W-:Y:S01]  /*2310*/  HMMA.16816.F32 R28, R172.reuse, R114, R28 ;  /* 0x00000072ac1c723c */ /* 0x040fe2000000181c */
[----:B------:R-:W2:Y:S07]  /*2320*/  LDSM.16.M88.4 R112, [R237+0x4000] ;  /* 0x00400000ed70783b */ /* 0x000eae0000000200 */
[C---:B----4-:R-:W-:Y:S08]  /*2330*/  HMMA.16816.F32 R52, R172.reuse, R88, R52 ;  /* 0x00000058ac34723c */ /* 0x050ff00000001834 */
[----:B------:R-:W-:Y:S01]  /*2340*/  HMMA.16816.F32 R48, R172, R90, R48 ;  /* 0x0000005aac30723c */ /* 0x000fe20000001830 */
[----:B------:R-:W4:Y:S07]  /*2350*/  LDSM.16.M88.4 R88, [R238+0xf900] ;  /* 0x00f90000ee58783b */ /* 0x000f2e0000000200 */
[C---:B-----5:R-:W-:Y:S08]  /*2360*/  HMMA.16816.F32 R16, R176.reuse, R104, R16 ;  /* 0x00000068b010723c */ /* 0x060ff00000001810 */
[C---:B------:R-:W-:Y:S01]  /*2370*/  HMMA.16816.F32 R12, R176.reuse, R106, R12 ;  /* 0x0000006ab00c723c */ /* 0x040fe2000000180c */
        /* <DEDUP_REMOVED lines=8> */
[----:B------:R-:W-:Y:S01]  /*2400*/  HMMA.16816.F32 R28, R176, R78, R28 ;  /* 0x0000004eb01c723c */ /* 0x000fe2000000181c */
[----:B------:R-:W3:Y:S07]  /*2410*/  LDSM.16.M88.4 R76, [R235+0xc100] ;  /* 0x00c10000eb4c783b */ /* 0x000eee0000000200 */
[C---:B------:R-:W-:Y:S08]  /*2420*/  HMMA.16816.F32 R24, R172.reuse, R108, R24 ;  /* 0x0000006cac18723c */ /* 0x040ff00000001818 */
[----:B------:R-:W-:Y:S01]  /*2430*/  HMMA.16816.F32 R20, R172, R110, R20 ;  /* 0x0000006eac14723c */ /* 0x000fe20000001814 */
[----:B------:R-:W5:Y:S07]  /*2440*/  LDSM.16.M88.4 R108, [R237+0x4800] ;  /* 0x00480000ed6c783b */ /* 0x000f6e0000000200 */
[C---:B------:R-:W-:Y:S08]  /*2450*/  HMMA.16816.F32 R60, R176.reuse, R100, R60 ;  /* 0x00000064b03c723c */ /* 0x040ff0000000183c */
[C---:B------:R-:W-:Y:S01]  /*2460*/  HMMA.16816.F32 R56, R176.reuse, R102, R56 ;  /* 0x00000066b038723c */ /* 0x040fe20000001838 */
[----:B------:R-:W1:Y:S07]  /*2470*/  LDSM.16.M88.4 R100, [R237+0x6800] ;  /* 0x00680000ed64783b */ /* 0x000e6e0000000200 */
[C---:B------:R-:W-:Y:S08]  /*2480*/  HMMA.16816.F32 R52, R176.reuse, R96, R52 ;  /* 0x00000060b034723c */ /* 0x040ff00000001834 */
[----:B------:R-:W-:Y:S01]  /*2490*/  HMMA.16816.F32 R48, R176, R98, R48 ;  /* 0x00000062b030723c */ /* 0x000fe20000001830 */
[----:B------:R-:W1:Y:S07]  /*24a0*/  LDSM.16.M88.4 R96, [R237+0x7000] ;  /* 0x00700000ed60783b */ /* 0x000e6e0000000200 */
[C---:B------:R-:W-:Y:S08]  /*24b0*/  HMMA.16816.F32 R16, R184.reuse, R112, R16 ;  /* 0x00000070b810723c */ /* 0x040ff00000001810 */
[----:B------:R-:W-:Y:S01]  /*24c0*/  HMMA.16816.F32 R12, R184, R114, R12 ;  /* 0x00000072b80c723c */ /* 0x000fe2000000180c */
[----:B------:R-:W-:Y:S07]  /*24d0*/  LDSM.16.M88.4 R112, [R235+0xf100] ;  /* 0x00f10000eb70783b */ /* 0x000fee0000000200 */
[C---:B------:R-:W-:Y:S08]  /*24e0*/  HMMA.16816.F32 R44, R176.reuse, R92, R44 ;  /* 0x0000005cb02c723c */ /* 0x040ff0000000182c */
[C---:B------:R-:W-:Y:S01]  /*24f0*/  HMMA.16816.F32 R40, R176.reuse, R94, R40 ;  /* 0x0000005eb028723c */ /* 0x040fe20000001828 */
[----:B------:R-:W3:Y:S07]  /*2500*/  LDSM.16.M88.4 R92, [R237+0x7800] ;  /* 0x00780000ed5c783b */ /* 0x000eee0000000200 */
[C---:B----4-:R-:W-:Y:S08]  /*2510*/  HMMA.16816.F32 R24, R176.reuse, R88, R24 ;  /* 0x00000058b018723c */ /* 0x050ff00000001818 */
[----:B------:R-:W-:Y:S01]  /*2520*/  HMMA.16816.F32 R20, R176, R90, R20 ;  /* 0x0000005ab014723c */ /* 0x000fe20000001814 */
[----:B------:R-:W4:Y:S07]  /*2530*/  LDSM.16.M88.4 R88, [R235+0xc900] ;  /* 0x00c90000eb58783b */ /* 0x000f2e0000000200 */
        /* <DEDUP_REMOVED lines=9> */
[C---:B-----5:R-:W-:Y:S08]  /*25d0*/  HMMA.16816.F32 R8, R184.reuse, R108, R8 ;  /* 0x0000006cb808723c */ /* 0x060ff00000001808 */
[C---:B------:R-:W-:Y:S01]  /*25e0*/  HMMA.16816.F32 R72, R184.reuse, R110, R72 ;  /* 0x0000006eb848723c */ /* 0x040fe20000001848 */
[----:B------:R-:W5:Y:S07]  /*25f0*/  LDSM.16.M88.4 R108, [R235+0xf900] ;  /* 0x00f90000eb6c783b */ /* 0x000f6e0000000200 */
[C---:B------:R-:W-:Y:S08]  /*2600*/  HMMA.16816.F32 R68, R184.reuse, R104, R68 ;  /* 0x00000068b844723c */ /* 0x040ff00000001844 */
[C---:B------:R-:W-:Y:S01]  /*2610*/  HMMA.16816.F32 R64, R184.reuse, R106, R64 ;  /* 0x0000006ab840723c */ /* 0x040fe20000001840 */
[----:B------:R-:W1:Y:S07]  /*2620*/  LDSM.16.M88.4 R104, [R224+0x4000] ;  /* 0x00400000e068783b */ /* 0x000e6e0000000200 */
[C---:B------:R-:W-:Y:S08]  /*2630*/  HMMA.16816.F32 R44, R184.reuse, R100, R44 ;  /* 0x00000064b82c723c */ /* 0x040ff0000000182c */
[C---:B------:R-:W-:Y:S01]  /*2640*/  HMMA.16816.F32 R40, R184.reuse, R102, R40 ;  /* 0x00000066b828723c */ /* 0x040fe20000001828 */
[----:B------:R-:W1:Y:S07]  /*2650*/  LDSM.16.M88.4 R100, [R224+0x4800] ;  /* 0x00480000e064783b */ /* 0x000e6e0000000200 */
[C---:B------:R-:W-:Y:S08]  /*2660*/  HMMA.16816.F32 R32, R184.reuse, R96, R32 ;  /* 0x00000060b820723c */ /* 0x040ff00000001820 */
[C---:B------:R-:W-:Y:S01]  /*2670*/  HMMA.16816.F32 R28, R184.reuse, R98, R28 ;  /* 0x00000062b81c723c */ /* 0x040fe2000000181c */
[----:B------:R-:W2:Y:S07]  /*2680*/  LDSM.16.M88.4 R96, [R224+0x5000] ;  /* 0x00500000e060783b */ /* 0x000eae0000000200 */
[C---:B------:R-:W-:Y:S08]  /*2690*/  HMMA.16816.F32 R24, R184.reuse, R92, R24 ;  /* 0x0000005cb818723c */ /* 0x040ff00000001818 */
[----:B------:R-:W-:Y:S01]  /*26a0*/  HMMA.16816.F32 R20, R184, R94, R20 ;  /* 0x0000005eb814723c */ /* 0x000fe20000001814 */
[----:B------:R-:W3:Y:S07]  /*26b0*/  LDSM.16.M88.4 R92, [R224+0x5800] ;  /* 0x00580000e05c783b */ /* 0x000eee0000000200 */
[C---:B----4-:R-:W-:Y:S08]  /*26c0*/  HMMA.16816.F32 R8, R196.reuse, R88, R8 ;  /* 0x00000058c408723c */ /* 0x050ff00000001808 */
[C---:B------:R-:W-:Y:S01]  /*26d0*/  HMMA.16816.F32 R72, R196.reuse, R90, R72 ;  /* 0x0000005ac448723c */ /* 0x040fe20000001848 */
[----:B------:R-:W4:Y:S07]  /*26e0*/  LDSM.16.M88.4 R88, [R224+0x6000] ;  /* 0x00600000e058783b */ /* 0x000f2e0000000200 */
        /* <DEDUP_REMOVED lines=8> */
[----:B------:R-:W3:Y:S01]  /*2770*/  LDSM.16.M88.4 R76, [R224+0x7800] ;  /* 0x00780000e04c783b */ /* 0x000ee20000000200 */
[----:B------:R-:W-:-:S06]  /*2780*/  DEPBAR.LE SB0, 0x0 ;  /* 0x000080000000791a */ /* 0x000fcc0000000000 */
[C---:B------:R-:W-:Y:S08]  /*2790*/  HMMA.16816.F32 R44, R196.reuse, R116, R44 ;  /* 0x00000074c42c723c */ /* 0x040ff0000000182c */
[C---:B------:R-:W-:Y:S08]  /*27a0*/  HMMA.16816.F32 R40, R196.reuse, R118, R40 ;  /* 0x00000076c428723c */ /* 0x040ff00000001828 */
[C---:B------:R-:W-:Y:S08]  /*27b0*/  HMMA.16816.F32 R32, R196.reuse, R112, R32 ;  /* 0x00000070c420723c */ /* 0x040ff00000001820 */
[C---:B------:R-:W-:Y:S08]  /*27c0*/  HMMA.16816.F32 R28, R196.reuse, R114, R28 ;  /* 0x00000072c41c723c */ /* 0x040ff0000000181c */
[C---:B-----5:R-:W-:Y:S08]  /*27d0*/  HMMA.16816.F32 R24, R196.reuse, R108, R24 ;  /* 0x0000006cc418723c */ /* 0x060ff00000001818 */
[----:B------:R-:W-:Y:S08]  /*27e0*/  HMMA.16816.F32 R20, R196, R110, R20 ;  /* 0x0000006ec414723c */ /* 0x000ff00000001814 */
[C---:B------:R-:W-:Y:S08]  /*27f0*/  HMMA.16816.F32 R16, R204.reuse, R104, R16 ;  /* 0x00000068cc10723c */ /* 0x040ff00000001810 */
[C---:B------:R-:W-:Y:S08]  /*2800*/  HMMA.16816.F32 R12, R204.reuse, R106, R12 ;  /* 0x0000006acc0c723c */ /* 0x040ff0000000180c */
[C---:B------:R-:W-:Y:S08]  /*2810*/  HMMA.16816.F32 R8, R204.reuse, R100, R8 ;  /* 0x00000064cc08723c */ /* 0x040ff00000001808 */
[C---:B------:R-:W-:Y:S08]  /*2820*/  HMMA.16816.F32 R72, R204.reuse, R102, R72 ;  /* 0x00000066cc48723c */ /* 0x040ff00000001848 */
[C---:B------:R-:W-:Y:S08]  /*2830*/  HMMA.16816.F32 R68, R204.reuse, R96, R68 ;  /* 0x00000060cc44723c */ /* 0x040ff00000001844 */
[C---:B------:R-:W-:Y:S08]  /*2840*/  HMMA.16816.F32 R64, R204.reuse, R98, R64 ;  /* 0x00000062cc40723c */ /* 0x040ff00000001840 */
[C---:B------:R-:W-:Y:S08]  /*2850*/  HMMA.16816.F32 R60, R204.reuse, R92, R60 ;  /* 0x0000005ccc3c723c */ /* 0x040ff0000000183c */
[C---:B------:R-:W-:Y:S08]  /*2860*/  HMMA.16816.F32 R56, R204.reuse, R94, R56 ;  /* 0x0000005ecc38723c */ /* 0x040ff00000001838 */
[C---:B----4-:R-:W-:Y:S08]  /*2870*/  HMMA.16816.F32 R52, R204.reuse, R88, R52 ;  /* 0x00000058cc34723c */ /* 0x050ff00000001834 */
[C---:B------:R-:W-:Y:S08]  /*2880*/  HMMA.16816.F32 R48, R204.reuse, R90, R48 ;  /* 0x0000005acc30723c */ /* 0x040ff00000001830 */
[C---:B-1----:R-:W-:Y:S08]  /*2890*/  HMMA.16816.F32 R44, R204.reuse, R84, R44 ;  /* 0x00000054cc2c723c */ /* 0x042ff0000000182c */
[C---:B------:R-:W-:Y:S08]  /*28a0*/  HMMA.16816.F32 R40, R204.reuse, R86, R40 ;  /* 0x00000056cc28723c */ /* 0x040ff00000001828 */
[C---:B--2---:R-:W-:Y:S08]  /*28b0*/  HMMA.16816.F32 R32, R204.reuse, R80, R32 ;  /* 0x00000050cc20723c */ /* 0x044ff00000001820 */
[C---:B------:R-:W-:Y:S08]  /*28c0*/  HMMA.16816.F32 R28, R204.reuse, R82, R28 ;  /* 0x00000052cc1c723c */ /* 0x040ff0000000181c */
[C---:B---3--:R-:W-:Y:S08]  /*28d0*/  HMMA.16816.F32 R24, R204.reuse, R76, R24 ;  /* 0x0000004ccc18723c */ /* 0x048ff00000001818 */
[----:B------:R-:W-:Y:S01]  /*28e0*/  HMMA.16816.F32 R20, R204, R78, R20 ;  /* 0x0000004ecc14723c */ /* 0x000fe20000001814 */
[----:B------:R-:W-:Y:S06]  /*28f0*/  BAR.SYNC.DEFER_BLOCKING 0x0 ;  /* 0x0000000000007b1d */ /* 0x000fec0000010000 */
[----:B------:R-:W-:Y:S05]  /*2900*/  @!P1 BRA `(.L_x_4) ;  /* 0x0000047000009947 */ /* 0x000fea0003800000 */
[----:B------:R-:W-:Y:S01]  /*2910*/  ULEA UR6, UR6, UR9, 0x7 ;  /* 0x0000000906067291 */ /* 0x000fe2000f8e383f */
[----:B------:R-:W-:-:S05]  /*2920*/  IMAD.MOV.U32 R239, RZ, RZ, RZ ;  /* 0x000000ffffef7224 */ /* 0x000fca00078e00ff */
[----:B------:R-:W-:-:S05]  /*2930*/  IMAD.U32 R240, RZ, RZ, UR6 ;  /* 0x00000006fff07e24 */ /* 0x000fca000f8e00ff */
[----:B------:R-:W-:-:S05]  /*2940*/  IADD3 R240, R240, -0x80, R242 ;  /* 0xffffff80f0f07810 */ /* 0x000fca0007ffe0f2 */
[----:B------:R-:W-:-:S04]  /*2950*/  @P0 IMAD.HI.U32 R7, R240, c[0x0][0x2bc], RZ ;  /* 0x0000af00f0070a27 */ /* 0x000fc800078e00ff */
[----:B------:R-:W-:Y:S01]  /*2960*/  IMAD.MOV.U32 R3, RZ, RZ, R240 ;  /* 0x000000ffff037224 */ /* 0x000fe200078e00f0 */
[----:B------:R-:W-:-:S04]  /*2970*/  @P0 SHF.R.U32.HI R3, RZ, c[0x0][0x2c0], R7 ;  /* 0x0000b000ff030a19 */ /* 0x000fc80000011607 */
[----:B------:R-:W-:-:S04]  /*2980*/  @!P6 IADD3 R77, P1, R3, UR16, RZ ;  /* 0x00000010034dec10 */ /* 0x000fc8000ff3e0ff */
[----:B------:R-:W-:Y:S02]  /*2990*/  @!P6 LEA.HI.X.SX32 R7, R3, UR11, 0x1, P1 ;  /* 0x0000000b0307ec11 */ /* 0x000fe400088f0eff */
[----:B------:R-:W-:-:S04]  /*29a0*/  @!P6 LEA R76, P1, R77, c[0x0][0x2a0], 0x2 ;  /* 0x0000a8004d4cea11 */ /* 0x000fc800078210ff */
[----:B------:R-:W-:-:S05]  /*29b0*/  @!P6 LEA.HI.X R77, R77, c[0x0][0x2a4], R7, 0x2, P1 ;  /* 0x0000a9004d4dea11 */ /* 0x000fca00008f1407 */
[----:B------:R1:W2:Y:S01]  /*29c0*/  @!P6 LDG.E R239, [R76.64] ;  /* 0x0000000c4cefe981 */ /* 0x0002a2000c1e1900 */
[----:B------:R-:W-:Y:S01]  /*29d0*/  IMAD.MOV R3, RZ, RZ, -R3 ;  /* 0x000000ffff037224 */ /* 0x000fe200078e0a03 */
[----:B------:R-:W-:Y:S02]  /*29e0*/  SEL R86, RZ, 0x10, P3 ;  /* 0x00000010ff567807 */ /* 0x000fe40001800000 */
[----:B------:R-:W-:Y:S01]  /*29f0*/  SHF.L.U64.HI R78, R37, 0x1, R39 ;  /* 0x00000001254e7819 */ /* 0x000fe20000010227 */
[----:B------:R-:W-:Y:S01]  /*2a00*/  IMAD R240, R3, c[0x0][0x2b8], R240 ;  /* 0x0000ae0003f07a24 */ /* 0x000fe200078e02f0 */
[----:B------:R-:W-:Y:S02]  /*2a10*/  IADD3 R88, -R86, 0x10, RZ ;  /* 0x0000001056587810 */ /* 0x000fe40007ffe1ff */
[----:B------:R-:W-:Y:S02]  /*2a20*/  SHF.L.U64.HI R7, R36, 0x1, R38 ;  /* 0x0000000124077819 */ /* 0x000fe40000010226 */
[----:B------:R-:W-:-:S02]  /*2a30*/  SHF.R.S32.HI R3, RZ, 0x1f, R240 ;  /* 0x0000001fff037819 */ /* 0x000fc400000114f0 */
[----:B------:R-:W-:-:S03]  /*2a40*/  LOP3.LUT R88, R88, 0xf, RZ, 0xc0, !PT ;  /* 0x0000000f58587812 */ /* 0x000fc600078ec0ff */
[----:B------:R-:W-:-:S04]  /*2a50*/  IMAD R3, R3, c[0x0][0x1e0], RZ ;  /* 0x0000780003037a24 */ /* 0x000fc800078e02ff */
[C---:B------:R-:W-:Y:S02]  /*2a60*/  IMAD R3, R240.reuse, c[0x0][0x1e4], R3 ;  /* 0x00007900f0037a24 */ /* 0x040fe400078e0203 */
[----:B-1----:R-:W-:-:S04]  /*2a70*/  IMAD.WIDE.U32 R76, R240, c[0x0][0x1e0], RZ ;  /* 0x00007800f04c7a25 */ /* 0x002fc800078e00ff */
[----:B------:R-:W-:Y:S01]  /*2a80*/  IMAD.IADD R77, R77, 0x1, R3 ;  /* 0x000000014d4d7824 */ /* 0x000fe200078e0203 */
[----:B--2---:R-:W-:-:S03]  /*2a90*/  SHF.R.S32.HI R3, RZ, 0x1f, R239 ;  /* 0x0000001fff037819 */ /* 0x004fc600000114ef */
[----:B------:R-:W-:-:S04]  /*2aa0*/  IMAD.WIDE.U32 R76, R239, c[0x0][0x1f0], R76 ;  /* 0x00007c00ef4c7a25 */ /* 0x000fc800078e004c */
[----:B------:R-:W-:Y:S01]  /*2ab0*/  IMAD R3, R3, c[0x0][0x1f0], RZ ;  /* 0x00007c0003037a24 */ /* 0x000fe200078e02ff */
[----:B------:R-:W-:Y:S02]  /*2ac0*/  IADD3 R81, P1, R76, UR20, RZ ;  /* 0x000000144c517c10 */ /* 0x000fe4000ff3e0ff */
[----:B------:R-:W-:Y:S01]  /*2ad0*/  SEL R76, RZ, 0x10, P4 ;  /* 0x00000010ff4c7807 */ /* 0x000fe20002000000 */
[----:B------:R-:W-:-:S03]  /*2ae0*/  IMAD R3, R239, c[0x0][0x1f4], R3 ;  /* 0x00007d00ef037a24 */ /* 0x000fc600078e0203 */
[----:B------:R-:W-:Y:S02]  /*2af0*/  IADD3 R90, -R76, 0x10, RZ ;  /* 0x000000104c5a7810 */ /* 0x000fe40007ffe1ff */
[----:B------:R-:W-:Y:S01]  /*2b00*/  IADD3.X R3, R77, UR18, R3, P1, !PT ;  /* 0x000000124d037c10 */ /* 0x000fe20008ffe403 */
[----:B------:R-:W-:Y:S01]  /*2b10*/  IMAD.SHL.U32 R77, R37, 0x2, RZ ;  /* 0x00000002254d7824 */ /* 0x000fe200078e00ff */
[C---:B------:R-:W-:Y:S02]  /*2b20*/  LEA R80, P1, R81.reuse, c[0x0][0x1c8], 0x1 ;  /* 0x0000720051507a11 */ /* 0x040fe400078208ff */
[----:B------:R-:W-:Y:S02]  /*2b30*/  LOP3.LUT R90, R90, 0xf, RZ, 0xc0, !PT ;  /* 0x0000000f5a5a7812 */ /* 0x000fe400078ec0ff */
[----:B------:R-:W-:Y:S01]  /*2b40*/  LEA.HI.X R81, R81, c[0x0][0x1cc], R3, 0x1, P1 ;  /* 0x0000730051517a11 */ /* 0x000fe200008f0c03 */
[----:B------:R-:W1:Y:S01]  /*2b50*/  SHFL.IDX PT, R89, R80, 0x3, 0x181f ;  /* 0x00781f0050597f89 */ /* 0x000e6200000e0000 */
[----:B------:R-:W-:-:S03]  /*2b60*/  IMAD.SHL.U32 R3, R36, 0x2, RZ ;  /* 0x0000000224037824 */ /* 0x000fc600078e00ff */
[----:B------:R-:W2:Y:S04]  /*2b70*/  SHFL.IDX PT, R79, R81, 0x3, 0x181f ;  /* 0x00781f00514f7f89 */ /* 0x000ea800000e0000 */
[----:B------:R-:W3:Y:S04]  /*2b80*/  SHFL.IDX PT, R84, R80, RZ, 0x181f ;  /* 0x00181fff50547589 */ /* 0x000ee800000e0000 */
[----:B------:R-:W4:Y:S04]  /*2b90*/  SHFL.IDX PT, R82, R80, 0x1, 0x181f ;  /* 0x00381f0050527f89 */ /* 0x000f2800000e0000 */
[----:B------:R-:W5:Y:S04]  /*2ba0*/  SHFL.IDX PT, R85, R81, RZ, 0x181f ;  /* 0x00181fff51557589 */ /* 0x000f6800000e0000 */
[----:B------:R-:W5:Y:S04]  /*2bb0*/  SHFL.IDX PT, R80, R80, 0x2, 0x181f ;  /* 0x00581f0050507f89 */ /* 0x000f6800000e0000 */
[----:B------:R-:W5:Y:S01]  /*2bc0*/  SHFL.IDX PT, R83, R81, 0x1, 0x181f ;  /* 0x00381f0051537f89 */ /* 0x000f6200000e0000 */
[----:B-1----:R-:W-:-:S03]  /*2bd0*/  IADD3 R90, P2, P1, R90, R89, R77 ;  /* 0x000000595a5a7210 */ /* 0x002fc6000795e04d */
[----:B------:R-:W1:Y:S01]  /*2be0*/  SHFL.IDX PT, R81, R81, 0x2, 0x181f ;  /* 0x00581f0051517f89 */ /* 0x000e6200000e0000 */
[--C-:B--2---:R-:W-:Y:S02]  /*2bf0*/  IADD3.X R91, RZ, R79, R78.reuse, P2, P1 ;  /* 0x0000004fff5b7210 */ /* 0x104fe400017e244e */
[----:B------:R-:W-:Y:S02]  /*2c00*/  IADD3 R88, P2, P1, R88, R89, R3 ;  /* 0x0000005958587210 */ /* 0x000fe4000795e003 */
[C---:B---3--:R-:W-:Y:S02]  /*2c10*/  IADD3 R92, P5, R84.reuse, R77, RZ ;  /* 0x0000004d545c7210 */ /* 0x048fe40007fbe0ff */
[--C-:B------:R-:W-:Y:S02]  /*2c20*/  IADD3.X R89, RZ, R79, R7.reuse, P2, P1 ;  /* 0x0000004fff597210 */ /* 0x100fe400017e2407 */
[----:B------:R-:W-:Y:S02]  /*2c30*/  IADD3 R94, P2, R84, R3, RZ ;  /* 0x00000003545e7210 */ /* 0x000fe40007f5e0ff */
[C---:B----4-:R-:W-:Y:S01]  /*2c40*/  IADD3 R84, P1, R82.reuse, R77, RZ ;  /* 0x0000004d52547210 */ /* 0x050fe20007f3e0ff */
[C---:B-----5:R-:W-:Y:S01]  /*2c50*/  IMAD.X R93, R85.reuse, 0x1, R78, P5 ;  /* 0x00000001555d7824 */ /* 0x060fe200028e064e */
[----:B------:R-:W-:Y:S01]  /*2c60*/  IADD3 R82, P5, R82, R3, RZ ;  /* 0x0000000352527210 */ /* 0x000fe20007fbe0ff */
[----:B------:R-:W-:Y:S01]  /*2c70*/  IMAD.X R95, R85, 0x1, R7, P2 ;  /* 0x00000001555f7824 */ /* 0x000fe200010e0607 */
[----:B------:R-:W-:-:S02]  /*2c80*/  IADD3 R96, P2, R80, R77, RZ ;  /* 0x0000004d50607210 */ /* 0x000fc40007f5e0ff */
[----:B------:R2:W-:Y:S01]  /*2c90*/  LDGSTS.E.BYPASS.LTC128B.128 [R241+0x8100], [R92.64], !P4 ;  /* 0x081000005cf17fae */ /* 0x0005e2000e101d4c */
[C-C-:B------:R-:W-:Y:S01]  /*2ca0*/  IMAD.X R85, R83.reuse, 0x1, R78.reuse, P1 ;  /* 0x0000000153557824 */ /* 0x140fe200008e064e */
[----:B------:R-:W-:Y:S01]  /*2cb0*/  IADD3 R80, P1, R80, R3, RZ ;  /* 0x0000000350507210 */ /* 0x000fe20007f3e0ff */
[--C-:B------:R-:W-:Y:S01]  /*2cc0*/  IMAD.X R83, R83, 0x1, R7.reuse, P5 ;  /* 0x0000000153537824 */ /* 0x100fe200028e0607 */
[----:B------:R-:W-:Y:S01]  /*2cd0*/  ISETP.NE.U32.AND P5, PT, R76, RZ, PT ;  /* 0x000000ff4c00720c */ /* 0x000fe20003fa5070 */
[C---:B-1----:R-:W-:Y:S01]  /*2ce0*/  IMAD.X R97, R81.reuse, 0x1, R78, P2 ;  /* 0x0000000151617824 */ /* 0x042fe200010e064e */
[----:B------:R-:W-:Y:S01]  /*2cf0*/  ISETP.NE.U32.AND P2, PT, R86, RZ, PT ;  /* 0x000000ff5600720c */ /* 0x000fe20003f45070 */
[----:B------:R-:W-:Y:S01]  /*2d00*/  IMAD.X R81, R81, 0x1, R7, P1 ;  /* 0x0000000151517824 */ /* 0x000fe200008e0607 */
[----:B------:R2:W-:Y:S04]  /*2d10*/  LDGSTS.E.BYPASS.LTC128B.128 [R241+0xc100], [R94.64], !P3 ;  /* 0x0c1000005ef17fae */ /* 0x0005e8000d901d4c */
[----:B------:R2:W-:Y:S04]  /*2d20*/  LDGSTS.E.BYPASS.LTC128B.128 [R241+0x9100], [R84.64], !P4 ;  /* 0x0910000054f17fae */ /* 0x0005e8000e101d4c */
[----:B------:R2:W-:Y:S04]  /*2d30*/  LDGSTS.E.BYPASS.LTC128B.128 [R241+0xd100], [R82.64], !P3 ;  /* 0x0d10000052f17fae */ /* 0x0005e8000d901d4c */
[----:B------:R2:W-:Y:S04]  /*2d40*/  LDGSTS.E.BYPASS.LTC128B.128 [R241+0xa100], [R96.64], !P4 ;  /* 0x0a10000060f17fae */ /* 0x0005e8000e101d4c */
[----:B------:R2:W-:Y:S04]  /*2d50*/  LDGSTS.E.BYPASS.LTC128B.128 [R241+0xe100], [R80.64], !P3 ;  /* 0x0e10000050f17fae */ /* 0x0005e8000d901d4c */
[----:B------:R2:W-:Y:S04]  /*2d60*/  LDGSTS.E.BYPASS.LTC128B.128.ZFILL [R241+0xb100], [R90.64], P5 ;  /* 0x0b1000005af17fae */ /* 0x0005e8000a941d4c */
[----:B------:R2:W-:Y:S02]  /*2d70*/  LDGSTS.E.BYPASS.LTC128B.128.ZFILL [R241+0xf100], [R88.64], P2 ;  /* 0x0f10000058f17fae */ /* 0x0005e40009141d4c */
.L_x_4:
[----:B------:R-:W-:Y:S01]  /*2d80*/  LOP3.LUT R6, R6, 0xffffffe0, RZ, 0xc0, !PT ;  /* 0xffffffe006067812 */ /* 0x000fe200078ec0ff */
[----:B------:R-:W-:Y:S01]  /*2d90*/  IMAD.MOV.U32 R76, RZ, RZ, -0x2 ;  /* 0xfffffffeff4c7424 */ /* 0x000fe200078e00ff */
[----:B------:R-:W-:Y:S01]  /*2da0*/  UIADD3 UR6, UR7, -0x2, URZ ;  /* 0xfffffffe07067890 */ /* 0x000fe2000fffe03f */
[----:B------:R-:W-:Y:S01]  /*2db0*/  IMAD.SHL.U32 R236, R4, 0x2, RZ ;  /* 0x0000000204ec7824 */ /* 0x000fe200078e00ff */
[----:B------:R-:W0:Y:S01]  /*2dc0*/  LDGDEPBAR ;  /* 0x00000000000079af */ /* 0x000e220000000000 */
[----:B------:R-:W-:Y:S01]  /*2dd0*/  IMAD.IADD R5, R5, 0x1, -R6 ;  /* 0x0000000105057824 */ /* 0x000fe200078e0a06 */
[----:B------:R-:W-:Y:S01]  /*2de0*/  UISETP.GE.AND UP0, UPT, UR6, UR8, UPT ;  /* 0x000000080600728c */ /* 0x000fe2000bf06270 */
[--C-:B------:R-:W-:Y:S01]  /*2df0*/  IMAD R234, R2, 0x2, R236.reuse ;  /* 0x0000000202ea7824 */ /* 0x100fe200078e02ec */
[----:B--2---:R-:W-:Y:S01]  /*2e00*/  LDSM.16.MT88.4 R96, [R236+0x4100] ;  /* 0x00410000ec60783b */ /* 0x004fe20000004200 */
[C---:B------:R-:W-:Y:S01]  /*2e10*/  IMAD R233, R0.reuse, 0x2, R236 ;  /* 0x0000000200e97824 */ /* 0x040fe200078e02ec */
[----:B------:R-:W-:Y:S01]  /*2e20*/  SHF.R.S32.HI R3, RZ, 0x1f, R5 ;  /* 0x0000001fff037819 */ /* 0x000fe20000011405 */
[----:B------:R-:W-:Y:S01]  /*2e30*/  IMAD R232, R0, 0x2, R234 ;  /* 0x0000000200e87824 */ /* 0x000fe200078e02ea */
[----:B------:R-:W-:Y:S02]  /*2e40*/  LDSM.16.MT88.4 R124, [R236+0x100] ;  /* 0x00010000ec7c783b */ /* 0x000fe40000004200 */
[----:B------:R-:W-:-:S02]  /*2e50*/  LEA.HI R3, R3, R5, RZ, 0x2 ;  /* 0x0000000503037211 */ /* 0x000fc400078f10ff */
[----:B------:R-:W-:Y:S02]  /*2e60*/  LDSM.16.MT88.4 R88, [R232+0x100] ;  /* 0x00010000e858783b */ /* 0x000fe40000004200 */
[----:B------:R-:W-:Y:S02]  /*2e70*/  LOP3.LUT R3, R3, 0x7ffffffc, RZ, 0xc0, !PT ;  /* 0x7ffffffc03037812 */ /* 0x000fe400078ec0ff */
[----:B------:R-:W-:Y:S03]  /*2e80*/  LDSM.16.MT88.4 R80, [R233+0x100] ;  /* 0x00010000e950783b */ /* 0x000fe60000004200 */
[----:B------:R-:W-:Y:S01]  /*2e90*/  IMAD.IADD R3, R5, 0x1, -R3 ;  /* 0x0000000105037824 */ /* 0x000fe200078e0a03 */
[----:B------:R-:W-:Y:S03]  /*2ea0*/  LDSM.16.MT88.4 R100, [R234+0x4100] ;  /* 0x00410000ea64783b */ /* 0x000fe60000004200 */
[----:B------:R-:W-:Y:S01]  /*2eb0*/  IMAD R76, R3, R76, UR15 ;  /* 0x0000000f034c7e24 */ /* 0x000fe2000f8e024c */
[----:B------:R-:W-:Y:S04]  /*2ec0*/  LDSM.16.MT88.4 R108, [R233+0x4100] ;  /* 0x00410000e96c783b */ /* 0x000fe80000004200 */
[----:B------:R-:W-:-:S02]  /*2ed0*/  ISETP.GT.AND P1, PT, R76, 0x1, PT ;  /* 0x000000014c00780c */ /* 0x000fc40003f24270 */
[C---:B------:R-:W-:Y:S02]  /*2ee0*/  ISETP.GT.AND P5, PT, R76.reuse, RZ, PT ;  /* 0x000000ff4c00720c */ /* 0x040fe40003fa4270 */
[----:B------:R-:W-:Y:S02]  /*2ef0*/  FSEL R19, R19, -INF , P1 ;  /* 0xff80000013137808 */ /* 0x000fe40000800000 */
[----:B------:R-:W-:Y:S02]  /*2f00*/  FSEL R3, R17, -INF , P1 ;  /* 0xff80000011037808 */ /* 0x000fe40000800000 */
[----:B------:R-:W-:Y:S02]  /*2f10*/  ISETP.GT.AND P1, PT, R76, 0x9, PT ;  /* 0x000000094c00780c */ /* 0x000fe40003f24270 */
[----:B------:R-:W-:Y:S02]  /*2f20*/  FSEL R18, R18, -INF , P5 ;  /* 0xff80000012127808 */ /* 0x000fe40002800000 */
[----:B------:R-:W-:-:S02]  /*2f30*/  FSEL R15, R15, -INF , P1 ;  /* 0xff8000000f0f7808 */ /* 0x000fc40000800000 */
[----:B------:R-:W-:Y:S02]  /*2f40*/  FSEL R13, R13, -INF , P1 ;  /* 0xff8000000d0d7808 */ /* 0x000fe40000800000 */
[----:B------:R-:W-:Y:S02]  /*2f50*/  FSEL R16, R16, -INF , P5 ;  /* 0xff80000010107808 */ /* 0x000fe40002800000 */
[C---:B------:R-:W-:Y:S02]  /*2f60*/  ISETP.GT.AND P1, PT, R76.reuse, 0x11, PT ;  /* 0x000000114c00780c */ /* 0x040fe40003f24270 */
[C---:B------:R-:W-:Y:S02]  /*2f70*/  ISETP.GT.AND P5, PT, R76.reuse, 0x10, PT ;  /* 0x000000104c00780c */ /* 0x040fe40003fa4270 */
[----:B------:R-:W-:Y:S02]  /*2f80*/  ISETP.GT.AND P2, PT, R76, 0x8, PT ;  /* 0x000000084c00780c */ /* 0x000fe40003f44270 */
[----:B------:R-:W-:-:S02]  /*2f90*/  FSEL R11, R11, -INF , P1 ;  /* 0xff8000000b0b7808 */ /* 0x000fc40000800000 */
[----:B------:R-:W-:Y:S02]  /*2fa0*/  FSEL R5, R9, -INF , P1 ;  /* 0xff80000009057808 */ /* 0x000fe40000800000 */
[----:B------:R-:W-:Y:S02]  /*2fb0*/  FSEL R10, R10, -INF , P5 ;  /* 0xff8000000a0a7808 */ /* 0x000fe40002800000 */
[----:B------:R-:W-:Y:S02]  /*2fc0*/  FSEL R7, R8, -INF , P5 ;  /* 0xff80000008077808 */ /* 0x000fe40002800000 */
[C---:B------:R-:W-:Y:S02]  /*2fd0*/  ISETP.GT.AND P1, PT, R76.reuse, 0x19, PT ;  /* 0x000000194c00780c */ /* 0x040fe40003f24270 */
[----:B------:R-:W-:Y:S02]  /*2fe0*/  ISETP.GT.AND P5, PT, R76, 0x20, PT ;  /* 0x000000204c00780c */ /* 0x000fe40003fa4270 */
[----:B------:R-:W-:-:S02]  /*2ff0*/  FSEL R17, R12, -INF , P2 ;  /* 0xff8000000c117808 */ /* 0x000fc40001000000 */
[----:B------:R-:W-:Y:S02]  /*3000*/  FSEL R8, R75, -INF , P1 ;  /* 0xff8000004b087808 */ /* 0x000fe40000800000 */
[----:B------:R-:W-:Y:S02]  /*3010*/  FSEL R12, R73, -INF , P1 ;  /* 0xff800000490c7808 */ /* 0x000fe40000800000 */
[----:B------:R-:W-:Y:S02]  /*3020*/  FSEL R14, R14, -INF , P2 ;  /* 0xff8000000e0e7808 */ /* 0x000fe40001000000 */
[----:B------:R-:W-:Y:S02]  /*3030*/  ISETP.GT.AND P1, PT, R76, 0x28, PT ;  /* 0x000000284c00780c */ /* 0x000fe40003f24270 */
[----:B------:R-:W-:Y:S02]  /*3040*/  FSEL R208, R68, -INF , P5 ;  /* 0xff80000044d07808 */ /* 0x000fe40002800000 */
[----:B------:R-:W-:-:S02]  /*3050*/  ISETP.GT.AND P2, PT, R76, 0x18, PT ;  /* 0x000000184c00780c */ /* 0x000fc40003f44270 */
[----:B------:R-:W-:Y:S02]  /*3060*/  FMNMX.FTZ R68, R16, R3, !PT ;  /* 0x0000000310447209 */ /* 0x000fe40007810000 */
[----:B------:R-:W-:Y:S02]  /*3070*/  FSEL R203, R64, -INF , P1 ;  /* 0xff80000040cb7808 */ /* 0x000fe40000800000 */
[----:B------:R-:W-:Y:S02]  /*3080*/  FSEL R9, R74, -INF , P2 ;  /* 0xff8000004a097808 */ /* 0x000fe40001000000 */
[----:B------:R-:W-:Y:S02]  /*3090*/  FSEL R6, R72, -INF , P2 ;  /* 0xff80000048067808 */ /* 0x000fe40001000000 */
[----:B------:R-:W-:Y:S01]  /*30a0*/  FMNMX.FTZ R64, R17, R68, !PT ;  /* 0x0000004411407209 */ /* 0x000fe20007810000 */
[----:B------:R-:W-:Y:S01]  /*30b0*/  LDSM.16.MT88.4 R72, [R234+0x100] ;  /* 0x00010000ea48783b */ /* 0x000fe20000004200 */
[----:B------:R-:W-:-:S02]  /*30c0*/  ISETP.GT.AND P2, PT, R76, 0x21, PT ;  /* 0x000000214c00780c */ /* 0x000fc40003f44270 */
[----:B------:R-:W-:Y:S02]  /*30d0*/  FSEL R195, R70, -INF , P5 ;  /* 0xff80000046c37808 */ /* 0x000fe40002800000 */
[C---:B------:R-:W-:Y:S02]  /*30e0*/  ISETP.GT.AND P5, PT, R76.reuse, 0x30, PT ;  /* 0x000000304c00780c */ /* 0x040fe40003fa4270 */
[----:B------:R-:W-:Y:S02]  /*30f0*/  FMNMX.FTZ R64, R13, R64, !PT ;  /* 0x000000400d407209 */ /* 0x000fe40007810000 */
[----:B------:R-:W-:Y:S02]  /*3100*/  FSEL R200, R71, -INF , P2 ;  /* 0xff80000047c87808 */ /* 0x000fe40001000000 */
[----:B------:R-:W-:Y:S02]  /*3110*/  FSEL R202, R69, -INF , P2 ;  /* 0xff80000045ca7808 */ /* 0x000fe40001000000 */
[----:B------:R-:W-:-:S02]  /*3120*/  ISETP.GT.AND P2, PT, R76, 0x29, PT ;  /* 0x000000294c00780c */ /* 0x000fc40003f44270 */
[----:B------:R-:W-:Y:S02]  /*3130*/  FSEL R151, R62, -INF , P5 ;  /* 0xff8000003e977808 */ /* 0x000fe40002800000 */
[----:B------:R-:W-:Y:S02]  /*3140*/  FMNMX.FTZ R62, R7, R64, !PT ;  /* 0x00000040073e7209 */ /* 0x000fe40007810000 */
[----:B------:R-:W-:Y:S02]  /*3150*/  FSEL R194, R66, -INF , P1 ;  /* 0xff80000042c27808 */ /* 0x000fe40000800000 */
[----:B------:R-:W-:Y:S02]  /*3160*/  FSEL R193, R67, -INF , P2 ;  /* 0xff80000043c17808 */ /* 0x000fe40001000000 */
[----:B------:R-:W-:Y:S02]  /*3170*/  FSEL R201, R65, -INF , P2 ;  /* 0xff80000041c97808 */ /* 0x000fe40001000000 */
[----:B------:R-:W-:-:S02]  /*3180*/  ISETP.GT.AND P2, PT, R76, 0x31, PT ;  /* 0x000000314c00780c */ /* 0x000fc40003f44270 */
[----:B------:R-:W-:Y:S02]  /*3190*/  ISETP.GT.AND P1, PT, R76, 0x38, PT ;  /* 0x000000384c00780c */ /* 0x000fe40003f24270 */
[----:B------:R-:W-:Y:S02]  /*31a0*/  FMNMX.FTZ R62, R5, R62, !PT ;  /* 0x0000003e053e7209 */ /* 0x000fe40007810000 */
[----:B------:R-:W-:Y:S02]  /*31b0*/  FSEL R152, R63, -INF , P2 ;  /* 0xff8000003f987808 */ /* 0x000fe40001000000 */
[----:B------:R-:W-:Y:S02]  /*31c0*/  FSEL R146, R61, -INF , P2 ;  /* 0xff8000003d927808 */ /* 0x000fe40001000000 */
[----:B------:R-:W-:Y:S02]  /*31d0*/  FSEL R148, R56, -INF , P1 ;  /* 0xff80000038947808 */ /* 0x000fe40000800000 */
[----:B------:R-:W-:-:S02]  /*31e0*/  ISETP.GT.AND P2, PT, R76, 0x39, PT ;  /* 0x000000394c00780c */ /* 0x000fc40003f44270 */
[----:B------:R-:W-:Y:S02]  /*31f0*/  FMNMX.FTZ R56, R6, R62, !PT ;  /* 0x0000003e06387209 */ /* 0x000fe40007810000 */
[----:B------:R-:W-:Y:S02]  /*3200*/  FSEL R147, R57, -INF , P2 ;  /* 0xff80000039937808 */ /* 0x000fe40001000000 */
[----:B------:R-:W-:Y:S02]  /*3210*/  FMNMX.FTZ R56, R12, R56, !PT ;  /* 0x000000380c387209 */ /* 0x000fe40007810000 */
[----:B------:R-:W-:Y:S02]  /*3220*/  FMNMX.FTZ R57, R18, R19, !PT ;  /* 0x0000001312397209 */ /* 0x000fe40007810000 */
[----:B------:R-:W-:Y:S02]  /*3230*/  FSEL R154, R59, -INF , P2 ;  /* 0xff8000003b9a7808 */ /* 0x000fe40001000000 */
[----:B------:R-:W-:-:S02]  /*3240*/  ISETP.GT.AND P2, PT, R76, 0x40, PT ;  /* 0x000000404c00780c */ /* 0x000fc40003f44270 */
[----:B------:R-:W-:Y:S02]  /*3250*/  FMNMX.FTZ R56, R208, R56, !PT ;  /* 0x00000038d0387209 */ /* 0x000fe40007810000 */
[----:B------:R-:W-:Y:S02]  /*3260*/  FMNMX.FTZ R57, R14, R57, !PT ;  /* 0x000000390e397209 */ /* 0x000fe40007810000 */
[----:B------:R-:W-:Y:S02]  /*3270*/  FSEL R153, R58, -INF , P1 ;  /* 0xff8000003a997808 */ /* 0x000fe40000800000 */
[----:B------:R-:W-:Y:S02]  /*3280*/  FSEL R161, R52, -INF , P2 ;  /* 0xff80000034a17808 */ /* 0x000fe40001000000 */
[----:B------:R-:W-:Y:S02]  /*3290*/  ISETP.GT.AND P1, PT, R76, 0x41, PT ;  /* 0x000000414c00780c */ /* 0x000fe40003f24270 */
[----:B------:R-:W-:-:S02]  /*32a0*/  FSEL R166, R54, -INF , P2 ;  /* 0xff80000036a67808 */ /* 0x000fc40001000000 */
[----:B------:R-:W-:Y:S02]  /*32b0*/  FMNMX.FTZ R52, R202, R56, !PT ;  /* 0x00000038ca347209 */ /* 0x000fe40007810000 */
[----:B------:R-:W-:Y:S02]  /*32c0*/  FMNMX.FTZ R54, R15, R57, !PT ;  /* 0x000000390f367209 */ /* 0x000fe40007810000 */
[----:B------:R-:W-:Y:S02]  /*32d0*/  FSEL R162, R53, -INF , P1 ;  /* 0xff80000035a27808 */ /* 0x000fe40000800000 */
[----:B------:R-:W-:Y:S02]  /*32e0*/  FMNMX.FTZ R52, R203, R52, !PT ;  /* 0x00000034cb347209 */ /* 0x000fe40007810000 */
[----:B------:R-:W-:Y:S02]  /*32f0*/  FMNMX.FTZ R53, R10, R54, !PT ;  /* 0x000000360a357209 */ /* 0x000fe40007810000 */
[----:B------:R-:W-:-:S02]  /*3300*/  ISETP.GT.AND P2, PT, R76, 0x48, PT ;  /* 0x000000484c00780c */ /* 0x000fc40003f44270 */
[----:B------:R-:W-:Y:S02]  /*3310*/  FSEL R145, R60, -INF , P5 ;  /* 0xff8000003c917808 */ /* 0x000fe40002800000 */
[----:B------:R-:W-:Y:S02]  /*3320*/  FMNMX.FTZ R52, R201, R52, !PT ;  /* 0x00000034c9347209 */ /* 0x000fe40007810000 */
[----:B------:R-:W-:Y:S02]  /*3330*/  FMNMX.FTZ R53, R11, R53, !PT ;  /* 0x000000350b357209 */ /* 0x000fe40007810000 */
[----:B------:R-:W-:Y:S02]  /*3340*/  FSEL R167, R55, -INF , P1 ;  /* 0xff80000037a77808 */ /* 0x000fe40000800000 */
[----:B------:R-:W-:Y:S02]  /*3350*/  FSEL R164, R48, -INF , P2 ;  /* 0xff80000030a47808 */ /* 0x000fe40001000000 */
[----:B------:R-:W-:-:S02]  /*3360*/  ISETP.GT.AND P1, PT, R76, 0x49, PT ;  /* 0x000000494c00780c */ /* 0x000fc40003f24270 */
[----:B------:R-:W-:Y:S02]  /*3370*/  FSEL R181, R50, -INF , P2 ;  /* 0xff80000032b57808 */ /* 0x000fe40001000000 */
[----:B------:R-:W-:Y:S02]  /*3380*/  FMNMX.FTZ R48, R145, R52, !PT ;  /* 0x0000003491307209 */ /* 0x000fe40007810000 */
[----:B------:R-:W-:Y:S02]  /*3390*/  FMNMX.FTZ R50, R9, R53, !PT ;  /* 0x0000003509327209 */ /* 0x000fe40007810000 */
[----:B------:R-:W-:Y:S02]  /*33a0*/  FSEL R163, R49, -INF , P1 ;  /* 0xff80000031a37808 */ /* 0x000fe40000800000 */
[----:B------:R-:W-:Y:S02]  /*33b0*/  FMNMX.FTZ R48, R146, R48, !PT ;  /* 0x0000003092307209 */ /* 0x000fe40007810000 */
[----:B------:R-:W-:-:S02]  /*33c0*/  FMNMX.FTZ R49, R8, R50, !PT ;  /* 0x0000003208317209 */ /* 0x000fc40007810000 */
[----:B------:R-:W-:Y:S02]  /*33d0*/  ISETP.GT.AND P2, PT, R76, 0x50, PT ;  /* 0x000000504c00780c */ /* 0x000fe40003f44270 */
        /* <DEDUP_REMOVED lines=44> */
[----:B------:R-:W-:Y:S01]  /*36a0*/  FSEL R157, R29, -INF , P1 ;  /* 0xff8000001d9d7808 */ /* 0x000fe20000800000 */
[----:B------:R-:W-:Y:S01]  /*36b0*/  LDSM.16.MT88.4 R32, [R234+0x4900] ;  /* 0x00490000ea20783b */ /* 0x000fe20000004200 */
[----:B------:R-:W-:Y:S02]  /*36c0*/  FMNMX.FTZ R28, R159, R28, !PT ;  /* 0x0000001c9f1c7209 */ /* 0x000fe40007810000 */
[----:B------:R-:W-:-:S02]  /*36d0*/  FMNMX.FTZ R29, R182, R30, !PT ;  /* 0x0000001eb61d7209 */ /* 0x000fc40007810000 */
[----:B------:R-:W-:Y:S02]  /*36e0*/  FSEL R149, R31, -INF , P1 ;  /* 0xff8000001f957808 */ /* 0x000fe40000800000 */
[----:B------:R-:W-:Y:S02]  /*36f0*/  ISETP.GT.AND P1, PT, R76, 0x70, PT ;  /* 0x000000704c00780c */ /* 0x000fe40003f24270 */
[----:B------:R-:W-:Y:S02]  /*3700*/  FMNMX.FTZ R28, R158, R28, !PT ;  /* 0x0000001c9e1c7209 */ /* 0x000fe40007810000 */
[----:B------:R-:W-:Y:S02]  /*3710*/  FMNMX.FTZ R29, R188, R29, !PT ;  /* 0x0000001dbc1d7209 */ /* 0x000fe40007810000 */
[----:B------:R-:W-:Y:S02]  /*3720*/  ISETP.GT.AND P5, PT, R76, 0x71, PT ;  /* 0x000000714c00780c */ /* 0x000fe40003fa4270 */
[----:B------:R-:W-:-:S02]  /*3730*/  FSEL R144, R24, -INF , P1 ;  /* 0xff80000018907808 */ /* 0x000fc40000800000 */
[----:B------:R-:W-:Y:S02]  /*3740*/  FMNMX.FTZ R28, R157, R28, !PT ;  /* 0x0000001c9d1c7209 */ /* 0x000fe40007810000 */
[----:B------:R-:W-:Y:S02]  /*3750*/  FMNMX.FTZ R29, R183, R29, !PT ;  /* 0x0000001db71d7209 */ /* 0x000fe40007810000 */
[----:B------:R-:W-:Y:S02]  /*3760*/  ISETP.GT.AND P2, PT, R76, 0x78, PT ;  /* 0x000000784c00780c */ /* 0x000fe40003f44270 */
[----:B------:R-:W-:Y:S02]  /*3770*/  FSEL R135, R25, -INF , P5 ;  /* 0xff80000019877808 */ /* 0x000fe40002800000 */
[----:B------:R-:W-:Y:S02]  /*3780*/  FMNMX.FTZ R28, R144, R28, !PT ;  /* 0x0000001c901c7209 */ /* 0x000fe40007810000 */
[----:B------:R-:W-:-:S02]  /*3790*/  FMNMX.FTZ R29, R180, R29, !PT ;  /* 0x0000001db41d7209 */ /* 0x000fc40007810000 */
[----:B------:R-:W-:Y:S02]  /*37a0*/  FSEL R66, R26, -INF , P1 ;  /* 0xff8000001a427808 */ /* 0x000fe40000800000 */
[----:B------:R-:W-:Y:S02]  /*37b0*/  ISETP.GT.AND P1, PT, R76, 0x79, PT ;  /* 0x000000794c00780c */ /* 0x000fe40003f24270 */
[----:B------:R-:W-:Y:S02]  /*37c0*/  FSEL R134, R20, -INF , P2 ;  /* 0xff80000014867808 */ /* 0x000fe40001000000 */
[----:B------:R-:W-:Y:S02]  /*37d0*/  FMNMX.FTZ R28, R135, R28, !PT ;  /* 0x0000001c871c7209 */ /* 0x000fe40007810000 */
[----:B------:R-:W-:Y:S02]  /*37e0*/  FMNMX.FTZ R29, R165, R29, !PT ;  /* 0x0000001da51d7209 */ /* 0x000fe40007810000 */
[----:B------:R-:W-:-:S02]  /*37f0*/  FSEL R67, R21, -INF , P1 ;  /* 0xff80000015437808 */ /* 0x000fc40000800000 */
[----:B------:R-:W-:Y:S02]  /*3800*/  FMNMX.FTZ R20, R134, R28, !PT ;  /* 0x0000001c86147209 */ /* 0x000fe40007810000 */
[----:B------:R-:W-:Y:S02]  /*3810*/  FMNMX.FTZ R24, R156, R29, !PT ;  /* 0x0000001d9c187209 */ /* 0x000fe40007810000 */
[----:B------:R-:W-:Y:S01]  /*3820*/  FMNMX.FTZ R20, R67, R20, !PT ;  /* 0x0000001443147209 */ /* 0x000fe20007810000 */
[----:B------:R-:W-:Y:S01]  /*3830*/  LDSM.16.MT88.4 R28, [R233+0x4900] ;  /* 0x00490000e91c783b */ /* 0x000fe20000004200 */
[----:B------:R-:W-:Y:S02]  /*3840*/  FMNMX.FTZ R24, R155, R24, !PT ;  /* 0x000000189b187209 */ /* 0x000fe40007810000 */
[----:B------:R-:W-:Y:S01]  /*3850*/  FSEL R65, R27, -INF , P5 ;  /* 0xff8000001b417808 */ /* 0x000fe20002800000 */
[----:B------:R-:W1:Y:S01]  /*3860*/  SHFL.BFLY PT, R21, R20, 0x2, 0x1f ;  /* 0x0c401f0014157f89 */ /* 0x000e6200000e0000 */
[----:B------:R-:W-:-:S02]  /*3870*/  FMNMX.FTZ R24, R150, R24, !PT ;  /* 0x0000001896187209 */ /* 0x000fc40007810000 */
[----:B------:R-:W-:Y:S02]  /*3880*/  FSEL R64, R22, -INF , P2 ;  /* 0xff80000016407808 */ /* 0x000fe40001000000 */
[----:B------:R-:W-:Y:S02]  /*3890*/  FMNMX.FTZ R24, R149, R24, !PT ;  /* 0x0000001895187209 */ /* 0x000fe40007810000 */
[----:B------:R-:W-:Y:S02]  /*38a0*/  FSEL R62, R23, -INF , P1 ;  /* 0xff800000173e7808 */ /* 0x000fe40000800000 */
[----:B------:R-:W-:-:S04]  /*38b0*/  FMNMX.FTZ R24, R66, R24, !PT ;  /* 0x0000001842187209 */ /* 0x000fc80007810000 */
[----:B------:R-:W-:Y:S02]  /*38c0*/  FMNMX.FTZ R22, R65, R24, !PT ;  /* 0x0000001841167209 */ /* 0x000fe40007810000 */
[----:B------:R-:W-:Y:S02]  /*38d0*/  LDSM.16.MT88.4 R24, [R236+0x900] ;  /* 0x00090000ec18783b */ /* 0x000fe40000004200 */
[----:B------:R-:W-:-:S04]  /*38e0*/  FMNMX.FTZ R22, R64, R22, !PT ;  /* 0x0000001640167209 */ /* 0x000fc80007810000 */
[----:B------:R-:W-:Y:S02]  /*38f0*/  FMNMX.FTZ R22, R62, R22, !PT ;  /* 0x000000163e167209 */ /* 0x000fe40007810000 */
[----:B-1----:R-:W-:-:S03]  /*3900*/  FMNMX.FTZ R20, R20, R21, !PT ;  /* 0x0000001514147209 */ /* 0x002fc60007810000 */
[----:B------:R-:W1:Y:S04]  /*3910*/  SHFL.BFLY PT, R21, R22, 0x2, 0x1f ;  /* 0x0c401f0016157f89 */ /* 0x000e6800000e0000 */
[----:B------:R-:W2:Y:S01]  /*3920*/  SHFL.BFLY PT, R132, R20, 0x1, 0x1f ;  /* 0x0c201f0014847f89 */ /* 0x000ea200000e0000 */
[----:B-1----:R-:W-:Y:S02]  /*3930*/  FMNMX.FTZ R21, R22, R21, !PT ;  /* 0x0000001516157209 */ /* 0x002fe40007810000 */
[----:B--2---:R-:W-:-:S03]  /*3940*/  FMNMX.FTZ R132, R20, R132, !PT ;  /* 0x0000008414847209 */ /* 0x004fc60007810000 */
[----:B------:R-:W1:Y:S01]  /*3950*/  SHFL.BFLY PT, R20, R21, 0x1, 0x1f ;  /* 0x0c201f0015147f89 */ /* 0x000e6200000e0000 */
[C---:B------:R-:W-:Y:S01]  /*3960*/  FSETP.NEU.FTZ.AND P1, PT, R132.reuse, -INF , PT ;  /* 0xff8000008400780b */ /* 0x040fe20003f3d000 */
[----:B------:R-:W-:-:S05]  /*3970*/  FMUL.FTZ R133, R132, c[0x0][0x2d0] ;  /* 0x0000b40084857a20 */ /* 0x000fca0000410000 */
[----:B------:R-:W-:-:S05]  /*3980*/  FSEL R133, R133, RZ, P1 ;  /* 0x000000ff85857208 */ /* 0x000fca0000800000 */
[--C-:B------:R-:W-:Y:S02]  /*3990*/  FFMA.FTZ R57, R3, c[0x0][0x2d0], -R133.reuse ;  /* 0x0000b40003397a23 */ /* 0x100fe40000010885 */
[--C-:B------:R-:W-:Y:S02]  /*39a0*/  FFMA.FTZ R58, R16, c[0x0][0x2d0], -R133.reuse ;  /* 0x0000b400103a7a23 */ /* 0x100fe40000010885 */
[--C-:B------:R-:W-:Y:S02]  /*39b0*/  FFMA.FTZ R56, R17, c[0x0][0x2d0], -R133.reuse ;  /* 0x0000b40011387a23 */ /* 0x100fe40000010885 */
[--C-:B------:R-:W-:Y:S01]  /*39c0*/  FFMA.FTZ R52, R13, c[0x0][0x2d0], -R133.reuse ;  /* 0x0000b4000d347a23 */ /* 0x100fe20000010885 */
[----:B------:R-:W-:Y:S01]  /*39d0*/  MUFU.EX2 R57, R57 ;  /* 0x0000003900397308 */ /* 0x000fe20000000800 */
[--C-:B------:R-:W-:Y:S02]  /*39e0*/  FFMA.FTZ R55, R7, c[0x0][0x2d0], -R133.reuse ;  /* 0x0000b40007377a23 */ /* 0x100fe40000010885 */
[--C-:B------:R-:W-:Y:S01]  /*39f0*/  FFMA.FTZ R51, R5, c[0x0][0x2d0], -R133.reuse ;  /* 0x0000b40005337a23 */ /* 0x100fe20000010885 */
[----:B-1----:R-:W-:Y:S01]  /*3a00*/  FMNMX.FTZ R3, R20, R21, !PT ;  /* 0x0000001514037209 */ /* 0x002fe20007810000 */
[--C-:B------:R-:W-:Y:S01]  /*3a10*/  FFMA.FTZ R50, R6, c[0x0][0x2d0], -R133.reuse ;  /* 0x0000b40006327a23 */ /* 0x100fe20000010885 */
[----:B------:R-:W-:Y:S01]  /*3a20*/  LDSM.16.MT88.4 R20, [R234+0x900] ;  /* 0x00090000ea14783b */ /* 0x000fe20000004200 */
[--C-:B------:R-:W-:Y:S01]  /*3a30*/  FFMA.FTZ R47, R12, c[0x0][0x2d0], -R133.reuse ;  /* 0x0000b4000c2f7a23 */ /* 0x100fe20000010885 */
[C---:B------:R-:W-:Y:S01]  /*3a40*/  FSETP.NEU.FTZ.AND P1, PT, R3.reuse, -INF , PT ;  /* 0xff8000000300780b */ /* 0x040fe20003f3d000 */
[----:B------:R-:W-:Y:S01]  /*3a50*/  FMUL.FTZ R63, R3, c[0x0][0x2d0] ;  /* 0x0000b400033f7a20 */ /* 0x000fe20000410000 */
[----:B------:R-:W1:Y:S01]  /*3a60*/  LDSM.16.MT88.4 R4, [R232+0x4100] ;  /* 0x00410000e804783b */ /* 0x000e620000004200 */
[----:B------:R-:W2:Y:S01]  /*3a70*/  MUFU.EX2 R58, R58 ;  /* 0x0000003a003a7308 */ /* 0x000ea20000000800 */
[----:B------:R-:W-:-:S02]  /*3a80*/  FFMA.FTZ R46, R208, c[0x0][0x2d0], -R133 ;  /* 0x0000b400d02e7a23 */ /* 0x000fc40000010885 */
[----:B------:R-:W-:Y:S01]  /*3a90*/  FSEL R63, R63, RZ, P1 ;  /* 0x000000ff3f3f7208 */ /* 0x000fe20000800000 */
[--C-:B------:R-:W-:Y:S01]  /*3aa0*/  FFMA.FTZ R43, R202, c[0x0][0x2d0], -R133.reuse ;  /* 0x0000b400ca2b7a23 */ /* 0x100fe20000010885 */
[----:B------:R-:W-:Y:S01]  /*3ab0*/  PLOP3.LUT P1, PT, PT, PT, UP0, 0x80, 0x0 ;  /* 0x000000000000781c */ /* 0x000fe20003f2f008 */
[----:B------:R-:W-:Y:S02]  /*3ac0*/  FFMA.FTZ R42, R203, c[0x0][0x2d0], -R133 ;  /* 0x0000b400cb2a7a23 */ /* 0x000fe40000010885 */
[--C-:B------:R-:W-:Y:S01]  /*3ad0*/  FFMA.FTZ R61, R18, c[0x0][0x2d0], -R63.reuse ;  /* 0x0000b400123d7a23 */ /* 0x100fe2000001083f */
[----:B------:R-:W-:Y:S01]  /*3ae0*/  MUFU.EX2 R56, R56 ;  /* 0x0000003800387308 */ /* 0x000fe20000000800 */
[--C-:B------:R-:W-:Y:S02]  /*3af0*/  FFMA.FTZ R60, R19, c[0x0][0x2d0], -R63.reuse ;  /* 0x0000b400133c7a23 */ /* 0x100fe4000001083f */
[--C-:B------:R-:W-:Y:S01]  /*3b00*/  FFMA.FTZ R59, R14, c[0x0][0x2d0], -R63.reuse ;  /* 0x0000b4000e3b7a23 */ /* 0x100fe2000001083f */
[----:B------:R-:W-:Y:S01]  /*3b10*/  LDSM.16.MT88.4 R16, [R233+0x900] ;  /* 0x00090000e910783b */ /* 0x000fe20000004200 */
[----:B------:R-:W-:-:S02]  /*3b20*/  FFMA.FTZ R53, R15, c[0x0][0x2d0], -R63 ;  /* 0x0000b4000f357a23 */ /* 0x000fc4000001083f */
[--C-:B------:R-:W-:Y:S01]  /*3b30*/  FFMA.FTZ R54, R10, c[0x0][0x2d0], -R63.reuse ;  /* 0x0000b4000a367a23 */ /* 0x100fe2000001083f */
[----:B------:R-:W3:Y:S01]  /*3b40*/  MUFU.EX2 R52, R52 ;  /* 0x0000003400347308 */ /* 0x000ee20000000800 */
[----:B------:R-:W4:Y:S01]  /*3b50*/  LDSM.16.MT88.4 R12, [R232+0x900] ;  /* 0x00090000e80c783b */ /* 0x000f220000004200 */
[--C-:B------:R-:W-:Y:S01]  /*3b60*/  FFMA.FTZ R49, R11, c[0x0][0x2d0], -R63.reuse ;  /* 0x0000b4000b317a23 */ /* 0x100fe2000001083f */
[----:B--2---:R-:W-:Y:S01]  /*3b70*/  F2FP.PACK_AB R112, R57, R58 ;  /* 0x0000003a3970723e */ /* 0x004fe200000000ff */
[--C-:B------:R-:W-:Y:S02]  /*3b80*/  FFMA.FTZ R48, R9, c[0x0][0x2d0], -R63.reuse ;  /* 0x0000b40009307a23 */ /* 0x100fe4000001083f */
[----:B------:R-:W-:Y:S02]  /*3b90*/  FFMA.FTZ R45, R8, c[0x0][0x2d0], -R63 ;  /* 0x0000b400082d7a23 */ /* 0x000fe4000001083f */
[----:B------:R-:W-:Y:S01]  /*3ba0*/  MUFU.EX2 R61, R61 ;  /* 0x0000003d003d7308 */ /* 0x000fe20000000800 */
[----:B------:R-:W2:Y:S01]  /*3bb0*/  LDSM.16.MT88.4 R8, [R236+0x4900] ;  /* 0x00490000ec08783b */ /* 0x000ea20000004200 */
[----:B------:R-:W-:-:S02]  /*3bc0*/  FFMA.FTZ R2, R201, c[0x0][0x2d0], -R133 ;  /* 0x0000b400c9027a23 */ /* 0x000fc40000010885 */
[--C-:B------:R-:W-:Y:S02]  /*3bd0*/  FFMA.FTZ R44, R195, c[0x0][0x2d0], -R63.reuse ;  /* 0x0000b400c32c7a23 */ /* 0x100fe4000001083f */
[--C-:B------:R-:W-:Y:S02]  /*3be0*/  FFMA.FTZ R41, R200, c[0x0][0x2d0], -R63.reuse ;  /* 0x0000b400c8297a23 */ /* 0x100fe4000001083f */
[----:B------:R-:W5:Y:S01]  /*3bf0*/  MUFU.EX2 R60, R60 ;  /* 0x0000003c003c7308 */ /* 0x000f620000000800 */
[----:B---3--:R-:W-:Y:S01]  /*3c00*/  F2FP.PACK_AB R114, R52, R56 ;  /* 0x000000383472723e */ /* 0x008fe200000000ff */
[--C-:B------:R-:W-:Y:S02]  /*3c10*/  FFMA.FTZ R40, R194, c[0x0][0x2d0], -R63.reuse ;  /* 0x0000b400c2287a23 */ /* 0x100fe4000001083f */
[----:B------:R-:W-:Y:S02]  /*3c20*/  FFMA.FTZ R0, R193, c[0x0][0x2d0], -R63 ;  /* 0x0000b400c1007a23 */ /* 0x000fe4000001083f */
[----:B------:R-:W-:-:S02]  /*3c30*/  FFMA.FTZ R145, R145, c[0x0][0x2d0], -R133 ;  /* 0x0000b40091917a23 */ /* 0x000fc40000010885 */
[----:B------:R-:W-:Y:S01]  /*3c40*/  MUFU.EX2 R59, R59 ;  /* 0x0000003b003b7308 */ /* 0x000fe20000000800 */
[--C-:B------:R-:W-:Y:S02]  /*3c50*/  FFMA.FTZ R146, R146, c[0x0][0x2d0], -R133.reuse ;  /* 0x0000b40092927a23 */ /* 0x100fe40000010885 */
[--C-:B------:R-:W-:Y:S02]  /*3c60*/  FFMA.FTZ R148, R148, c[0x0][0x2d0], -R133.reuse ;  /* 0x0000b40094947a23 */ /* 0x100fe40000010885 */
[----:B------:R-:W-:Y:S02]  /*3c70*/  FFMA.FTZ R147, R147, c[0x0][0x2d0], -R133 ;  /* 0x0000b40093937a23 */ /* 0x000fe40000010885 */
[--C-:B------:R-:W-:Y:S01]  /*3c80*/  FFMA.FTZ R151, R151, c[0x0][0x2d0], -R63.reuse ;  /* 0x0000b40097977a23 */ /* 0x100fe2000001083f */
[----:B------:R-:W3:Y:S01]  /*3c90*/  MUFU.EX2 R53, R53 ;  /* 0x0000003500357308 */ /* 0x000ee20000000800 */
[----:B-----5:R-:W-:Y:S01]  /*3ca0*/  F2FP.PACK_AB R113, R60, R61 ;  /* 0x0000003d3c71723e */ /* 0x020fe200000000ff */
[----:B------:R-:W-:-:S02]  /*3cb0*/  FFMA.FTZ R152, R152, c[0x0][0x2d0], -R63 ;  /* 0x0000b40098987a23 */ /* 0x000fc4000001083f */
[--C-:B------:R-:W-:Y:S02]  /*3cc0*/  FFMA.FTZ R153, R153, c[0x0][0x2d0], -R63.reuse ;  /* 0x0000b40099997a23 */ /* 0x100fe4000001083f */
[----:B------:R-:W-:Y:S02]  /*3cd0*/  FFMA.FTZ R154, R154, c[0x0][0x2d0], -R63 ;  /* 0x0000b4009a9a7a23 */ /* 0x000fe4000001083f */
[----:B------:R-:W-:Y:S01]  /*3ce0*/  MUFU.EX2 R55, R55 ;  /* 0x0000003700377308 */ /* 0x000fe20000000800 */
[--C-:B------:R-:W-:Y:S02]  /*3cf0*/  FFMA.FTZ R161, R161, c[0x0][0x2d0], -R133.reuse ;  /* 0x0000b400a1a17a23 */ /* 0x100fe40000010885 */
[--C-:B------:R-:W-:Y:S02]  /*3d00*/  FFMA.FTZ R162, R162, c[0x0][0x2d0], -R133.reuse ;  /* 0x0000b400a2a27a23 */ /* 0x100fe40000010885 */
[--C-:B------:R-:W-:Y:S02]  /*3d10*/  FFMA.FTZ R164, R164, c[0x0][0x2d0], -R133.reuse ;  /* 0x0000b400a4a47a23 */ /* 0x100fe40000010885 */
[----:B------:R-:W-:Y:S01]  /*3d20*/  FFMA.FTZ R163, R163, c[0x0][0x2d0], -R133 ;  /* 0x0000b400a3a37a23 */ /* 0x000fe20000010885 */
[----:B---3--:R-:W-:Y:S01]  /*3d30*/  F2FP.PACK_AB R115, R53, R59 ;  /* 0x0000003b3573723e */ /* 0x008fe200000000ff */
[----:B------:R-:W3:Y:S01]  /*3d40*/  MUFU.EX2 R51, R51 ;  /* 0x0000003300337308 */ /* 0x000ee20000000800 */
[----:B------:R-:W-:-:S02]  /*3d50*/  FFMA.FTZ R166, R166, c[0x0][0x2d0], -R63 ;  /* 0x0000b400a6a67a23 */ /* 0x000fc4000001083f */
[--C-:B------:R-:W-:Y:S02]  /*3d60*/  FFMA.FTZ R167, R167, c[0x0][0x2d0], -R63.reuse ;  /* 0x0000b400a7a77a23 */ /* 0x100fe4000001083f */
[--C-:B------:R-:W-:Y:S01]  /*3d70*/  FFMA.FTZ R181, R181, c[0x0][0x2d0], -R63.reuse ;  /* 0x0000b400b5b57a23 */ /* 0x100fe2000001083f */
[C---:B------:R-:W-:Y:S01]  /*3d80*/  HMMA.16816.F32 R84, R112.reuse, R88, RZ ;  /* 0x000000587054723c */ /* 0x040fe200000018ff */
[----:B------:R-:W-:Y:S01]  /*3d90*/  FFMA.FTZ R182, R182, c[0x0][0x2d0], -R63 ;  /* 0x0000b400b6b67a23 */ /* 0x000fe2000001083f */
[----:B------:R-:W-:Y:S01]  /*3da0*/  MUFU.EX2 R50, R50 ;  /* 0x0000003200327308 */ /* 0x000fe20000000800 */
[--C-:B------:R-:W-:Y:S02]  /*3db0*/  FFMA.FTZ R192, R192, c[0x0][0x2d0], -R133.reuse ;  /* 0x0000b400c0c07a23 */ /* 0x100fe40000010885 */
[--C-:B------:R-:W-:Y:S02]  /*3dc0*/  FFMA.FTZ R191, R191, c[0x0][0x2d0], -R133.reuse ;  /* 0x0000b400bfbf7a23 */ /* 0x100fe40000010885 */
[--C-:B------:R-:W-:Y:S01]  /*3dd0*/  FFMA.FTZ R190, R190, c[0x0][0x2d0], -R133.reuse ;  /* 0x0000b400bebe7a23 */ /* 0x100fe20000010885 */
[----:B------:R-:W-:Y:S01]  /*3de0*/  HMMA.16816.F32 R88, R112, R90, RZ ;  /* 0x0000005a7058723c */ /* 0x000fe200000018ff */
[----:B------:R-:W-:Y:S01]  /*3df0*/  FFMA.FTZ R189, R189, c[0x0][0x2d0], -R133 ;  /* 0x0000b400bdbd7a23 */ /* 0x000fe20000010885 */
[----:B------:R-:W-:Y:S01]  /*3e00*/  MUFU.EX2 R47, R47 ;  /* 0x0000002f002f7308 */ /* 0x000fe20000000800 */
        /* <DEDUP_REMOVED lines=11> */
[----:B------:R-:W5:Y:S01]  /*3ec0*/  MUFU.EX2 R49, R49 ;  /* 0x0000003100317308 */ /* 0x000f620000000800 */
[----:B------:R-:W-:-:S02]  /*3ed0*/  FFMA.FTZ R156, R156, c[0x0][0x2d0], -R63 ;  /* 0x0000b4009c9c7a23 */ /* 0x000fc4000001083f */
[--C-:B------:R-:W-:Y:S02]  /*3ee0*/  FFMA.FTZ R155, R155, c[0x0][0x2d0], -R63.reuse ;  /* 0x0000b4009b9b7a23 */ /* 0x100fe4000001083f */
[--C-:B------:R-:W-:Y:S01]  /*3ef0*/  FFMA.FTZ R150, R150, c[0x0][0x2d0], -R63.reuse ;  /* 0x0000b40096967a23 */ /* 0x100fe2000001083f */
[C---:B------:R-:W-:Y:S01]  /*3f00*/  HMMA.16816.F32 R128, R112.reuse, R124, RZ ;  /* 0x0000007c7080723c */ /* 0x040fe200000018ff */
[----:B------:R-:W-:Y:S01]  /*3f10*/  FFMA.FTZ R149, R149, c[0x0][0x2d0], -R63 ;  /* 0x0000b40095957a23 */ /* 0x000fe2000001083f */
[----:B------:R-:W-:Y:S01]  /*3f20*/  MUFU.EX2 R48, R48 ;  /* 0x0000003000307308 */ /* 0x000fe20000000800 */
[----:B------:R-:W-:Y:S02]  /*3f30*/  FADD.FTZ R57, R58, R57 ;  /* 0x000000393a397221 */ /* 0x000fe40000010000 */
[----:B------:R-:W-:Y:S02]  /*3f40*/  FADD.FTZ R60, R61, R60 ;  /* 0x0000003c3d3c7221 */ /* 0x000fe40000010000 */
[----:B------:R-:W-:Y:S01]  /*3f50*/  FADD.FTZ R56, R56, R57 ;  /* 0x0000003938387221 */ /* 0x000fe20000010000 */
[----:B------:R-:W-:Y:S01]  /*3f60*/  HMMA.16816.F32 R68, R112, R72, RZ ;  /* 0x000000487044723c */ /* 0x000fe200000018ff */
[----:B------:R-:W-:Y:S01]  /*3f70*/  FADD.FTZ R59, R59, R60 ;  /* 0x0000003c3b3b7221 */ /* 0x000fe20000010000 */
[----:B------:R-:W1:Y:S01]  /*3f80*/  MUFU.EX2 R45, R45 ;  /* 0x0000002d002d7308 */ /* 0x000e620000000800 */
[----:B------:R-:W-:-:S02]  /*3f90*/  FFMA.FTZ R249, R67, c[0x0][0x2d0], -R133 ;  /* 0x0000b40043f97a23 */ /* 0x000fc40000010885 */
[----:B------:R-:W-:Y:S02]  /*3fa0*/  FFMA.FTZ R248, R62, c[0x0][0x2d0], -R63 ;  /* 0x0000b4003ef87a23 */ /* 0x000fe4000001083f */
[----:B------:R-:W-:Y:S01]  /*3fb0*/  FADD.FTZ R56, R52, R56 ;  /* 0x0000003834387221 */ /* 0x000fe20000010000 */
[C---:B------:R-:W-:Y:S01]  /*3fc0*/  HMMA.16816.F32 R76, R112.reuse, R80, RZ ;  /* 0x00000050704c723c */ /* 0x040fe200000018ff */
[----:B------:R-:W-:Y:S01]  /*3fd0*/  FADD.FTZ R59, R53, R59 ;  /* 0x0000003b353b7221 */ /* 0x000fe20000010000 */
[----:B------:R-:W-:Y:S06]  /*3fe0*/  MUFU.EX2 R46, R46 ;  /* 0x0000002e002e7308 */ /* 0x000fec0000000800 */
[C---:B------:R-:W-:Y:S02]  /*3ff0*/  HMMA.16816.F32 R120, R112.reuse, R100, RZ ;  /* 0x000000647078723c */ /* 0x040fe400000018ff */
[----:B------:R-:W1:Y:S06]  /*4000*/  MUFU.EX2 R43, R43 ;  /* 0x0000002b002b7308 */ /* 0x000e6c0000000800 */
[C---:B------:R-:W-:Y:S02]  /*4010*/  HMMA.16816.F32 R104, R112.reuse, R108, RZ ;  /* 0x0000006c7068723c */ /* 0x040fe400000018ff */
        /* <DEDUP_REMOVED lines=10> */
[----:B------:R-:W2:Y:S06]  /*40c0*/  MUFU.EX2 R0, R0 ;  /* 0x0000000000007308 */ /* 0x000eac0000000800 */
[C---:B-1----:R-:W-:Y:S02]  /*40d0*/  HMMA.16816.F32 R116, R112.reuse, R4, RZ ;  /* 0x000000047074723c */ /* 0x042fe400000018ff */
[----:B------:R-:W-:Y:S05]  /*40e0*/  MUFU.EX2 R145, R145 ;  /* 0x0000009100917308 */ /* 0x000fea0000000800 */
[----:B---3--:R-:W-:Y:S01]  /*40f0*/  F2FP.PACK_AB R4, R51, R55 ;  /* 0x000000373304723e */ /* 0x008fe200000000ff */
[----:B------:R-:W-:Y:S01]  /*4100*/  HMMA.16816.F32 R112, R112, R6, RZ ;  /* 0x000000067070723c */ /* 0x000fe200000018ff */
[----:B-----5:R-:W-:Y:S01]  /*4110*/  F2FP.PACK_AB R5, R49, R54 ;  /* 0x000000363105723e */ /* 0x020fe200000000ff */
[----:B------:R-:W1:Y:S01]  /*4120*/  MUFU.EX2 R146, R146 ;  /* 0x0000009200927308 */ /* 0x000e620000000800 */
[----:B------:R-:W-:-:S02]  /*4130*/  FADD.FTZ R55, R55, R56 ;  /* 0x0000003837377221 */ /* 0x000fc40000010000 */
[----:B------:R-:W-:Y:S02]  /*4140*/  FADD.FTZ R54, R54, R59 ;  /* 0x0000003b36367221 */ /* 0x000fe40000010000 */
[----:B------:R-:W-:Y:S01]  /*4150*/  F2FP.PACK_AB R6, R47, R50 ;  /* 0x000000322f06723e */ /* 0x000fe200000000ff */
[----:B------:R-:W-:Y:S01]  /*4160*/  FADD.FTZ R55, R51, R55 ;  /* 0x0000003733377221 */ /* 0x000fe20000010000 */
[----:B------:R-:W-:Y:S01]  /*4170*/  F2FP.PACK_AB R7, R45, R48 ;  /* 0x000000302d07723e */ /* 0x000fe200000000ff */
[----:B------:R-:W-:Y:S01]  /*4180*/  MUFU.EX2 R148, R148 ;  /* 0x0000009400947308 */ /* 0x000fe20000000800 */
[----:B------:R-:W-:Y:S02]  /*4190*/  FADD.FTZ R54, R49, R54 ;  /* 0x0000003631367221 */ /* 0x000fe40000010000 */
[----:B------:R-:W-:Y:S02]  /*41a0*/  FADD.FTZ R50, R50, R55 ;  /* 0x0000003732327221 */ /* 0x000fe40000010000 */
[----:B------:R-:W-:Y:S01]  /*41b0*/  FADD.FTZ R48, R48, R54 ;  /* 0x0000003630307221 */ /* 0x000fe20000010000 */
[----:B----4-:R-:W-:Y:S01]  /*41c0*/  HMMA.16816.F32 R84, R4, R12, R84 ;  /* 0x0000000c0454723c */ /* 0x010fe20000001854 */
[----:B------:R-:W-:Y:S01]  /*41d0*/  FADD.FTZ R50, R47, R50 ;  /* 0x000000322f327221 */ /* 0x000fe20000010000 */
[----:B------:R-:W3:Y:S01]  /*41e0*/  MUFU.EX2 R147, R147 ;  /* 0x0000009300937308 */ /* 0x000ee20000000800 */
[----:B------:R-:W-:-:S05]  /*41f0*/  FADD.FTZ R48, R45, R48 ;  /* 0x000000302d307221 */ /* 0x000fca0000010000 */
[C---:B------:R-:W-:Y:S01]  /*4200*/  HMMA.16816.F32 R88, R4.reuse, R14, R88 ;  /* 0x0000000e0458723c */ /* 0x040fe20000001858 */
[----:B------:R-:W4:Y:S01]  /*4210*/  LDSM.16.MT88.4 R12, [R232+0x4900] ;  /* 0x00490000e80c783b */ /* 0x000f220000004200 */
[----:B------:R-:W-:Y:S06]  /*4220*/  MUFU.EX2 R151, R151 ;  /* 0x0000009700977308 */ /* 0x000fec0000000800 */
[C---:B--2---:R-:W-:Y:S02]  /*4230*/  HMMA.16816.F32 R92, R4.reuse, R8, R92 ;  /* 0x00000008045c723c */ /* 0x044fe4000000185c */
[----:B------:R-:W2:Y:S06]  /*4240*/  MUFU.EX2 R152, R152 ;  /* 0x0000009800987308 */ /* 0x000eac0000000800 */
[C---:B------:R-:W-:Y:S01]  /*4250*/  HMMA.16816.F32 R96, R4.reuse, R10, R96 ;  /* 0x0000000a0460723c */ /* 0x040fe20000001860 */
[----:B------:R-:W5:Y:S01]  /*4260*/  LDSM.16.MT88.4 R8, [R232+0x1100] ;  /* 0x00110000e808783b */ /* 0x000f620000004200 */
[----:B------:R-:W-:Y:S06]  /*4270*/  MUFU.EX2 R153, R153 ;  /* 0x0000009900997308 */ /* 0x000fec0000000800 */
[C---:B------:R-:W-:Y:S02]  /*4280*/  HMMA.16816.F32 R128, R4.reuse, R24, R128 ;  /* 0x000000180480723c */ /* 0x040fe40000001880 */
[----:B------:R-:W1:Y:S06]  /*4290*/  MUFU.EX2 R154, R154 ;  /* 0x0000009a009a7308 */ /* 0x000e6c0000000800 */
[C---:B------:R-:W-:Y:S01]  /*42a0*/  HMMA.16816.F32 R124, R4.reuse, R26, R124 ;  /* 0x0000001a047c723c */ /* 0x040fe2000000187c */
[----:B------:R-:W-:Y:S01]  /*42b0*/  LDSM.16.MT88.4 R24, [R236+0x1100] ;  /* 0x00110000ec18783b */ /* 0x000fe20000004200 */
        /* <DEDUP_REMOVED lines=9> */
[----:B------:R-:W1:Y:S01]  /*4350*/  LDSM.16.MT88.4 R16, [R233+0x1100] ;  /* 0x00110000e910783b */ /* 0x000e620000004200 */
        /* <DEDUP_REMOVED lines=11> */
[C---:B----4-:R-:W-:Y:S02]  /*4410*/  HMMA.16816.F32 R116, R4.reuse, R12, R116 ;  /* 0x0000000c0474723c */ /* 0x050fe40000001874 */
[----:B------:R-:W4:Y:S06]  /*4420*/  MUFU.EX2 R191, R191 ;  /* 0x000000bf00bf7308 */ /* 0x000f2c0000000800 */
[----:B------:R-:W-:Y:S01]  /*4430*/  HMMA.16816.F32 R112, R4, R14, R112 ;  /* 0x0000000e0470723c */ /* 0x000fe20000001870 */
[----:B------:R-:W2:Y:S01]  /*4440*/  LDSM.16.MT88.4 R12, [R236+0x5100] ;  /* 0x00510000ec0c783b */ /* 0x000ea20000004200 */
[----:B------:R-:W-:Y:S05]  /*4450*/  MUFU.EX2 R190, R190 ;  /* 0x000000be00be7308 */ /* 0x000fea0000000800 */
[----:B------:R-:W-:Y:S01]  /*4460*/  F2FP.PACK_AB R4, R43, R46 ;  /* 0x0000002e2b04723e */ /* 0x000fe200000000ff */
[----:B------:R-:W-:Y:S01]  /*4470*/  FADD.FTZ R46, R46, R50 ;  /* 0x000000322e2e7221 */ /* 0x000fe20000010000 */
[----:B------:R-:W-:Y:S01]  /*4480*/  F2FP.PACK_AB R6, R2, R42 ;  /* 0x0000002a0206723e */ /* 0x000fe200000000ff */
[----:B------:R-:W1:Y:S01]  /*4490*/  MUFU.EX2 R189, R189 ;  /* 0x000000bd00bd7308 */ /* 0x000e620000000800 */
[----:B------:R-:W-:Y:S01]  /*44a0*/  F2FP.PACK_AB R5, R41, R44 ;  /* 0x0000002c2905723e */ /* 0x000fe200000000ff */
[----:B------:R-:W-:Y:S01]  /*44b0*/  FADD.FTZ R44, R44, R48 ;  /* 0x000000302c2c7221 */ /* 0x000fe20000010000 */
[----:B------:R-:W-:Y:S01]  /*44c0*/  F2FP.PACK_AB R7, R0, R40 ;  /* 0x000000280007723e */ /* 0x000fe200000000ff */
[----:B------:R-:W-:-:S02]  /*44d0*/  FADD.FTZ R46, R43, R46 ;  /* 0x0000002e2b2e7221 */ /* 0x000fc40000010000 */
[----:B------:R-:W-:Y:S02]  /*44e0*/  FADD.FTZ R44, R41, R44 ;  /* 0x0000002c292c7221 */ /* 0x000fe40000010000 */
[----:B------:R-:W-:Y:S01]  /*44f0*/  MUFU.EX2 R188, R188 ;  /* 0x000000bc00bc7308 */ /* 0x000fe20000000800 */
[----:B------:R-:W-:Y:S01]  /*4500*/  FADD.FTZ R42, R42, R46 ;  /* 0x0000002e2a2a7221 */ /* 0x000fe20000010000 */
[C---:B-----5:R-:W-:Y:S01]  /*4510*/  HMMA.16816.F32 R84, R4.reuse, R8, R84 ;  /* 0x000000080454723c */ /* 0x060fe20000001854 */
[----:B------:R-:W-:Y:S02]  /*4520*/  FADD.FTZ R40, R40, R44 ;  /* 0x0000002c28287221 */ /* 0x000fe40000010000 */
[----:B------:R-:W-:Y:S02]  /*4530*/  FADD.FTZ R42, R2, R42 ;  /* 0x0000002a022a7221 */ /* 0x000fe40000010000 */
[----:B------:R-:W-:Y:S01]  /*4540*/  FADD.FTZ R40, R0, R40 ;  /* 0x0000002800287221 */ /* 0x000fe20000010000 */
[----:B------:R-:W5:Y:S02]  /*4550*/  MUFU.EX2 R183, R183 ;  /* 0x000000b700b77308 */ /* 0x000f640000000800 */
[C---:B------:R-:W-:Y:S01]  /*4560*/  HMMA.16816.F32 R88, R4.reuse, R10, R88 ;  /* 0x0000000a0458723c */ /* 0x040fe20000001858 */
[----:B------:R-:W3:Y:S05]  /*4570*/  LDSM.16.MT88.4 R8, [R232+0x5100] ;  /* 0x00510000e808783b */ /* 0x000eea0000004200 */
[----:B------:R-:W-:Y:S02]  /*4580*/  MUFU.EX2 R180, R180 ;  /* 0x000000b400b47308 */ /* 0x000fe40000000800 */
[C---:B-1----:R-:W-:Y:S06]  /*4590*/  HMMA.16816.F32 R76, R4.reuse, R16, R76 ;  /* 0x00000010044c723c */ /* 0x042fec000000184c */
[----:B------:R-:W1:Y:S02]  /*45a0*/  MUFU.EX2 R165, R165 ;  /* 0x000000a500a57308 */ /* 0x000e640000000800 */
[C---:B------:R-:W-:Y:S01]  /*45b0*/  HMMA.16816.F32 R80, R4.reuse, R18, R80 ;  /* 0x000000120450723c */ /* 0x040fe20000001850 */
[----:B------:R-:W1:Y:S05]  /*45c0*/  LDSM.16.MT88.4 R16, [R233+0x1900] ;  /* 0x00190000e910783b */ /* 0x000e6a0000004200 */
[----:B------:R-:W-:Y:S02]  /*45d0*/  MUFU.EX2 R160, R160 ;  /* 0x000000a000a07308 */ /* 0x000fe40000000800 */
[C---:B--2---:R-:W-:Y:S06]  /*45e0*/  HMMA.16816.F32 R92, R4.reuse, R12, R92 ;  /* 0x0000000c045c723c */ /* 0x044fec000000185c */
[----:B------:R-:W2:Y:S02]  /*45f0*/  MUFU.EX2 R159, R159 ;  /* 0x0000009f009f7308 */ /* 0x000ea40000000800 */
[C---:B------:R-:W-:Y:S01]  /*4600*/  HMMA.16816.F32 R96, R4.reuse, R14, R96 ;  /* 0x0000000e0460723c */ /* 0x040fe20000001860 */
[----:B------:R-:W1:Y:S05]  /*4610*/  LDSM.16.MT88.4 R12, [R232+0x1900] ;  /* 0x00190000e80c783b */ /* 0x000e6a0000004200 */
[----:B------:R-:W-:Y:S02]  /*4620*/  MUFU.EX2 R158, R158 ;  /* 0x0000009e009e7308 */ /* 0x000fe40000000800 */
[C---:B------:R-:W-:Y:S06]  /*4630*/  HMMA.16816.F32 R128, R4.reuse, R24, R128 ;  /* 0x000000180480723c */ /* 0x040fec0000001880 */
[----:B------:R-:W1:Y:S02]  /*4640*/  MUFU.EX2 R157, R157 ;  /* 0x0000009d009d7308 */ /* 0x000e640000000800 */
[C---:B---3--:R-:W-:Y:S06]  /*4650*/  HMMA.16816.F32 R116, R4.reuse, R8, R116 ;  /* 0x000000080474723c */ /* 0x048fec0000001874 */
[----:B------:R-:W-:Y:S02]  /*4660*/  MUFU.EX2 R156, R156 ;  /* 0x0000009c009c7308 */ /* 0x000fe40000000800 */
[C---:B------:R-:W-:Y:S01]  /*4670*/  HMMA.16816.F32 R112, R4.reuse, R10, R112 ;  /* 0x0000000a0470723c */ /* 0x040fe20000001870 */
[----:B------:R-:W3:Y:S05]  /*4680*/  LDSM.16.MT88.4 R8, [R236+0x5900] ;  /* 0x00590000ec08783b */ /* 0x000eea0000004200 */
[----:B------:R-:W1:Y:S02]  /*4690*/  MUFU.EX2 R155, R155 ;  /* 0x0000009b009b7308 */ /* 0x000e640000000800 */
[C---:B------:R-:W-:Y:S01]  /*46a0*/  HMMA.16816.F32 R124, R4.reuse, R26, R124 ;  /* 0x0000001a047c723c */ /* 0x040fe2000000187c */
[----:B------:R-:W1:Y:S05]  /*46b0*/  LDSM.16.MT88.4 R24, [R236+0x1900] ;  /* 0x00190000ec18783b */ /* 0x000e6a0000004200 */
[----:B------:R-:W-:Y:S02]  /*46c0*/  MUFU.EX2 R150, R150 ;  /* 0x0000009600967308 */ /* 0x000fe40000000800 */
[C---:B------:R-:W-:Y:S06]  /*46d0*/  HMMA.16816.F32 R68, R4.reuse, R20, R68 ;  /* 0x000000140444723c */ /* 0x040fec0000001844 */
[----:B------:R-:W-:Y:S02]  /*46e0*/  MUFU.EX2 R249, R249 ;  /* 0x000000f900f97308 */ /* 0x000fe40000000800 */
[C---:B------:R-:W-:Y:S01]  /*46f0*/  HMMA.16816.F32 R72, R4.reuse, R22, R72 ;  /* 0x000000160448723c */ /* 0x040fe20000001848 */
[----:B------:R-:W1:Y:S05]  /*4700*/  LDSM.16.MT88.4 R20, [R234+0x1900] ;  /* 0x00190000ea14783b */ /* 0x000e6a0000004200 */
[----:B------:R-:W-:Y:S02]  /*4710*/  MUFU.EX2 R248, R248 ;  /* 0x000000f800f87308 */ /* 0x000fe40000000800 */
[C---:B------:R-:W-:Y:S08]  /*4720*/  HMMA.16816.F32 R120, R4.reuse, R32, R120 ;  /* 0x000000200478723c */ /* 0x040ff00000001878 */
[C---:B------:R-:W-:Y:S01]  /*4730*/  HMMA.16816.F32 R100, R4.reuse, R34, R100 ;  /* 0x000000220464723c */ /* 0x040fe20000001864 */
[----:B------:R-:W-:Y:S07]  /*4740*/  LDSM.16.MT88.4 R32, [R233+0x6900] ;  /* 0x00690000e920783b */ /* 0x000fee0000004200 */
[C---:B------:R-:W-:Y:S08]  /*4750*/  HMMA.16816.F32 R104, R4.reuse, R28, R104 ;  /* 0x0000001c0468723c */ /* 0x040ff00000001868 */
[----:B------:R-:W-:Y:S01]  /*4760*/  HMMA.16816.F32 R108, R4, R30, R108 ;  /* 0x0000001e046c723c */ /* 0x000fe2000000186c */
[----:B------:R-:W-:Y:S06]  /*4770*/  LDSM.16.MT88.4 R28, [R233+0x5900] ;  /* 0x00590000e91c783b */ /* 0x000fec0000004200 */
[----:B------:R-:W-:Y:S01]  /*4780*/  F2FP.PACK_AB R4, R146, R145 ;  /* 0x000000919204723e */ /* 0x000fe200000000ff */
[----:B------:R-:W-:Y:S01]  /*4790*/  FADD.FTZ R145, R145, R42 ;  /* 0x0000002a91917221 */ /* 0x000fe20000010000 */
[----:B------:R-:W-:-:S02]  /*47a0*/  F2FP.PACK_AB R6, R147, R148 ;  /* 0x000000949306723e */ /* 0x000fc400000000ff */
[----:B------:R-:W-:Y:S01]  /*47b0*/  F2FP.PACK_AB R5, R152, R151 ;  /* 0x000000979805723e */ /* 0x000fe200000000ff */
[----:B------:R-:W-:Y:S01]  /*47c0*/  FADD.FTZ R151, R151, R40 ;  /* 0x0000002897977221 */ /* 0x000fe20000010000 */
[----:B------:R-:W-:Y:S01]  /*47d0*/  F2FP.PACK_AB R7, R154, R153 ;  /* 0x000000999a07723e */ /* 0x000fe200000000ff */
[----:B------:R-:W-:Y:S02]  /*47e0*/  FADD.FTZ R145, R146, R145 ;  /* 0x0000009192917221 */ /* 0x000fe40000010000 */
[----:B------:R-:W-:Y:S02]  /*47f0*/  FADD.FTZ R151, R152, R151 ;  /* 0x0000009798977221 */ /* 0x000fe40000010000 */
[----:B------:R-:W-:Y:S02]  /*4800*/  FADD.FTZ R148, R148, R145 ;  /* 0x0000009194947221 */ /* 0x000fe40000010000 */
[----:B-1----:R-:W-:Y:S01]  /*4810*/  HMMA.16816.F32 R76, R4, R16, R76 ;  /* 0x00000010044c723c */ /* 0x002fe2000000184c */
[----:B------:R-:W-:-:S02]  /*4820*/  FADD.FTZ R153, R153, R151 ;  /* 0x0000009799997221 */ /* 0x000fc40000010000 */
[----:B------:R-:W-:Y:S02]  /*4830*/  FADD.FTZ R148, R147, R148 ;  /* 0x0000009493947221 */ /* 0x000fe40000010000 */
[----:B------:R-:W-:-:S03]  /*4840*/  FADD.FTZ R153, R154, R153 ;  /* 0x000000999a997221 */ /* 0x000fc60000010000 */
[C---:B------:R-:W-:Y:S01]  /*4850*/  HMMA.16816.F32 R80, R4.reuse, R18, R80 ;  /* 0x000000120450723c */ /* 0x040fe20000001850 */
[----:B------:R-:W1:Y:S07]  /*4860*/  LDSM.16.MT88.4 R16, [R234+0x5900] ;  /* 0x00590000ea10783b */ /* 0x000e6e0000004200 */
[C---:B------:R-:W-:Y:S08]  /*4870*/  HMMA.16816.F32 R84, R4.reuse, R12, R84 ;  /* 0x0000000c0454723c */ /* 0x040ff00000001854 */
[C---:B------:R-:W-:Y:S01]  /*4880*/  HMMA.16816.F32 R88, R4.reuse, R14, R88 ;  /* 0x0000000e0458723c */ /* 0x040fe20000001858 */
[----:B------:R-:W1:Y:S07]  /*4890*/  LDSM.16.MT88.4 R12, [R232+0x5900] ;  /* 0x00590000e80c783b */ /* 0x000e6e0000004200 */
[C---:B---3--:R-:W-:Y:S08]  /*48a0*/  HMMA.16816.F32 R92, R4.reuse, R8, R92 ;  /* 0x00000008045c723c */ /* 0x048ff0000000185c */
[C---:B------:R-:W-:Y:S01]  /*48b0*/  HMMA.16816.F32 R96, R4.reuse, R10, R96 ;  /* 0x0000000a0460723c */ /* 0x040fe20000001860 */
[----:B------:R-:W3:Y:S07]  /*48c0*/  LDSM.16.MT88.4 R8, [R233+0x2100] ;  /* 0x00210000e908783b */ /* 0x000eee0000004200 */
[C---:B------:R-:W-:Y:S08]  /*48d0*/  HMMA.16816.F32 R128, R4.reuse, R24, R128 ;  /* 0x000000180480723c */ /* 0x040ff00000001880 */
[C---:B------:R-:W-:Y:S01]  /*48e0*/  HMMA.16816.F32 R124, R4.reuse, R26, R124 ;  /* 0x0000001a047c723c */ /* 0x040fe2000000187c */
[----:B------:R-:W-:Y:S07]  /*48f0*/  LDSM.16.MT88.4 R24, [R236+0x2100] ;  /* 0x00210000ec18783b */ /* 0x000fee0000004200 */
[C---:B------:R-:W-:Y:S08]  /*4900*/  HMMA.16816.F32 R68, R4.reuse, R20, R68 ;  /* 0x000000140444723c */ /* 0x040ff00000001844 */
[C---:B------:R-:W-:Y:S01]  /*4910*/  HMMA.16816.F32 R72, R4.reuse, R22, R72 ;  /* 0x000000160448723c */ /* 0x040fe20000001848 */
[----:B------:R-:W2:Y:S07]  /*4920*/  LDSM.16.MT88.4 R20, [R234+0x2100] ;  /* 0x00210000ea14783b */ /* 0x000eae0000004200 */
[C---:B-1----:R-:W-:Y:S08]  /*4930*/  HMMA.16816.F32 R120, R4.reuse, R16, R120 ;  /* 0x000000100478723c */ /* 0x042ff00000001878 */
[C---:B------:R-:W-:Y:S01]  /*4940*/  HMMA.16816.F32 R100, R4.reuse, R18, R100 ;  /* 0x000000120464723c */ /* 0x040fe20000001864 */
[----:B------:R-:W1:Y:S07]  /*4950*/  LDSM.16.MT88.4 R16, [R232+0x2100] ;  /* 0x00210000e810783b */ /* 0x000e6e0000004200 */
[C---:B------:R-:W-:Y:S08]  /*4960*/  HMMA.16816.F32 R104, R4.reuse, R28, R104 ;  /* 0x0000001c0468723c */ /* 0x040ff00000001868 */
[C---:B------:R-:W-:Y:S01]  /*4970*/  HMMA.16816.F32 R108, R4.reuse, R30, R108 ;  /* 0x0000001e046c723c */ /* 0x040fe2000000186c */
[----:B------:R-:W-:Y:S07]  /*4980*/  LDSM.16.MT88.4 R28, [R236+0x3100] ;  /* 0x00310000ec1c783b */ /* 0x000fee0000004200 */
[C---:B------:R-:W-:Y:S08]  /*4990*/  HMMA.16816.F32 R116, R4.reuse, R12, R116 ;  /* 0x0000000c0474723c */ /* 0x040ff00000001874 */
[----:B------:R-:W-:Y:S01]  /*49a0*/  HMMA.16816.F32 R112, R4, R14, R112 ;  /* 0x0000000e0470723c */ /* 0x000fe20000001870 */
[----:B------:R-:W1:Y:S06]  /*49b0*/  LDSM.16.MT88.4 R12, [R236+0x6100] ;  /* 0x00610000ec0c783b */ /* 0x000e6c0000004200 */
[----:B------:R-:W-:Y:S01]  /*49c0*/  F2FP.PACK_AB R4, R162, R161 ;  /* 0x000000a1a204723e */ /* 0x000fe200000000ff */
[----:B------:R-:W-:Y:S01]  /*49d0*/  FADD.FTZ R161, R161, R148 ;  /* 0x00000094a1a17221 */ /* 0x000fe20000010000 */
[----:B------:R-:W-:-:S02]  /*49e0*/  F2FP.PACK_AB R6, R163, R164 ;  /* 0x000000a4a306723e */ /* 0x000fc400000000ff */
[C---:B------:R-:W-:Y:S01]  /*49f0*/  F2FP.PACK_AB R5, R167.reuse, R166 ;  /* 0x000000a6a705723e */ /* 0x040fe200000000ff */
[----:B------:R-:W-:Y:S01]  /*4a00*/  FADD.FTZ R166, R166, R153 ;  /* 0x00000099a6a67221 */ /* 0x000fe20000010000 */
[----:B------:R-:W-:Y:S01]  /*4a10*/  F2FP.PACK_AB R7, R182, R181 ;  /* 0x000000b5b607723e */ /* 0x000fe200000000ff */
[----:B------:R-:W-:Y:S02]  /*4a20*/  FADD.FTZ R161, R162, R161 ;  /* 0x000000a1a2a17221 */ /* 0x000fe40000010000 */
[----:B------:R-:W-:Y:S02]  /*4a30*/  FADD.FTZ R166, R167, R166 ;  /* 0x000000a6a7a67221 */ /* 0x000fe40000010000 */
[----:B------:R-:W-:Y:S02]  /*4a40*/  FADD.FTZ R164, R164, R161 ;  /* 0x000000a1a4a47221 */ /* 0x000fe40000010000 */
[----:B---3--:R-:W-:Y:S01]  /*4a50*/  HMMA.16816.F32 R76, R4, R8, R76 ;  /* 0x00000008044c723c */ /* 0x008fe2000000184c */
[----:B------:R-:W-:-:S02]  /*4a60*/  FADD.FTZ R181, R181, R166 ;  /* 0x000000a6b5b57221 */ /* 0x000fc40000010000 */
[----:B------:R-:W-:Y:S02]  /*4a70*/  FADD.FTZ R164, R163, R164 ;  /* 0x000000a4a3a47221 */ /* 0x000fe40000010000 */
[----:B------:R-:W-:-:S03]  /*4a80*/  FADD.FTZ R181, R182, R181 ;  /* 0x000000b5b6b57221 */ /* 0x000fc60000010000 */
[C---:B------:R-:W-:Y:S01]  /*4a90*/  HMMA.16816.F32 R80, R4.reuse, R10, R80 ;  /* 0x0000000a0450723c */ /* 0x040fe20000001850 */
[----:B------:R-:W3:Y:S07]  /*4aa0*/  LDSM.16.MT88.4 R8, [R233+0x6100] ;  /* 0x00610000e908783b */ /* 0x000eee0000004200 */
[C---:B--2---:R-:W-:Y:S08]  /*4ab0*/  HMMA.16816.F32 R68, R4.reuse, R20, R68 ;  /* 0x000000140444723c */ /* 0x044ff00000001844 */
[C---:B------:R-:W-:Y:S01]  /*4ac0*/  HMMA.16816.F32 R72, R4.reuse, R22, R72 ;  /* 0x000000160448723c */ /* 0x040fe20000001848 */
[----:B------:R-:W2:Y:S07]  /*4ad0*/  LDSM.16.MT88.4 R20, [R234+0x6100] ;  /* 0x00610000ea14783b */ /* 0x000eae0000004200 */
[C---:B-1----:R-:W-:Y:S08]  /*4ae0*/  HMMA.16816.F32 R84, R4.reuse, R16, R84 ;  /* 0x000000100454723c */ /* 0x042ff00000001854 */
        /* <DEDUP_REMOVED lines=11> */
[C---:B--2---:R-:W-:Y:S08]  /*4ba0*/  HMMA.16816.F32 R120, R4.reuse, R20, R120 ;  /* 0x000000140478723c */ /* 0x044ff00000001878 */
[C---:B------:R-:W-:Y:S01]  /*4bb0*/  HMMA.16816.F32 R100, R4.reuse, R22, R100 ;  /* 0x000000160464723c */ /* 0x040fe20000001864 */
[----:B------:R-:W2:Y:S07]  /*4bc0*/  LDSM.16.MT88.4 R20, [R233+0x2900] ;  /* 0x00290000e914783b */ /* 0x000eae0000004200 */
[C---:B-1----:R-:W-:Y:S08]  /*4bd0*/  HMMA.16816.F32 R116, R4.reuse, R16, R116 ;  /* 0x000000100474723c */ /* 0x042ff00000001874 */
[----:B------:R-:W-:Y:S01]  /*4be0*/  HMMA.16816.F32 R112, R4, R18, R112 ;  /* 0x000000120470723c */ /* 0x000fe20000001870 */
[----:B------:R-:W1:Y:S06]  /*4bf0*/  LDSM.16.MT88.4 R16, [R236+0x6900] ;  /* 0x00690000ec10783b */ /* 0x000e6c0000004200 */
[----:B----4-:R-:W-:Y:S01]  /*4c00*/  F2FP.PACK_AB R4, R191, R192 ;  /* 0x000000c0bf04723e */ /* 0x010fe200000000ff */
[----:B------:R-:W-:Y:S01]  /*4c10*/  FADD.FTZ R192, R192, R164 ;  /* 0x000000a4c0c07221 */ /* 0x000fe20000010000 */
[----:B------:R-:W-:-:S02]  /*4c20*/  F2FP.PACK_AB R6, R189, R190 ;  /* 0x000000bebd06723e */ /* 0x000fc400000000ff */
[----:B-----5:R-:W-:Y:S01]  /*4c30*/  F2FP.PACK_AB R5, R183, R188 ;  /* 0x000000bcb705723e */ /* 0x020fe200000000ff */
[----:B------:R-:W-:Y:S01]  /*4c40*/  FADD.FTZ R188, R188, R181 ;  /* 0x000000b5bcbc7221 */ /* 0x000fe20000010000 */
[----:B------:R-:W-:Y:S01]  /*4c50*/  F2FP.PACK_AB R7, R165, R180 ;  /* 0x000000b4a507723e */ /* 0x000fe200000000ff */
[----:B------:R-:W-:Y:S02]  /*4c60*/  FADD.FTZ R192, R191, R192 ;  /* 0x000000c0bfc07221 */ /* 0x000fe40000010000 */
[----:B------:R-:W-:Y:S02]  /*4c70*/  FADD.FTZ R188, R183, R188 ;  /* 0x000000bcb7bc7221 */ /* 0x000fe40000010000 */
[----:B------:R-:W-:Y:S02]  /*4c80*/  FADD.FTZ R190, R190, R192 ;  /* 0x000000c0bebe7221 */ /* 0x000fe40000010000 */
[----:B------:R-:W-:Y:S01]  /*4c90*/  HMMA.16816.F32 R68, R4, R12, R68 ;  /* 0x0000000c0444723c */ /* 0x000fe20000001844 */
[----:B------:R-:W-:-:S02]  /*4ca0*/  FADD.FTZ R180, R180, R188 ;  /* 0x000000bcb4b47221 */ /* 0x000fc40000010000 */
[----:B------:R-:W-:Y:S02]  /*4cb0*/  FADD.FTZ R190, R189, R190 ;  /* 0x000000bebdbe7221 */ /* 0x000fe40000010000 */
[----:B------:R-:W-:-:S03]  /*4cc0*/  FADD.FTZ R180, R165, R180 ;  /* 0x000000b4a5b47221 */ /* 0x000fc60000010000 */
[C---:B------:R-:W-:Y:S01]  /*4cd0*/  HMMA.16816.F32 R72, R4.reuse, R14, R72 ;  /* 0x0000000e0448723c */ /* 0x040fe20000001848 */
[----:B------:R-:W4:Y:S07]  /*4ce0*/  LDSM.16.MT88.4 R12, [R234+0x6900] ;  /* 0x00690000ea0c783b */ /* 0x000f2e0000004200 */
[C---:B---3--:R-:W-:Y:S08]  /*4cf0*/  HMMA.16816.F32 R84, R4.reuse, R8, R84 ;  /* 0x000000080454723c */ /* 0x048ff00000001854 */
[C---:B------:R-:W-:Y:S01]  /*4d00*/  HMMA.16816.F32 R88, R4.reuse, R10, R88 ;  /* 0x0000000a0458723c */ /* 0x040fe20000001858 */
[----:B------:R-:W3:Y:S07]  /*4d10*/  LDSM.16.MT88.4 R8, [R232+0x6900] ;  /* 0x00690000e808783b */ /* 0x000eee0000004200 */
[C---:B--2---:R-:W-:Y:S08]  /*4d20*/  HMMA.16816.F32 R76, R4.reuse, R20, R76 ;  /* 0x00000014044c723c */ /* 0x044ff0000000184c */
[C---:B------:R-:W-:Y:S01]  /*4d30*/  HMMA.16816.F32 R80, R4.reuse, R22, R80 ;  /* 0x000000160450723c */ /* 0x040fe20000001850 */
[----:B------:R-:W-:Y:S07]  /*4d40*/  LDSM.16.MT88.4 R20, [R232+0x3100] ;  /* 0x00310000e814783b */ /* 0x000fee0000004200 */
[C---:B-1----:R-:W-:Y:S08]  /*4d50*/  HMMA.16816.F32 R92, R4.reuse, R16, R92 ;  /* 0x00000010045c723c */ /* 0x042ff0000000185c */
[C---:B------:R-:W-:Y:S01]  /*4d60*/  HMMA.16816.F32 R96, R4.reuse, R18, R96 ;  /* 0x000000120460723c */ /* 0x040fe20000001860 */
[----:B------:R-:W1:Y:S07]  /*4d70*/  LDSM.16.MT88.4 R16, [R233+0x3100] ;  /* 0x00310000e910783b */ /* 0x000e6e0000004200 */
[C---:B----4-:R-:W-:Y:S08]  /*4d80*/  HMMA.16816.F32 R120, R4.reuse, R12, R120 ;  /* 0x0000000c0478723c */ /* 0x050ff00000001878 */
[C---:B------:R-:W-:Y:S01]  /*4d90*/  HMMA.16816.F32 R100, R4.reuse, R14, R100 ;  /* 0x0000000e0464723c */ /* 0x040fe20000001864 */
[----:B------:R-:W2:Y:S07]  /*4da0*/  LDSM.16.MT88.4 R12, [R236+0x7100] ;  /* 0x00710000ec0c783b */ /* 0x000eae0000004200 */
[C---:B---3--:R-:W-:Y:S08]  /*4db0*/  HMMA.16816.F32 R116, R4.reuse, R8, R116 ;  /* 0x000000080474723c */ /* 0x048ff00000001874 */
[C---:B------:R-:W-:Y:S01]  /*4dc0*/  HMMA.16816.F32 R112, R4.reuse, R10, R112 ;  /* 0x0000000a0470723c */ /* 0x040fe20000001870 */
[----:B------:R-:W3:Y:S07]  /*4dd0*/  LDSM.16.MT88.4 R8, [R234+0x7100] ;  /* 0x00710000ea08783b */ /* 0x000eee0000004200 */
[C---:B------:R-:W-:Y:S01]  /*4de0*/  HMMA.16816.F32 R104, R4.reuse, R32, R104 ;  /* 0x000000200468723c */ /* 0x040fe20000001868 */
[----:B------:R-:W4:Y:S07]  /*4df0*/  MUFU.EX2 R32, R149 ;  /* 0x0000009500207308 */ /* 0x000f2e0000000800 */
[C---:B------:R-:W-:Y:S08]  /*4e00*/  HMMA.16816.F32 R128, R4.reuse, R24, R128 ;  /* 0x000000180480723c */ /* 0x040ff00000001880 */
[C---:B------:R-:W-:Y:S01]  /*4e10*/  HMMA.16816.F32 R124, R4.reuse, R26, R124 ;  /* 0x0000001a047c723c */ /* 0x040fe2000000187c */
[----:B------:R-:W5:Y:S07]  /*4e20*/  LDSM.16.MT88.4 R24, [R234+0x3100] ;  /* 0x00310000ea18783b */ /* 0x000f6e0000004200 */
[----:B------:R-:W-:Y:S07]  /*4e30*/  HMMA.16816.F32 R108, R4, R34, R108 ;  /* 0x00000022046c723c */ /* 0x000fee000000186c */
[----:B------:R-:W-:Y:S01]  /*4e40*/  F2FP.PACK_AB R4, R159, R160 ;  /* 0x000000a09f04723e */ /* 0x000fe200000000ff */
[----:B------:R-:W-:Y:S01]  /*4e50*/  FADD.FTZ R160, R160, R190 ;  /* 0x000000bea0a07221 */ /* 0x000fe20000010000 */
[----:B------:R-:W-:-:S02]  /*4e60*/  F2FP.PACK_AB R6, R157, R158 ;  /* 0x0000009e9d06723e */ /* 0x000fc400000000ff */
[----:B------:R-:W-:Y:S01]  /*4e70*/  F2FP.PACK_AB R5, R155, R156 ;  /* 0x0000009c9b05723e */ /* 0x000fe200000000ff */
[----:B------:R-:W-:Y:S01]  /*4e80*/  FADD.FTZ R156, R156, R180 ;  /* 0x000000b49c9c7221 */ /* 0x000fe20000010000 */
[----:B----4-:R-:W-:Y:S01]  /*4e90*/  F2FP.PACK_AB R7, R32, R150 ;  /* 0x000000962007723e */ /* 0x010fe200000000ff */
        /* <DEDUP_REMOVED lines=11> */
[----:B------:R-:W4:Y:S07]  /*4f50*/  LDSM.16.MT88.4 R20, [R232+0x7100] ;  /* 0x00710000e814783b */ /* 0x000f2e0000004200 */
[C---:B--2---:R-:W-:Y:S08]  /*4f60*/  HMMA.16816.F32 R92, R4.reuse, R12, R92 ;  /* 0x0000000c045c723c */ /* 0x044ff0000000185c */
[C---:B------:R-:W-:Y:S01]  /*4f70*/  HMMA.16816.F32 R96, R4.reuse, R14, R96 ;  /* 0x0000000e0460723c */ /* 0x040fe20000001860 */
[----:B------:R-:W2:Y:S07]  /*4f80*/  LDSM.16.MT88.4 R12, [R236+0x3900] ;  /* 0x00390000ec0c783b */ /* 0x000eae0000004200 */
[C---:B---3--:R-:W-:Y:S08]  /*4f90*/  HMMA.16816.F32 R120, R4.reuse, R8, R120 ;  /* 0x000000080478723c */ /* 0x048ff00000001878 */
[C---:B------:R-:W-:Y:S01]  /*4fa0*/  HMMA.16816.F32 R100, R4.reuse, R10, R100 ;  /* 0x0000000a0464723c */ /* 0x040fe20000001864 */
[----:B------:R-:W3:Y:S07]  /*4fb0*/  LDSM.16.MT88.4 R8, [R234+0x3900] ;  /* 0x00390000ea08783b */ /* 0x000eee0000004200 */
[C---:B------:R-:W-:Y:S07]  /*4fc0*/  HMMA.16816.F32 R128, R4.reuse, R28, R128 ;  /* 0x0000001c0480723c */ /* 0x040fee0000001880 */
[--C-:B------:R-:W-:Y:S01]  /*4fd0*/  FFMA.FTZ R28, R65, c[0x0][0x2d0], -R63.reuse ;  /* 0x0000b400411c7a23 */ /* 0x100fe2000001083f */
[----:B-----5:R-:W-:Y:S01]  /*4fe0*/  HMMA.16816.F32 R68, R4, R24, R68 ;  /* 0x000000180444723c */ /* 0x020fe20000001844 */
[----:B------:R-:W-:-:S04]  /*4ff0*/  FFMA.FTZ R29, R64, c[0x0][0x2d0], -R63 ;  /* 0x0000b400401d7a23 */ /* 0x000fc8000001083f */
[----:B------:R-:W-:Y:S02]  /*5000*/  MUFU.EX2 R28, R28 ;  /* 0x0000001c001c7308 */ /* 0x000fe40000000800 */
[--C-:B------:R-:W-:Y:S01]  /*5010*/  FFMA.FTZ R24, R144, c[0x0][0x2d0], -R133.reuse ;  /* 0x0000b40090187a23 */ /* 0x100fe20000010885 */
[----:B------:R-:W-:Y:S01]  /*5020*/  HMMA.16816.F32 R72, R4, R26, R72 ;  /* 0x0000001a0448723c */ /* 0x000fe20000001848 */
[----:B------:R-:W-:-:S04]  /*5030*/  FFMA.FTZ R25, R135, c[0x0][0x2d0], -R133 ;  /* 0x0000b40087197a23 */ /* 0x000fc80000010885 */
[----:B------:R-:W5:Y:S02]  /*5040*/  MUFU.EX2 R24, R24 ;  /* 0x0000001800187308 */ /* 0x000f640000000800 */
[----:B------:R-:W-:Y:S01]  /*5050*/  FFMA.FTZ R26, R134, c[0x0][0x2d0], -R133 ;  /* 0x0000b400861a7a23 */ /* 0x000fe20000010885 */
[----:B------:R-:W-:Y:S01]  /*5060*/  HMMA.16816.F32 R124, R4, R30, R124 ;  /* 0x0000001e047c723c */ /* 0x000fe2000000187c */
[----:B------:R-:W-:-:S04]  /*5070*/  FFMA.FTZ R27, R66, c[0x0][0x2d0], -R63 ;  /* 0x0000b400421b7a23 */ /* 0x000fc8000001083f */
[----:B------:R-:W2:Y:S03]  /*5080*/  MUFU.EX2 R25, R25 ;  /* 0x0000001900197308 */ /* 0x000ea60000000800 */
[C---:B-1----:R-:W-:Y:S05]  /*5090*/  HMMA.16816.F32 R104, R4.reuse, R16, R104 ;  /* 0x000000100468723c */ /* 0x042fea0000001868 */
[----:B------:R-:W1:Y:S01]  /*50a0*/  MUFU.EX2 R26, R26 ;  /* 0x0000001a001a7308 */ /* 0x000e620000000800 */
[----:B-----5:R-:W-:Y:S02]  /*50b0*/  FADD.FTZ R158, R24, R158 ;  /* 0x0000009e189e7221 */ /* 0x020fe40000010000 */
[----:B------:R-:W-:Y:S01]  /*50c0*/  HMMA.16816.F32 R108, R4, R18, R108 ;  /* 0x00000012046c723c */ /* 0x000fe2000000186c */
[----:B------:R-:W5:Y:S04]  /*50d0*/  LDSM.16.MT88.4 R16, [R233+0x3900] ;  /* 0x00390000e910783b */ /* 0x000f680000004200 */
[----:B------:R-:W3:Y:S01]  /*50e0*/  MUFU.EX2 R27, R27 ;  /* 0x0000001b001b7308 */ /* 0x000ee20000000800 */
[----:B--2---:R-:W-:-:S02]  /*50f0*/  FADD.FTZ R158, R25, R158 ;  /* 0x0000009e199e7221 */ /* 0x004fc40000010000 */
[C---:B----4-:R-:W-:Y:S05]  /*5100*/  HMMA.16816.F32 R116, R4.reuse, R20, R116 ;  /* 0x000000140474723c */ /* 0x050fea0000001874 */
[----:B------:R-:W2:Y:S01]  /*5110*/  MUFU.EX2 R29, R29 ;  /* 0x0000001d001d7308 */ /* 0x000ea20000000800 */
[----:B-1----:R-:W-:Y:S02]  /*5120*/  FADD.FTZ R158, R26, R158 ;  /* 0x0000009e1a9e7221 */ /* 0x002fe40000010000 */
[----:B------:R-:W-:Y:S01]  /*5130*/  HMMA.16816.F32 R112, R4, R22, R112 ;  /* 0x000000160470723c */ /* 0x000fe20000001870 */
[----:B---3--:R-:W-:-:S06]  /*5140*/  FADD.FTZ R150, R27, R150 ;  /* 0x000000961b967221 */ /* 0x008fcc0000010000 */
[----:B------:R-:W-:Y:S02]  /*5150*/  F2FP.PACK_AB R4, R25, R24 ;  /* 0x000000181904723e */ /* 0x000fe400000000ff */
[C---:B------:R-:W-:Y:S01]  /*5160*/  F2FP.PACK_AB R6, R249.reuse, R26 ;  /* 0x0000001af906723e */ /* 0x040fe200000000ff */
[C---:B------:R-:W-:Y:S01]  /*5170*/  FADD.FTZ R150, R28.reuse, R150 ;  /* 0x000000961c967221 */ /* 0x040fe20000010000 */
[----:B------:R-:W-:Y:S01]  /*5180*/  F2FP.PACK_AB R5, R28, R27 ;  /* 0x0000001b1c05723e */ /* 0x000fe200000000ff */
[----:B------:R-:W-:Y:S01]  /*5190*/  FADD.FTZ R249, R249, R158 ;  /* 0x0000009ef9f97221 */ /* 0x000fe20000010000 */
[----:B--2---:R-:W-:Y:S01]  /*51a0*/  F2FP.PACK_AB R7, R248, R29 ;  /* 0x0000001df807723e */ /* 0x004fe200000000ff */
[----:B------:R-:W-:-:S04]  /*51b0*/  FADD.FTZ R150, R29, R150 ;  /* 0x000000961d967221 */ /* 0x000fc80000010000 */
[----:B------:R-:W-:Y:S02]  /*51c0*/  FADD.FTZ R248, R248, R150 ;  /* 0x00000096f8f87221 */ /* 0x000fe40000010000 */
[C---:B------:R-:W-:Y:S08]  /*51d0*/  HMMA.16816.F32 R128, R4.reuse, R12, R128 ;  /* 0x0000000c0480723c */ /* 0x040ff00000001880 */
[C---:B------:R-:W-:Y:S01]  /*51e0*/  HMMA.16816.F32 R124, R4.reuse, R14, R124 ;  /* 0x0000000e047c723c */ /* 0x040fe2000000187c */
[----:B------:R-:W1:Y:S07]  /*51f0*/  LDSM.16.MT88.4 R12, [R232+0x3900] ;  /* 0x00390000e80c783b */ /* 0x000e6e0000004200 */
[C---:B------:R-:W-:Y:S08]  /*5200*/  HMMA.16816.F32 R68, R4.reuse, R8, R68 ;  /* 0x000000080444723c */ /* 0x040ff00000001844 */
[C---:B------:R-:W-:Y:S01]  /*5210*/  HMMA.16816.F32 R72, R4.reuse, R10, R72 ;  /* 0x0000000a0448723c */ /* 0x040fe20000001848 */
[----:B------:R-:W2:Y:S07]  /*5220*/  LDSM.16.MT88.4 R8, [R236+0x7900] ;  /* 0x00790000ec08783b */ /* 0x000eae0000004200 */
[C---:B-----5:R-:W-:Y:S08]  /*5230*/  HMMA.16816.F32 R76, R4.reuse, R16, R76 ;  /* 0x00000010044c723c */ /* 0x060ff0000000184c */
[C---:B------:R-:W-:Y:S01]  /*5240*/  HMMA.16816.F32 R80, R4.reuse, R18, R80 ;  /* 0x000000120450723c */ /* 0x040fe20000001850 */
[----:B------:R-:W3:Y:S07]  /*5250*/  LDSM.16.MT88.4 R16, [R234+0x7900] ;  /* 0x00790000ea10783b */ /* 0x000eee0000004200 */
[C---:B-1----:R-:W-:Y:S08]  /*5260*/  HMMA.16816.F32 R84, R4.reuse, R12, R84 ;  /* 0x0000000c0454723c */ /* 0x042ff00000001854 */
[C---:B------:R-:W-:Y:S01]  /*5270*/  HMMA.16816.F32 R88, R4.reuse, R14, R88 ;  /* 0x0000000e0458723c */ /* 0x040fe20000001858 */
[----:B------:R-:W1:Y:S07]  /*5280*/  LDSM.16.MT88.4 R12, [R233+0x7900] ;  /* 0x00790000e90c783b */ /* 0x000e6e0000004200 */
[C---:B--2---:R-:W-:Y:S08]  /*5290*/  HMMA.16816.F32 R92, R4.reuse, R8, R92 ;  /* 0x00000008045c723c */ /* 0x044ff0000000185c */
[C---:B------:R-:W-:Y:S01]  /*52a0*/  HMMA.16816.F32 R96, R4.reuse, R10, R96 ;  /* 0x0000000a0460723c */ /* 0x040fe20000001860 */
[----:B------:R-:W2:Y:S07]  /*52b0*/  LDSM.16.MT88.4 R8, [R232+0x7900] ;  /* 0x00790000e808783b */ /* 0x000eae0000004200 */
[C---:B---3--:R-:W-:Y:S08]  /*52c0*/  HMMA.16816.F32 R120, R4.reuse, R16, R120 ;  /* 0x000000100478723c */ /* 0x048ff00000001878 */
[C---:B------:R-:W-:Y:S08]  /*52d0*/  HMMA.16816.F32 R100, R4.reuse, R18, R100 ;  /* 0x000000120464723c */ /* 0x040ff00000001864 */
[C---:B-1----:R-:W-:Y:S08]  /*52e0*/  HMMA.16816.F32 R104, R4.reuse, R12, R104 ;  /* 0x0000000c0468723c */ /* 0x042ff00000001868 */
[C---:B------:R-:W-:Y:S08]  /*52f0*/  HMMA.16816.F32 R108, R4.reuse, R14, R108 ;  /* 0x0000000e046c723c */ /* 0x040ff0000000186c */
[C---:B--2---:R-:W-:Y:S08]  /*5300*/  HMMA.16816.F32 R116, R4.reuse, R8, R116 ;  /* 0x000000080474723c */ /* 0x044ff00000001874 */
[----:B------:R-:W-:Y:S01]  /*5310*/  HMMA.16816.F32 R112, R4, R10, R112 ;  /* 0x0000000a0470723c */ /* 0x000fe20000001870 */
[----:B------:R-:W-:Y:S11]  /*5320*/  @!P1 BRA `(.L_x_5) ;  /* 0x0000372000009947 */ /* 0x000ff60003800000 */
[C---:B------:R-:W-:Y:S01]  /*5330*/  SHF.L.U64.HI R247, R37.reuse, 0x1, R39 ;  /* 0x0000000125f77819 */ /* 0x040fe20000010227 */
[----:B------:R-:W-:Y:S01]  /*5340*/  IMAD.SHL.U32 R246, R37, 0x2, RZ ;  /* 0x0000000225f67824 */ /* 0x000fe200078e00ff */
[C---:B------:R-:W-:Y:S01]  /*5350*/  SHF.L.U64.HI R245, R36.reuse, 0x1, R38 ;  /* 0x0000000124f57819 */ /* 0x040fe20000010226 */
[----:B------:R-:W-:Y:S01]  /*5360*/  IMAD.SHL.U32 R244, R36, 0x2, RZ ;  /* 0x0000000224f47824 */ /* 0x000fe200078e00ff */
[----:B------:R-:W-:Y:S01]  /*5370*/  MOV R0, R3 ;  /* 0x0000000300007202 */ /* 0x000fe20000000f00 */
[----:B------:R-:W-:Y:S01]  /*5380*/  IMAD.MOV.U32 R2, RZ, RZ, R132 ;  /* 0x000000ffff027224 */ /* 0x000fe200078e0084 */
[----:B------:R-:W-:Y:S06]  /*5390*/  BRA `(.L_x_6) ;  /* 0x000003c000007947 */ /* 0x000fec0003800000 */
.L_x_8:
[----:B------:R-:W-:Y:S01]  /*53a0*/  ULEA UR5, UR6, UR9, 0x7 ;  /* 0x0000000906057291 */ /* 0x000fe2000f8e383f */
[----:B------:R-:W-:Y:S05]  /*53b0*/  IMAD.MOV.U32 R239, RZ, RZ, RZ ;  /* 0x000000ffffef7224 */ /* 0x000fea00078e00ff */
[----:B------:R-:W-:Y:S05]  /*53c0*/  IMAD.U32 R240, RZ, RZ, UR5 ;  /* 0x00000005fff07e24 */ /* 0x000fea000f8e00ff */
[----:B------:R-:W-:Y:S05]  /*53d0*/  IADD3 R240, R240, -0x80, R242 ;  /* 0xffffff80f0f07810 */ /* 0x000fea0007ffe0f2 */
[----:B------:R-:W-:Y:S04]  /*53e0*/  @P0 IMAD.HI.U32 R132, R240, c[0x0][0x2bc], RZ ;  /* 0x0000af00f0840a27 */ /* 0x000fe800078e00ff */
[----:B------:R-:W-:Y:S01]  /*53f0*/  IMAD.MOV.U32 R3, RZ, RZ, R240 ;  /* 0x000000ffff037224 */ /* 0x000fe200078e00f0 */
[----:B------:R-:W-:Y:S04]  /*5400*/  @P0 SHF.R.U32.HI R3, RZ, c[0x0][0x2c0], R132 ;  /* 0x0000b000ff030a19 */ /* 0x000fe80000011684 */
[C---:B------:R-:W-:Y:S04]  /*5410*/  @!P6 IADD3 R134, P1, R3.reuse, UR16, RZ ;  /* 0x000000100386ec10 */ /* 0x040fe8000ff3e0ff */
[----:B------:R-:W-:Y:S01]  /*5420*/  @!P6 LEA.HI.X.SX32 R133, R3, UR11, 0x1, P1 ;  /* 0x0000000b0385ec11 */ /* 0x000fe200088f0eff */
[----:B------:R-:W-:Y:S01]  /*5430*/  IMAD.MOV R3, RZ, RZ, -R3 ;  /* 0x000000ffff037224 */ /* 0x000fe200078e0a03 */
[C---:B------:R-:W-:Y:S03]  /*5440*/  @!P6 LEA R132, P1, R134.reuse, c[0x0][0x2a0], 0x2 ;  /* 0x0000a8008684ea11 */ /* 0x040fe600078210ff */
[----:B------:R-:W-:Y:S01]  /*5450*/  IMAD R240, R3, c[0x0][0x2b8], R240 ;  /* 0x0000ae0003f07a24 */ /* 0x000fe200078e02f0 */
[----:B------:R-:W-:Y:S03]  /*5460*/  @!P6 LEA.HI.X R133, R134, c[0x0][0x2a4], R133, 0x2, P1 ;  /* 0x0000a9008685ea11 */ /* 0x000fe600008f1485 */
[C---:B------:R-:W-:Y:S01]  /*5470*/  IMAD.WIDE.U32 R134, R240.reuse, c[0x0][0x1e0], RZ ;  /* 0x00007800f0867a25 */ /* 0x040fe200078e00ff */
[----:B------:R-:W-:Y:S01]  /*5480*/  SHF.R.S32.HI R3, RZ, 0x1f, R240 ;  /* 0x0000001fff037819 */ /* 0x000fe200000114f0 */
[----:B------:R-:W2:Y:S04]  /*5490*/  @!P6 LDG.E R239, [R132.64] ;  /* 0x0000000c84efe981 */ /* 0x000ea8000c1e1900 */
[----:B------:R-:W-:Y:S04]  /*54a0*/  IMAD R3, R3, c[0x0][0x1e0], RZ ;  /* 0x0000780003037a24 */ /* 0x000fe800078e02ff */
[----:B------:R-:W-:Y:S04]  /*54b0*/  IMAD R3, R240, c[0x0][0x1e4], R3 ;  /* 0x00007900f0037a24 */ /* 0x000fe800078e0203 */
[----:B------:R-:W-:Y:S01]  /*54c0*/  IMAD.IADD R135, R135, 0x1, R3 ;  /* 0x0000000187877824 */ /* 0x000fe200078e0203 */
[----:B--2---:R-:W-:Y:S03]  /*54d0*/  SHF.R.S32.HI R3, RZ, 0x1f, R239 ;  /* 0x0000001fff037819 */ /* 0x004fe600000114ef */
[----:B------:R-:W-:Y:S04]  /*54e0*/  IMAD.WIDE.U32 R134, R239, c[0x0][0x1f0], R134 ;  /* 0x00007c00ef867a25 */ /* 0x000fe800078e0086 */
[----:B------:R-:W-:Y:S01]  /*54f0*/  IMAD R3, R3, c[0x0][0x1f0], RZ ;  /* 0x00007c0003037a24 */ /* 0x000fe200078e02ff */
[----:B------:R-:W-:Y:S03]  /*5500*/  IADD3 R133, P1, R134, UR20, RZ ;  /* 0x0000001486857c10 */ /* 0x000fe6000ff3e0ff */
[----:B------:R-:W-:Y:S05]  /*5510*/  IMAD R3, R239, c[0x0][0x1f4], R3 ;  /* 0x00007d00ef037a24 */ /* 0x000fea00078e0203 */
[----:B------:R-:W-:Y:S02]  /*5520*/  IADD3.X R3, R135, UR18, R3, P1, !PT ;  /* 0x0000001287037c10 */ /* 0x000fe40008ffe403 */
[C---:B------:R-:W-:Y:S04]  /*5530*/  LEA R132, P1, R133.reuse, c[0x0][0x1c8], 0x1 ;  /* 0x0000720085847a11 */ /* 0x040fe800078208ff */
[----:B------:R-:W-:Y:S01]  /*5540*/  LEA.HI.X R3, R133, c[0x0][0x1cc], R3, 0x1, P1 ;  /* 0x0000730085037a11 */ /* 0x000fe200008f0c03 */
[----:B------:R-:W1:Y:S04]  /*5550*/  SHFL.IDX PT, R145, R132, RZ, 0x181f ;  /* 0x00181fff84917589 */ /* 0x000e6800000e0000 */
[----:B------:R-:W2:Y:S04]  /*5560*/  SHFL.IDX PT, R146, R3, RZ, 0x181f ;  /* 0x00181fff03927589 */ /* 0x000ea800000e0000 */
[----:B------:R-:W3:Y:S04]  /*5570*/  SHFL.IDX PT, R135, R132, 0x1, 0x181f ;  /* 0x00381f0084877f89 */ /* 0x000ee800000e0000 */
[----:B------:R-:W4:Y:S04]  /*5580*/  SHFL.IDX PT, R144, R3, 0x1, 0x181f ;  /* 0x00381f0003907f89 */ /* 0x000f2800000e0000 */
[----:B------:R-:W-:Y:S04]  /*5590*/  SHFL.IDX PT, R133, R132, 0x2, 0x181f ;  /* 0x00581f0084857f89 */ /* 0x000fe800000e0000 */
[----:B------:R-:W-:Y:S04]  /*55a0*/  SHFL.IDX PT, R134, R3, 0x2, 0x181f ;  /* 0x00581f0003867f89 */ /* 0x000fe800000e0000 */
[----:B------:R-:W5:Y:S01]  /*55b0*/  SHFL.IDX PT, R132, R132, 0x3, 0x181f ;  /* 0x00781f0084847f89 */ /* 0x000f6200000e0000 */
[C---:B-1----:R-:W-:Y:S02]  /*55c0*/  IADD3 R148, P5, R145.reuse, R246, RZ ;  /* 0x000000f691947210 */ /* 0x042fe40007fbe0ff */
[----:B------:R-:W-:Y:S01]  /*55d0*/  IADD3 R152, P2, R145, R244, RZ ;  /* 0x000000f491987210 */ /* 0x000fe20007f5e0ff */
[----:B------:R-:W1:Y:S02]  /*55e0*/  SHFL.IDX PT, R3, R3, 0x3, 0x181f ;  /* 0x00781f0003037f89 */ /* 0x000e6400000e0000 */
[C-C-:B--2---:R-:W-:Y:S01]  /*55f0*/  IMAD.X R149, R146.reuse, 0x1, R247.reuse, P5 ;  /* 0x0000000192957824 */ /* 0x144fe200028e06f7 */
[-C--:B------:R-:W-:Y:S02]  /*5600*/  IADD3.X R153, R146, R245.reuse, RZ, P2, !PT ;  /* 0x000000f592997210 */ /* 0x080fe400017fe4ff */
[C---:B---3--:R-:W-:Y:S02]  /*5610*/  IADD3 R150, P1, R135.reuse, R246, RZ ;  /* 0x000000f687967210 */ /* 0x048fe40007f3e0ff */
[----:B------:R2:W-:Y:S01]  /*5620*/  LDGSTS.E.BYPASS.LTC128B.128 [R241+0x8100], [R148.64], !P4 ;  /* 0x0810000094f17fae */ /* 0x0005e2000e101d4c */
[----:B------:R-:W-:Y:S02]  /*5630*/  IADD3 R146, P2, R135, R244, RZ ;  /* 0x000000f487927210 */ /* 0x000fe40007f5e0ff */
[C---:B----4-:R-:W-:Y:S01]  /*5640*/  IMAD.X R151, R144.reuse, 0x1, R247, P1 ;  /* 0x0000000190977824 */ /* 0x050fe200008e06f7 */
[----:B------:R3:W-:Y:S02]  /*5650*/  LDGSTS.E.BYPASS.LTC128B.128 [R241+0xc100], [R152.64], !P3 ;  /* 0x0c10000098f17fae */ /* 0x0007e4000d901d4c */
[----:B------:R-:W-:Y:S02]  /*5660*/  IMAD.X R147, R144, 0x1, R245, P2 ;  /* 0x0000000190937824 */ /* 0x000fe400010e06f5 */
[----:B------:R4:W-:Y:S04]  /*5670*/  LDGSTS.E.BYPASS.LTC128B.128 [R241+0x9100], [R150.64], !P4 ;  /* 0x0910000096f17fae */ /* 0x0009e8000e101d4c */
[----:B------:R3:W-:Y:S01]  /*5680*/  LDGSTS.E.BYPASS.LTC128B.128 [R241+0xd100], [R146.64], !P3 ;  /* 0x0d10000092f17fae */ /* 0x0007e2000d901d4c */
[-C--:B-----5:R-:W-:Y:S05]  /*5690*/  IADD3 R144, P2, R132, R246.reuse, RZ ;  /* 0x000000f684907210 */ /* 0x0a0fea0007f5e0ff */
[--C-:B-1----:R-:W-:Y:S01]  /*56a0*/  IMAD.X R145, R3, 0x1, R247.reuse, P2 ;  /* 0x0000000103917824 */ /* 0x102fe200010e06f7 */
[C---:B--2---:R-:W-:Y:S05]  /*56b0*/  IADD3 R148, P1, R133.reuse, R246, RZ ;  /* 0x000000f685947210 */ /* 0x044fea0007f3e0ff */
[----:B------:R-:W-:Y:S01]  /*56c0*/  IMAD.X R149, R134, 0x1, R247, P1 ;  /* 0x0000000186957824 */ /* 0x000fe200008e06f7 */
[-C--:B------:R-:W-:Y:S02]  /*56d0*/  IADD3 R132, P1, R132, R244.reuse, RZ ;  /* 0x000000f484847210 */ /* 0x080fe40007f3e0ff */
[----:B----4-:R-:W-:Y:S02]  /*56e0*/  IADD3 R150, P5, R133, R244, RZ ;  /* 0x000000f485967210 */ /* 0x010fe40007fbe0ff */
[----:B------:R3:W-:Y:S01]  /*56f0*/  LDGSTS.E.BYPASS.LTC128B.128 [R241+0xa100], [R148.64], !P4 ;  /* 0x0a10000094f17fae */ /* 0x0007e2000e101d4c */
[----:B------:R-:W-:Y:S01]  /*5700*/  IMAD.X R133, R3, 0x1, R245, P1 ;  /* 0x0000000103857824 */ /* 0x000fe200008e06f5 */
[----:B------:R-:W-:Y:S05]  /*5710*/  IADD3.X R151, R134, R245, RZ, P5, !PT ;  /* 0x000000f586977210 */ /* 0x000fea0002ffe4ff */
[----:B------:R3:W-:Y:S04]  /*5720*/  LDGSTS.E.BYPASS.LTC128B.128 [R241+0xe100], [R150.64], !P3 ;  /* 0x0e10000096f17fae */ /* 0x0007e8000d901d4c */
[----:B------:R3:W-:Y:S04]  /*5730*/  LDGSTS.E.BYPASS.LTC128B.128 [R241+0xb100], [R144.64], !P4 ;  /* 0x0b10000090f17fae */ /* 0x0007e8000e101d4c */
[----:B------:R3:W-:Y:S01]  /*5740*/  LDGSTS.E.BYPASS.LTC128B.128 [R241+0xf100], [R132.64], !P3 ;  /* 0x0f10000084f17fae */ /* 0x0007e2000d901d4c */
[----:B------:R-:W-:-:S05]  /*5750*/  BRA `(.L_x_7) ;  /* 0x00000f8000007947 */ /* 0x000fca0003800000 */
.L_x_6:
[----:B------:R-:W-:Y:S04]  /*5760*/  DEPBAR.LE SB0, 0x0 ;  /* 0x000080000000791a */ /* 0x000fe80000000000 */
[----:B------:R-:W-:Y:S01]  /*5770*/  BAR.SYNC.DEFER_BLOCKING 0x0 ;  /* 0x0000000000007b1d */ /* 0x000fe20000010000 */
[C---:B------:R-:W-:Y:S01]  /*5780*/  IMAD.WIDE.U32 R144, R240.reuse, c[0x0][0x208], RZ ;  /* 0x00008200f0907a25 */ /* 0x040fe200078e00ff */
[----:B------:R-:W-:Y:S01]  /*5790*/  SHF.R.S32.HI R3, RZ, 0x1f, R240 ;  /* 0x0000001fff037819 */ /* 0x000fe200000114f0 */
[----:B------:R-:W-:Y:S04]  /*57a0*/  UISETP.GT.AND UP0, UPT, UR6, UR8, UPT ;  /* 0x000000080600728c */ /* 0x000fe8000bf04270 */
[----:B------:R-:W-:Y:S04]  /*57b0*/  IMAD R3, R3, c[0x0][0x208], RZ ;  /* 0x0000820003037a24 */ /* 0x000fe800078e02ff */
[----:B------:R-:W-:Y:S04]  /*57c0*/  IMAD R3, R240, c[0x0][0x20c], R3 ;  /* 0x00008300f0037a24 */ /* 0x000fe800078e0203 */
[----:B------:R-:W-:Y:S01]  /*57d0*/  IMAD.IADD R145, R145, 0x1, R3 ;  /* 0x0000000191917824 */ /* 0x000fe200078e0203 */
[----:B------:R-:W-:Y:S03]  /*57e0*/  SHF.R.S32.HI R3, RZ, 0x1f, R239 ;  /* 0x0000001fff037819 */ /* 0x000fe600000114ef */
[----:B------:R-:W-:Y:S04]  /*57f0*/  IMAD.WIDE.U32 R144, R239, c[0x0][0x218], R144 ;  /* 0x00008600ef907a25 */ /* 0x000fe800078e0090 */
[----:B------:R-:W-:Y:S01]  /*5800*/  IMAD R3, R3, c[0x0][0x218], RZ ;  /* 0x0000860003037a24 */ /* 0x000fe200078e02ff */
[----:B------:R-:W1:Y:S01]  /*5810*/  LDSM.16.M88.4 R8, [R238+0x8100] ;  /* 0x00810000ee08783b */ /* 0x000e620000000200 */
[----:B------:R-:W-:Y:S02]  /*5820*/  IADD3 R164, P1, R144, UR22, RZ ;  /* 0x0000001690a47c10 */ /* 0x000fe4000ff3e0ff */
[----:B------:R-:W-:Y:S02]  /*5830*/  IMAD R3, R239, c[0x0][0x21c], R3 ;  /* 0x00008700ef037a24 */ /* 0x000fe400078e0203 */
[----:B------:R-:W2:Y:S03]  /*5840*/  LDSM.16.M88.4 R16, [R238+0x8900] ;  /* 0x00890000ee10783b */ /* 0x000ea60000000200 */
[----:B------:R-:W-:Y:S02]  /*5850*/  IADD3.X R3, R145, UR4, R3, P1, !PT ;  /* 0x0000000491037c10 */ /* 0x000fe40008ffe403 */
[----:B------:R-:W3:Y:S01]  /*5860*/  LDSM.16.M88.4 R24, [R238+0x9100] ;  /* 0x00910000ee18783b */ /* 0x000ee20000000200 */
[C---:B------:R-:W-:Y:S04]  /*5870*/  LEA R160, P1, R164.reuse, c[0x0][0x1f8], 0x1 ;  /* 0x00007e00a4a07a11 */ /* 0x040fe800078208ff */
[----:B------:R-:W4:Y:S01]  /*5880*/  LDSM.16.M88.4 R32, [R238+0x9900] ;  /* 0x00990000ee20783b */ /* 0x000f220000000200 */
[----:B------:R-:W-:Y:S04]  /*5890*/  LEA.HI.X R164, R164, c[0x0][0x1fc], R3, 0x1, P1 ;  /* 0x00007f00a4a47a11 */ /* 0x000fe800008f0c03 */
[----:B------:R-:W-:Y:S05]  /*58a0*/  LDSM.16.M88.4 R40, [R238+0xa100] ;  /* 0x00a10000ee28783b */ /* 0x000fea0000000200 */
[----:B------:R-:W-:Y:S05]  /*58b0*/  LDSM.16.M88.4 R48, [R238+0xa900] ;  /* 0x00a90000ee30783b */ /* 0x000fea0000000200 */
[----:B------:R-:W-:Y:S05]  /*58c0*/  LDSM.16.M88.4 R56, [R238+0xb100] ;  /* 0x00b10000ee38783b */ /* 0x000fea0000000200 */
[----:B------:R-:W-:Y:S01]  /*58d0*/  LDSM.16.M88.4 R64, [R238+0xb900] ;  /* 0x00b90000ee40783b */ /* 0x000fe20000000200 */
[C---:B-1----:R-:W-:Y:S04]  /*58e0*/  HMMA.16816.F32 R4, R136.reuse, R8, RZ ;  /* 0x000000088804723c */ /* 0x042fe800000018ff */
[----:B------:R-:W-:Y:S05]  /*58f0*/  LDSM.16.M88.4 R132, [R237] ;  /* 0x00000000ed84783b */ /* 0x000fea0000000200 */
[----:B------:R-:W-:Y:S01]  /*5900*/  LDSM.16.M88.4 R144, [R231] ;  /* 0x00000000e790783b */ /* 0x000fe20000000200 */
[C---:B------:R-:W-:Y:S04]  /*5910*/  HMMA.16816.F32 R8, R136.reuse, R10, RZ ;  /* 0x0000000a8808723c */ /* 0x040fe800000018ff */
[----:B------:R-:W-:Y:S04]  /*5920*/  LDSM.16.M88.4 R148, [R229] ;  /* 0x00000000e594783b */ /* 0x000fe80000000200 */
[C---:B--2---:R-:W-:Y:S01]  /*5930*/  HMMA.16816.F32 R12, R136.reuse, R16, RZ ;  /* 0x00000010880c723c */ /* 0x044fe200000018ff */
[----:B------:R-:W-:Y:S05]  /*5940*/  LDSM.16.M88.4 R152, [R228] ;  /* 0x00000000e498783b */ /* 0x000fea0000000200 */
[----:B------:R-:W-:Y:S02]  /*5950*/  LDSM.16.M88.4 R156, [R227] ;  /* 0x00000000e39c783b */ /* 0x000fe40000000200 */
[C---:B------:R-:W-:Y:S03]  /*5960*/  HMMA.16816.F32 R16, R136.reuse, R18, RZ ;  /* 0x000000128810723c */ /* 0x040fe600000018ff */
[----:B------:R-:W1:Y:S05]  /*5970*/  SHFL.IDX PT, R165, R160, RZ, 0x181f ;  /* 0x00181fffa0a57589 */ /* 0x000e6a00000e0000 */
[C---:B---3--:R-:W-:Y:S01]  /*5980*/  HMMA.16816.F32 R20, R136.reuse, R24, RZ ;  /* 0x000000188814723c */ /* 0x048fe200000018ff */
[----:B------:R-:W2:Y:S05]  /*5990*/  SHFL.IDX PT, R180, R164, RZ, 0x181f ;  /* 0x00181fffa4b47589 */ /* 0x000eaa00000e0000 */
[----:B------:R-:W3:Y:S02]  /*59a0*/  SHFL.IDX PT, R3, R160, 0x1, 0x181f ;  /* 0x00381f00a0037f89 */ /* 0x000ee400000e0000 */
[C---:B------:R-:W-:Y:S03]  /*59b0*/  HMMA.16816.F32 R24, R136.reuse, R26, RZ ;  /* 0x0000001a8818723c */ /* 0x040fe600000018ff */
[----:B------:R-:W5:Y:S05]  /*59c0*/  SHFL.IDX PT, R183, R164, 0x1, 0x181f ;  /* 0x00381f00a4b77f89 */ /* 0x000f6a00000e0000 */
[C---:B----4-:R-:W-:Y:S01]  /*59d0*/  HMMA.16816.F32 R28, R136.reuse, R32, RZ ;  /* 0x00000020881c723c */ /* 0x050fe200000018ff */
[----:B------:R-:W-:Y:S03]  /*59e0*/  SHFL.IDX PT, R188, R160, 0x2, 0x181f ;  /* 0x00581f00a0bc7f89 */ /* 0x000fe600000e0000 */
[C---:B-1----:R-:W-:Y:S02]  /*59f0*/  IADD3 R192, P5, R165.reuse, R246, RZ ;  /* 0x000000f6a5c07210 */ /* 0x042fe40007fbe0ff */
[----:B------:R-:W-:Y:S01]  /*5a00*/  IADD3 R194, P2, R165, R244, RZ ;  /* 0x000000f4a5c27210 */ /* 0x000fe20007f5e0ff */
[----:B------:R-:W1:Y:S01]  /*5a10*/  SHFL.IDX PT, R189, R160, 0x3, 0x181f ;  /* 0x00781f00a0bd7f89 */ /* 0x000e6200000e0000 */
[C---:B------:R-:W-:Y:S01]  /*5a20*/  HMMA.16816.F32 R32, R136.reuse, R34, RZ ;  /* 0x000000228820723c */ /* 0x040fe200000018ff */
[C---:B--2---:R-:W-:Y:S03]  /*5a30*/  IMAD.X R193, R180.reuse, 0x1, R247, P5 ;  /* 0x00000001b4c17824 */ /* 0x044fe600028e06f7 */
[----:B------:R-:W-:Y:S01]  /*5a40*/  LDSM.16.M88.4 R160, [R226] ;  /* 0x00000000e2a0783b */ /* 0x000fe20000000200 */
[----:B------:R-:W-:Y:S01]  /*5a50*/  IMAD.X R195, R180, 0x1, R245, P2 ;  /* 0x00000001b4c37824 */ /* 0x000fe200010e06f5 */
[C---:B---3--:R-:W-:Y:S02]  /*5a60*/  IADD3 R200, P1, R3.reuse, R246, RZ ;  /* 0x000000f603c87210 */ /* 0x048fe40007f3e0ff */
[C---:B------:R-:W-:Y:S01]  /*5a70*/  HMMA.16816.F32 R36, R136.reuse, R40, RZ ;  /* 0x000000288824723c */ /* 0x040fe200000018ff */
[----:B------:R-:W2:Y:S03]  /*5a80*/  SHFL.IDX PT, R181, R164, 0x2, 0x181f ;  /* 0x00581f00a4b57f89 */ /* 0x000ea600000e0000 */
[----:B------:R-:W-:Y:S01]  /*5a90*/  IADD3 R190, P2, R3, R244, RZ ;  /* 0x000000f403be7210 */ /* 0x000fe20007f5e0ff */
[C---:B-----5:R-:W-:Y:S01]  /*5aa0*/  IMAD.X R201, R183.reuse, 0x1, R247, P1 ;  /* 0x00000001b7c97824 */ /* 0x060fe200008e06f7 */
[----:B------:R-:W-:Y:S02]  /*5ab0*/  SHFL.IDX PT, R182, R164, 0x3, 0x181f ;  /* 0x00781f00a4b67f89 */ /* 0x000fe400000e0000 */
[C---:B------:R-:W-:Y:S01]  /*5ac0*/  HMMA.16816.F32 R40, R136.reuse, R42, RZ ;  /* 0x0000002a8828723c */ /* 0x040fe200000018ff */
[----:B------:R-:W-:Y:S02]  /*5ad0*/  IMAD.X R191, R183, 0x1, R245, P2 ;  /* 0x00000001b7bf7824 */ /* 0x000fe400010e06f5 */
[----:B------:R-:W-:Y:S01]  /*5ae0*/  LDSM.16.M88.4 R164, [R225] ;  /* 0x00000000e1a4783b */ /* 0x000fe20000000200 */
[-C--:B-1----:R-:W-:Y:S04]  /*5af0*/  IADD3 R180, P2, R189, R246.reuse, RZ ;  /* 0x000000f6bdb47210 */ /* 0x082fe80007f5e0ff */
[C---:B------:R-:W-:Y:S08]  /*5b00*/  HMMA.16816.F32 R44, R136.reuse, R48, RZ ;  /* 0x00000030882c723c */ /* 0x040ff000000018ff */
[C---:B------:R-:W-:Y:S08]  /*5b10*/  HMMA.16816.F32 R48, R136.reuse, R50, RZ ;  /* 0x000000328830723c */ /* 0x040ff000000018ff */
[C---:B------:R-:W-:Y:S08]  /*5b20*/  HMMA.16816.F32 R52, R136.reuse, R56, RZ ;  /* 0x000000388834723c */ /* 0x040ff000000018ff */
[C---:B------:R-:W-:Y:S08]  /*5b30*/  HMMA.16816.F32 R56, R136.reuse, R58, RZ ;  /* 0x0000003a8838723c */ /* 0x040ff000000018ff */
[C---:B------:R-:W-:Y:S08]  /*5b40*/  HMMA.16816.F32 R60, R136.reuse, R64, RZ ;  /* 0x00000040883c723c */ /* 0x040ff000000018ff */
[----:B------:R-:W-:Y:S08]  /*5b50*/  HMMA.16816.F32 R64, R136, R66, RZ ;  /* 0x000000428840723c */ /* 0x000ff000000018ff */
[C---:B------:R-:W-:Y:S08]  /*5b60*/  HMMA.16816.F32 R4, R140.reuse, R132, R4 ;  /* 0x000000848c04723c */ /* 0x040ff00000001804 */
[C---:B------:R-:W-:Y:S01]  /*5b70*/  HMMA.16816.F32 R8, R140.reuse, R134, R8 ;  /* 0x000000868c08723c */ /* 0x040fe20000001808 */
[----:B------:R-:W1:Y:S05]  /*5b80*/  LDSM.16.M88.4 R132, [R230] ;  /* 0x00000000e684783b */ /* 0x000e6a0000000200 */
[----:B------:R-:W-:Y:S01]  /*5b90*/  @!PT LDS RZ, [RZ] ;  /* 0x00000000fffff984 */ /* 0x000fe20000000800 */
[----:B------:R-:W-:Y:S01]  /*5ba0*/  @!PT LDS RZ, [RZ] ;  /* 0x00000000fffff984 */ /* 0x000fe20000000800 */
[----:B------:R-:W-:Y:S01]  /*5bb0*/  @!PT LDS RZ, [RZ] ;  /* 0x00000000fffff984 */ /* 0x000fe20000000800 */
[----:B------:R3:W-:Y:S02]  /*5bc0*/  LDGSTS.E.BYPASS.LTC128B.128 [R243], [R192.64], !P4 ;  /* 0x00000000c0f37fae */ /* 0x0007e4000e101d4c */
[C---:B------:R-:W-:Y:S03]  /*5bd0*/  HMMA.16816.F32 R12, R140.reuse, R144, R12 ;  /* 0x000000908c0c723c */ /* 0x040fe6000000180c */
[----:B------:R3:W-:Y:S04]  /*5be0*/  LDGSTS.E.BYPASS.LTC128B.128 [R241+0x4100], [R194.64], !P3 ;  /* 0x04100000c2f17fae */ /* 0x0007e8000d901d4c */
[C---:B------:R-:W-:Y:S01]  /*5bf0*/  IADD3 R144, P1, R188.reuse, R246, RZ ;  /* 0x000000f6bc907210 */ /* 0x040fe20007f3e0ff */
[C---:B------:R-:W-:Y:S01]  /*5c00*/  HMMA.16816.F32 R16, R140.reuse, R146, R16 ;  /* 0x000000928c10723c */ /* 0x040fe20000001810 */
[----:B------:R4:W-:Y:S03]  /*5c10*/  LDGSTS.E.BYPASS.LTC128B.128 [R241+0x1100], [R200.64], !P4 ;  /* 0x01100000c8f17fae */ /* 0x0009e6000e101d4c */
[----:B--2---:R-:W-:Y:S01]  /*5c20*/  IMAD.X R145, R181, 0x1, R247, P1 ;  /* 0x00000001b5917824 */ /* 0x004fe200008e06f7 */
[-C--:B------:R-:W-:Y:S01]  /*5c30*/  IADD3 R188, P5, R188, R244.reuse, RZ ;  /* 0x000000f4bcbc7210 */ /* 0x080fe20007fbe0ff */
[----:B------:R2:W-:Y:S05]  /*5c40*/  LDGSTS.E.BYPASS.LTC128B.128 [R241+0x5100], [R190.64], !P3 ;  /* 0x05100000bef17fae */ /* 0x0005ea000d901d4c */
[----:B------:R5:W-:Y:S01]  /*5c50*/  LDGSTS.E.BYPASS.LTC128B.128 [R241+0x2100], [R144.64], !P4 ;  /* 0x0210000090f17fae */ /* 0x000be2000e101d4c */
[C---:B-1----:R-:W-:Y:S08]  /*5c60*/  HMMA.16816.F32 R20, R140.reuse, R132, R20 ;  /* 0x000000848c14723c */ /* 0x042ff00000001814 */
[C---:B------:R-:W-:Y:S04]  /*5c70*/  HMMA.16816.F32 R24, R140.reuse, R134, R24 ;  /* 0x000000868c18723c */ /* 0x040fe80000001818 */
[----:B--2---:R-:W-:Y:S01]  /*5c80*/  IADD3 R190, P1, R189, R244, RZ ;  /* 0x000000f4bdbe7210 */ /* 0x004fe20007f3e0ff */
[----:B------:R-:W-:Y:S02]  /*5c90*/  IMAD.X R189, R181, 0x1, R245, P5 ;  /* 0x00000001b5bd7824 */ /* 0x000fe400028e06f5 */
[C---:B------:R-:W-:Y:S01]  /*5ca0*/  IMAD.X R181, R182.reuse, 0x1, R247, P2 ;  /* 0x00000001b6b57824 */ /* 0x040fe200010e06f7 */
[C---:B------:R-:W-:Y:S02]  /*5cb0*/  HMMA.16816.F32 R28, R140.reuse, R148, R28 ;  /* 0x000000948c1c723c */ /* 0x040fe4000000181c */
[----:B------:R1:W-:Y:S02]  /*5cc0*/  LDGSTS.E.BYPASS.LTC128B.128 [R241+0x6100], [R188.64], !P3 ;  /* 0x06100000bcf17fae */ /* 0x0003e4000d901d4c */
[----:B------:R-:W-:Y:S01]  /*5cd0*/  IMAD.X R191, R182, 0x1, R245, P1 ;  /* 0x00000001b6bf7824 */ /* 0x000fe200008e06f5 */
[----:B------:R-:W-:Y:S02]  /*5ce0*/  PLOP3.LUT P1, PT, PT, PT, UP0, 0x80, 0x0 ;  /* 0x000000000000781c */ /* 0x000fe40003f2f008 */
[----:B------:R2:W-:Y:S01]  /*5cf0*/  LDGSTS.E.BYPASS.LTC128B.128 [R243+0x3000], [R180.64], !P4 ;  /* 0x03000000b4f37fae */ /* 0x0005e2000e101d4c */
[C---:B------:R-:W-:Y:S04]  /*5d00*/  HMMA.16816.F32 R32, R140.reuse, R150, R32 ;  /* 0x000000968c20723c */ /* 0x040fe80000001820 */
[----:B------:R1:W-:Y:S04]  /*5d10*/  LDGSTS.E.BYPASS.LTC128B.128 [R243+0x7000], [R190.64], !P3 ;  /* 0x07000000bef37fae */ /* 0x0003e8000d901d4c */
[C---:B------:R-:W-:Y:S01]  /*5d20*/  HMMA.16816.F32 R36, R140.reuse, R152, R36 ;  /* 0x000000988c24723c */ /* 0x040fe20000001824 */
[----:B-----5:R-:W5:Y:S05]  /*5d30*/  LDSM.16.M88.4 R144, [R235+0x8100] ;  /* 0x00810000eb90783b */ /* 0x020f6a0000000200 */
[----:B------:R-:W0:Y:S02]  /*5d40*/  LDGDEPBAR ;  /* 0x00000000000079af */ /* 0x000e240000000000 */
[C---:B------:R-:W-:Y:S03]  /*5d50*/  HMMA.16816.F32 R40, R140.reuse, R154, R40 ;  /* 0x0000009a8c28723c */ /* 0x040fe60000001828 */
[----:B------:R-:W4:Y:S05]  /*5d60*/  LDSM.16.M88.4 R132, [R235+0x8900] ;  /* 0x00890000eb84783b */ /* 0x000f2a0000000200 */
[C---:B------:R-:W-:Y:S01]  /*5d70*/  HMMA.16816.F32 R44, R140.reuse, R156, R44 ;  /* 0x0000009c8c2c723c */ /* 0x040fe2000000182c */
[----:B------:R-:W5:Y:S05]  /*5d80*/  LDSM.16.M88.4 R148, [R235+0x9100] ;  /* 0x00910000eb94783b */ /* 0x000f6a0000000200 */
[----:B------:R-:W5:Y:S02]  /*5d90*/  LDSM.16.M88.4 R152, [R235+0x9900] ;  /* 0x00990000eb98783b */ /* 0x000f640000000200 */
[C---:B------:R-:W-:Y:S03]  /*5da0*/  HMMA.16816.F32 R48, R140.reuse, R158, R48 ;  /* 0x0000009e8c30723c */ /* 0x040fe60000001830 */
[----:B------:R-:W5:Y:S05]  /*5db0*/  LDSM.16.M88.4 R156, [R235+0xa100] ;  /* 0x00a10000eb9c783b */ /* 0x000f6a0000000200 */
[C---:B------:R-:W-:Y:S01]  /*5dc0*/  HMMA.16816.F32 R52, R140.reuse, R160, R52 ;  /* 0x000000a08c34723c */ /* 0x040fe20000001834 */
[----:B--2---:R-:W-:Y:S05]  /*5dd0*/  LDSM.16.M88.4 R180, [R238+0xe100] ;  /* 0x00e10000eeb4783b */ /* 0x004fea0000000200 */
[----:B-1----:R-:W-:Y:S02]  /*5de0*/  LDSM.16.M88.4 R188, [R217] ;  /* 0x00000000d9bc783b */ /* 0x002fe40000000200 */
[C---:B------:R-:W-:Y:S03]  /*5df0*/  HMMA.16816.F32 R56, R140.reuse, R162, R56 ;  /* 0x000000a28c38723c */ /* 0x040fe60000001838 */
[----:B------:R-:W-:Y:S05]  /*5e00*/  LDSM.16.M88.4 R160, [R235+0xb100] ;  /* 0x00b10000eba0783b */ /* 0x000fea0000000200 */
[C---:B------:R-:W-:Y:S01]  /*5e10*/  HMMA.16816.F32 R60, R140.reuse, R164, R60 ;  /* 0x000000a48c3c723c */ /* 0x040fe2000000183c */
[----:B---3--:R-:W-:Y:S05]  /*5e20*/  LDSM.16.M88.4 R192, [R216] ;  /* 0x00000000d8c0783b */ /* 0x008fea0000000200 */
[----:B----4-:R-:W-:Y:S02]  /*5e30*/  LDSM.16.M88.4 R200, [R235+0xc100] ;  /* 0x00c10000ebc8783b */ /* 0x010fe40000000200 */
[----:B------:R-:W-:Y:S03]  /*5e40*/  HMMA.16816.F32 R64, R140, R166, R64 ;  /* 0x000000a68c40723c */ /* 0x000fe60000001840 */
[----:B------:R-:W-:Y:S05]  /*5e50*/  LDSM.16.M88.4 R164, [R224+0x800] ;  /* 0x00080000e0a4783b */ /* 0x000fea0000000200 */
[C---:B-----5:R-:W-:Y:S01]  /*5e60*/  HMMA.16816.F32 R4, R168.reuse, R144, R4 ;  /* 0x00000090a804723c */ /* 0x060fe20000001804 */
[----:B------:R-:W-:Y:S05]  /*5e70*/  LDSM.16.M88.4 R208, [R224+0x6800] ;  /* 0x00680000e0d0783b */ /* 0x000fea0000000200 */
[----:B------:R-:W-:Y:S02]  /*5e80*/  LDSM.16.M88.4 R212, [R224+0x7000] ;  /* 0x00700000e0d4783b */ /* 0x000fe40000000200 */
[C---:B------:R-:W-:Y:S03]  /*5e90*/  HMMA.16816.F32 R8, R168.reuse, R146, R8 ;  /* 0x00000092a808723c */ /* 0x040fe60000001808 */
[----:B------:R-:W1:Y:S05]  /*5ea0*/  LDSM.16.M88.4 R144, [R235+0xa900] ;  /* 0x00a90000eb90783b */ /* 0x000e6a0000000200 */
[C---:B------:R-:W-:Y:S08]  /*5eb0*/  HMMA.16816.F32 R12, R168.reuse, R132, R12 ;  /* 0x00000084a80c723c */ /* 0x040ff0000000180c */
[C---:B------:R-:W-:Y:S01]  /*5ec0*/  HMMA.16816.F32 R16, R168.reuse, R134, R16 ;  /* 0x00000086a810723c */ /* 0x040fe20000001810 */
[----:B------:R-:W2:Y:S07]  /*5ed0*/  LDSM.16.M88.4 R132, [R235+0xb900] ;  /* 0x00b90000eb84783b */ /* 0x000eae0000000200 */
[C---:B------:R-:W-:Y:S08]  /*5ee0*/  HMMA.16816.F32 R20, R168.reuse, R148, R20 ;  /* 0x00000094a814723c */ /* 0x040ff00000001814 */
[C---:B------:R-:W-:Y:S01]  /*5ef0*/  HMMA.16816.F32 R24, R168.reuse, R150, R24 ;  /* 0x00000096a818723c */ /* 0x040fe20000001818 */
[----:B------:R-:W3:Y:S07]  /*5f00*/  LDSM.16.M88.4 R148, [R224] ;  /* 0x00000000e094783b */ /* 0x000eee0000000200 */
[C---:B------:R-:W-:Y:S08]  /*5f10*/  HMMA.16816.F32 R28, R168.reuse, R152, R28 ;  /* 0x00000098a81c723c */ /* 0x040ff0000000181c */
[C---:B------:R-:W-:Y:S01]  /*5f20*/  HMMA.16816.F32 R32, R168.reuse, R154, R32 ;  /* 0x0000009aa820723c */ /* 0x040fe20000001820 */
[----:B------:R-:W4:Y:S07]  /*5f30*/  LDSM.16.M88.4 R152, [R224+0x1000] ;  /* 0x00100000e098783b */ /* 0x000f2e0000000200 */
[C---:B------:R-:W-:Y:S08]  /*5f40*/  HMMA.16816.F32 R36, R168.reuse, R156, R36 ;  /* 0x0000009ca824723c */ /* 0x040ff00000001824 */
[C---:B------:R-:W-:Y:S01]  /*5f50*/  HMMA.16816.F32 R40, R168.reuse, R158, R40 ;  /* 0x0000009ea828723c */ /* 0x040fe20000001828 */
[----:B------:R-:W-:Y:S07]  /*5f60*/  LDSM.16.M88.4 R156, [R224+0x3000] ;  /* 0x00300000e09c783b */ /* 0x000fee0000000200 */
[C---:B-1----:R-:W-:Y:S08]  /*5f70*/  HMMA.16816.F32 R44, R168.reuse, R144, R44 ;  /* 0x00000090a82c723c */ /* 0x042ff0000000182c */
[C---:B------:R-:W-:Y:S01]  /*5f80*/  HMMA.16816.F32 R48, R168.reuse, R146, R48 ;  /* 0x00000092a830723c */ /* 0x040fe20000001830 */
[----:B------:R-:W-:Y:S07]  /*5f90*/  LDSM.16.M88.4 R144, [R224+0x2000] ;  /* 0x00200000e090783b */ /* 0x000fee0000000200 */
[C---:B------:R-:W-:Y:S08]  /*5fa0*/  HMMA.16816.F32 R52, R168.reuse, R160, R52 ;  /* 0x000000a0a834723c */ /* 0x040ff00000001834 */
[C---:B------:R-:W-:Y:S01]  /*5fb0*/  HMMA.16816.F32 R56, R168.reuse, R162, R56 ;  /* 0x000000a2a838723c */ /* 0x040fe20000001838 */
[----:B------:R-:W-:Y:S07]  /*5fc0*/  LDSM.16.M88.4 R160, [R224+0x3800] ;  /* 0x00380000e0a0783b */ /* 0x000fee0000000200 */
[C---:B--2---:R-:W-:Y:S08]  /*5fd0*/  HMMA.16816.F32 R60, R168.reuse, R132, R60 ;  /* 0x00000084a83c723c */ /* 0x044ff0000000183c */
[----:B------:R-:W-:Y:S01]  /*5fe0*/  HMMA.16816.F32 R64, R168, R134, R64 ;  /* 0x00000086a840723c */ /* 0x000fe20000001840 */
[----:B------:R-:W1:Y:S07]  /*5ff0*/  LDSM.16.M88.4 R132, [R224+0x1800] ;  /* 0x00180000e084783b */ /* 0x000e6e0000000200 */
[C---:B---3--:R-:W-:Y:S08]  /*6000*/  HMMA.16816.F32 R4, R172.reuse, R148, R4 ;  /* 0x00000094ac04723c */ /* 0x048ff00000001804 */
[C---:B------:R-:W-:Y:S01]  /*6010*/  HMMA.16816.F32 R8, R172.reuse, R150, R8 ;  /* 0x00000096ac08723c */ /* 0x040fe20000001808 */
[----:B------:R-:W2:Y:S07]  /*6020*/  LDSM.16.M88.4 R148, [R224+0x2800] ;  /* 0x00280000e094783b */ /* 0x000eae0000000200 */
[C---:B------:R-:W-:Y:S08]  /*6030*/  HMMA.16816.F32 R12, R172.reuse, R164, R12 ;  /* 0x000000a4ac0c723c */ /* 0x040ff0000000180c */
[C---:B------:R-:W-:Y:S01]  /*6040*/  HMMA.16816.F32 R16, R172.reuse, R166, R16 ;  /* 0x000000a6ac10723c */ /* 0x040fe20000001810 */
[----:B------:R-:W3:Y:S07]  /*6050*/  LDSM.16.M88.4 R164, [R238+0xc100] ;  /* 0x00c10000eea4783b */ /* 0x000eee0000000200 */
[C---:B----4-:R-:W-:Y:S08]  /*6060*/  HMMA.16816.F32 R20, R172.reuse, R152, R20 ;  /* 0x00000098ac14723c */ /* 0x050ff00000001814 */
[C---:B------:R-:W-:Y:S01]  /*6070*/  HMMA.16816.F32 R24, R172.reuse, R154, R24 ;  /* 0x0000009aac18723c */ /* 0x040fe20000001818 */
[----:B------:R-:W4:Y:S07]  /*6080*/  LDSM.16.M88.4 R152, [R238+0xc900] ;  /* 0x00c90000ee98783b */ /* 0x000f2e0000000200 */
[C---:B-1----:R-:W-:Y:S08]  /*6090*/  HMMA.16816.F32 R28, R172.reuse, R132, R28 ;  /* 0x00000084ac1c723c */ /* 0x042ff0000000181c */
[C---:B------:R-:W-:Y:S01]  /*60a0*/  HMMA.16816.F32 R32, R172.reuse, R134, R32 ;  /* 0x00000086ac20723c */ /* 0x040fe20000001820 */
[----:B------:R-:W1:Y:S07]  /*60b0*/  LDSM.16.M88.4 R132, [R238+0xd100] ;  /* 0x00d10000ee84783b */ /* 0x000e6e0000000200 */
[C---:B------:R-:W-:Y:S08]  /*60c0*/  HMMA.16816.F32 R36, R172.reuse, R144, R36 ;  /* 0x00000090ac24723c */ /* 0x040ff00000001824 */
[C---:B------:R-:W-:Y:S01]  /*60d0*/  HMMA.16816.F32 R40, R172.reuse, R146, R40 ;  /* 0x00000092ac28723c */ /* 0x040fe20000001828 */
[----:B------:R-:W5:Y:S07]  /*60e0*/  LDSM.16.M88.4 R144, [R238+0xd900] ;  /* 0x00d90000ee90783b */ /* 0x000f6e0000000200 */
[C---:B--2---:R-:W-:Y:S08]  /*60f0*/  HMMA.16816.F32 R44, R172.reuse, R148, R44 ;  /* 0x00000094ac2c723c */ /* 0x044ff0000000182c */
[C---:B------:R-:W-:Y:S01]  /*6100*/  HMMA.16816.F32 R48, R172.reuse, R150, R48 ;  /* 0x00000096ac30723c */ /* 0x040fe20000001830 */
[----:B------:R-:W2:Y:S07]  /*6110*/  LDSM.16.M88.4 R148, [R238+0xe900] ;  /* 0x00e90000ee94783b */ /* 0x000eae0000000200 */
[C---:B------:R-:W-:Y:S08]  /*6120*/  HMMA.16816.F32 R52, R172.reuse, R156, R52 ;  /* 0x0000009cac34723c */ /* 0x040ff00000001834 */
[C---:B------:R-:W-:Y:S01]  /*6130*/  HMMA.16816.F32 R56, R172.reuse, R158, R56 ;  /* 0x0000009eac38723c */ /* 0x040fe20000001838 */
[----:B------:R-:W-:Y:S07]  /*6140*/  LDSM.16.M88.4 R156, [R222] ;  /* 0x00000000de9c783b */ /* 0x000fee0000000200 */
[C---:B------:R-:W-:Y:S08]  /*6150*/  HMMA.16816.F32 R60, R172.reuse, R160, R60 ;  /* 0x000000a0ac3c723c */ /* 0x040ff0000000183c */
[----:B------:R-:W-:Y:S01]  /*6160*/  HMMA.16816.F32 R64, R172, R162, R64 ;  /* 0x000000a2ac40723c */ /* 0x000fe20000001840 */
[----:B------:R-:W-:Y:S07]  /*6170*/  LDSM.16.M88.4 R160, [R221] ;  /* 0x00000000dda0783b */ /* 0x000fee0000000200 */
[C---:B---3--:R-:W-:Y:S08]  /*6180*/  HMMA.16816.F32 R4, R176.reuse, R164, R4 ;  /* 0x000000a4b004723c */ /* 0x048ff00000001804 */
[C---:B------:R-:W-:Y:S01]  /*6190*/  HMMA.16816.F32 R8, R176.reuse, R166, R8 ;  /* 0x000000a6b008723c */ /* 0x040fe20000001808 */
[----:B------:R-:W-:Y:S07]  /*61a0*/  LDSM.16.M88.4 R164, [R220] ;  /* 0x00000000dca4783b */ /* 0x000fee0000000200 */
[C---:B----4-:R-:W-:Y:S08]  /*61b0*/  HMMA.16816.F32 R12, R176.reuse, R152, R12 ;  /* 0x00000098b00c723c */ /* 0x050ff0000000180c */
[C---:B------:R-:W-:Y:S01]  /*61c0*/  HMMA.16816.F32 R16, R176.reuse, R154, R16 ;  /* 0x0000009ab010723c */ /* 0x040fe20000001810 */
[----:B------:R-:W-:Y:S07]  /*61d0*/  LDSM.16.M88.4 R152, [R223] ;  /* 0x00000000df98783b */ /* 0x000fee0000000200 */
[C---:B-1----:R-:W-:Y:S08]  /*61e0*/  HMMA.16816.F32 R20, R176.reuse, R132, R20 ;  /* 0x00000084b014723c */ /* 0x042ff00000001814 */
[C---:B------:R-:W-:Y:S01]  /*61f0*/  HMMA.16816.F32 R24, R176.reuse, R134, R24 ;  /* 0x00000086b018723c */ /* 0x040fe20000001818 */
[----:B------:R-:W1:Y:S07]  /*6200*/  LDSM.16.M88.4 R132, [R238+0xf100] ;  /* 0x00f10000ee84783b */ /* 0x000e6e0000000200 */
[C---:B-----5:R-:W-:Y:S08]  /*6210*/  HMMA.16816.F32 R28, R176.reuse, R144, R28 ;  /* 0x00000090b01c723c */ /* 0x060ff0000000181c */
[C---:B------:R-:W-:Y:S01]  /*6220*/  HMMA.16816.F32 R32, R176.reuse, R146, R32 ;  /* 0x00000092b020723c */ /* 0x040fe20000001820 */
[----:B------:R-:W3:Y:S07]  /*6230*/  LDSM.16.M88.4 R144, [R238+0xf900] ;  /* 0x00f90000ee90783b */ /* 0x000eee0000000200 */
[C---:B------:R-:W-:Y:S08]  /*6240*/  HMMA.16816.F32 R36, R176.reuse, R180, R36 ;  /* 0x000000b4b024723c */ /* 0x040ff00000001824 */
[C---:B------:R-:W-:Y:S01]  /*6250*/  HMMA.16816.F32 R40, R176.reuse, R182, R40 ;  /* 0x000000b6b028723c */ /* 0x040fe20000001828 */
[----:B------:R-:W-:Y:S07]  /*6260*/  LDSM.16.M88.4 R180, [R218] ;  /* 0x00000000dab4783b */ /* 0x000fee0000000200 */
[C---:B--2---:R-:W-:Y:S08]  /*6270*/  HMMA.16816.F32 R44, R176.reuse, R148, R44 ;  /* 0x00000094b02c723c */ /* 0x044ff0000000182c */
[C---:B------:R-:W-:Y:S01]  /*6280*/  HMMA.16816.F32 R48, R176.reuse, R150, R48 ;  /* 0x00000096b030723c */ /* 0x040fe20000001830 */
[----:B------:R-:W2:Y:S07]  /*6290*/  LDSM.16.M88.4 R148, [R219] ;  /* 0x00000000db94783b */ /* 0x000eae0000000200 */
[C---:B-1----:R-:W-:Y:S08]  /*62a0*/  HMMA.16816.F32 R52, R176.reuse, R132, R52 ;  /* 0x00000084b034723c */ /* 0x042ff00000001834 */
[C---:B------:R-:W-:Y:S01]  /*62b0*/  HMMA.16816.F32 R56, R176.reuse, R134, R56 ;  /* 0x00000086b038723c */ /* 0x040fe20000001838 */
[----:B------:R-:W1:Y:S07]  /*62c0*/  LDSM.16.M88.4 R132, [R235+0xc900] ;  /* 0x00c90000eb84783b */ /* 0x000e6e0000000200 */
[C---:B---3--:R-:W-:Y:S08]  /*62d0*/  HMMA.16816.F32 R60, R176.reuse, R144, R60 ;  /* 0x00000090b03c723c */ /* 0x048ff0000000183c */
[----:B------:R-:W-:Y:S01]  /*62e0*/  HMMA.16816.F32 R64, R176, R146, R64 ;  /* 0x00000092b040723c */ /* 0x000fe20000001840 */
[----:B------:R-:W3:Y:S07]  /*62f0*/  LDSM.16.M88.4 R144, [R235+0xd100] ;  /* 0x00d10000eb90783b */ /* 0x000eee0000000200 */
[C---:B------:R-:W-:Y:S08]  /*6300*/  HMMA.16816.F32 R4, R184.reuse, R152, R4 ;  /* 0x00000098b804723c */ /* 0x040ff00000001804 */
[C---:B------:R-:W-:Y:S01]  /*6310*/  HMMA.16816.F32 R8, R184.reuse, R154, R8 ;  /* 0x0000009ab808723c */ /* 0x040fe20000001808 */
[----:B------:R-:W-:Y:S07]  /*6320*/  LDSM.16.M88.4 R152, [R235+0xe100] ;  /* 0x00e10000eb98783b */ /* 0x000fee0000000200 */
        /* <DEDUP_REMOVED lines=9> */
[C---:B--2---:R-:W-:Y:S08]  /*63c0*/  HMMA.16816.F32 R36, R184.reuse, R148, R36 ;  /* 0x00000094b824723c */ /* 0x044ff00000001824 */
[C---:B------:R-:W-:Y:S01]  /*63d0*/  HMMA.16816.F32 R40, R184.reuse, R150, R40 ;  /* 0x00000096b828723c */ /* 0x040fe20000001828 */
[----:B------:R-:W2:Y:S07]  /*63e0*/  LDSM.16.M88.4 R148, [R235+0xd900] ;  /* 0x00d90000eb94783b */ /* 0x000eae0000000200 */
[C---:B------:R-:W-:Y:S08]  /*63f0*/  HMMA.16816.F32 R44, R184.reuse, R180, R44 ;  /* 0x000000b4b82c723c */ /* 0x040ff0000000182c */
[C---:B------:R-:W-:Y:S01]  /*6400*/  HMMA.16816.F32 R48, R184.reuse, R182, R48 ;  /* 0x000000b6b830723c */ /* 0x040fe20000001830 */
[----:B------:R-:W4:Y:S07]  /*6410*/  LDSM.16.M88.4 R180, [R224+0x4000] ;  /* 0x00400000e0b4783b */ /* 0x000f2e0000000200 */
[C---:B------:R-:W-:Y:S08]  /*6420*/  HMMA.16816.F32 R52, R184.reuse, R188, R52 ;  /* 0x000000bcb834723c */ /* 0x040ff00000001834 */
[C---:B------:R-:W-:Y:S01]  /*6430*/  HMMA.16816.F32 R56, R184.reuse, R190, R56 ;  /* 0x000000beb838723c */ /* 0x040fe20000001838 */
[----:B------:R-:W-:Y:S07]  /*6440*/  LDSM.16.M88.4 R188, [R224+0x5000] ;  /* 0x00500000e0bc783b */ /* 0x000fee0000000200 */
[C---:B------:R-:W-:Y:S08]  /*6450*/  HMMA.16816.F32 R60, R184.reuse, R192, R60 ;  /* 0x000000c0b83c723c */ /* 0x040ff0000000183c */
[----:B------:R-:W-:Y:S01]  /*6460*/  HMMA.16816.F32 R64, R184, R194, R64 ;  /* 0x000000c2b840723c */ /* 0x000fe20000001840 */
[----:B------:R-:W-:Y:S07]  /*6470*/  LDSM.16.M88.4 R192, [R224+0x5800] ;  /* 0x00580000e0c0783b */ /* 0x000fee0000000200 */
[C---:B------:R-:W-:Y:S08]  /*6480*/  HMMA.16816.F32 R4, R196.reuse, R200, R4 ;  /* 0x000000c8c404723c */ /* 0x040ff00000001804 */
[C---:B------:R-:W-:Y:S01]  /*6490*/  HMMA.16816.F32 R8, R196.reuse, R202, R8 ;  /* 0x000000cac408723c */ /* 0x040fe20000001808 */
[----:B------:R-:W-:Y:S07]  /*64a0*/  LDSM.16.M88.4 R200, [R224+0x6000] ;  /* 0x00600000e0c8783b */ /* 0x000fee0000000200 */
[C---:B-1----:R-:W-:Y:S08]  /*64b0*/  HMMA.16816.F32 R12, R196.reuse, R132, R12 ;  /* 0x00000084c40c723c */ /* 0x042ff0000000180c */
[C---:B------:R-:W-:Y:S01]  /*64c0*/  HMMA.16816.F32 R16, R196.reuse, R134, R16 ;  /* 0x00000086c410723c */ /* 0x040fe20000001810 */
[----:B------:R-:W1:Y:S07]  /*64d0*/  LDSM.16.M88.4 R132, [R224+0x4800] ;  /* 0x00480000e084783b */ /* 0x000e6e0000000200 */
[C---:B---3--:R-:W-:Y:S08]  /*64e0*/  HMMA.16816.F32 R20, R196.reuse, R144, R20 ;  /* 0x00000090c414723c */ /* 0x048ff00000001814 */
[C---:B------:R-:W-:Y:S01]  /*64f0*/  HMMA.16816.F32 R24, R196.reuse, R146, R24 ;  /* 0x00000092c418723c */ /* 0x040fe20000001818 */
[----:B------:R-:W3:Y:S01]  /*6500*/  LDSM.16.M88.4 R144, [R224+0x7800] ;  /* 0x00780000e090783b */ /* 0x000ee20000000200 */
[----:B------:R-:W-:Y:S04]  /*6510*/  DEPBAR.LE SB0, 0x0 ;  /* 0x000080000000791a */ /* 0x000fe80000000000 */
[----:B------:R-:W-:Y:S02]  /*6520*/  BAR.SYNC.DEFER_BLOCKING 0x0 ;  /* 0x0000000000007b1d */ /* 0x000fe40000010000 */
[C---:B--2---:R-:W-:Y:S08]  /*6530*/  HMMA.16816.F32 R28, R196.reuse, R148, R28 ;  /* 0x00000094c41c723c */ /* 0x044ff0000000181c */
        /* <DEDUP_REMOVED lines=8> */
[----:B------:R-:W-:Y:S08]  /*65c0*/  HMMA.16816.F32 R64, R196, R166, R64 ;  /* 0x000000a6c440723c */ /* 0x000ff00000001840 */
[C---:B----4-:R-:W-:Y:S08]  /*65d0*/  HMMA.16816.F32 R4, R204.reuse, R180, R4 ;  /* 0x000000b4cc04723c */ /* 0x050ff00000001804 */
[C---:B------:R-:W-:Y:S08]  /*65e0*/  HMMA.16816.F32 R8, R204.reuse, R182, R8 ;  /* 0x000000b6cc08723c */ /* 0x040ff00000001808 */
[C---:B-1----:R-:W-:Y:S08]  /*65f0*/  HMMA.16816.F32 R12, R204.reuse, R132, R12 ;  /* 0x00000084cc0c723c */ /* 0x042ff0000000180c */
        /* <DEDUP_REMOVED lines=11> */
[C---:B---3--:R-:W-:Y:S08]  /*66b0*/  HMMA.16816.F32 R60, R204.reuse, R144, R60 ;  /* 0x00000090cc3c723c */ /* 0x048ff0000000183c */
[----:B------:R-:W-:Y:S01]  /*66c0*/  HMMA.16816.F32 R64, R204, R146, R64 ;  /* 0x00000092cc40723c */ /* 0x000fe20000001840 */
[----:B------:R-:W-:-:S07]  /*66d0*/  @P1 BRA `(.L_x_8) ;  /* 0xffffecc000001947 */ /* 0x000fce000383ffff */
.L_x_7:
[----:B------:R-:W-:Y:S01]  /*66e0*/  FMNMX.FTZ R134, R4, R2, !PT ;  /* 0x0000000204867209 */ /* 0x000fe20007810000 */
[----:B---3--:R-:W-:Y:S01]  /*66f0*/  LDSM.16.MT88.4 R144, [R236+0x100] ;  /* 0x00010000ec90783b */ /* 0x008fe20000004200 */
[----:B------:R-:W-:Y:S01]  /*6700*/  FMNMX.FTZ R3, R6, R0, !PT ;  /* 0x0000000006037209 */ /* 0x000fe20007810000 */
[----:B------:R-:W-:Y:S01]  /*6710*/  UISETP.GT.AND UP0, UPT, UR6, UR8, UPT ;  /* 0x000000080600728c */ /* 0x000fe2000bf04270 */
[----:B------:R-:W-:Y:S01]  /*6720*/  FMNMX.FTZ R134, R5, R134, !PT ;  /* 0x0000008605867209 */ /* 0x000fe20007810000 */
[----:B------:R-:W-:Y:S01]  /*6730*/  UIADD3 UR6, UR6, -0x1, URZ ;  /* 0xffffffff06067890 */ /* 0x000fe2000fffe03f */
[----:B------:R-:W-:Y:S02]  /*6740*/  FMNMX.FTZ R3, R7, R3, !PT ;  /* 0x0000000307037209 */ /* 0x000fe40007810000 */
[----:B------:R-:W-:Y:S01]  /*6750*/  FMNMX.FTZ R134, R8, R134, !PT ;  /* 0x0000008608867209 */ /* 0x000fe20007810000 */
[----:B------:R-:W-:Y:S01]  /*6760*/  LDSM.16.MT88.4 R148, [R234+0x100] ;  /* 0x00010000ea94783b */ /* 0x000fe20000004200 */
[----:B------:R-:W-:Y:S02]  /*6770*/  FMNMX.FTZ R3, R10, R3, !PT ;  /* 0x000000030a037209 */ /* 0x000fe40007810000 */
[----:B------:R-:W-:Y:S02]  /*6780*/  FMNMX.FTZ R134, R9, R134, !PT ;  /* 0x0000008609867209 */ /* 0x000fe40007810000 */
[----:B------:R-:W-:Y:S02]  /*6790*/  FMNMX.FTZ R3, R11, R3, !PT ;  /* 0x000000030b037209 */ /* 0x000fe40007810000 */
[----:B------:R-:W-:Y:S01]  /*67a0*/  FMNMX.FTZ R134, R12, R134, !PT ;  /* 0x000000860c867209 */ /* 0x000fe20007810000 */
[----:B------:R-:W-:Y:S01]  /*67b0*/  LDSM.16.MT88.4 R152, [R233+0x100] ;  /* 0x00010000e998783b */ /* 0x000fe20000004200 */
[----:B------:R-:W-:Y:S02]  /*67c0*/  FMNMX.FTZ R3, R14, R3, !PT ;  /* 0x000000030e037209 */ /* 0x000fe40007810000 */
[----:B------:R-:W-:Y:S02]  /*67d0*/  FMNMX.FTZ R134, R13, R134, !PT ;  /* 0x000000860d867209 */ /* 0x000fe40007810000 */
[----:B------:R-:W-:Y:S02]  /*67e0*/  FMNMX.FTZ R3, R15, R3, !PT ;  /* 0x000000030f037209 */ /* 0x000fe40007810000 */
[----:B------:R-:W-:Y:S01]  /*67f0*/  FMNMX.FTZ R134, R16, R134, !PT ;  /* 0x0000008610867209 */ /* 0x000fe20007810000 */
[----:B------:R-:W0:Y:S01]  /*6800*/  LDGDEPBAR ;  /* 0x00000000000079af */ /* 0x000e220000000000 */
[----:B------:R-:W-:Y:S02]  /*6810*/  FMNMX.FTZ R3, R18, R3, !PT ;  /* 0x0000000312037209 */ /* 0x000fe40007810000 */
        /* <DEDUP_REMOVED lines=50> */
[----:B------:R-:W-:Y:S01]  /*6b40*/  PLOP3.LUT P1, PT, PT, PT, UP0, 0x80, 0x0 ;  /* 0x000000000000781c */ /* 0x000fe20003f2f008 */
[----:B------:R-:W-:Y:S08]  /*6b50*/  SHFL.BFLY PT, R132, R134, 0x2, 0x1f ;  /* 0x0c401f0086847f89 */ /* 0x000ff000000e0000 */
[----:B------:R-:W1:Y:S02]  /*6b60*/  SHFL.BFLY PT, R133, R3, 0x2, 0x1f ;  /* 0x0c401f0003857f89 */ /* 0x000e6400000e0000 */
[----:B-1----:R-:W-:Y:S02]  /*6b70*/  FMNMX.FTZ R133, R3, R133, !PT ;  /* 0x0000008503857209 */ /* 0x002fe40007810000 */
[----:B------:R-:W-:Y:S04]  /*6b80*/  FMNMX.FTZ R134, R134, R132, !PT ;  /* 0x0000008486867209 */ /* 0x000fe80007810000 */
[----:B------:R-:W1:Y:S08]  /*6b90*/  SHFL.BFLY PT, R3, R133, 0x1, 0x1f ;  /* 0x0c201f0085037f89 */ /* 0x000e7000000e0000 */
[----:B------:R-:W2:Y:S01]  /*6ba0*/  SHFL.BFLY PT, R132, R134, 0x1, 0x1f ;  /* 0x0c201f0086847f89 */ /* 0x000ea200000e0000 */
[----:B-1----:R-:W-:Y:S05]  /*6bb0*/  FMNMX.FTZ R3, R3, R133, !PT ;  /* 0x0000008503037209 */ /* 0x002fea0007810000 */
[C---:B------:R-:W-:Y:S02]  /*6bc0*/  FMUL.FTZ R161, R3.reuse, c[0x0][0x2d0] ;  /* 0x0000b40003a17a20 */ /* 0x040fe40000410000 */
[----:B------:R-:W-:Y:S01]  /*6bd0*/  FADD.FTZ R0, -R3, R0 ;  /* 0x0000000003007221 */ /* 0x000fe20000010100 */
[----:B--2---:R-:W-:Y:S01]  /*6be0*/  FMNMX.FTZ R132, R134, R132, !PT ;  /* 0x0000008486847209 */ /* 0x004fe20007810000 */
[--C-:B------:R-:W-:Y:S02]  /*6bf0*/  FFMA.FTZ R159, R10, c[0x0][0x2d0], -R161.reuse ;  /* 0x0000b4000a9f7a23 */ /* 0x100fe400000108a1 */
[--C-:B------:R-:W-:Y:S02]  /*6c00*/  FFMA.FTZ R160, R11, c[0x0][0x2d0], -R161.reuse ;  /* 0x0000b4000ba07a23 */ /* 0x100fe400000108a1 */
[C---:B------:R-:W-:Y:S02]  /*6c10*/  FMUL.FTZ R162, R132.reuse, c[0x0][0x2d0] ;  /* 0x0000b40084a27a20 */ /* 0x040fe40000410000 */
[----:B------:R-:W-:Y:S01]  /*6c20*/  FADD.FTZ R2, -R132, R2 ;  /* 0x0000000284027221 */ /* 0x000fe20000010100 */
[----:B------:R-:W-:Y:S01]  /*6c30*/  MUFU.EX2 R159, R159 ;  /* 0x0000009f009f7308 */ /* 0x000fe20000000800 */
[--C-:B------:R-:W-:Y:S02]  /*6c40*/  FFMA.FTZ R134, R8, c[0x0][0x2d0], -R162.reuse ;  /* 0x0000b40008867a23 */ /* 0x100fe400000108a2 */
[--C-:B------:R-:W-:Y:S02]  /*6c50*/  FFMA.FTZ R135, R9, c[0x0][0x2d0], -R162.reuse ;  /* 0x0000b40009877a23 */ /* 0x100fe400000108a2 */
[----:B------:R-:W-:Y:S02]  /*6c60*/  FMUL.FTZ R2, R2, c[0x0][0x2d0] ;  /* 0x0000b40002027a20 */ /* 0x000fe40000410000 */
[----:B------:R-:W-:Y:S02]  /*6c70*/  FMUL.FTZ R0, R0, c[0x0][0x2d0] ;  /* 0x0000b40000007a20 */ /* 0x000fe40000410000 */
[--C-:B------:R-:W-:Y:S01]  /*6c80*/  FFMA.FTZ R157, R4, c[0x0][0x2d0], -R162.reuse ;  /* 0x0000b400049d7a23 */ /* 0x100fe200000108a2 */
[----:B------:R-:W-:Y:S01]  /*6c90*/  MUFU.EX2 R134, R134 ;  /* 0x0000008600867308 */ /* 0x000fe20000000800 */
[--C-:B------:R-:W-:Y:S02]  /*6ca0*/  FFMA.FTZ R133, R5, c[0x0][0x2d0], -R162.reuse ;  /* 0x0000b40005857a23 */ /* 0x100fe400000108a2 */
[--C-:B------:R-:W-:Y:S02]  /*6cb0*/  FFMA.FTZ R156, R6, c[0x0][0x2d0], -R161.reuse ;  /* 0x0000b400069c7a23 */ /* 0x100fe400000108a1 */
[--C-:B------:R-:W-:Y:S02]  /*6cc0*/  FFMA.FTZ R158, R7, c[0x0][0x2d0], -R161.reuse ;  /* 0x0000b400079e7a23 */ /* 0x100fe400000108a1 */
[--C-:B------:R-:W-:Y:S02]  /*6cd0*/  FFMA.FTZ R180, R20, c[0x0][0x2d0], -R162.reuse ;  /* 0x0000b40014b47a23 */ /* 0x100fe400000108a2 */
[--C-:B------:R-:W-:Y:S01]  /*6ce0*/  FFMA.FTZ R167, R21, c[0x0][0x2d0], -R162.reuse ;  /* 0x0000b40015a77a23 */ /* 0x100fe200000108a2 */
[----:B------:R-:W1:Y:S01]  /*6cf0*/  MUFU.EX2 R2, R2 ;  /* 0x0000000200027308 */ /* 0x000e620000000800 */
[--C-:B------:R-:W-:Y:S02]  /*6d00*/  FFMA.FTZ R181, R22, c[0x0][0x2d0], -R161.reuse ;  /* 0x0000b40016b57a23 */ /* 0x100fe400000108a1 */
[--C-:B------:R-:W-:Y:S02]  /*6d10*/  FFMA.FTZ R182, R23, c[0x0][0x2d0], -R161.reuse ;  /* 0x0000b40017b67a23 */ /* 0x100fe400000108a1 */
[----:B------:R-:W-:Y:S01]  /*6d20*/  LDSM.16.MT88.4 R20, [R234+0x4900] ;  /* 0x00490000ea14783b */ /* 0x000fe20000004200 */
[--C-:B------:R-:W-:Y:S02]  /*6d30*/  FFMA.FTZ R183, R32, c[0x0][0x2d0], -R162.reuse ;  /* 0x0000b40020b77a23 */ /* 0x100fe400000108a2 */
[--C-:B------:R-:W-:Y:S02]  /*6d40*/  FFMA.FTZ R188, R33, c[0x0][0x2d0], -R162.reuse ;  /* 0x0000b40021bc7a23 */ /* 0x100fe400000108a2 */
[----:B------:R-:W2:Y:S01]  /*6d50*/  MUFU.EX2 R0, R0 ;  /* 0x0000000000007308 */ /* 0x000ea20000000800 */
[--C-:B------:R-:W-:Y:S02]  /*6d60*/  FFMA.FTZ R189, R34, c[0x0][0x2d0], -R161.reuse ;  /* 0x0000b40022bd7a23 */ /* 0x100fe400000108a1 */
[--C-:B------:R-:W-:Y:S02]  /*6d70*/  FFMA.FTZ R190, R35, c[0x0][0x2d0], -R161.reuse ;  /* 0x0000b40023be7a23 */ /* 0x100fe400000108a1 */
[----:B------:R-:W-:Y:S01]  /*6d80*/  LDSM.16.MT88.4 R32, [R234+0x1900] ;  /* 0x00190000ea20783b */ /* 0x000fe20000004200 */
[--C-:B------:R-:W-:Y:S02]  /*6d90*/  FFMA.FTZ R192, R36, c[0x0][0x2d0], -R162.reuse ;  /* 0x0000b40024c07a23 */ /* 0x100fe400000108a2 */
[--C-:B------:R-:W-:Y:S02]  /*6da0*/  FFMA.FTZ R191, R37, c[0x0][0x2d0], -R162.reuse ;  /* 0x0000b40025bf7a23 */ /* 0x100fe400000108a2 */
[----:B------:R-:W-:Y:S01]  /*6db0*/  MUFU.EX2 R157, R157 ;  /* 0x0000009d009d7308 */ /* 0x000fe20000000800 */
[--C-:B------:R-:W-:Y:S02]  /*6dc0*/  FFMA.FTZ R193, R38, c[0x0][0x2d0], -R161.reuse ;  /* 0x0000b40026c17a23 */ /* 0x100fe400000108a1 */
[--C-:B------:R-:W-:Y:S02]  /*6dd0*/  FFMA.FTZ R194, R39, c[0x0][0x2d0], -R161.reuse ;  /* 0x0000b40027c27a23 */ /* 0x100fe400000108a1 */
[C---:B-1----:R-:W-:Y:S01]  /*6de0*/  FMUL.FTZ R4, R2.reuse, R128 ;  /* 0x0000008002047220 */ /* 0x042fe20000410000 */
[----:B------:R-:W-:Y:S01]  /*6df0*/  LDSM.16.MT88.4 R36, [R234+0x5900] ;  /* 0x00590000ea24783b */ /* 0x000fe20000004200 */
[C---:B------:R-:W-:Y:S02]  /*6e00*/  FMUL.FTZ R5, R2.reuse, R129 ;  /* 0x0000008102057220 */ /* 0x040fe40000410000 */
[C---:B------:R-:W-:Y:S01]  /*6e10*/  FMUL.FTZ R8, R2.reuse, R124 ;  /* 0x0000007c02087220 */ /* 0x040fe20000410000 */
[----:B------:R-:W1:Y:S01]  /*6e20*/  MUFU.EX2 R133, R133 ;  /* 0x0000008500857308 */ /* 0x000e620000000800 */
[C---:B------:R-:W-:Y:S02]  /*6e30*/  FMUL.FTZ R9, R2.reuse, R125 ;  /* 0x0000007d02097220 */ /* 0x040fe40000410000 */
[----:B------:R-:W-:Y:S02]  /*6e40*/  FMUL.FTZ R68, R2, R68 ;  /* 0x0000004402447220 */ /* 0x000fe40000410000 */
[C---:B--2---:R-:W-:Y:S02]  /*6e50*/  FMUL.FTZ R6, R0.reuse, R130 ;  /* 0x0000008200067220 */ /* 0x044fe40000410000 */
[C---:B------:R-:W-:Y:S02]  /*6e60*/  FMUL.FTZ R7, R0.reuse, R131 ;  /* 0x0000008300077220 */ /* 0x040fe40000410000 */
[C---:B------:R-:W-:Y:S01]  /*6e70*/  FMUL.FTZ R10, R0.reuse, R126 ;  /* 0x0000007e000a7220 */ /* 0x040fe20000410000 */
[----:B------:R-:W2:Y:S01]  /*6e80*/  MUFU.EX2 R135, R135 ;  /* 0x0000008700877308 */ /* 0x000ea20000000800 */
[----:B------:R-:W-:Y:S02]  /*6e90*/  FMUL.FTZ R11, R0, R127 ;  /* 0x0000007f000b7220 */ /* 0x000fe40000410000 */
[----:B------:R-:W3:Y:S01]  /*6ea0*/  LDSM.16.MT88.4 R124, [R232+0x100] ;  /* 0x00010000e87c783b */ /* 0x000ee20000004200 */
[----:B------:R-:W-:Y:S02]  /*6eb0*/  FMUL.FTZ R69, R2, R69 ;  /* 0x0000004502457220 */ /* 0x000fe40000410000 */
[C---:B------:R-:W-:Y:S02]  /*6ec0*/  FMUL.FTZ R70, R0.reuse, R70 ;  /* 0x0000004600467220 */ /* 0x040fe40000410000 */
[----:B------:R-:W-:Y:S02]  /*6ed0*/  FMUL.FTZ R71, R0, R71 ;  /* 0x0000004700477220 */ /* 0x000fe40000410000 */
[----:B------:R-:W-:Y:S01]  /*6ee0*/  MUFU.EX2 R156, R156 ;  /* 0x0000009c009c7308 */ /* 0x000fe20000000800 */
[C---:B------:R-:W-:Y:S02]  /*6ef0*/  FMUL.FTZ R72, R2.reuse, R72 ;  /* 0x0000004802487220 */ /* 0x040fe40000410000 */
[----:B------:R-:W-:Y:S01]  /*6f00*/  FMUL.FTZ R73, R2, R73 ;  /* 0x0000004902497220 */ /* 0x000fe20000410000 */
[----:B-1----:R-:W-:Y:S01]  /*6f10*/  F2FP.PACK_AB R128, R133, R157 ;  /* 0x0000009d8580723e */ /* 0x002fe200000000ff */
[C---:B------:R-:W-:Y:S02]  /*6f20*/  FMUL.FTZ R74, R0.reuse, R74 ;  /* 0x0000004a004a7220 */ /* 0x040fe40000410000 */
[----:B------:R-:W-:Y:S02]  /*6f30*/  FMUL.FTZ R75, R0, R75 ;  /* 0x0000004b004b7220 */ /* 0x000fe40000410000 */
[C---:B------:R-:W-:Y:S01]  /*6f40*/  FMUL.FTZ R76, R2.reuse, R76 ;  /* 0x0000004c024c7220 */ /* 0x040fe20000410000 */
[----:B------:R-:W1:Y:S01]  /*6f50*/  MUFU.EX2 R158, R158 ;  /* 0x0000009e009e7308 */ /* 0x000e620000000800 */
[----:B------:R-:W-:Y:S02]  /*6f60*/  FMUL.FTZ R77, R2, R77 ;  /* 0x0000004d024d7220 */ /* 0x000fe40000410000 */
[C---:B------:R-:W-:Y:S01]  /*6f70*/  FMUL.FTZ R78, R0.reuse, R78 ;  /* 0x0000004e004e7220 */ /* 0x040fe20000410000 */
[----:B--2---:R-:W-:Y:S01]  /*6f80*/  F2FP.PACK_AB R130, R135, R134 ;  /* 0x000000868782723e */ /* 0x004fe200000000ff */
[----:B------:R-:W-:Y:S02]  /*6f90*/  FMUL.FTZ R79, R0, R79 ;  /* 0x0000004f004f7220 */ /* 0x000fe40000410000 */
[C---:B------:R-:W-:Y:S02]  /*6fa0*/  FMUL.FTZ R80, R2.reuse, R80 ;  /* 0x0000005002507220 */ /* 0x040fe40000410000 */
[----:B------:R-:W-:Y:S01]  /*6fb0*/  FMUL.FTZ R81, R2, R81 ;  /* 0x0000005102517220 */ /* 0x000fe20000410000 */
[----:B------:R-:W2:Y:S01]  /*6fc0*/  MUFU.EX2 R160, R160 ;  /* 0x000000a000a07308 */ /* 0x000ea20000000800 */
[C---:B------:R-:W-:Y:S02]  /*6fd0*/  FMUL.FTZ R82, R0.reuse, R82 ;  /* 0x0000005200527220 */ /* 0x040fe40000410000 */
[----:B------:R-:W-:Y:S02]  /*6fe0*/  FMUL.FTZ R83, R0, R83 ;  /* 0x0000005300537220 */ /* 0x000fe40000410000 */
[C---:B------:R-:W-:Y:S02]  /*6ff0*/  FMUL.FTZ R84, R2.reuse, R84 ;  /* 0x0000005402547220 */ /* 0x040fe40000410000 */
[----:B------:R-:W-:Y:S02]  /*7000*/  FMUL.FTZ R85, R2, R85 ;  /* 0x0000005502557220 */ /* 0x000fe40000410000 */
[C---:B------:R-:W-:Y:S01]  /*7010*/  FMUL.FTZ R86, R0.reuse, R86 ;  /* 0x0000005600567220 */ /* 0x040fe20000410000 */
[----:B------:R-:W-:Y:S01]  /*7020*/  MUFU.EX2 R180, R180 ;  /* 0x000000b400b47308 */ /* 0x000fe20000000800 */
[----:B------:R-:W-:Y:S02]  /*7030*/  FMUL.FTZ R87, R0, R87 ;  /* 0x0000005700577220 */ /* 0x000fe40000410000 */
[--C-:B------:R-:W-:Y:S01]  /*7040*/  FFMA.FTZ R195, R40, c[0x0][0x2d0], -R162.reuse ;  /* 0x0000b40028c37a23 */ /* 0x100fe200000108a2 */
[----:B-1----:R-:W-:Y:S01]  /*7050*/  F2FP.PACK_AB R129, R158, R156 ;  /* 0x0000009c9e81723e */ /* 0x002fe200000000ff */
[--C-:B------:R-:W-:Y:S02]  /*7060*/  FFMA.FTZ R200, R41, c[0x0][0x2d0], -R162.reuse ;  /* 0x0000b40029c87a23 */ /* 0x100fe400000108a2 */
[--C-:B------:R-:W-:Y:S02]  /*7070*/  FFMA.FTZ R201, R42, c[0x0][0x2d0], -R161.reuse ;  /* 0x0000b4002ac97a23 */ /* 0x100fe400000108a1 */
[--C-:B------:R-:W-:Y:S01]  /*7080*/  FFMA.FTZ R202, R43, c[0x0][0x2d0], -R161.reuse ;  /* 0x0000b4002bca7a23 */ /* 0x100fe200000108a1 */
[----:B------:R-:W-:Y:S01]  /*7090*/  MUFU.EX2 R167, R167 ;  /* 0x000000a700a77308 */ /* 0x000fe20000000800 */
[----:B------:R-:W-:Y:S01]  /*70a0*/  LDSM.16.MT88.4 R40, [R232+0x6100] ;  /* 0x00610000e828783b */ /* 0x000fe20000004200 */
[--C-:B------:R-:W-:Y:S01]  /*70b0*/  FFMA.FTZ R203, R48, c[0x0][0x2d0], -R162.reuse ;  /* 0x0000b40030cb7a23 */ /* 0x100fe200000108a2 */
[----:B--2---:R-:W-:Y:S01]  /*70c0*/  F2FP.PACK_AB R131, R160, R159 ;  /* 0x0000009fa083723e */ /* 0x004fe200000000ff */
[--C-:B------:R-:W-:Y:S02]  /*70d0*/  FFMA.FTZ R208, R49, c[0x0][0x2d0], -R162.reuse ;  /* 0x0000b40031d07a23 */ /* 0x100fe400000108a2 */
[--C-:B------:R-:W-:Y:S02]  /*70e0*/  FFMA.FTZ R209, R50, c[0x0][0x2d0], -R161.reuse ;  /* 0x0000b40032d17a23 */ /* 0x100fe400000108a1 */
[--C-:B------:R-:W-:Y:S02]  /*70f0*/  FFMA.FTZ R210, R51, c[0x0][0x2d0], -R161.reuse ;  /* 0x0000b40033d27a23 */ /* 0x100fe400000108a1 */
[----:B------:R-:W-:Y:S01]  /*7100*/  MUFU.EX2 R181, R181 ;  /* 0x000000b500b57308 */ /* 0x000fe20000000800 */
[C---:B------:R-:W-:Y:S01]  /*7110*/  HMMA.16816.F32 R4, R128.reuse, R144, R4 ;  /* 0x000000908004723c */ /* 0x040fe20000001804 */
[----:B------:R-:W-:Y:S04]  /*7120*/  LDSM.16.MT88.4 R48, [R232+0x7100] ;  /* 0x00710000e830783b */ /* 0x000fe80000004200 */
[C---:B------:R-:W-:Y:S02]  /*7130*/  FMUL.FTZ R88, R2.reuse, R88 ;  /* 0x0000005802587220 */ /* 0x040fe40000410000 */
[----:B------:R-:W-:Y:S01]  /*7140*/  FMUL.FTZ R89, R2, R89 ;  /* 0x0000005902597220 */ /* 0x000fe20000410000 */
[C---:B------:R-:W-:Y:S01]  /*7150*/  HMMA.16816.F32 R8, R128.reuse, R146, R8 ;  /* 0x000000928008723c */ /* 0x040fe20000001808 */
[----:B------:R-:W1:Y:S01]  /*7160*/  LDSM.16.MT88.4 R144, [R236+0x4100] ;  /* 0x00410000ec90783b */ /* 0x000e620000004200 */
[----:B------:R-:W-:Y:S02]  /*7170*/  MUFU.EX2 R182, R182 ;  /* 0x000000b600b67308 */ /* 0x000fe40000000800 */
[C---:B------:R-:W-:Y:S02]  /*7180*/  FMUL.FTZ R90, R0.reuse, R90 ;  /* 0x0000005a005a7220 */ /* 0x040fe40000410000 */
[----:B------:R-:W-:Y:S02]  /*7190*/  FMUL.FTZ R91, R0, R91 ;  /* 0x0000005b005b7220 */ /* 0x000fe40000410000 */
[C---:B------:R-:W-:Y:S04]  /*71a0*/  HMMA.16816.F32 R68, R128.reuse, R148, R68 ;  /* 0x000000948044723c */ /* 0x040fe80000001844 */
[C---:B------:R-:W-:Y:S01]  /*71b0*/  FMUL.FTZ R92, R2.reuse, R92 ;  /* 0x0000005c025c7220 */ /* 0x040fe20000410000 */
[----:B------:R-:W-:Y:S01]  /*71c0*/  MUFU.EX2 R183, R183 ;  /* 0x000000b700b77308 */ /* 0x000fe20000000800 */
[----:B------:R-:W-:Y:S02]  /*71d0*/  FMUL.FTZ R93, R2, R93 ;  /* 0x0000005d025d7220 */ /* 0x000fe40000410000 */
[C---:B------:R-:W-:Y:S01]  /*71e0*/  HMMA.16816.F32 R72, R128.reuse, R150, R72 ;  /* 0x000000968048723c */ /* 0x040fe20000001848 */
[----:B------:R-:W2:Y:S03]  /*71f0*/  LDSM.16.MT88.4 R148, [R234+0x4100] ;  /* 0x00410000ea94783b */ /* 0x000ea60000004200 */
[C---:B------:R-:W-:Y:S02]  /*7200*/  FMUL.FTZ R94, R0.reuse, R94 ;  /* 0x0000005e005e7220 */ /* 0x040fe40000410000 */
[----:B------:R-:W-:Y:S01]  /*7210*/  FMUL.FTZ R95, R0, R95 ;  /* 0x0000005f005f7220 */ /* 0x000fe20000410000 */
[----:B------:R-:W-:Y:S01]  /*7220*/  MUFU.EX2 R188, R188 ;  /* 0x000000bc00bc7308 */ /* 0x000fe20000000800 */
[C---:B------:R-:W-:Y:S04]  /*7230*/  HMMA.16816.F32 R76, R128.reuse, R152, R76 ;  /* 0x00000098804c723c */ /* 0x040fe8000000184c */
[C---:B------:R-:W-:Y:S02]  /*7240*/  FMUL.FTZ R96, R2.reuse, R96 ;  /* 0x0000006002607220 */ /* 0x040fe40000410000 */
[----:B------:R-:W-:Y:S02]  /*7250*/  FMUL.FTZ R97, R2, R97 ;  /* 0x0000006102617220 */ /* 0x000fe40000410000 */
[C---:B------:R-:W-:Y:S01]  /*7260*/  HMMA.16816.F32 R80, R128.reuse, R154, R80 ;  /* 0x0000009a8050723c */ /* 0x040fe20000001850 */
[----:B------:R-:W-:Y:S03]  /*7270*/  MUFU.EX2 R189, R189 ;  /* 0x000000bd00bd7308 */ /* 0x000fe60000000800 */
[C---:B------:R-:W-:Y:S02]  /*7280*/  FMUL.FTZ R98, R0.reuse, R98 ;  /* 0x0000006200627220 */ /* 0x040fe40000410000 */
[----:B------:R-:W-:Y:S02]  /*7290*/  FMUL.FTZ R99, R0, R99 ;  /* 0x0000006300637220 */ /* 0x000fe40000410000 */
[C---:B---3--:R-:W-:Y:S03]  /*72a0*/  HMMA.16816.F32 R84, R128.reuse, R124, R84 ;  /* 0x0000007c8054723c */ /* 0x048fe60000001854 */
[----:B------:R-:W-:Y:S01]  /*72b0*/  MUFU.EX2 R190, R190 ;  /* 0x000000be00be7308 */ /* 0x000fe20000000800 */
[--C-:B------:R-:W-:Y:S02]  /*72c0*/  FFMA.FTZ R152, R12, c[0x0][0x2d0], -R162.reuse ;  /* 0x0000b4000c987a23 */ /* 0x100fe400000108a2 */
[C---:B------:R-:W-:Y:S02]  /*72d0*/  FMUL.FTZ R12, R2.reuse, R120 ;  /* 0x00000078020c7220 */ /* 0x040fe40000410000 */
[C---:B------:R-:W-:Y:S01]  /*72e0*/  HMMA.16816.F32 R88, R128.reuse, R126, R88 ;  /* 0x0000007e8058723c */ /* 0x040fe20000001858 */
[----:B------:R-:W3:Y:S03]  /*72f0*/  LDSM.16.MT88.4 R124, [R233+0x4100] ;  /* 0x00410000e97c783b */ /* 0x000ee60000004200 */
[--C-:B------:R-:W-:Y:S01]  /*7300*/  FFMA.FTZ R153, R13, c[0x0][0x2d0], -R162.reuse ;  /* 0x0000b4000d997a23 */ /* 0x100fe200000108a2 */
[----:B------:R-:W-:Y:S01]  /*7310*/  MUFU.EX2 R152, R152 ;  /* 0x0000009800987308 */ /* 0x000fe20000000800 */
[----:B------:R-:W-:Y:S02]  /*7320*/  FMUL.FTZ R13, R2, R121 ;  /* 0x00000079020d7220 */ /* 0x000fe40000410000 */
[C---:B-1----:R-:W-:Y:S04]  /*7330*/  HMMA.16816.F32 R92, R128.reuse, R144, R92 ;  /* 0x00000090805c723c */ /* 0x042fe8000000185c */
[--C-:B------:R-:W-:Y:S02]  /*7340*/  FFMA.FTZ R154, R14, c[0x0][0x2d0], -R161.reuse ;  /* 0x0000b4000e9a7a23 */ /* 0x100fe400000108a1 */
[C---:B------:R-:W-:Y:S01]  /*7350*/  FMUL.FTZ R14, R0.reuse, R122 ;  /* 0x0000007a000e7220 */ /* 0x040fe20000410000 */
[----:B------:R-:W1:Y:S01]  /*7360*/  MUFU.EX2 R153, R153 ;  /* 0x0000009900997308 */ /* 0x000e620000000800 */
[C---:B------:R-:W-:Y:S01]  /*7370*/  HMMA.16816.F32 R96, R128.reuse, R146, R96 ;  /* 0x000000928060723c */ /* 0x040fe20000001860 */
[----:B------:R-:W-:Y:S03]  /*7380*/  LDSM.16.MT88.4 R144, [R236+0x900] ;  /* 0x00090000ec90783b */ /* 0x000fe60000004200 */
[--C-:B------:R-:W-:Y:S02]  /*7390*/  FFMA.FTZ R155, R15, c[0x0][0x2d0], -R161.reuse ;  /* 0x0000b4000f9b7a23 */ /* 0x100fe400000108a1 */
[----:B------:R-:W-:Y:S02]  /*73a0*/  FMUL.FTZ R15, R0, R123 ;  /* 0x0000007b000f7220 */ /* 0x000fe40000410000 */
[C---:B------:R-:W-:Y:S01]  /*73b0*/  FMUL.FTZ R100, R2.reuse, R100 ;  /* 0x0000006402647220 */ /* 0x040fe20000410000 */
[----:B------:R-:W4:Y:S01]  /*73c0*/  LDSM.16.MT88.4 R120, [R232+0x4100] ;  /* 0x00410000e878783b */ /* 0x000f220000004200 */
[----:B------:R-:W-:Y:S02]  /*73d0*/  MUFU.EX2 R154, R154 ;  /* 0x0000009a009a7308 */ /* 0x000fe40000000800 */
[----:B------:R-:W-:Y:S01]  /*73e0*/  FMUL.FTZ R101, R2, R101 ;  /* 0x0000006502657220 */ /* 0x000fe20000410000 */
[C---:B--2---:R-:W-:Y:S03]  /*73f0*/  HMMA.16816.F32 R12, R128.reuse, R148, R12 ;  /* 0x00000094800c723c */ /* 0x044fe6000000180c */
[C---:B------:R-:W-:Y:S02]  /*7400*/  FMUL.FTZ R102, R0.reuse, R102 ;  /* 0x0000006600667220 */ /* 0x040fe40000410000 */
[----:B------:R-:W-:Y:S02]  /*7410*/  FMUL.FTZ R103, R0, R103 ;  /* 0x0000006700677220 */ /* 0x000fe40000410000 */
[C---:B------:R-:W-:Y:S01]  /*7420*/  FMUL.FTZ R104, R2.reuse, R104 ;  /* 0x0000006802687220 */ /* 0x040fe20000410000 */
[----:B------:R-:W2:Y:S01]  /*7430*/  MUFU.EX2 R155, R155 ;  /* 0x0000009b009b7308 */ /* 0x000ea20000000800 */
[----:B------:R-:W-:Y:S03]  /*7440*/  FMUL.FTZ R105, R2, R105 ;  /* 0x0000006902697220 */ /* 0x000fe60000410000 */
[C---:B------:R-:W-:Y:S01]  /*7450*/  HMMA.16816.F32 R100, R128.reuse, R150, R100 ;  /* 0x000000968064723c */ /* 0x040fe20000001864 */
[----:B------:R-:W-:Y:S02]  /*7460*/  LDSM.16.MT88.4 R148, [R233+0x900] ;  /* 0x00090000e994783b */ /* 0x000fe40000004200 */
[C---:B------:R-:W-:Y:S02]  /*7470*/  FMUL.FTZ R106, R0.reuse, R106 ;  /* 0x0000006a006a7220 */ /* 0x040fe40000410000 */
[----:B------:R-:W-:Y:S01]  /*7480*/  FMUL.FTZ R107, R0, R107 ;  /* 0x0000006b006b7220 */ /* 0x000fe20000410000 */
[----:B------:R-:W-:Y:S01]  /*7490*/  MUFU.EX2 R192, R192 ;  /* 0x000000c000c07308 */ /* 0x000fe20000000800 */
[--C-:B------:R-:W-:Y:S02]  /*74a0*/  FFMA.FTZ R163, R16, c[0x0][0x2d0], -R162.reuse ;  /* 0x0000b40010a37a23 */ /* 0x100fe400000108a2 */
[--C-:B------:R-:W-:Y:S03]  /*74b0*/  FFMA.FTZ R164, R17, c[0x0][0x2d0], -R162.reuse ;  /* 0x0000b40011a47a23 */ /* 0x100fe600000108a2 */
[C---:B---3--:R-:W-:Y:S03]  /*74c0*/  HMMA.16816.F32 R104, R128.reuse, R124, R104 ;  /* 0x0000007c8068723c */ /* 0x048fe60000001868 */
[--C-:B------:R-:W-:Y:S01]  /*74d0*/  FFMA.FTZ R165, R18, c[0x0][0x2d0], -R161.reuse ;  /* 0x0000b40012a57a23 */ /* 0x100fe200000108a1 */
[----:B------:R-:W-:Y:S01]  /*74e0*/  MUFU.EX2 R163, R163 ;  /* 0x000000a300a37308 */ /* 0x000fe20000000800 */
[--C-:B------:R-:W-:Y:S02]  /*74f0*/  FFMA.FTZ R166, R19, c[0x0][0x2d0], -R161.reuse ;  /* 0x0000b40013a67a23 */ /* 0x100fe400000108a1 */
[C---:B------:R-:W-:Y:S02]  /*7500*/  FMUL.FTZ R108, R2.reuse, R108 ;  /* 0x0000006c026c7220 */ /* 0x040fe40000410000 */
[----:B------:R-:W-:Y:S03]  /*7510*/  FMUL.FTZ R109, R2, R109 ;  /* 0x0000006d026d7220 */ /* 0x000fe60000410000 */
[C---:B------:R-:W-:Y:S02]  /*7520*/  FMUL.FTZ R110, R0.reuse, R110 ;  /* 0x0000006e006e7220 */ /* 0x040fe40000410000 */
[----:B------:R-:W3:Y:S01]  /*7530*/  MUFU.EX2 R164, R164 ;  /* 0x000000a400a47308 */ /* 0x000ee20000000800 */
[----:B------:R-:W-:Y:S02]  /*7540*/  FMUL.FTZ R111, R0, R111 ;  /* 0x0000006f006f7220 */ /* 0x000fe40000410000 */
[C---:B------:R-:W-:Y:S01]  /*7550*/  FMUL.FTZ R16, R2.reuse, R116 ;  /* 0x0000007402107220 */ /* 0x040fe20000410000 */
[----:B-1----:R-:W-:Y:S01]  /*7560*/  F2FP.PACK_AB R116, R153, R152 ;  /* 0x000000989974723e */ /* 0x002fe200000000ff */
[----:B------:R-:W-:Y:S01]  /*7570*/  FMUL.FTZ R17, R2, R117 ;  /* 0x0000007502117220 */ /* 0x000fe20000410000 */
[----:B--2---:R-:W-:Y:S01]  /*7580*/  F2FP.PACK_AB R117, R155, R154 ;  /* 0x0000009a9b75723e */ /* 0x004fe200000000ff */
[C---:B------:R-:W-:Y:S01]  /*7590*/  FMUL.FTZ R18, R0.reuse, R118 ;  /* 0x0000007600127220 */ /* 0x040fe20000410000 */
[C---:B------:R-:W-:Y:S01]  /*75a0*/  HMMA.16816.F32 R108, R128.reuse, R126, R108 ;  /* 0x0000007e806c723c */ /* 0x040fe2000000186c */
[----:B------:R-:W1:Y:S01]  /*75b0*/  LDSM.16.MT88.4 R124, [R234+0x900] ;  /* 0x00090000ea7c783b */ /* 0x000e620000004200 */
[----:B------:R-:W-:Y:S01]  /*75c0*/  MUFU.EX2 R165, R165 ;  /* 0x000000a500a57308 */ /* 0x000fe20000000800 */
[----:B------:R-:W-:Y:S02]  /*75d0*/  FMUL.FTZ R19, R0, R119 ;  /* 0x0000007700137220 */ /* 0x000fe40000410000 */
[C---:B------:R-:W-:Y:S02]  /*75e0*/  FMUL.FTZ R112, R2.reuse, R112 ;  /* 0x0000007002707220 */ /* 0x040fe40000410000 */
[----:B------:R-:W-:Y:S02]  /*75f0*/  FMUL.FTZ R113, R2, R113 ;  /* 0x0000007102717220 */ /* 0x000fe40000410000 */
[C---:B------:R-:W-:Y:S01]  /*7600*/  FMUL.FTZ R114, R0.reuse, R114 ;  /* 0x0000007200727220 */ /* 0x040fe20000410000 */
[C---:B----4-:R-:W-:Y:S02]  /*7610*/  HMMA.16816.F32 R16, R128.reuse, R120, R16 ;  /* 0x000000788010723c */ /* 0x050fe40000001810 */
[----:B------:R-:W2:Y:S01]  /*7620*/  MUFU.EX2 R166, R166 ;  /* 0x000000a600a67308 */ /* 0x000ea20000000800 */
[----:B------:R-:W-:Y:S02]  /*7630*/  FMUL.FTZ R115, R0, R115 ;  /* 0x0000007300737220 */ /* 0x000fe40000410000 */
[--C-:B------:R-:W-:Y:S01]  /*7640*/  FFMA.FTZ R52, R52, c[0x0][0x2d0], -R162.reuse ;  /* 0x0000b40034347a23 */ /* 0x100fe200000108a2 */
[----:B---3--:R-:W-:Y:S01]  /*7650*/  F2FP.PACK_AB R118, R164, R163 ;  /* 0x000000a3a476723e */ /* 0x008fe200000000ff */
[--C-:B------:R-:W-:Y:S02]  /*7660*/  FFMA.FTZ R53, R53, c[0x0][0x2d0], -R162.reuse ;  /* 0x0000b40035357a23 */ /* 0x100fe400000108a2 */
[--C-:B------:R-:W-:Y:S01]  /*7670*/  FFMA.FTZ R54, R54, c[0x0][0x2d0], -R161.reuse ;  /* 0x0000b40036367a23 */ /* 0x100fe200000108a1 */
[----:B------:R-:W-:Y:S01]  /*7680*/  HMMA.16816.F32 R112, R128, R122, R112 ;  /* 0x0000007a8070723c */ /* 0x000fe20000001870 */
[----:B------:R-:W3:Y:S01]  /*7690*/  LDSM.16.MT88.4 R120, [R232+0x900] ;  /* 0x00090000e878783b */ /* 0x000ee20000004200 */
[----:B------:R-:W-:Y:S01]  /*76a0*/  MUFU.EX2 R191, R191 ;  /* 0x000000bf00bf7308 */ /* 0x000fe20000000800 */
[--C-:B------:R-:W-:Y:S02]  /*76b0*/  FFMA.FTZ R55, R55, c[0x0][0x2d0], -R161.reuse ;  /* 0x0000b40037377a23 */ /* 0x100fe400000108a1 */
[--C-:B------:R-:W-:Y:S02]  /*76c0*/  FFMA.FTZ R56, R56, c[0x0][0x2d0], -R162.reuse ;  /* 0x0000b40038387a23 */ /* 0x100fe400000108a2 */
[--C-:B------:R-:W-:Y:S02]  /*76d0*/  FFMA.FTZ R57, R57, c[0x0][0x2d0], -R162.reuse ;  /* 0x0000b40039397a23 */ /* 0x100fe400000108a2 */
[----:B------:R-:W4:Y:S03]  /*76e0*/  LDSM.16.MT88.4 R128, [R236+0x4900] ;  /* 0x00490000ec80783b */ /* 0x000f260000004200 */
[----:B------:R-:W-:Y:S01]  /*76f0*/  MUFU.EX2 R193, R193 ;  /* 0x000000c100c17308 */ /* 0x000fe20000000800 */
[--C-:B------:R-:W-:Y:S02]  /*7700*/  FFMA.FTZ R58, R58, c[0x0][0x2d0], -R161.reuse ;  /* 0x0000b4003a3a7a23 */ /* 0x100fe400000108a1 */
[--C-:B------:R-:W-:Y:S01]  /*7710*/  FFMA.FTZ R59, R59, c[0x0][0x2d0], -R161.reuse ;  /* 0x0000b4003b3b7a23 */ /* 0x100fe200000108a1 */
[----:B--2---:R-:W-:Y:S01]  /*7720*/  F2FP.PACK_AB R119, R166, R165 ;  /* 0x000000a5a677723e */ /* 0x004fe200000000ff */
[--C-:B------:R-:W-:Y:S02]  /*7730*/  FFMA.FTZ R60, R60, c[0x0][0x2d0], -R162.reuse ;  /* 0x0000b4003c3c7a23 */ /* 0x100fe400000108a2 */
[--C-:B------:R-:W-:Y:S02]  /*7740*/  FFMA.FTZ R61, R61, c[0x0][0x2d0], -R162.reuse ;  /* 0x0000b4003d3d7a23 */ /* 0x100fe400000108a2 */
[--C-:B------:R-:W-:Y:S01]  /*7750*/  FFMA.FTZ R62, R62, c[0x0][0x2d0], -R161.reuse ;  /* 0x0000b4003e3e7a23 */ /* 0x100fe200000108a1 */
[----:B------:R-:W-:Y:S01]  /*7760*/  MUFU.EX2 R194, R194 ;  /* 0x000000c200c27308 */ /* 0x000fe20000000800 */
[C---:B------:R-:W-:Y:S05]  /*7770*/  HMMA.16816.F32 R4, R116.reuse, R144, R4 ;  /* 0x000000907404723c */ /* 0x040fea0000001804 */
[----:B------:R-:W-:Y:S02]  /*7780*/  FFMA.FTZ R63, R63, c[0x0][0x2d0], -R161 ;  /* 0x0000b4003f3f7a23 */ /* 0x000fe400000108a1 */
[----:B------:R-:W-:Y:S01]  /*7790*/  FFMA.FTZ R64, R64, c[0x0][0x2d0], -R162 ;  /* 0x0000b40040407a23 */ /* 0x000fe200000108a2 */
[C---:B------:R-:W-:Y:S01]  /*77a0*/  HMMA.16816.F32 R8, R116.reuse, R146, R8 ;  /* 0x000000927408723c */ /* 0x040fe20000001808 */
[----:B------:R-:W-:Y:S01]  /*77b0*/  LDSM.16.MT88.4 R144, [R232+0x4900] ;  /* 0x00490000e890783b */ /* 0x000fe20000004200 */
[----:B------:R-:W-:Y:S02]  /*77c0*/  MUFU.EX2 R195, R195 ;  /* 0x000000c300c37308 */ /* 0x000fe40000000800 */
[----:B------:R-:W-:Y:S01]  /*77d0*/  FFMA.FTZ R157, R2, R249, R157 ;  /* 0x000000f9029d7223 */ /* 0x000fe2000001009d */
[----:B------:R-:W-:Y:S01]  /*77e0*/  MOV R2, R132 ;  /* 0x0000008400027202 */ /* 0x000fe20000000f00 */
[----:B------:R-:W-:Y:S01]  /*77f0*/  FFMA.FTZ R156, R0, R248, R156 ;  /* 0x000000f8009c7223 */ /* 0x000fe2000001009c */
[----:B------:R-:W-:Y:S01]  /*7800*/  MOV R0, R3 ;  /* 0x0000000300007202 */ /* 0x000fe20000000f00 */
[C---:B-1----:R-:W-:Y:S04]  /*7810*/  HMMA.16816.F32 R68, R116.reuse, R124, R68 ;  /* 0x0000007c7444723c */ /* 0x042fe80000001844 */
[----:B------:R-:W-:Y:S01]  /*7820*/  MUFU.EX2 R200, R200 ;  /* 0x000000c800c87308 */ /* 0x000fe20000000800 */
[----:B------:R-:W-:Y:S02]  /*7830*/  FADD.FTZ R157, R133, R157 ;  /* 0x0000009d859d7221 */ /* 0x000fe40000010000 */
[----:B------:R-:W-:Y:S01]  /*7840*/  FADD.FTZ R156, R158, R156 ;  /* 0x0000009c9e9c7221 */ /* 0x000fe20000010000 */
[C---:B------:R-:W-:Y:S01]  /*7850*/  HMMA.16816.F32 R72, R116.reuse, R126, R72 ;  /* 0x0000007e7448723c */ /* 0x040fe20000001848 */
[----:B------:R-:W1:Y:S03]  /*7860*/  LDSM.16.MT88.4 R124, [R233+0x4900] ;  /* 0x00490000e97c783b */ /* 0x000e660000004200 */
[----:B------:R-:W-:Y:S02]  /*7870*/  FADD.FTZ R134, R134, R157 ;  /* 0x0000009d86867221 */ /* 0x000fe40000010000 */
[----:B------:R-:W-:Y:S01]  /*7880*/  MUFU.EX2 R201, R201 ;  /* 0x000000c900c97308 */ /* 0x000fe20000000800 */
[----:B------:R-:W-:Y:S01]  /*7890*/  FADD.FTZ R156, R159, R156 ;  /* 0x0000009c9f9c7221 */ /* 0x000fe20000010000 */
[C---:B------:R-:W-:Y:S04]  /*78a0*/  HMMA.16816.F32 R76, R116.reuse, R148, R76 ;  /* 0x00000094744c723c */ /* 0x040fe8000000184c */
[----:B------:R-:W-:Y:S02]  /*78b0*/  FADD.FTZ R134, R135, R134 ;  /* 0x0000008687867221 */ /* 0x000fe40000010000 */
[----:B------:R-:W-:Y:S02]  /*78c0*/  FADD.FTZ R160, R160, R156 ;  /* 0x0000009ca0a07221 */ /* 0x000fe40000010000 */
[C---:B------:R-:W-:Y:S01]  /*78d0*/  HMMA.16816.F32 R80, R116.reuse, R150, R80 ;  /* 0x000000967450723c */ /* 0x040fe20000001850 */
[----:B------:R-:W-:Y:S03]  /*78e0*/  MUFU.EX2 R202, R202 ;  /* 0x000000ca00ca7308 */ /* 0x000fe60000000800 */
[--C-:B------:R-:W-:Y:S02]  /*78f0*/  FFMA.FTZ R148, R24, c[0x0][0x2d0], -R162.reuse ;  /* 0x0000b40018947a23 */ /* 0x100fe400000108a2 */
[----:B------:R-:W-:Y:S02]  /*7900*/  FFMA.FTZ R149, R25, c[0x0][0x2d0], -R162 ;  /* 0x0000b40019957a23 */ /* 0x000fe400000108a2 */
[C---:B---3--:R-:W-:Y:S03]  /*7910*/  HMMA.16816.F32 R84, R116.reuse, R120, R84 ;  /* 0x000000787454723c */ /* 0x048fe60000001854 */
[----:B------:R-:W-:Y:S01]  /*7920*/  MUFU.EX2 R148, R148 ;  /* 0x0000009400947308 */ /* 0x000fe20000000800 */
[--C-:B------:R-:W-:Y:S02]  /*7930*/  FFMA.FTZ R150, R26, c[0x0][0x2d0], -R161.reuse ;  /* 0x0000b4001a967a23 */ /* 0x100fe400000108a1 */
[----:B------:R-:W-:Y:S02]  /*7940*/  FFMA.FTZ R151, R27, c[0x0][0x2d0], -R161 ;  /* 0x0000b4001b977a23 */ /* 0x000fe400000108a1 */
[C---:B------:R-:W-:Y:S01]  /*7950*/  HMMA.16816.F32 R88, R116.reuse, R122, R88 ;  /* 0x0000007a7458723c */ /* 0x040fe20000001858 */
[----:B------:R-:W2:Y:S03]  /*7960*/  LDSM.16.MT88.4 R120, [R236+0x1100] ;  /* 0x00110000ec78783b */ /* 0x000ea60000004200 */
[----:B------:R-:W-:Y:S01]  /*7970*/  FADD.FTZ R152, R152, R134 ;  /* 0x0000008698987221 */ /* 0x000fe20000010000 */
[----:B------:R-:W3:Y:S01]  /*7980*/  MUFU.EX2 R149, R149 ;  /* 0x0000009500957308 */ /* 0x000ee20000000800 */
[----:B------:R-:W-:Y:S02]  /*7990*/  FADD.FTZ R160, R154, R160 ;  /* 0x000000a09aa07221 */ /* 0x000fe40000010000 */
[C---:B----4-:R-:W-:Y:S01]  /*79a0*/  HMMA.16816.F32 R92, R116.reuse, R128, R92 ;  /* 0x00000080745c723c */ /* 0x050fe2000000185c */
[----:B------:R-:W4:Y:S03]  /*79b0*/  LDSM.16.MT88.4 R24, [R234+0x1100] ;  /* 0x00110000ea18783b */ /* 0x000f260000004200 */
[----:B------:R-:W-:Y:S02]  /*79c0*/  FADD.FTZ R152, R153, R152 ;  /* 0x0000009899987221 */ /* 0x000fe40000010000 */
[----:B------:R-:W-:Y:S01]  /*79d0*/  FADD.FTZ R155, R155, R160 ;  /* 0x000000a09b9b7221 */ /* 0x000fe20000010000 */
[----:B------:R-:W-:Y:S01]  /*79e0*/  MUFU.EX2 R150, R150 ;  /* 0x0000009600967308 */ /* 0x000fe20000000800 */
[C---:B------:R-:W-:Y:S01]  /*79f0*/  HMMA.16816.F32 R96, R116.reuse, R130, R96 ;  /* 0x000000827460723c */ /* 0x040fe20000001860 */
[----:B------:R-:W-:Y:S03]  /*7a00*/  LDSM.16.MT88.4 R128, [R232+0x5100] ;  /* 0x00510000e880783b */ /* 0x000fe60000004200 */
[----:B------:R-:W-:Y:S02]  /*7a10*/  FADD.FTZ R163, R163, R152 ;  /* 0x00000098a3a37221 */ /* 0x000fe40000010000 */
[----:B------:R-:W-:Y:S02]  /*7a20*/  FADD.FTZ R155, R165, R155 ;  /* 0x0000009ba59b7221 */ /* 0x000fe40000010000 */
[C---:B------:R-:W-:Y:S01]  /*7a30*/  HMMA.16816.F32 R12, R116.reuse, R20, R12 ;  /* 0x00000014740c723c */ /* 0x040fe2000000180c */
[----:B------:R-:W5:Y:S03]  /*7a40*/  MUFU.EX2 R151, R151 ;  /* 0x0000009700977308 */ /* 0x000f660000000800 */
[----:B------:R-:W-:Y:S02]  /*7a50*/  FADD.FTZ R163, R164, R163 ;  /* 0x000000a3a4a37221 */ /* 0x000fe40000010000 */
[----:B------:R-:W-:Y:S01]  /*7a60*/  FADD.FTZ R166, R166, R155 ;  /* 0x0000009ba6a67221 */ /* 0x000fe20000010000 */
[----:B------:R-:W-:Y:S01]  /*7a70*/  F2FP.PACK_AB R20, R167, R180 ;  /* 0x000000b4a714723e */ /* 0x000fe200000000ff */
[C---:B------:R-:W-:Y:S03]  /*7a80*/  HMMA.16816.F32 R100, R116.reuse, R22, R100 ;  /* 0x000000167464723c */ /* 0x040fe60000001864 */
[----:B------:R-:W-:Y:S01]  /*7a90*/  MUFU.EX2 R203, R203 ;  /* 0x000000cb00cb7308 */ /* 0x000fe20000000800 */
[----:B------:R-:W-:Y:S01]  /*7aa0*/  F2FP.PACK_AB R21, R182, R181 ;  /* 0x000000b5b615723e */ /* 0x000fe200000000ff */
[----:B------:R-:W-:Y:S02]  /*7ab0*/  FADD.FTZ R180, R180, R163 ;  /* 0x000000a3b4b47221 */ /* 0x000fe40000010000 */
[----:B---3--:R-:W-:Y:S01]  /*7ac0*/  F2FP.PACK_AB R22, R149, R148 ;  /* 0x000000949516723e */ /* 0x008fe200000000ff */
[C---:B-1----:R-:W-:Y:S04]  /*7ad0*/  HMMA.16816.F32 R104, R116.reuse, R124, R104 ;  /* 0x0000007c7468723c */ /* 0x042fe80000001868 */
[----:B------:R-:W-:Y:S01]  /*7ae0*/  FADD.FTZ R166, R181, R166 ;  /* 0x000000a6b5a67221 */ /* 0x000fe20000010000 */
[----:B------:R-:W-:Y:S01]  /*7af0*/  MUFU.EX2 R208, R208 ;  /* 0x000000d000d07308 */ /* 0x000fe20000000800 */
[----:B------:R-:W-:Y:S02]  /*7b00*/  FADD.FTZ R180, R167, R180 ;  /* 0x000000b4a7b47221 */ /* 0x000fe40000010000 */
[C---:B------:R-:W-:Y:S01]  /*7b10*/  HMMA.16816.F32 R108, R116.reuse, R126, R108 ;  /* 0x0000007e746c723c */ /* 0x040fe2000000186c */
[----:B------:R-:W-:Y:S03]  /*7b20*/  LDSM.16.MT88.4 R124, [R232+0x1100] ;  /* 0x00110000e87c783b */ /* 0x000fe60000004200 */
[----:B-----5:R-:W-:Y:S01]  /*7b30*/  F2FP.PACK_AB R23, R151, R150 ;  /* 0x000000969717723e */ /* 0x020fe200000000ff */
[----:B------:R-:W-:Y:S02]  /*7b40*/  FADD.FTZ R182, R182, R166 ;  /* 0x000000a6b6b67221 */ /* 0x000fe40000010000 */
[----:B------:R-:W-:Y:S01]  /*7b50*/  MUFU.EX2 R209, R209 ;  /* 0x000000d100d17308 */ /* 0x000fe20000000800 */
[C---:B------:R-:W-:Y:S04]  /*7b60*/  HMMA.16816.F32 R16, R116.reuse, R144, R16 ;  /* 0x000000907410723c */ /* 0x040fe80000001810 */
[----:B------:R-:W-:Y:S02]  /*7b70*/  FADD.FTZ R148, R148, R180 ;  /* 0x000000b494947221 */ /* 0x000fe40000010000 */
[----:B------:R-:W-:Y:S02]  /*7b80*/  FADD.FTZ R182, R150, R182 ;  /* 0x000000b696b67221 */ /* 0x000fe40000010000 */
[----:B------:R-:W-:Y:S01]  /*7b90*/  HMMA.16816.F32 R112, R116, R146, R112 ;  /* 0x000000927470723c */ /* 0x000fe20000001870 */
[----:B------:R-:W1:Y:S01]  /*7ba0*/  LDSM.16.MT88.4 R116, [R233+0x1100] ;  /* 0x00110000e974783b */ /* 0x000e620000004200 */
[----:B------:R-:W-:Y:S02]  /*7bb0*/  MUFU.EX2 R210, R210 ;  /* 0x000000d200d27308 */ /* 0x000fe40000000800 */
[--C-:B------:R-:W-:Y:S02]  /*7bc0*/  FFMA.FTZ R145, R28, c[0x0][0x2d0], -R162.reuse ;  /* 0x0000b4001c917a23 */ /* 0x100fe400000108a2 */
[----:B------:R-:W-:Y:S02]  /*7bd0*/  FFMA.FTZ R144, R29, c[0x0][0x2d0], -R162 ;  /* 0x0000b4001d907a23 */ /* 0x000fe400000108a2 */
[C---:B--2---:R-:W-:Y:S04]  /*7be0*/  HMMA.16816.F32 R4, R20.reuse, R120, R4 ;  /* 0x000000781404723c */ /* 0x044fe80000001804 */
[----:B------:R-:W-:Y:S01]  /*7bf0*/  MUFU.EX2 R145, R145 ;  /* 0x0000009100917308 */ /* 0x000fe20000000800 */
[--C-:B------:R-:W-:Y:S02]  /*7c00*/  FFMA.FTZ R146, R30, c[0x0][0x2d0], -R161.reuse ;  /* 0x0000b4001e927a23 */ /* 0x100fe400000108a1 */
[----:B------:R-:W-:Y:S01]  /*7c10*/  FFMA.FTZ R147, R31, c[0x0][0x2d0], -R161 ;  /* 0x0000b4001f937a23 */ /* 0x000fe200000108a1 */
[C---:B------:R-:W-:Y:S01]  /*7c20*/  HMMA.16816.F32 R8, R20.reuse, R122, R8 ;  /* 0x0000007a1408723c */ /* 0x040fe20000001808 */
[----:B------:R-:W2:Y:S03]  /*7c30*/  LDSM.16.MT88.4 R120, [R236+0x5100] ;  /* 0x00510000ec78783b */ /* 0x000ea60000004200 */
[----:B------:R-:W-:Y:S02]  /*7c40*/  FADD.FTZ R148, R149, R148 ;  /* 0x0000009495947221 */ /* 0x000fe40000010000 */
[----:B------:R-:W-:Y:S01]  /*7c50*/  MUFU.EX2 R144, R144 ;  /* 0x0000009000907308 */ /* 0x000fe20000000800 */
[----:B------:R-:W-:Y:S01]  /*7c60*/  FADD.FTZ R151, R151, R182 ;  /* 0x000000b697977221 */ /* 0x000fe20000010000 */
[C---:B----4-:R-:W-:Y:S01]  /*7c70*/  HMMA.16816.F32 R68, R20.reuse, R24, R68 ;  /* 0x000000181444723c */ /* 0x050fe20000001844 */
[----:B------:R-:W-:Y:S07]  /*7c80*/  LDSM.16.MT88.4 R28, [R233+0x5100] ;  /* 0x00510000e91c783b */ /* 0x000fee0000004200 */
[C---:B------:R-:W-:Y:S01]  /*7c90*/  HMMA.16816.F32 R72, R20.reuse, R26, R72 ;  /* 0x0000001a1448723c */ /* 0x040fe20000001848 */
[----:B------:R-:W3:Y:S01]  /*7ca0*/  LDSM.16.MT88.4 R24, [R234+0x5100] ;  /* 0x00510000ea18783b */ /* 0x000ee20000004200 */
[----:B------:R-:W4:Y:S06]  /*7cb0*/  MUFU.EX2 R146, R146 ;  /* 0x0000009200927308 */ /* 0x000f2c0000000800 */
[C---:B-1----:R-:W-:Y:S04]  /*7cc0*/  HMMA.16816.F32 R76, R20.reuse, R116, R76 ;  /* 0x00000074144c723c */ /* 0x042fe8000000184c */
[----:B------:R-:W1:Y:S04]  /*7cd0*/  MUFU.EX2 R147, R147 ;  /* 0x0000009300937308 */ /* 0x000e680000000800 */
[C---:B------:R-:W-:Y:S01]  /*7ce0*/  HMMA.16816.F32 R80, R20.reuse, R118, R80 ;  /* 0x000000761450723c */ /* 0x040fe20000001850 */
[----:B------:R-:W5:Y:S05]  /*7cf0*/  LDSM.16.MT88.4 R116, [R236+0x1900] ;  /* 0x00190000ec74783b */ /* 0x000f6a0000004200 */
[----:B------:R-:W-:Y:S02]  /*7d00*/  MUFU.EX2 R52, R52 ;  /* 0x0000003400347308 */ /* 0x000fe40000000800 */
[C---:B------:R-:W-:Y:S04]  /*7d10*/  HMMA.16816.F32 R84, R20.reuse, R124, R84 ;  /* 0x0000007c1454723c */ /* 0x040fe80000001854 */
[----:B----4-:R-:W-:Y:S04]  /*7d20*/  FADD.FTZ R151, R146, R151 ;  /* 0x0000009792977221 */ /* 0x010fe80000010000 */
[----:B------:R-:W-:Y:S01]  /*7d30*/  MUFU.EX2 R53, R53 ;  /* 0x0000003500357308 */ /* 0x000fe20000000800 */
[C---:B------:R-:W-:Y:S01]  /*7d40*/  HMMA.16816.F32 R88, R20.reuse, R126, R88 ;  /* 0x0000007e1458723c */ /* 0x040fe20000001858 */
[----:B------:R-:W-:Y:S07]  /*7d50*/  LDSM.16.MT88.4 R124, [R236+0x3900] ;  /* 0x00390000ec7c783b */ /* 0x000fee0000004200 */
[C---:B--2---:R-:W-:Y:S01]  /*7d60*/  HMMA.16816.F32 R92, R20.reuse, R120, R92 ;  /* 0x00000078145c723c */ /* 0x044fe2000000185c */
[----:B------:R-:W-:Y:S07]  /*7d70*/  MUFU.EX2 R54, R54 ;  /* 0x0000003600367308 */ /* 0x000fee0000000800 */
[C---:B------:R-:W-:Y:S01]  /*7d80*/  HMMA.16816.F32 R96, R20.reuse, R122, R96 ;  /* 0x0000007a1460723c */ /* 0x040fe20000001860 */
[----:B------:R-:W-:Y:S02]  /*7d90*/  LDSM.16.MT88.4 R120, [R232+0x5900] ;  /* 0x00590000e878783b */ /* 0x000fe40000004200 */
[----:B------:R-:W-:Y:S05]  /*7da0*/  MUFU.EX2 R55, R55 ;  /* 0x0000003700377308 */ /* 0x000fea0000000800 */
[C---:B---3--:R-:W-:Y:S05]  /*7db0*/  HMMA.16816.F32 R12, R20.reuse, R24, R12 ;  /* 0x00000018140c723c */ /* 0x048fea000000180c */
[----:B------:R-:W-:Y:S03]  /*7dc0*/  MUFU.EX2 R56, R56 ;  /* 0x0000003800387308 */ /* 0x000fe60000000800 */
[C---:B------:R-:W-:Y:S01]  /*7dd0*/  HMMA.16816.F32 R100, R20.reuse, R26, R100 ;  /* 0x0000001a1464723c */ /* 0x040fe20000001864 */
[----:B------:R-:W2:Y:S06]  /*7de0*/  LDSM.16.MT88.4 R24, [R233+0x1900] ;  /* 0x00190000e918783b */ /* 0x000eac0000004200 */
[----:B------:R-:W-:Y:S01]  /*7df0*/  MUFU.EX2 R57, R57 ;  /* 0x0000003900397308 */ /* 0x000fe20000000800 */
[C---:B------:R-:W-:Y:S08]  /*7e00*/  HMMA.16816.F32 R104, R20.reuse, R28, R104 ;  /* 0x0000001c1468723c */ /* 0x040ff00000001868 */
[C---:B------:R-:W-:Y:S01]  /*7e10*/  HMMA.16816.F32 R108, R20.reuse, R30, R108 ;  /* 0x0000001e146c723c */ /* 0x040fe2000000186c */
[----:B------:R-:W3:Y:S01]  /*7e20*/  LDSM.16.MT88.4 R28, [R232+0x1900] ;  /* 0x00190000e81c783b */ /* 0x000ee20000004200 */
[----:B------:R-:W-:Y:S06]  /*7e30*/  MUFU.EX2 R58, R58 ;  /* 0x0000003a003a7308 */ /* 0x000fec0000000800 */
[C---:B------:R-:W-:Y:S04]  /*7e40*/  HMMA.16816.F32 R16, R20.reuse, R128, R16 ;  /* 0x000000801410723c */ /* 0x040fe80000001810 */
[----:B------:R-:W-:Y:S04]  /*7e50*/  MUFU.EX2 R59, R59 ;  /* 0x0000003b003b7308 */ /* 0x000fe80000000800 */
[----:B------:R-:W-:Y:S06]  /*7e60*/  HMMA.16816.F32 R112, R20, R130, R112 ;  /* 0x000000821470723c */ /* 0x000fec0000001870 */
[----:B------:R-:W-:Y:S01]  /*7e70*/  MUFU.EX2 R60, R60 ;  /* 0x0000003c003c7308 */ /* 0x000fe20000000800 */
[----:B------:R-:W-:Y:S01]  /*7e80*/  F2FP.PACK_AB R20, R144, R145 ;  /* 0x000000919014723e */ /* 0x000fe200000000ff */
[----:B------:R-:W-:Y:S01]  /*7e90*/  FADD.FTZ R145, R145, R148 ;  /* 0x0000009491917221 */ /* 0x000fe20000010000 */
[C---:B-1----:R-:W-:Y:S03]  /*7ea0*/  F2FP.PACK_AB R21, R147.reuse, R146 ;  /* 0x000000929315723e */ /* 0x042fe600000000ff */
[----:B------:R-:W-:Y:S01]  /*7eb0*/  F2FP.PACK_AB R22, R188, R183 ;  /* 0x000000b7bc16723e */ /* 0x000fe200000000ff */
[----:B------:R-:W-:Y:S01]  /*7ec0*/  FADD.FTZ R145, R144, R145 ;  /* 0x0000009190917221 */ /* 0x000fe20000010000 */
[----:B------:R-:W-:Y:S01]  /*7ed0*/  F2FP.PACK_AB R23, R190, R189 ;  /* 0x000000bdbe17723e */ /* 0x000fe200000000ff */
[----:B------:R-:W-:Y:S01]  /*7ee0*/  FADD.FTZ R147, R147, R151 ;  /* 0x0000009793937221 */ /* 0x000fe20000010000 */
[----:B------:R-:W-:Y:S01]  /*7ef0*/  MUFU.EX2 R61, R61 ;  /* 0x0000003d003d7308 */ /* 0x000fe20000000800 */
[----:B------:R-:W-:Y:S02]  /*7f00*/  FADD.FTZ R183, R183, R145 ;  /* 0x00000091b7b77221 */ /* 0x000fe40000010000 */
[----:B------:R-:W-:Y:S02]  /*7f10*/  FADD.FTZ R147, R189, R147 ;  /* 0x00000093bd937221 */ /* 0x000fe40000010000 */
[C---:B-----5:R-:W-:Y:S03]  /*7f20*/  HMMA.16816.F32 R4, R20.reuse, R116, R4 ;  /* 0x000000741404723c */ /* 0x060fe60000001804 */
[----:B------:R-:W-:Y:S02]  /*7f30*/  FADD.FTZ R183, R188, R183 ;  /* 0x000000b7bcb77221 */ /* 0x000fe40000010000 */
[----:B------:R-:W-:Y:S01]  /*7f40*/  MUFU.EX2 R62, R62 ;  /* 0x0000003e003e7308 */ /* 0x000fe20000000800 */
[----:B------:R-:W-:Y:S02]  /*7f50*/  FADD.FTZ R190, R190, R147 ;  /* 0x00000093bebe7221 */ /* 0x000fe40000010000 */
[C---:B------:R-:W-:Y:S01]  /*7f60*/  HMMA.16816.F32 R8, R20.reuse, R118, R8 ;  /* 0x000000761408723c */ /* 0x040fe20000001808 */
[----:B------:R-:W-:Y:S03]  /*7f70*/  LDSM.16.MT88.4 R116, [R233+0x5900] ;  /* 0x00590000e974783b */ /* 0x000fe60000004200 */
[----:B------:R-:W-:Y:S03]  /*7f80*/  FADD.FTZ R190, R193, R190 ;  /* 0x000000bec1be7221 */ /* 0x000fe60000010000 */
[----:B------:R-:W-:Y:S01]  /*7f90*/  MUFU.EX2 R63, R63 ;  /* 0x0000003f003f7308 */ /* 0x000fe20000000800 */
[C---:B------:R-:W-:Y:S08]  /*7fa0*/  HMMA.16816.F32 R68, R20.reuse, R32, R68 ;  /* 0x000000201444723c */ /* 0x040ff00000001844 */
[C---:B------:R-:W-:Y:S01]  /*7fb0*/  HMMA.16816.F32 R72, R20.reuse, R34, R72 ;  /* 0x000000221448723c */ /* 0x040fe20000001848 */
[----:B------:R-:W1:Y:S01]  /*7fc0*/  LDSM.16.MT88.4 R32, [R236+0x5900] ;  /* 0x00590000ec20783b */ /* 0x000e620000004200 */
[----:B------:R-:W-:Y:S06]  /*7fd0*/  MUFU.EX2 R64, R64 ;  /* 0x0000004000407308 */ /* 0x000fec0000000800 */
[C---:B--2---:R-:W-:Y:S08]  /*7fe0*/  HMMA.16816.F32 R76, R20.reuse, R24, R76 ;  /* 0x00000018144c723c */ /* 0x044ff0000000184c */
[C---:B------:R-:W-:Y:S01]  /*7ff0*/  HMMA.16816.F32 R80, R20.reuse, R26, R80 ;  /* 0x0000001a1450723c */ /* 0x040fe20000001850 */
[----:B------:R-:W2:Y:S07]  /*8000*/  LDSM.16.MT88.4 R24, [R236+0x2100] ;  /* 0x00210000ec18783b */ /* 0x000eae0000004200 */
[C---:B---3--:R-:W-:Y:S08]  /*8010*/  HMMA.16816.F32 R84, R20.reuse, R28, R84 ;  /* 0x0000001c1454723c */ /* 0x048ff00000001854 */
[C---:B------:R-:W-:Y:S01]  /*8020*/  HMMA.16816.F32 R88, R20.reuse, R30, R88 ;  /* 0x0000001e1458723c */ /* 0x040fe20000001858 */
[----:B------:R-:W3:Y:S07]  /*8030*/  LDSM.16.MT88.4 R28, [R234+0x2100] ;  /* 0x00210000ea1c783b */ /* 0x000eee0000004200 */
[C---:B-1----:R-:W-:Y:S08]  /*8040*/  HMMA.16816.F32 R92, R20.reuse, R32, R92 ;  /* 0x00000020145c723c */ /* 0x042ff0000000185c */
[C---:B------:R-:W-:Y:S01]  /*8050*/  HMMA.16816.F32 R96, R20.reuse, R34, R96 ;  /* 0x000000221460723c */ /* 0x040fe20000001860 */
[----:B------:R-:W1:Y:S07]  /*8060*/  LDSM.16.MT88.4 R32, [R233+0x2100] ;  /* 0x00210000e920783b */ /* 0x000e6e0000004200 */
[C---:B------:R-:W-:Y:S08]  /*8070*/  HMMA.16816.F32 R12, R20.reuse, R36, R12 ;  /* 0x00000024140c723c */ /* 0x040ff0000000180c */
[C---:B------:R-:W-:Y:S01]  /*8080*/  HMMA.16816.F32 R100, R20.reuse, R38, R100 ;  /* 0x000000261464723c */ /* 0x040fe20000001864 */
[----:B------:R-:W4:Y:S07]  /*8090*/  LDSM.16.MT88.4 R36, [R232+0x2100] ;  /* 0x00210000e824783b */ /* 0x000f2e0000004200 */
[C---:B------:R-:W-:Y:S07]  /*80a0*/  HMMA.16816.F32 R104, R20.reuse, R116, R104 ;  /* 0x000000741468723c */ /* 0x040fee0000001868 */
[--C-:B------:R-:W-:Y:S01]  /*80b0*/  FFMA.FTZ R116, R44, c[0x0][0x2d0], -R162.reuse ;  /* 0x0000b4002c747a23 */ /* 0x100fe200000108a2 */
[C---:B------:R-:W-:Y:S04]  /*80c0*/  HMMA.16816.F32 R108, R20.reuse, R118, R108 ;  /* 0x00000076146c723c */ /* 0x040fe8000000186c */
[--C-:B------:R-:W-:Y:S01]  /*80d0*/  FFMA.FTZ R117, R45, c[0x0][0x2d0], -R162.reuse ;  /* 0x0000b4002d757a23 */ /* 0x100fe200000108a2 */
[----:B------:R-:W-:Y:S01]  /*80e0*/  MUFU.EX2 R116, R116 ;  /* 0x0000007400747308 */ /* 0x000fe20000000800 */
[----:B------:R-:W-:Y:S02]  /*80f0*/  FFMA.FTZ R162, R65, c[0x0][0x2d0], -R162 ;  /* 0x0000b40041a27a23 */ /* 0x000fe400000108a2 */
[C---:B------:R-:W-:Y:S04]  /*8100*/  HMMA.16816.F32 R16, R20.reuse, R120, R16 ;  /* 0x000000781410723c */ /* 0x040fe80000001810 */
[--C-:B------:R-:W-:Y:S02]  /*8110*/  FFMA.FTZ R118, R46, c[0x0][0x2d0], -R161.reuse ;  /* 0x0000b4002e767a23 */ /* 0x100fe400000108a1 */
[--C-:B------:R-:W-:Y:S01]  /*8120*/  FFMA.FTZ R119, R47, c[0x0][0x2d0], -R161.reuse ;  /* 0x0000b4002f777a23 */ /* 0x100fe200000108a1 */
[----:B------:R-:W-:Y:S01]  /*8130*/  MUFU.EX2 R117, R117 ;  /* 0x0000007500757308 */ /* 0x000fe20000000800 */
[----:B------:R-:W-:Y:S01]  /*8140*/  HMMA.16816.F32 R112, R20, R122, R112 ;  /* 0x0000007a1470723c */ /* 0x000fe20000001870 */
[----:B------:R-:W-:Y:S03]  /*8150*/  LDSM.16.MT88.4 R44, [R234+0x2900] ;  /* 0x00290000ea2c783b */ /* 0x000fe60000004200 */
[--C-:B------:R-:W-:Y:S02]  /*8160*/  FFMA.FTZ R65, R66, c[0x0][0x2d0], -R161.reuse ;  /* 0x0000b40042417a23 */ /* 0x100fe400000108a1 */
[----:B------:R-:W-:Y:S01]  /*8170*/  FFMA.FTZ R161, R67, c[0x0][0x2d0], -R161 ;  /* 0x0000b40043a17a23 */ /* 0x000fe200000108a1 */
[C---:B------:R-:W-:Y:S01]  /*8180*/  F2FP.PACK_AB R20, R191.reuse, R192 ;  /* 0x000000c0bf14723e */ /* 0x040fe200000000ff */
[----:B------:R-:W-:Y:S01]  /*8190*/  FADD.FTZ R192, R192, R183 ;  /* 0x000000b7c0c07221 */ /* 0x000fe20000010000 */
[----:B------:R-:W-:Y:S01]  /*81a0*/  F2FP.PACK_AB R21, R194, R193 ;  /* 0x000000c1c215723e */ /* 0x000fe200000000ff */
[----:B------:R-:W5:Y:S02]  /*81b0*/  MUFU.EX2 R118, R118 ;  /* 0x0000007600767308 */ /* 0x000f640000000800 */
[----:B------:R-:W-:Y:S01]  /*81c0*/  F2FP.PACK_AB R22, R200, R195 ;  /* 0x000000c3c816723e */ /* 0x000fe200000000ff */
[----:B------:R-:W-:Y:S01]  /*81d0*/  FADD.FTZ R192, R191, R192 ;  /* 0x000000c0bfc07221 */ /* 0x000fe20000010000 */
[----:B------:R-:W-:Y:S01]  /*81e0*/  F2FP.PACK_AB R23, R202, R201 ;  /* 0x000000c9ca17723e */ /* 0x000fe200000000ff */
[----:B------:R-:W-:Y:S02]  /*81f0*/  FADD.FTZ R194, R194, R190 ;  /* 0x000000bec2c27221 */ /* 0x000fe40000010000 */
[----:B------:R-:W-:Y:S02]  /*8200*/  FADD.FTZ R195, R195, R192 ;  /* 0x000000c0c3c37221 */ /* 0x000fe40000010000 */
[----:B------:R-:W-:Y:S01]  /*8210*/  FADD.FTZ R194, R201, R194 ;  /* 0x000000c2c9c27221 */ /* 0x000fe20000010000 */
[----:B------:R-:W1:Y:S01]  /*8220*/  MUFU.EX2 R119, R119 ;  /* 0x0000007700777308 */ /* 0x000e620000000800 */
[C---:B--2---:R-:W-:Y:S03]  /*8230*/  HMMA.16816.F32 R4, R20.reuse, R24, R4 ;  /* 0x000000181404723c */ /* 0x044fe60000001804 */
[----:B------:R-:W-:Y:S02]  /*8240*/  FADD.FTZ R195, R200, R195 ;  /* 0x000000c3c8c37221 */ /* 0x000fe40000010000 */
[----:B------:R-:W-:Y:S03]  /*8250*/  FADD.FTZ R202, R202, R194 ;  /* 0x000000c2caca7221 */ /* 0x000fe60000010000 */
[C---:B------:R-:W-:Y:S01]  /*8260*/  HMMA.16816.F32 R8, R20.reuse, R26, R8 ;  /* 0x0000001a1408723c */ /* 0x040fe20000001808 */
[----:B------:R-:W2:Y:S01]  /*8270*/  LDSM.16.MT88.4 R24, [R236+0x6100] ;  /* 0x00610000ec18783b */ /* 0x000ea20000004200 */
[----:B------:R-:W-:Y:S02]  /*8280*/  MUFU.EX2 R162, R162 ;  /* 0x000000a200a27308 */ /* 0x000fe40000000800 */
[----:B-----5:R-:W-:Y:S04]  /*8290*/  FADD.FTZ R202, R118, R202 ;  /* 0x000000ca76ca7221 */ /* 0x020fe80000010000 */
[C---:B---3--:R-:W-:Y:S04]  /*82a0*/  HMMA.16816.F32 R68, R20.reuse, R28, R68 ;  /* 0x0000001c1444723c */ /* 0x048fe80000001844 */
[----:B------:R-:W3:Y:S04]  /*82b0*/  MUFU.EX2 R65, R65 ;  /* 0x0000004100417308 */ /* 0x000ee80000000800 */
[C---:B------:R-:W-:Y:S01]  /*82c0*/  HMMA.16816.F32 R72, R20.reuse, R30, R72 ;  /* 0x0000001e1448723c */ /* 0x040fe20000001848 */
[----:B------:R-:W5:Y:S05]  /*82d0*/  LDSM.16.MT88.4 R28, [R234+0x6100] ;  /* 0x00610000ea1c783b */ /* 0x000f6a0000004200 */
[----:B------:R-:W2:Y:S02]  /*82e0*/  MUFU.EX2 R161, R161 ;  /* 0x000000a100a17308 */ /* 0x000ea40000000800 */
[C---:B-1----:R-:W-:Y:S08]  /*82f0*/  HMMA.16816.F32 R76, R20.reuse, R32, R76 ;  /* 0x00000020144c723c */ /* 0x042ff0000000184c */
[C---:B------:R-:W-:Y:S01]  /*8300*/  HMMA.16816.F32 R80, R20.reuse, R34, R80 ;  /* 0x000000221450723c */ /* 0x040fe20000001850 */
[----:B------:R-:W1:Y:S07]  /*8310*/  LDSM.16.MT88.4 R32, [R233+0x6100] ;  /* 0x00610000e920783b */ /* 0x000e6e0000004200 */
[C---:B----4-:R-:W-:Y:S08]  /*8320*/  HMMA.16816.F32 R84, R20.reuse, R36, R84 ;  /* 0x000000241454723c */ /* 0x050ff00000001854 */
[C---:B------:R-:W-:Y:S01]  /*8330*/  HMMA.16816.F32 R88, R20.reuse, R38, R88 ;  /* 0x000000261458723c */ /* 0x040fe20000001858 */
[----:B------:R-:W4:Y:S07]  /*8340*/  LDSM.16.MT88.4 R36, [R236+0x2900] ;  /* 0x00290000ec24783b */ /* 0x000f2e0000004200 */
[C---:B--2---:R-:W-:Y:S08]  /*8350*/  HMMA.16816.F32 R92, R20.reuse, R24, R92 ;  /* 0x00000018145c723c */ /* 0x044ff0000000185c */
[C---:B------:R-:W-:Y:S01]  /*8360*/  HMMA.16816.F32 R96, R20.reuse, R26, R96 ;  /* 0x0000001a1460723c */ /* 0x040fe20000001860 */
[----:B------:R-:W2:Y:S07]  /*8370*/  LDSM.16.MT88.4 R24, [R233+0x2900] ;  /* 0x00290000e918783b */ /* 0x000eae0000004200 */
[C---:B-----5:R-:W-:Y:S08]  /*8380*/  HMMA.16816.F32 R12, R20.reuse, R28, R12 ;  /* 0x0000001c140c723c */ /* 0x060ff0000000180c */
[C---:B------:R-:W-:Y:S01]  /*8390*/  HMMA.16816.F32 R100, R20.reuse, R30, R100 ;  /* 0x0000001e1464723c */ /* 0x040fe20000001864 */
[----:B------:R-:W5:Y:S07]  /*83a0*/  LDSM.16.MT88.4 R28, [R232+0x2900] ;  /* 0x00290000e81c783b */ /* 0x000f6e0000004200 */
[C---:B-1----:R-:W-:Y:S08]  /*83b0*/  HMMA.16816.F32 R104, R20.reuse, R32, R104 ;  /* 0x000000201468723c */ /* 0x042ff00000001868 */
[C---:B------:R-:W-:Y:S01]  /*83c0*/  HMMA.16816.F32 R108, R20.reuse, R34, R108 ;  /* 0x00000022146c723c */ /* 0x040fe2000000186c */
[----:B------:R-:W1:Y:S07]  /*83d0*/  LDSM.16.MT88.4 R32, [R236+0x6900] ;  /* 0x00690000ec20783b */ /* 0x000e6e0000004200 */
[C---:B------:R-:W-:Y:S08]  /*83e0*/  HMMA.16816.F32 R16, R20.reuse, R40, R16 ;  /* 0x000000281410723c */ /* 0x040ff00000001810 */
[----:B------:R-:W-:Y:S01]  /*83f0*/  HMMA.16816.F32 R112, R20, R42, R112 ;  /* 0x0000002a1470723c */ /* 0x000fe20000001870 */
[----:B------:R-:W-:Y:S06]  /*8400*/  LDSM.16.MT88.4 R40, [R234+0x7100] ;  /* 0x00710000ea28783b */ /* 0x000fec0000004200 */
[----:B------:R-:W-:Y:S01]  /*8410*/  F2FP.PACK_AB R20, R117, R116 ;  /* 0x000000747514723e */ /* 0x000fe200000000ff */
[----:B------:R-:W-:Y:S01]  /*8420*/  FADD.FTZ R116, R116, R195 ;  /* 0x000000c374747221 */ /* 0x000fe20000010000 */
[----:B------:R-:W-:Y:S03]  /*8430*/  F2FP.PACK_AB R21, R119, R118 ;  /* 0x000000767715723e */ /* 0x000fe600000000ff */
[----:B------:R-:W-:Y:S01]  /*8440*/  F2FP.PACK_AB R22, R208, R203 ;  /* 0x000000cbd016723e */ /* 0x000fe200000000ff */
[----:B------:R-:W-:Y:S01]  /*8450*/  FADD.FTZ R116, R117, R116 ;  /* 0x0000007475747221 */ /* 0x000fe20000010000 */
[----:B------:R-:W-:Y:S01]  /*8460*/  F2FP.PACK_AB R23, R210, R209 ;  /* 0x000000d1d217723e */ /* 0x000fe200000000ff */
[----:B------:R-:W-:Y:S02]  /*8470*/  FADD.FTZ R119, R119, R202 ;  /* 0x000000ca77777221 */ /* 0x000fe40000010000 */
[----:B------:R-:W-:Y:S02]  /*8480*/  FADD.FTZ R203, R203, R116 ;  /* 0x00000074cbcb7221 */ /* 0x000fe40000010000 */
[----:B------:R-:W-:Y:S02]  /*8490*/  FADD.FTZ R119, R209, R119 ;  /* 0x00000077d1777221 */ /* 0x000fe40000010000 */
[C---:B----4-:R-:W-:Y:S03]  /*84a0*/  HMMA.16816.F32 R4, R20.reuse, R36, R4 ;  /* 0x000000241404723c */ /* 0x050fe60000001804 */
[----:B------:R-:W-:Y:S02]  /*84b0*/  FADD.FTZ R203, R208, R203 ;  /* 0x000000cbd0cb7221 */ /* 0x000fe40000010000 */
[----:B------:R-:W-:Y:S03]  /*84c0*/  FADD.FTZ R210, R210, R119 ;  /* 0x00000077d2d27221 */ /* 0x000fe60000010000 */
[C---:B------:R-:W-:Y:S01]  /*84d0*/  HMMA.16816.F32 R8, R20.reuse, R38, R8 ;  /* 0x000000261408723c */ /* 0x040fe20000001808 */
[----:B------:R-:W4:Y:S03]  /*84e0*/  LDSM.16.MT88.4 R36, [R234+0x6900] ;  /* 0x00690000ea24783b */ /* 0x000f260000004200 */
[----:B------:R-:W-:Y:S04]  /*84f0*/  FADD.FTZ R210, R54, R210 ;  /* 0x000000d236d27221 */ /* 0x000fe80000010000 */
[C---:B------:R-:W-:Y:S08]  /*8500*/  HMMA.16816.F32 R68, R20.reuse, R44, R68 ;  /* 0x0000002c1444723c */ /* 0x040ff00000001844 */
[C---:B------:R-:W-:Y:S01]  /*8510*/  HMMA.16816.F32 R72, R20.reuse, R46, R72 ;  /* 0x0000002e1448723c */ /* 0x040fe20000001848 */
[----:B------:R-:W-:Y:S07]  /*8520*/  LDSM.16.MT88.4 R44, [R233+0x7100] ;  /* 0x00710000e92c783b */ /* 0x000fee0000004200 */
        /* <DEDUP_REMOVED lines=9> */
[C---:B----4-:R-:W-:Y:S08]  /*85c0*/  HMMA.16816.F32 R12, R20.reuse, R36, R12 ;  /* 0x00000024140c723c */ /* 0x050ff0000000180c */
[C---:B------:R-:W-:Y:S01]  /*85d0*/  HMMA.16816.F32 R100, R20.reuse, R38, R100 ;  /* 0x000000261464723c */ /* 0x040fe20000001864 */
[----:B------:R-:W-:Y:S07]  /*85e0*/  LDSM.16.MT88.4 R36, [R232+0x3100] ;  /* 0x00310000e824783b */ /* 0x000fee0000004200 */
[C---:B--2---:R-:W-:Y:S08]  /*85f0*/  HMMA.16816.F32 R104, R20.reuse, R24, R104 ;  /* 0x000000181468723c */ /* 0x044ff00000001868 */
[C---:B------:R-:W-:Y:S01]  /*8600*/  HMMA.16816.F32 R108, R20.reuse, R26, R108 ;  /* 0x0000001a146c723c */ /* 0x040fe2000000186c */
[----:B------:R-:W2:Y:S07]  /*8610*/  LDSM.16.MT88.4 R24, [R234+0x3100] ;  /* 0x00310000ea18783b */ /* 0x000eae0000004200 */
[C---:B-----5:R-:W-:Y:S08]  /*8620*/  HMMA.16816.F32 R16, R20.reuse, R28, R16 ;  /* 0x0000001c1410723c */ /* 0x060ff00000001810 */
[----:B------:R-:W-:Y:S01]  /*8630*/  HMMA.16816.F32 R112, R20, R30, R112 ;  /* 0x0000001e1470723c */ /* 0x000fe20000001870 */
[----:B------:R-:W4:Y:S06]  /*8640*/  LDSM.16.MT88.4 R28, [R233+0x3100] ;  /* 0x00310000e91c783b */ /* 0x000f2c0000004200 */
        /* <DEDUP_REMOVED lines=9> */
[C---:B-1----:R-:W-:Y:S03]  /*86e0*/  HMMA.16816.F32 R4, R20.reuse, R32, R4 ;  /* 0x000000201404723c */ /* 0x042fe60000001804 */
[----:B------:R-:W-:Y:S02]  /*86f0*/  FADD.FTZ R56, R57, R56 ;  /* 0x0000003839387221 */ /* 0x000fe40000010000 */
[----:B------:R-:W-:Y:S03]  /*8700*/  FADD.FTZ R59, R59, R55 ;  /* 0x000000373b3b7221 */ /* 0x000fe60000010000 */
[C---:B------:R-:W-:Y:S01]  /*8710*/  HMMA.16816.F32 R8, R20.reuse, R34, R8 ;  /* 0x000000221408723c */ /* 0x040fe20000001808 */
[----:B------:R-:W1:Y:S03]  /*8720*/  LDSM.16.MT88.4 R32, [R236+0x7100] ;  /* 0x00710000ec20783b */ /* 0x000e660000004200 */
[----:B------:R-:W-:Y:S04]  /*8730*/  FADD.FTZ R59, R62, R59 ;  /* 0x0000003b3e3b7221 */ /* 0x000fe80000010000 */
[C---:B--2---:R-:W-:Y:S04]  /*8740*/  HMMA.16816.F32 R68, R20.reuse, R24, R68 ;  /* 0x000000181444723c */ /* 0x044fe80000001844 */
[----:B------:R-:W-:Y:S04]  /*8750*/  FADD.FTZ R59, R63, R59 ;  /* 0x0000003b3f3b7221 */ /* 0x000fe80000010000 */
[C---:B------:R-:W-:Y:S01]  /*8760*/  HMMA.16816.F32 R72, R20.reuse, R26, R72 ;  /* 0x0000001a1448723c */ /* 0x040fe20000001848 */
[----:B------:R-:W2:Y:S03]  /*8770*/  LDSM.16.MT88.4 R24, [R234+0x3900] ;  /* 0x00390000ea18783b */ /* 0x000ea60000004200 */
[----:B---3--:R-:W-:Y:S04]  /*8780*/  FADD.FTZ R59, R65, R59 ;  /* 0x0000003b413b7221 */ /* 0x008fe80000010000 */
[C---:B----4-:R-:W-:Y:S04]  /*8790*/  HMMA.16816.F32 R76, R20.reuse, R28, R76 ;  /* 0x0000001c144c723c */ /* 0x050fe8000000184c */
[----:B------:R-:W-:Y:S04]  /*87a0*/  FADD.FTZ R248, R161, R59 ;  /* 0x0000003ba1f87221 */ /* 0x000fe80000010000 */
[C---:B------:R-:W-:Y:S01]  /*87b0*/  HMMA.16816.F32 R80, R20.reuse, R30, R80 ;  /* 0x0000001e1450723c */ /* 0x040fe20000001850 */
[----:B------:R-:W3:Y:S07]  /*87c0*/  LDSM.16.MT88.4 R28, [R233+0x3900] ;  /* 0x00390000e91c783b */ /* 0x000eee0000004200 */
[C---:B------:R-:W-:Y:S08]  /*87d0*/  HMMA.16816.F32 R84, R20.reuse, R36, R84 ;  /* 0x000000241454723c */ /* 0x040ff00000001854 */
        /* <DEDUP_REMOVED lines=8> */
[----:B------:R-:W-:Y:S07]  /*8860*/  HMMA.16816.F32 R112, R20, R50, R112 ;  /* 0x000000321470723c */ /* 0x000fee0000001870 */
[----:B------:R-:W-:Y:S01]  /*8870*/  F2FP.PACK_AB R20, R61, R60 ;  /* 0x0000003c3d14723e */ /* 0x000fe200000000ff */
[----:B------:R-:W-:Y:S01]  /*8880*/  FADD.FTZ R60, R60, R56 ;  /* 0x000000383c3c7221 */ /* 0x000fe20000010000 */
[----:B------:R-:W-:Y:S03]  /*8890*/  F2FP.PACK_AB R21, R63, R62 ;  /* 0x0000003e3f15723e */ /* 0x000fe600000000ff */
[----:B------:R-:W-:Y:S01]  /*88a0*/  F2FP.PACK_AB R22, R162, R64 ;  /* 0x00000040a216723e */ /* 0x000fe200000000ff */
[----:B------:R-:W-:Y:S01]  /*88b0*/  FADD.FTZ R60, R61, R60 ;  /* 0x0000003c3d3c7221 */ /* 0x000fe20000010000 */
[----:B------:R-:W-:Y:S03]  /*88c0*/  F2FP.PACK_AB R23, R161, R65 ;  /* 0x00000041a117723e */ /* 0x000fe600000000ff */
[----:B------:R-:W-:Y:S04]  /*88d0*/  FADD.FTZ R60, R64, R60 ;  /* 0x0000003c403c7221 */ /* 0x000fe80000010000 */
[C---:B------:R-:W-:Y:S01]  /*88e0*/  HMMA.16816.F32 R128, R20.reuse, R124, R4 ;  /* 0x0000007c1480723c */ /* 0x040fe20000001804 */
[----:B------:R-:W1:Y:S02]  /*88f0*/  LDSM.16.MT88.4 R4, [R232+0x3900] ;  /* 0x00390000e804783b */ /* 0x000e640000004200 */
[----:B------:R-:W-:Y:S05]  /*8900*/  FADD.FTZ R249, R162, R60 ;  /* 0x0000003ca2f97221 */ /* 0x000fea0000010000 */
[C---:B------:R-:W-:Y:S01]  /*8910*/  HMMA.16816.F32 R124, R20.reuse, R126, R8 ;  /* 0x0000007e147c723c */ /* 0x040fe20000001808 */
[----:B------:R-:W4:Y:S07]  /*8920*/  LDSM.16.MT88.4 R8, [R236+0x7900] ;  /* 0x00790000ec08783b */ /* 0x000f2e0000004200 */
[C---:B--2---:R-:W-:Y:S08]  /*8930*/  HMMA.16816.F32 R68, R20.reuse, R24, R68 ;  /* 0x000000181444723c */ /* 0x044ff00000001844 */
[C---:B------:R-:W-:Y:S01]  /*8940*/  HMMA.16816.F32 R72, R20.reuse, R26, R72 ;  /* 0x0000001a1448723c */ /* 0x040fe20000001848 */
[----:B------:R-:W2:Y:S07]  /*8950*/  LDSM.16.MT88.4 R24, [R234+0x7900] ;  /* 0x00790000ea18783b */ /* 0x000eae0000004200 */
[C---:B---3--:R-:W-:Y:S08]  /*8960*/  HMMA.16816.F32 R76, R20.reuse, R28, R76 ;  /* 0x0000001c144c723c */ /* 0x048ff0000000184c */
[C---:B------:R-:W-:Y:S08]  /*8970*/  HMMA.16816.F32 R80, R20.reuse, R30, R80 ;  /* 0x0000001e1450723c */ /* 0x040ff00000001850 */
[C---:B-1----:R-:W-:Y:S08]  /*8980*/  HMMA.16816.F32 R84, R20.reuse, R4, R84 ;  /* 0x000000041454723c */ /* 0x042ff00000001854 */
[C---:B------:R-:W-:Y:S01]  /*8990*/  HMMA.16816.F32 R88, R20.reuse, R6, R88 ;  /* 0x000000061458723c */ /* 0x040fe20000001858 */
[----:B------:R-:W1:Y:S07]  /*89a0*/  LDSM.16.MT88.4 R4, [R233+0x7900] ;  /* 0x00790000e904783b */ /* 0x000e6e0000004200 */
[C---:B----4-:R-:W-:Y:S08]  /*89b0*/  HMMA.16816.F32 R92, R20.reuse, R8, R92 ;  /* 0x00000008145c723c */ /* 0x050ff0000000185c */
[C---:B------:R-:W-:Y:S01]  /*89c0*/  HMMA.16816.F32 R96, R20.reuse, R10, R96 ;  /* 0x0000000a1460723c */ /* 0x040fe20000001860 */
[----:B------:R-:W3:Y:S07]  /*89d0*/  LDSM.16.MT88.4 R8, [R232+0x7900] ;  /* 0x00790000e808783b */ /* 0x000eee0000004200 */
[C---:B--2---:R-:W-:Y:S08]  /*89e0*/  HMMA.16816.F32 R120, R20.reuse, R24, R12 ;  /* 0x000000181478723c */ /* 0x044ff0000000180c */
[C---:B------:R-:W-:Y:S08]  /*89f0*/  HMMA.16816.F32 R100, R20.reuse, R26, R100 ;  /* 0x0000001a1464723c */ /* 0x040ff00000001864 */
[C---:B-1----:R-:W-:Y:S08]  /*8a00*/  HMMA.16816.F32 R104, R20.reuse, R4, R104 ;  /* 0x000000041468723c */ /* 0x042ff00000001868 */
[C---:B------:R-:W-:Y:S08]  /*8a10*/  HMMA.16816.F32 R108, R20.reuse, R6, R108 ;  /* 0x00000006146c723c */ /* 0x040ff0000000186c */
[C---:B---3--:R-:W-:Y:S08]  /*8a20*/  HMMA.16816.F32 R116, R20.reuse, R8, R16 ;  /* 0x000000081474723c */ /* 0x048ff00000001810 */
[----:B------:R-:W-:Y:S01]  /*8a30*/  HMMA.16816.F32 R112, R20, R10, R112 ;  /* 0x0000000a1470723c */ /* 0x000fe20000001870 */
[----:B------:R-:W-:-:S07]  /*8a40*/  @P1 BRA `(.L_x_6) ;  /* 0xffffcd1000001947 */ /* 0x000fce000383ffff */
.L_x_5:
[----:B------:R-:W1:Y:S01]  /*8a50*/  SHFL.BFLY PT, R4, R249, 0x2, 0x1f ;  /* 0x0c401f00f9047f89 */ /* 0x000e6200000e0000 */
[----:B------:R-:W-:-:S02]  /*8a60*/  MOV R5, RZ ;  /* 0x000000ff00057202 */ /* 0x000fc40000000f00 */
[----:B------:R-:W-:Y:S01]  /*8a70*/  MOV R6, 0xff800000 ;  /* 0xff80000000067802 */ /* 0x000fe20000000f00 */
[----:B------:R-:W2:Y:S01]  /*8a80*/  SHFL.BFLY PT, R2, R248, 0x2, 0x1f ;  /* 0x0c401f00f8027f89 */ /* 0x000ea200000e0000 */
[----:B------:R-:W-:Y:S01]  /*8a90*/  PLOP3.LUT P2, PT, PT, PT, PT, 0x8, 0x0 ;  /* 0x000000000000781c */ /* 0x000fe20003f4e170 */
[----:B-1----:R-:W-:Y:S02]  /*8aa0*/  FADD.FTZ R4, R4, R249 ;  /* 0x000000f904047221 */ /* 0x002fe40000010000 */
[----:B--2---:R-:W-:-:S03]  /*8ab0*/  FADD.FTZ R248, R2, R248 ;  /* 0x000000f802f87221 */ /* 0x004fc60000010000 */
[----:B------:R-:W1:Y:S04]  /*8ac0*/  SHFL.BFLY PT, R0, R4, 0x1, 0x1f ;  /* 0x0c201f0004007f89 */ /* 0x000e6800000e0000 */
[----:B------:R-:W2:Y:S01]  /*8ad0*/  SHFL.BFLY PT, R2, R248, 0x1, 0x1f ;  /* 0x0c201f00f8027f89 */ /* 0x000ea200000e0000 */
[----:B-1----:R-:W-:Y:S01]  /*8ae0*/  FADD.FTZ R4, R4, R0 ;  /* 0x0000000004047221 */ /* 0x002fe20000010000 */
[----:B------:R-:W-:Y:S01]  /*8af0*/  MOV R0, RZ ;  /* 0x000000ff00007202 */ /* 0x000fe20000000f00 */
[----:B--2---:R-:W-:-:S03]  /*8b00*/  FADD.FTZ R2, R2, R248 ;  /* 0x000000f802027221 */ /* 0x004fc60000010000 */
[----:B------:R-:W-:Y:S02]  /*8b10*/  FSETP.NE.FTZ.AND P1, PT, R4, RZ, PT ;  /* 0x000000ff0400720b */ /* 0x000fe40003f35000 */
[----:B------:R-:W-:-:S11]  /*8b20*/  FSETP.NE.FTZ.AND P0, PT, R2, RZ, PT ;  /* 0x000000ff0200720b */ /* 0x000fd60003f15000 */
[----:B------:R-:W1:Y:S01]  /*8b30*/  @P1 MUFU.RCP R5, R4 ;  /* 0x0000000400051308 */ /* 0x000e620000001000 */
[----:B------:R-:W-:Y:S02]  /*8b40*/  @P1 MOV R7, 0x3f317218 ;  /* 0x3f31721800071802 */ /* 0x000fe40000000f00 */
[----:B------:R-:W-:-:S03]  /*8b50*/  @P0 MOV R9, 0x3f317218 ;  /* 0x3f31721800090802 */ /* 0x000fc60000000f00 */
[----:B------:R-:W-:Y:S02]  /*8b60*/  @P1 FMUL.FTZ R7, R7, c[0x0][0x2d0] ;  /* 0x0000b40007071a20 */ /* 0x000fe40000410000 */
[----:B------:R-:W2:Y:S01]  /*8b70*/  @P1 MUFU.LG2 R4, R4 ;  /* 0x0000000400041308 */ /* 0x000ea20000000c00 */
[----:B-1----:R-:W-:-:S07]  /*8b80*/  FMUL.FTZ R128, R5, R128 ;  /* 0x0000008005807220 */ /* 0x002fce0000410000 */
[----:B------:R-:W1:Y:S01]  /*8b90*/  @P0 MUFU.RCP R0, R2 ;  /* 0x0000000200000308 */ /* 0x000e620000001000 */
[C---:B------:R-:W-:Y:S02]  /*8ba0*/  FMUL.FTZ R129, R5.reuse, R129 ;  /* 0x0000008105817220 */ /* 0x040fe40000410000 */
[C---:B------:R-:W-:Y:S02]  /*8bb0*/  FMUL.FTZ R124, R5.reuse, R124 ;  /* 0x0000007c057c7220 */ /* 0x040fe40000410000 */
[C---:B------:R-:W-:Y:S02]  /*8bc0*/  FMUL.FTZ R125, R5.reuse, R125 ;  /* 0x0000007d057d7220 */ /* 0x040fe40000410000 */
[C---:B------:R-:W-:Y:S02]  /*8bd0*/  FMUL.FTZ R68, R5.reuse, R68 ;  /* 0x0000004405447220 */ /* 0x040fe40000410000 */
[C---:B------:R-:W-:Y:S02]  /*8be0*/  FMUL.FTZ R69, R5.reuse, R69 ;  /* 0x0000004505457220 */ /* 0x040fe40000410000 */
[----:B------:R-:W-:-:S02]  /*8bf0*/  FMUL.FTZ R72, R5, R72 ;  /* 0x0000004805487220 */ /* 0x000fc40000410000 */
        /* <DEDUP_REMOVED lines=24> */
[----:B------:R-:W-:Y:S02]  /*8d80*/  FMUL.FTZ R113, R5, R113 ;  /* 0x0000007105717220 */ /* 0x000fe40000410000 */
[----:B------:R3:W4:Y:S01]  /*8d90*/  @P0 MUFU.LG2 R5, R2 ;  /* 0x0000000200050308 */ /* 0x0007220000000c00 */
[----:B--2---:R-:W-:Y:S02]  /*8da0*/  @P1 FMUL.FTZ R4, R4, 0.69314718246459960938 ;  /* 0x3f31721804041820 */ /* 0x004fe40000410000 */
[C---:B-1----:R-:W-:Y:S02]  /*8db0*/  FMUL.FTZ R130, R0.reuse, R130 ;  /* 0x0000008200827220 */ /* 0x042fe40000410000 */
[C---:B------:R-:W-:Y:S02]  /*8dc0*/  FMUL.FTZ R131, R0.reuse, R131 ;  /* 0x0000008300837220 */ /* 0x040fe40000410000 */
[C---:B------:R-:W-:Y:S02]  /*8dd0*/  FMUL.FTZ R126, R0.reuse, R126 ;  /* 0x0000007e007e7220 */ /* 0x040fe40000410000 */
[----:B------:R-:W-:-:S02]  /*8de0*/  FMUL.FTZ R127, R0, R127 ;  /* 0x0000007f007f7220 */ /* 0x000fc40000410000 */
[C---:B------:R-:W-:Y:S02]  /*8df0*/  FMUL.FTZ R70, R0.reuse, R70 ;  /* 0x0000004600467220 */ /* 0x040fe40000410000 */
[C---:B------:R-:W-:Y:S02]  /*8e00*/  FMUL.FTZ R71, R0.reuse, R71 ;  /* 0x0000004700477220 */ /* 0x040fe40000410000 */
[C---:B------:R-:W-:Y:S01]  /*8e10*/  FMUL.FTZ R74, R0.reuse, R74 ;  /* 0x0000004a004a7220 */ /* 0x040fe20000410000 */
[----:B---3--:R-:W-:Y:S01]  /*8e20*/  MOV R2, 0xff800000 ;  /* 0xff80000000027802 */ /* 0x008fe20000000f00 */
[----:B----4-:R-:W-:Y:S02]  /*8e30*/  @P0 FMUL.FTZ R8, R5, 0.69314718246459960938 ;  /* 0x3f31721805080820 */ /* 0x010fe40000410000 */
[----:B------:R-:W-:Y:S02]  /*8e40*/  @P0 FMUL.FTZ R5, R9, c[0x0][0x2d0] ;  /* 0x0000b40009050a20 */ /* 0x000fe40000410000 */
        /* <DEDUP_REMOVED lines=25> */
[----:B------:R-:W-:Y:S02]  /*8fe0*/  @P1 FFMA.FTZ R2, R7, R132, R4 ;  /* 0x0000008407021223 */ /* 0x000fe40000010004 */
[----:B------:R-:W-:Y:S02]  /*8ff0*/  @P0 FFMA.FTZ R6, R5, R3, R8 ;  /* 0x0000000305060223 */ /* 0x000fe40000010008 */
.L_x_3:
[----:B------:R-:W-:Y:S05]  /*9000*/  @P2 BRA `(.L_x_9) ;  /* 0x0000135000002947 */ /* 0x000fea0003800000 */
[----:B------:R-:W1:Y:S01]  /*9010*/  S2R R0, SR_CTAID.Y ;  /* 0x0000000000007919 */ /* 0x000e620000002600 */
[----:B------:R-:W-:Y:S01]  /*9020*/  IMAD R5, RZ, RZ, -UR10 ;  /* 0x8000000aff057e24 */ /* 0x000fe2000f8e02ff */
[----:B------:R-:W-:Y:S01]  /*9030*/  USHF.R.S32.HI UR6, URZ, 0x1f, UR10 ;  /* 0x0000001f3f067899 */ /* 0x000fe2000801140a */
[----:B------:R-:W-:Y:S01]  /*9040*/  IMAD.MOV.U32 R9, RZ, RZ, c[0x0][0x4e8] ;  /* 0x00013a00ff097624 */ /* 0x000fe200078e00ff */
[----:B------:R-:W2:Y:S01]  /*9050*/  S2R R11, SR_TID.X ;  /* 0x00000000000b7919 */ /* 0x000ea20000002100 */
[----:B------:R-:W-:Y:S01]  /*9060*/  ULDC.64 UR4, c[0x0][0x4d0] ;  /* 0x0001340000047ab9 */ /* 0x000fe20000000a00 */
[----:B------:R-:W-:Y:S01]  /*9070*/  BSSY B0, `(.L_x_10) ;  /* 0x00000cc000007945 */ /* 0x000fe20003800000 */
[----:B------:R-:W-:Y:S01]  /*9080*/  UIMAD UR7, UR6, UR4, URZ ;  /* 0x00000004060772a4 */ /* 0x000fe2000f8e023f */
[----:B------:R-:W3:Y:S01]  /*9090*/  S2R R8, SR_CTAID.Z ;  /* 0x0000000000087919 */ /* 0x000ee20000002700 */
[----:B------:R-:W-:-:S03]  /*90a0*/  UIMAD.WIDE.U32 UR8, UR10, UR4, URZ ;  /* 0x000000040a0872a5 */ /* 0x000fc6000f8e003f */
[----:B------:R-:W-:Y:S01]  /*90b0*/  BAR.SYNC.DEFER_BLOCKING 0x1, 0x100 ;  /* 0x0044000000007b1d */ /* 0x000fe20000010000 */
[----:B------:R-:W-:Y:S01]  /*90c0*/  UIMAD UR7, UR10, UR5, UR7 ;  /* 0x000000050a0772a4 */ /* 0x000fe2000f8e0207 */
[C---:B------:R-:W-:Y:S01]  /*90d0*/  ISETP.NE.AND P1, PT, R9.reuse, 0x1, PT ;  /* 0x000000010900780c */ /* 0x040fe20003f25270 */
[----:B------:R-:W-:Y:S01]  /*90e0*/  IMAD.U32 R16, RZ, RZ, UR8 ;  /* 0x00000008ff107e24 */ /* 0x000fe2000f8e00ff */
[----:B------:R-:W-:Y:S01]  /*90f0*/  MOV R17, UR9 ;  /* 0x0000000900117c02 */ /* 0x000fe20008000f00 */
[----:B------:R-:W-:Y:S01]  /*9100*/  UIADD3 UR7, UR9, UR7, URZ ;  /* 0x0000000709077290 */ /* 0x000fe2000fffe03f */
[----:B------:R-:W-:Y:S01]  /*9110*/  IMAD R9, R9, c[0x0][0x388], RZ ;  /* 0x0000e20009097a24 */ /* 0x000fe200078e02ff */
[----:B------:R-:W-:Y:S02]  /*9120*/  ULDC.64 UR4, c[0x0][0x438] ;  /* 0x00010e0000047ab9 */ /* 0x000fe40000000a00 */
[----:B------:R-:W-:Y:S02]  /*9130*/  UIMAD.WIDE.U32 UR14, UR10, UR4, URZ ;  /* 0x000000040a0e72a5 */ /* 0x000fe4000f8e003f */
[----:B------:R-:W-:Y:S01]  /*9140*/  UIMAD UR4, UR6, UR4, URZ ;  /* 0x00000004060472a4 */ /* 0x000fe2000f8e023f */
[----:B-1----:R-:W-:-:S02]  /*9150*/  IMAD R5, R5, c[0x0][0x550], R0 ;  /* 0x0001540005057a24 */ /* 0x002fc400078e0200 */
[----:B------:R-:W-:Y:S01]  /*9160*/  IMAD.U32 R17, RZ, RZ, UR7 ;  /* 0x00000007ff117e24 */ /* 0x000fe2000f8e00ff */
[----:B------:R-:W-:Y:S01]  /*9170*/  UIMAD UR4, UR10, UR5, UR4 ;  /* 0x000000050a0472a4 */ /* 0x000fe2000f8e0204 */
[----:B--2---:R-:W-:Y:S01]  /*9180*/  SHF.R.S32.HI R0, RZ, 0x1f, R11 ;  /* 0x0000001fff007819 */ /* 0x004fe2000001140b */
[----:B------:R-:W-:Y:S01]  /*9190*/  IMAD.U32 R15, RZ, RZ, UR15 ;  /* 0x0000000fff0f7e24 */ /* 0x000fe2000f8e00ff */
[----:B------:R-:W-:Y:S01]  /*91a0*/  MOV R14, UR14 ;  /* 0x0000000e000e7c02 */ /* 0x000fe20008000f00 */
[----:B------:R-:W-:Y:S01]  /*91b0*/  UIADD3 UR4, UR15, UR4, URZ ;  /* 0x000000040f047290 */ /* 0x000fe2000fffe03f */
[-C--:B------:R-:W-:Y:S01]  /*91c0*/  LEA.HI R13, R0, R11.reuse, RZ, 0x5 ;  /* 0x0000000b000d7211 */ /* 0x080fe200078f28ff */
[----:B---3--:R-:W-:Y:S01]  /*91d0*/  IMAD.WIDE.U32 R16, R8, c[0x0][0x4d8], R16 ;  /* 0x0001360008107a25 */ /* 0x008fe200078e0010 */
[----:B------:R-:W-:Y:S02]  /*91e0*/  LEA.HI R0, R0, R11, RZ, 0x2 ;  /* 0x0000000b00007211 */ /* 0x000fe400078f10ff */
[----:B------:R-:W-:Y:S01]  /*91f0*/  LOP3.LUT R4, R13, 0xffffffe0, RZ, 0xc0, !PT ;  /* 0xffffffe00d047812 */ /* 0x000fe200078ec0ff */
[----:B------:R-:W-:Y:S01]  /*9200*/  IMAD.U32 R15, RZ, RZ, UR4 ;  /* 0x00000004ff0f7e24 */ /* 0x000fe2000f8e00ff */
[----:B------:R-:W-:-:S02]  /*9210*/  LOP3.LUT R0, R0, 0xfffffffc, RZ, 0xc0, !PT ;  /* 0xfffffffc00007812 */ /* 0x000fc400078ec0ff */
[--C-:B------:R-:W-:Y:S01]  /*9220*/  SHF.R.S32.HI R7, RZ, 0x5, R13.reuse ;  /* 0x00000005ff077819 */ /* 0x100fe2000001140d */
[----:B------:R-:W-:Y:S01]  /*9230*/  IMAD.IADD R4, R11, 0x1, -R4 ;  /* 0x000000010b047824 */ /* 0x000fe200078e0a04 */
[----:B------:R-:W-:Y:S01]  /*9240*/  SHF.R.S32.HI R13, RZ, 0x1f, R13 ;  /* 0x0000001fff0d7819 */ /* 0x000fe2000001140d */
[----:B------:R-:W-:Y:S01]  /*9250*/  IMAD.WIDE.U32 R14, R8, c[0x0][0x440], R14 ;  /* 0x00011000080e7a25 */ /* 0x000fe200078e000e */
[----:B------:R-:W-:Y:S02]  /*9260*/  IADD3 R11, -R0, R11, RZ ;  /* 0x0000000b000b7210 */ /* 0x000fe40007ffe1ff */
[----:B------:R-:W1:Y:S01]  /*9270*/  S2R R0, SR_CTAID.X ;  /* 0x0000000000007919 */ /* 0x000e620000002500 */
[----:B------:R-:W-:Y:S02]  /*9280*/  LEA.HI R13, R13, R7, RZ, 0x3 ;  /* 0x000000070d0d7211 */ /* 0x000fe400078f18ff */
[----:B------:R-:W-:Y:S02]  /*9290*/  SHF.R.S32.HI R3, RZ, 0x1f, R4 ;  /* 0x0000001fff037819 */ /* 0x000fe40000011404 */
[----:B------:R-:W-:-:S02]  /*92a0*/  LOP3.LUT R13, R13, 0xffffff8, RZ, 0xc0, !PT ;  /* 0x0ffffff80d0d7812 */ /* 0x000fc400078ec0ff */
[----:B------:R-:W-:Y:S02]  /*92b0*/  LEA.HI R10, R11, R11, RZ, 0x1 ;  /* 0x0000000b0b0a7211 */ /* 0x000fe400078f08ff */
[----:B------:R-:W-:Y:S01]  /*92c0*/  LEA.HI R3, R3, R4, RZ, 0x2 ;  /* 0x0000000403037211 */ /* 0x000fe200078f10ff */
[----:B------:R-:W-:Y:S01]  /*92d0*/  IMAD.IADD R13, R7, 0x1, -R13 ;  /* 0x00000001070d7824 */ /* 0x000fe200078e0a0d */
[----:B------:R-:W-:Y:S02]  /*92e0*/  LOP3.LUT R10, R10, 0x1ffffffe, RZ, 0xc0, !PT ;  /* 0x1ffffffe0a0a7812 */ /* 0x000fe400078ec0ff */
[----:B------:R-:W-:Y:S02]  /*92f0*/  SHF.R.S32.HI R12, RZ, 0x2, R3 ;  /* 0x00000002ff0c7819 */ /* 0x000fe40000011403 */
[----:B------:R-:W-:Y:S02]  /*9300*/  SHF.R.S32.HI R7, RZ, 0x1f, R8 ;  /* 0x0000001fff077819 */ /* 0x000fe40000011408 */
[----:B------:R-:W-:Y:S01]  /*9310*/  IADD3 R10, R11, -R10, RZ ;  /* 0x8000000a0b0a7210 */ /* 0x000fe20007ffe0ff */
[----:B------:R-:W-:Y:S01]  /*9320*/  IMAD R12, R13, 0x10, R12 ;  /* 0x000000100d0c7824 */ /* 0x000fe200078e020c */
[----:B------:R-:W-:Y:S01]  /*9330*/  LOP3.LUT R3, R3, 0x7ffffffc, RZ, 0xc0, !PT ;  /* 0x7ffffffc03037812 */ /* 0x000fe200078ec0ff */
[----:B------:R-:W-:-:S02]  /*9340*/  IMAD R11, R7, c[0x0][0x4d8], RZ ;  /* 0x00013600070b7a24 */ /* 0x000fc400078e02ff */
[----:B------:R-:W-:Y:S02]  /*9350*/  IMAD R10, R10, 0x8, R12 ;  /* 0x000000080a0a7824 */ /* 0x000fe400078e020c */
[----:B------:R-:W-:Y:S02]  /*9360*/  IMAD R7, R7, c[0x0][0x440], RZ ;  /* 0x0001100007077a24 */ /* 0x000fe400078e02ff */
[----:B------:R-:W-:Y:S01]  /*9370*/  IMAD R11, R8, c[0x0][0x4dc], R11 ;  /* 0x00013700080b7a24 */ /* 0x000fe200078e020b */
[----:B-1----:R-:W-:Y:S01]  /*9380*/  LEA R10, R0, R10, 0x7 ;  /* 0x0000000a000a7211 */ /* 0x002fe200078e38ff */
[----:B------:R-:W-:Y:S01]  /*9390*/  IMAD R7, R8, c[0x0][0x444], R7 ;  /* 0x0001110008077a24 */ /* 0x000fe200078e0207 */
[----:B------:R-:W-:Y:S01]  /*93a0*/  SHF.R.S32.HI R8, RZ, 0x1f, R5 ;  /* 0x0000001fff087819 */ /* 0x000fe20000011405 */
[----:B------:R-:W-:Y:S01]  /*93b0*/  IMAD.IADD R17, R17, 0x1, R11 ;  /* 0x0000000111117824 */ /* 0x000fe200078e020b */
[----:B------:R-:W-:Y:S01]  /*93c0*/  MOV R11, R10 ;  /* 0x0000000a000b7202 */ /* 0x000fe20000000f00 */
[----:B------:R-:W-:Y:S01]  /*93d0*/  IMAD.IADD R15, R15, 0x1, R7 ;  /* 0x000000010f0f7824 */ /* 0x000fe200078e0207 */
[----:B------:R-:W-:Y:S01]  /*93e0*/  LEA R0, R0, R12, 0x7 ;  /* 0x0000000c00007211 */ /* 0x000fe200078e38ff */
[----:B------:R-:W-:-:S04]  /*93f0*/  @P1 IMAD.HI.U32 R7, R10, c[0x0][0x4ec], RZ ;  /* 0x00013b000a071a27 */ /* 0x000fc800078e00ff */
[C---:B------:R-:W-:Y:S01]  /*9400*/  IMAD R13, R8.reuse, c[0x0][0x4e0], RZ ;  /* 0x00013800080d7a24 */ /* 0x040fe200078e02ff */
[----:B------:R-:W-:Y:S01]  /*9410*/  @P1 SHF.R.U32.HI R11, RZ, c[0x0][0x4f0], R7 ;  /* 0x00013c00ff0b1a19 */ /* 0x000fe20000011607 */
[----:B------:R-:W-:Y:S02]  /*9420*/  IMAD R8, R8, c[0x0][0x448], RZ ;  /* 0x0001120008087a24 */ /* 0x000fe400078e02ff */
[C---:B------:R-:W-:Y:S02]  /*9430*/  IMAD R13, R5.reuse, c[0x0][0x4e4], R13 ;  /* 0x00013900050d7a24 */ /* 0x040fe400078e020d */
[----:B------:R-:W-:Y:S02]  /*9440*/  IMAD.MOV R7, RZ, RZ, -R11 ;  /* 0x000000ffff077224 */ /* 0x000fe400078e0a0b */
[C---:B------:R-:W-:Y:S02]  /*9450*/  IMAD R8, R5.reuse, c[0x0][0x44c], R8 ;  /* 0x0001130005087a24 */ /* 0x040fe400078e0208 */
[----:B------:R-:W-:-:S04]  /*9460*/  IMAD.WIDE.U32 R14, R5, c[0x0][0x448], R14 ;  /* 0x00011200050e7a25 */ /* 0x000fc800078e000e */
[----:B------:R-:W-:Y:S01]  /*9470*/  IMAD.WIDE.U32 R18, R5, c[0x0][0x4e0], R16 ;  /* 0x0001380005127a25 */ /* 0x000fe200078e0010 */
[----:B------:R-:W-:-:S03]  /*9480*/  MOV R16, R10 ;  /* 0x0000000a00107202 */ /* 0x000fc60000000f00 */
[----:B------:R-:W-:Y:S01]  /*9490*/  @P1 IMAD.HI.U32 R5, R10, c[0x0][0x4ec], RZ ;  /* 0x00013b000a051a27 */ /* 0x000fe200078e00ff */
[----:B------:R-:W-:-:S03]  /*94a0*/  IADD3 R18, P0, R11, R18, RZ ;  /* 0x000000120b127210 */ /* 0x000fc60007f1e0ff */
[----:B------:R-:W-:Y:S01]  /*94b0*/  IMAD R7, R7, c[0x0][0x4e8], R10 ;  /* 0x00013a0007077a24 */ /* 0x000fe200078e020a */
[----:B------:R-:W-:Y:S01]  /*94c0*/  @P1 SHF.R.U32.HI R16, RZ, c[0x0][0x4f0], R5 ;  /* 0x00013c00ff101a19 */ /* 0x000fe20000011605 */
[----:B------:R-:W-:Y:S01]  /*94d0*/  IMAD.IADD R15, R15, 0x1, R8 ;  /* 0x000000010f0f7824 */ /* 0x000fe200078e0208 */
[----:B------:R-:W-:Y:S01]  /*94e0*/  SHF.R.S32.HI R8, RZ, 0x1f, R11 ;  /* 0x0000001fff087819 */ /* 0x000fe2000001140b */
[----:B------:R-:W-:Y:S01]  /*94f0*/  IMAD.IADD R3, R4, 0x1, -R3 ;  /* 0x0000000104037824 */ /* 0x000fe200078e0a03 */
[----:B------:R-:W-:Y:S01]  /*9500*/  SHF.R.S32.HI R5, RZ, 0x1f, R7 ;  /* 0x0000001fff057819 */ /* 0x000fe20000011407 */
[----:B------:R-:W-:Y:S01]  /*9510*/  IMAD.WIDE.U32 R14, R16, c[0x0][0x430], R14 ;  /* 0x00010c00100e7a25 */ /* 0x000fe200078e000e */
[----:B------:R-:W-:Y:S02]  /*9520*/  IADD3.X R19, R8, R19, R13, P0, !PT ;  /* 0x0000001308137210 */ /* 0x000fe400007fe40d */
[----:B------:R-:W-:Y:S01]  /*9530*/  SHF.R.S32.HI R11, RZ, 0x1f, R16 ;  /* 0x0000001fff0b7819 */ /* 0x000fe20000011410 */
[----:B------:R-:W-:Y:S01]  /*9540*/  IMAD R5, R5, c[0x0][0x4c8], RZ ;  /* 0x0001320005057a24 */ /* 0x000fe200078e02ff */
[----:B------:R-:W-:Y:S01]  /*9550*/  IADD3 R8, -R16, RZ, RZ ;  /* 0x000000ff10087210 */ /* 0x000fe20007ffe1ff */
[----:B------:R-:W-:Y:S01]  /*9560*/  IMAD.WIDE.U32 R18, R7, c[0x0][0x4c8], R18 ;  /* 0x0001320007127a25 */ /* 0x000fe200078e0012 */
[----:B------:R-:W-:-:S03]  /*9570*/  LOP3.LUT P1, RZ, R4, 0x3, RZ, 0xc0, !PT ;  /* 0x0000000304ff7812 */ /* 0x000fc6000782c0ff */
[----:B------:R-:W-:Y:S01]  /*9580*/  IMAD R5, R7, c[0x0][0x4cc], R5 ;  /* 0x0001330007057a24 */ /* 0x000fe200078e0205 */
[----:B------:R-:W-:Y:S01]  /*9590*/  LEA R7, P0, R18, c[0x0][0x4a8], 0x2 ;  /* 0x00012a0012077a11 */ /* 0x000fe200078010ff */
[----:B------:R-:W-:Y:S01]  /*95a0*/  IMAD R11, R11, c[0x0][0x430], RZ ;  /* 0x00010c000b0b7a24 */ /* 0x000fe200078e02ff */
[----:B------:R-:W-:Y:S01]  /*95b0*/  ISETP.GE.OR P2, PT, R0, R9, P1 ;  /* 0x000000090000720c */ /* 0x000fe20000f46670 */
[----:B------:R-:W-:Y:S02]  /*95c0*/  IMAD.IADD R5, R19, 0x1, R5 ;  /* 0x0000000113057824 */ /* 0x000fe400078e0205 */
[----:B------:R-:W-:Y:S01]  /*95d0*/  IMAD R11, R16, c[0x0][0x434], R11 ;  /* 0x00010d00100b7a24 */ /* 0x000fe200078e020b */
[----:B------:R-:W-:Y:S01]  /*95e0*/  SHFL.IDX PT, R12, R7, RZ, 0x1c1f ;  /* 0x001c1fff070c7589 */ /* 0x000fe200000e0000 */
[----:B------:R-:W-:Y:S01]  /*95f0*/  IMAD R8, R8, c[0x0][0x4e8], R10 ;  /* 0x00013a0008087a24 */ /* 0x000fe200078e020a */
[----:B------:R-:W-:Y:S01]  /*9600*/  LEA.HI.X R5, R18, c[0x0][0x4ac], R5, 0x2, P0 ;  /* 0x00012b0012057a11 */ /* 0x000fe200000f1405 */
[----:B------:R-:W-:Y:S01]  /*9610*/  IMAD.IADD R15, R15, 0x1, R11 ;  /* 0x000000010f0f7824 */ /* 0x000fe200078e020b */
[----:B------:R1:W-:Y:S02]  /*9620*/  SHFL.IDX PT, R16, R7, 0x1, 0x1c1f ;  /* 0x003c1f0007107f89 */ /* 0x0003e400000e0000 */
[----:B------:R-:W-:Y:S01]  /*9630*/  SHF.R.S32.HI R10, RZ, 0x1f, R8 ;  /* 0x0000001fff0a7819 */ /* 0x000fe20000011408 */
[----:B------:R-:W-:Y:S01]  /*9640*/  IMAD.WIDE.U32 R14, R8, c[0x0][0x428], R14 ;  /* 0x00010a00080e7a25 */ /* 0x000fe200078e000e */
[----:B------:R-:W2:Y:S03]  /*9650*/  SHFL.IDX PT, R13, R5, RZ, 0x1c1f ;  /* 0x001c1fff050d7589 */ /* 0x000ea600000e0000 */
[----:B------:R-:W-:Y:S01]  /*9660*/  IMAD R10, R10, c[0x0][0x428], RZ ;  /* 0x00010a000a0a7a24 */ /* 0x000fe200078e02ff */
[----:B------:R3:W4:Y:S03]  /*9670*/  SHFL.IDX PT, R17, R5, 0x1, 0x1c1f ;  /* 0x003c1f0005117f89 */ /* 0x00072600000e0000 */
[----:B------:R-:W-:-:S05]  /*9680*/  IMAD R10, R8, c[0x0][0x42c], R10 ;  /* 0x00010b00080a7a24 */ /* 0x000fca00078e020a */
[----:B------:R-:W-:Y:S02]  /*9690*/  IADD3 R10, R15, R10, RZ ;  /* 0x0000000a0f0a7210 */ /* 0x000fe40007ffe0ff */
[----:B-1----:R-:W-:-:S04]  /*96a0*/  LEA R7, P0, R14, c[0x0][0x400], 0x2 ;  /* 0x000100000e077a11 */ /* 0x002fc800078010ff */
[----:B------:R-:W-:Y:S01]  /*96b0*/  LEA.HI.X R10, R14, c[0x0][0x404], R10, 0x2, P0 ;  /* 0x000101000e0a7a11 */ /* 0x000fe200000f140a */
[----:B--2---:R1:W-:Y:S01]  /*96c0*/  @!P2 ST.E [R12.64], R2 ;  /* 0x000000020c00a985 */ /* 0x0043e2000c10190c */
[----:B---3--:R-:W-:-:S03]  /*96d0*/  IADD3 R5, R0, 0x8, RZ ;  /* 0x0000000800057810 */ /* 0x008fc60007ffe0ff */
[----:B------:R1:W2:Y:S01]  /*96e0*/  SHFL.IDX PT, R14, R7, RZ, 0x1c1f ;  /* 0x001c1fff070e7589 */ /* 0x0002a200000e0000 */
[----:B------:R-:W-:-:S03]  /*96f0*/  ISETP.GE.OR P1, PT, R5, R9, P1 ;  /* 0x000000090500720c */ /* 0x000fc60000f26670 */
[----:B------:R1:W3:Y:S01]  /*9700*/  SHFL.IDX PT, R15, R10, RZ, 0x1c1f ;  /* 0x001c1fff0a0f7589 */ /* 0x0002e200000e0000 */
[----:B------:R-:W-:Y:S02]  /*9710*/  ISETP.GE.AND P0, PT, R5, R9, PT ;  /* 0x000000090500720c */ /* 0x000fe40003f06270 */
[----:B------:R-:W-:-:S07]  /*9720*/  SHF.L.U32 R5, R3, 0x1, RZ ;  /* 0x0000000103057819 */ /* 0x000fce00000006ff */
[----:B----4-:R1:W-:Y:S01]  /*9730*/  @!P1 ST.E [R16.64], R6 ;  /* 0x0000000610009985 */ /* 0x0103e2000c10190c */
[----:B------:R-:W-:-:S13]  /*9740*/  ISETP.GE.AND P1, PT, R0, R9, PT ;  /* 0x000000090000720c */ /* 0x000fda0003f26270 */
[----:B------:R-:W-:Y:S05]  /*9750*/  @P1 BRA `(.L_x_11) ;  /* 0x000005d000001947 */ /* 0x000fea0003800000 */
[C---:B--23--:R-:W-:Y:S02]  /*9760*/  IADD3 R4, R5.reuse, 0x8, RZ ;  /* 0x0000000805047810 */ /* 0x04cfe40007ffe0ff */
[C---:B------:R-:W-:Y:S02]  /*9770*/  IADD3 R3, R5.reuse, 0x10, RZ ;  /* 0x0000001005037810 */ /* 0x040fe40007ffe0ff */
[----:B------:R-:W-:Y:S02]  /*9780*/  ISETP.GE.AND P3, PT, R4, c[0x0][0x3c8], PT ;  /* 0x0000f20004007a0c */ /* 0x000fe40003f66270 */
[----:B-1----:R-:W-:Y:S02]  /*9790*/  IADD3 R2, R5, 0x18, RZ ;  /* 0x0000001805027810 */ /* 0x002fe40007ffe0ff */
[----:B------:R-:W-:Y:S02]  /*97a0*/  ISETP.GE.AND P2, PT, R3, c[0x0][0x3c8], PT ;  /* 0x0000f20003007a0c */ /* 0x000fe40003f46270 */
[----:B------:R-:W-:-:S02]  /*97b0*/  ISETP.GE.AND P4, PT, R5, c[0x0][0x3c8], PT ;  /* 0x0000f20005007a0c */ /* 0x000fc40003f86270 */
[----:B------:R-:W-:Y:S02]  /*97c0*/  ISETP.GE.AND P1, PT, R2, c[0x0][0x3c8], PT ;  /* 0x0000f20002007a0c */ /* 0x000fe40003f26270 */
[C---:B------:R-:W-:Y:S02]  /*97d0*/  IADD3 R0, R5.reuse, 0x20, RZ ;  /* 0x0000002005007810 */ /* 0x040fe40007ffe0ff */
[----:B------:R-:W-:Y:S02]  /*97e0*/  IADD3 R6, R5, 0x28, RZ ;  /* 0x0000002805067810 */ /* 0x000fe40007ffe0ff */
[----:B------:R-:W-:Y:S02]  /*97f0*/  @!P3 LEA.HI R4, R4, R4, RZ, 0x1 ;  /* 0x000000040404b211 */ /* 0x000fe400078f08ff */
[----:B------:R-:W-:Y:S02]  /*9800*/  ISETP.GE.AND P6, PT, R0, c[0x0][0x3c8], PT ;  /* 0x0000f20000007a0c */ /* 0x000fe40003fc6270 */
[----:B------:R-:W-:Y:S01]  /*9810*/  @!P2 LEA.HI R3, R3, R3, RZ, 0x1 ;  /* 0x000000030303a211 */ /* 0x000fe200078f08ff */
[----:B------:R-:W-:Y:S01]  /*9820*/  @!P4 IMAD.WIDE R8, R5, 0x4, R14 ;  /* 0x000000040508c825 */ /* 0x000fe200078e020e */
[----:B------:R-:W-:-:S02]  /*9830*/  @!P3 LOP3.LUT R4, R4, 0xfffffffe, RZ, 0xc0, !PT ;  /* 0xfffffffe0404b812 */ /* 0x000fc400078ec0ff */
[----:B------:R-:W-:Y:S02]  /*9840*/  @!P1 LEA.HI R2, R2, R2, RZ, 0x1 ;  /* 0x0000000202029211 */ /* 0x000fe400078f08ff */
[----:B------:R-:W-:Y:S01]  /*9850*/  @!P2 LOP3.LUT R3, R3, 0xfffffffe, RZ, 0xc0, !PT ;  /* 0xfffffffe0303a812 */ /* 0x000fe200078ec0ff */
[--C-:B------:R-:W-:Y:S01]  /*9860*/  @!P3 IMAD.WIDE R12, R4, 0x4, R14.reuse ;  /* 0x00000004040cb825 */ /* 0x100fe200078e020e */
[----:B------:R1:W-:Y:S01]  /*9870*/  @!P4 ST.E.64 [R8.64], R128 ;  /* 0x000000800800c985 */ /* 0x0003e2000c101b0c */
[----:B------:R-:W-:Y:S02]  /*9880*/  IADD3 R4, R5, 0x30, RZ ;  /* 0x0000003005047810 */ /* 0x000fe40007ffe0ff */
[----:B------:R-:W-:Y:S01]  /*9890*/  @!P2 IMAD.WIDE R16, R3, 0x4, R14 ;  /* 0x000000040310a825 */ /* 0x000fe200078e020e */
[----:B------:R2:W-:Y:S01]  /*98a0*/  @!P3 ST.E.64 [R12.64], R124 ;  /* 0x0000007c0c00b985 */ /* 0x0005e2000c101b0c */
[----:B------:R-:W-:Y:S02]  /*98b0*/  IADD3 R3, R5, 0x38, RZ ;  /* 0x0000003805037810 */ /* 0x000fe40007ffe0ff */
[----:B------:R-:W-:Y:S01]  /*98c0*/  ISETP.GE.AND P5, PT, R6, c[0x0][0x3c8], PT ;  /* 0x0000f20006007a0c */ /* 0x000fe20003fa6270 */
[----:B------:R3:W-:Y:S01]  /*98d0*/  @!P2 ST.E.64 [R16.64], R68 ;  /* 0x000000441000a985 */ /* 0x0007e2000c101b0c */
[----:B------:R-:W-:-:S02]  /*98e0*/  ISETP.GE.AND P4, PT, R4, c[0x0][0x3c8], PT ;  /* 0x0000f20004007a0c */ /* 0x000fc40003f86270 */
[----:B------:R-:W-:Y:S02]  /*98f0*/  ISETP.GE.AND P3, PT, R3, c[0x0][0x3c8], PT ;  /* 0x0000f20003007a0c */ /* 0x000fe40003f66270 */
[----:B------:R-:W-:-:S04]  /*9900*/  @!P6 LEA.HI R0, R0, R0, RZ, 0x1 ;  /* 0x000000000000e211 */ /* 0x000fc800078f08ff */
[----:B------:R-:W-:-:S03]  /*9910*/  @!P6 LOP3.LUT R0, R0, 0xfffffffe, RZ, 0xc0, !PT ;  /* 0xfffffffe0000e812 */ /* 0x000fc600078ec0ff */
[----:B------:R-:W-:Y:S02]  /*9920*/  @!P5 LEA.HI R6, R6, R6, RZ, 0x1 ;  /* 0x000000060606d211 */ /* 0x000fe400078f08ff */
[----:B------:R-:W-:Y:S02]  /*9930*/  @!P4 LEA.HI R4, R4, R4, RZ, 0x1 ;  /* 0x000000040404c211 */ /* 0x000fe400078f08ff */
[----:B------:R-:W-:Y:S02]  /*9940*/  @!P3 LEA.HI R3, R3, R3, RZ, 0x1 ;  /* 0x000000030303b211 */ /* 0x000fe400078f08ff */
[----:B------:R-:W-:Y:S02]  /*9950*/  @!P5 LOP3.LUT R6, R6, 0xfffffffe, RZ, 0xc0, !PT ;  /* 0xfffffffe0606d812 */ /* 0x000fe400078ec0ff */
[----:B------:R-:W-:Y:S02]  /*9960*/  @!P4 LOP3.LUT R4, R4, 0xfffffffe, RZ, 0xc0, !PT ;  /* 0xfffffffe0404c812 */ /* 0x000fe400078ec0ff */
[----:B-1----:R-:W-:-:S02]  /*9970*/  @!P1 LOP3.LUT R9, R2, 0xfffffffe, RZ, 0xc0, !PT ;  /* 0xfffffffe02099812 */ /* 0x002fc400078ec0ff */
[C---:B------:R-:W-:Y:S02]  /*9980*/  IADD3 R8, R5.reuse, 0x40, RZ ;  /* 0x0000004005087810 */ /* 0x040fe40007ffe0ff */
[----:B------:R-:W-:Y:S01]  /*9990*/  IADD3 R2, R5, 0x48, RZ ;  /* 0x0000004805027810 */ /* 0x000fe20007ffe0ff */
[--C-:B--2---:R-:W-:Y:S01]  /*99a0*/  @!P1 IMAD.WIDE R12, R9, 0x4, R14.reuse ;  /* 0x00000004090c9825 */ /* 0x104fe200078e020e */
[----:B------:R-:W-:Y:S02]  /*99b0*/  ISETP.GE.AND P2, PT, R8, c[0x0][0x3c8], PT ;  /* 0x0000f20008007a0c */ /* 0x000fe40003f46270 */
[----:B------:R-:W-:Y:S01]  /*99c0*/  @!P3 LOP3.LUT R3, R3, 0xfffffffe, RZ, 0xc0, !PT ;  /* 0xfffffffe0303b812 */ /* 0x000fe200078ec0ff */
[--C-:B---3--:R-:W-:Y:S01]  /*99d0*/  @!P4 IMAD.WIDE R16, R4, 0x4, R14.reuse ;  /* 0x000000040410c825 */ /* 0x108fe200078e020e */
[----:B------:R1:W-:Y:S01]  /*99e0*/  @!P1 ST.E.64 [R12.64], R72 ;  /* 0x000000480c009985 */ /* 0x0003e2000c101b0c */
[----:B------:R-:W-:Y:S02]  /*99f0*/  ISETP.GE.AND P1, PT, R2, c[0x0][0x3c8], PT ;  /* 0x0000f20002007a0c */ /* 0x000fe40003f26270 */
[----:B------:R-:W-:Y:S01]  /*9a00*/  @!P3 IMAD.WIDE R18, R3, 0x4, R14 ;  /* 0x000000040312b825 */ /* 0x000fe200078e020e */
[----:B------:R-:W-:-:S05]  /*9a10*/  IADD3 R4, R5, 0x58, RZ ;  /* 0x0000005805047810 */ /* 0x000fca0007ffe0ff */
[----:B------:R-:W-:-:S04]  /*9a20*/  @!P2 LEA.HI R8, R8, R8, RZ, 0x1 ;  /* 0x000000080808a211 */ /* 0x000fc800078f08ff */
[----:B------:R-:W-:Y:S02]  /*9a30*/  @!P2 LOP3.LUT R8, R8, 0xfffffffe, RZ, 0xc0, !PT ;  /* 0xfffffffe0808a812 */ /* 0x000fe400078ec0ff */
[----:B------:R-:W-:-:S03]  /*9a40*/  @!P1 LEA.HI R2, R2, R2, RZ, 0x1 ;  /* 0x0000000202029211 */ /* 0x000fc600078f08ff */
[----:B------:R-:W-:Y:S01]  /*9a50*/  @!P2 IMAD.WIDE R8, R8, 0x4, R14 ;  /* 0x000000040808a825 */ /* 0x000fe200078e020e */
[----:B------:R-:W-:-:S05]  /*9a60*/  @!P1 LOP3.LUT R2, R2, 0xfffffffe, RZ, 0xc0, !PT ;  /* 0xfffffffe02029812 */ /* 0x000fca00078ec0ff */
[----:B------:R-:W-:-:S04]  /*9a70*/  @!P1 IMAD.WIDE R2, R2, 0x4, R14 ;  /* 0x0000000402029825 */ /* 0x000fc800078e020e */
[----:B-1----:R-:W-:Y:S01]  /*9a80*/  @!P6 IMAD.WIDE R12, R0, 0x4, R14 ;  /* 0x00000004000ce825 */ /* 0x002fe200078e020e */
[----:B------:R-:W-:-:S04]  /*9a90*/  IADD3 R0, R5, 0x50, RZ ;  /* 0x0000005005007810 */ /* 0x000fc80007ffe0ff */
[----:B------:R1:W-:Y:S01]  /*9aa0*/  @!P6 ST.E.64 [R12.64], R76 ;  /* 0x0000004c0c00e985 */ /* 0x0003e2000c101b0c */
[----:B------:R-:W-:-:S13]  /*9ab0*/  ISETP.GE.AND P6, PT, R0, c[0x0][0x3c8], PT ;  /* 0x0000f20000007a0c */ /* 0x000fda0003fc6270 */
[----:B------:R-:W-:-:S04]  /*9ac0*/  @!P6 LEA.HI R0, R0, R0, RZ, 0x1 ;  /* 0x000000000000e211 */ /* 0x000fc800078f08ff */
[----:B------:R-:W-:Y:S01]  /*9ad0*/  @!P6 LOP3.LUT R0, R0, 0xfffffffe, RZ, 0xc0, !PT ;  /* 0xfffffffe0000e812 */ /* 0x000fe200078ec0ff */
[----:B-1----:R-:W-:Y:S01]  /*9ae0*/  @!P5 IMAD.WIDE R12, R6, 0x4, R14 ;  /* 0x00000004060cd825 */ /* 0x002fe200078e020e */
[----:B------:R-:W-:-:S04]  /*9af0*/  IADD3 R6, R5, 0x68, RZ ;  /* 0x0000006805067810 */ /* 0x000fc80007ffe0ff */
[----:B------:R1:W-:Y:S01]  /*9b00*/  @!P5 ST.E.64 [R12.64], R80 ;  /* 0x000000500c00d985 */ /* 0x0003e2000c101b0c */
[----:B------:R-:W-:-:S03]  /*9b10*/  ISETP.GE.AND P5, PT, R4, c[0x0][0x3c8], PT ;  /* 0x0000f20004007a0c */ /* 0x000fc60003fa6270 */
[----:B------:R2:W-:Y:S04]  /*9b20*/  @!P4 ST.E.64 [R16.64], R84 ;  /* 0x000000541000c985 */ /* 0x0005e8000c101b0c */
[----:B------:R3:W-:Y:S01]  /*9b30*/  @!P3 ST.E.64 [R18.64], R88 ;  /* 0x000000581200b985 */ /* 0x0007e2000c101b0c */
[----:B------:R-:W-:-:S03]  /*9b40*/  ISETP.GE.AND P3, PT, R6, c[0x0][0x3c8], PT ;  /* 0x0000f20006007a0c */ /* 0x000fc60003f66270 */
[----:B------:R4:W-:Y:S02]  /*9b50*/  @!P2 ST.E.64 [R8.64], R92 ;  /* 0x0000005c0800a985 */ /* 0x0009e4000c101b0c */
[----:B------:R-:W-:Y:S02]  /*9b60*/  @!P5 LEA.HI R4, R4, R4, RZ, 0x1 ;  /* 0x000000040404d211 */ /* 0x000fe400078f08ff */
[----:B------:R5:W-:Y:S02]  /*9b70*/  @!P1 ST.E.64 [R2.64], R96 ;  /* 0x0000006002009985 */ /* 0x000be4000c101b0c */
[----:B------:R-:W-:-:S04]  /*9b80*/  @!P5 LOP3.LUT R4, R4, 0xfffffffe, RZ, 0xc0, !PT ;  /* 0xfffffffe0404d812 */ /* 0x000fc800078ec0ff */
[----:B------:R-:W-:-:S04]  /*9b90*/  @!P3 LEA.HI R6, R6, R6, RZ, 0x1 ;  /* 0x000000060606b211 */ /* 0x000fc800078f08ff */
[----:B------:R-:W-:Y:S01]  /*9ba0*/  @!P3 LOP3.LUT R6, R6, 0xfffffffe, RZ, 0xc0, !PT ;  /* 0xfffffffe0606b812 */ /* 0x000fe200078ec0ff */
[----:B-1----:R-:W-:-:S04]  /*9bb0*/  @!P6 IMAD.WIDE R12, R0, 0x4, R14 ;  /* 0x00000004000ce825 */ /* 0x002fc800078e020e */
[--C-:B--2---:R-:W-:Y:S01]  /*9bc0*/  @!P5 IMAD.WIDE R16, R4, 0x4, R14.reuse ;  /* 0x000000040410d825 */ /* 0x104fe200078e020e */
[----:B------:R1:W-:Y:S03]  /*9bd0*/  @!P6 ST.E.64 [R12.64], R120 ;  /* 0x000000780c00e985 */ /* 0x0003e6000c101b0c */
[----:B---3--:R-:W-:Y:S01]  /*9be0*/  @!P3 IMAD.WIDE R18, R6, 0x4, R14 ;  /* 0x000000040612b825 */ /* 0x008fe200078e020e */
[----:B------:R1:W-:Y:S01]  /*9bf0*/  @!P5 ST.E.64 [R16.64], R100 ;  /* 0x000000641000d985 */ /* 0x0003e2000c101b0c */
[C---:B----4-:R-:W-:Y:S02]  /*9c00*/  IADD3 R8, R5.reuse, 0x60, RZ ;  /* 0x0000006005087810 */ /* 0x050fe40007ffe0ff */
[C---:B-----5:R-:W-:Y:S02]  /*9c10*/  IADD3 R3, R5.reuse, 0x70, RZ ;  /* 0x0000007005037810 */ /* 0x060fe40007ffe0ff */
[----:B------:R-:W-:-:S02]  /*9c20*/  IADD3 R2, R5, 0x78, RZ ;  /* 0x0000007805027810 */ /* 0x000fc40007ffe0ff */
[----:B------:R-:W-:Y:S02]  /*9c30*/  ISETP.GE.AND P4, PT, R8, c[0x0][0x3c8], PT ;  /* 0x0000f20008007a0c */ /* 0x000fe40003f86270 */
[----:B------:R-:W-:Y:S02]  /*9c40*/  ISETP.GE.AND P2, PT, R3, c[0x0][0x3c8], PT ;  /* 0x0000f20003007a0c */ /* 0x000fe40003f46270 */
[----:B------:R-:W-:-:S09]  /*9c50*/  ISETP.GE.AND P1, PT, R2, c[0x0][0x3c8], PT ;  /* 0x0000f20002007a0c */ /* 0x000fd20003f26270 */
[----:B------:R-:W-:Y:S02]  /*9c60*/  @!P4 LEA.HI R8, R8, R8, RZ, 0x1 ;  /* 0x000000080808c211 */ /* 0x000fe400078f08ff */
[----:B------:R-:W-:Y:S02]  /*9c70*/  @!P2 LEA.HI R3, R3, R3, RZ, 0x1 ;  /* 0x000000030303a211 */ /* 0x000fe400078f08ff */
[----:B------:R-:W-:Y:S02]  /*9c80*/  @!P1 LEA.HI R2, R2, R2, RZ, 0x1 ;  /* 0x0000000202029211 */ /* 0x000fe400078f08ff */
[----:B------:R-:W-:Y:S02]  /*9c90*/  @!P4 LOP3.LUT R8, R8, 0xfffffffe, RZ, 0xc0, !PT ;  /* 0xfffffffe0808c812 */ /* 0x000fe400078ec0ff */
[----:B------:R-:W-:Y:S02]  /*9ca0*/  @!P2 LOP3.LUT R3, R3, 0xfffffffe, RZ, 0xc0, !PT ;  /* 0xfffffffe0303a812 */ /* 0x000fe400078ec0ff */
[----:B------:R-:W-:Y:S01]  /*9cb0*/  @!P1 LOP3.LUT R2, R2, 0xfffffffe, RZ, 0xc0, !PT ;  /* 0xfffffffe02029812 */ /* 0x000fe200078ec0ff */
[----:B------:R-:W-:-:S04]  /*9cc0*/  @!P4 IMAD.WIDE R8, R8, 0x4, R14 ;  /* 0x000000040808c825 */ /* 0x000fc800078e020e */
[--C-:B------:R-:W-:Y:S01]  /*9cd0*/  @!P2 IMAD.WIDE R20, R3, 0x4, R14.reuse ;  /* 0x000000040314a825 */ /* 0x100fe200078e020e */
[----:B------:R1:W-:Y:S03]  /*9ce0*/  @!P4 ST.E.64 [R8.64], R104 ;  /* 0x000000680800c985 */ /* 0x0003e6000c101b0c */
[----:B------:R-:W-:Y:S01]  /*9cf0*/  @!P1 IMAD.WIDE R2, R2, 0x4, R14 ;  /* 0x0000000402029825 */ /* 0x000fe200078e020e */
[----:B------:R1:W-:Y:S04]  /*9d00*/  @!P3 ST.E.64 [R18.64], R108 ;  /* 0x0000006c1200b985 */ /* 0x0003e8000c101b0c */
[----:B------:R1:W-:Y:S04]  /*9d10*/  @!P2 ST.E.64 [R20.64], R116 ;  /* 0x000000741400a985 */ /* 0x0003e8000c101b0c */
[----:B------:R1:W-:Y:S02]  /*9d20*/  @!P1 ST.E.64 [R2.64], R112 ;  /* 0x0000007002009985 */ /* 0x0003e4000c101b0c */
.L_x_11:
[----:B--23--:R-:W-:Y:S05]  /*9d30*/  BSYNC B0 ;  /* 0x0000000000007941 */ /* 0x00cfea0003800000 */
.L_x_10:
[----:B------:R2:W3:Y:S04]  /*9d40*/  SHFL.IDX PT, R11, R10, 0x1, 0x1c1f ;  /* 0x003c1f000a0b7f89 */ /* 0x0004e800000e0000 */
[----:B-1----:R2:W1:Y:S01]  /*9d50*/  SHFL.IDX PT, R10, R7, 0x1, 0x1c1f ;  /* 0x003c1f00070a7f89 */ /* 0x00246200000e0000 */
[----:B------:R-:W-:Y:S05]  /*9d60*/  @P0 EXIT ;  /* 0x000000000000094d */ /* 0x000fea0003800000 */
[C---:B------:R-:W-:Y:S02]  /*9d70*/  ISETP.GE.AND P0, PT, R5.reuse, c[0x0][0x3c8], PT ;  /* 0x0000f20005007a0c */ /* 0x040fe40003f06270 */
[----:B------:R-:W-:-:S02]  /*9d80*/  IADD3 R2, R5, 0x8, RZ ;  /* 0x0000000805027810 */ /* 0x000fc40007ffe0ff */
[C---:B------:R-:W-:Y:S02]  /*9d90*/  IADD3 R0, R5.reuse, 0x10, RZ ;  /* 0x0000001005007810 */ /* 0x040fe40007ffe0ff */
[----:B------:R-:W-:Y:S02]  /*9da0*/  ISETP.GE.AND P6, PT, R2, c[0x0][0x3c8], PT ;  /* 0x0000f20002007a0c */ /* 0x000fe40003fc6270 */
[C---:B------:R-:W-:Y:S02]  /*9db0*/  IADD3 R8, R5.reuse, 0x18, RZ ;  /* 0x0000001805087810 */ /* 0x040fe40007ffe0ff */
[----:B------:R-:W-:Y:S02]  /*9dc0*/  ISETP.GE.AND P5, PT, R0, c[0x0][0x3c8], PT ;  /* 0x0000f20000007a0c */ /* 0x000fe40003fa6270 */
[----:B------:R-:W-:Y:S01]  /*9dd0*/  ISETP.GE.AND P4, PT, R8, c[0x0][0x3c8], PT ;  /* 0x0000f20008007a0c */ /* 0x000fe20003f86270 */
[C---:B-123--:R-:W-:Y:S01]  /*9de0*/  @!P0 IMAD.WIDE R6, R5.reuse, 0x4, R10 ;  /* 0x0000000405068825 */ /* 0x04efe200078e020a */
[----:B------:R-:W-:-:S02]  /*9df0*/  IADD3 R4, R5, 0x30, RZ ;  /* 0x0000003005047810 */ /* 0x000fc40007ffe0ff */
[----:B------:R-:W-:Y:S02]  /*9e00*/  IADD3 R3, R5, 0x38, RZ ;  /* 0x0000003805037810 */ /* 0x000fe40007ffe0ff */
[----:B------:R1:W-:Y:S01]  /*9e10*/  @!P0 ST.E.64 [R6.64], R130 ;  /* 0x0000008206008985 */ /* 0x0003e2000c101b0c */
[----:B------:R-:W-:Y:S02]  /*9e20*/  @!P6 LEA.HI R2, R2, R2, RZ, 0x1 ;  /* 0x000000020202e211 */ /* 0x000fe400078f08ff */
[----:B------:R-:W-:Y:S02]  /*9e30*/  ISETP.GE.AND P1, PT, R4, c[0x0][0x3c8], PT ;  /* 0x0000f20004007a0c */ /* 0x000fe40003f26270 */
[----:B------:R-:W-:Y:S02]  /*9e40*/  ISETP.GE.AND P0, PT, R3, c[0x0][0x3c8], PT ;  /* 0x0000f20003007a0c */ /* 0x000fe40003f06270 */
[----:B------:R-:W-:Y:S02]  /*9e50*/  @!P5 LEA.HI R0, R0, R0, RZ, 0x1 ;  /* 0x000000000000d211 */ /* 0x000fe400078f08ff */
[----:B------:R-:W-:-:S02]  /*9e60*/  @!P6 LOP3.LUT R2, R2, 0xfffffffe, RZ, 0xc0, !PT ;  /* 0xfffffffe0202e812 */ /* 0x000fc400078ec0ff */
[----:B------:R-:W-:Y:S02]  /*9e70*/  @!P4 LEA.HI R8, R8, R8, RZ, 0x1 ;  /* 0x000000080808c211 */ /* 0x000fe400078f08ff */
[----:B------:R-:W-:Y:S01]  /*9e80*/  @!P5 LOP3.LUT R0, R0, 0xfffffffe, RZ, 0xc0, !PT ;  /* 0xfffffffe0000d812 */ /* 0x000fe200078ec0ff */
[--C-:B------:R-:W-:Y:S01]  /*9e90*/  @!P6 IMAD.WIDE R12, R2, 0x4, R10.reuse ;  /* 0x00000004020ce825 */ /* 0x100fe200078e020a */
[----:B------:R-:W-:Y:S02]  /*9ea0*/  @!P4 LOP3.LUT R8, R8, 0xfffffffe, RZ, 0xc0, !PT ;  /* 0xfffffffe0808c812 */ /* 0x000fe400078ec0ff */
[----:B------:R-:W-:Y:S01]  /*9eb0*/  @!P1 LEA.HI R4, R4, R4, RZ, 0x1 ;  /* 0x0000000404049211 */ /* 0x000fe200078f08ff */
[--C-:B------:R-:W-:Y:S01]  /*9ec0*/  @!P5 IMAD.WIDE R14, R0, 0x4, R10.reuse ;  /* 0x00000004000ed825 */ /* 0x100fe200078e020a */
[----:B------:R-:W-:Y:S01]  /*9ed0*/  @!P6 ST.E.64 [R12.64], R126 ;  /* 0x0000007e0c00e985 */ /* 0x000fe2000c101b0c */
[----:B------:R-:W-:Y:S02]  /*9ee0*/  @!P0 LEA.HI R3, R3, R3, RZ, 0x1 ;  /* 0x0000000303038211 */ /* 0x000fe400078f08ff */
[----:B------:R-:W-:Y:S01]  /*9ef0*/  @!P4 IMAD.WIDE R8, R8, 0x4, R10 ;  /* 0x000000040808c825 */ /* 0x000fe200078e020a */
[----:B------:R-:W-:Y:S01]  /*9f00*/  IADD3 R2, R5, 0x40, RZ ;  /* 0x0000004005027810 */ /* 0x000fe20007ffe0ff */
[----:B------:R2:W-:Y:S01]  /*9f10*/  @!P5 ST.E.64 [R14.64], R70 ;  /* 0x000000460e00d985 */ /* 0x0005e2000c101b0c */
[----:B------:R-:W-:-:S02]  /*9f20*/  @!P1 LOP3.LUT R4, R4, 0xfffffffe, RZ, 0xc0, !PT ;  /* 0xfffffffe04049812 */ /* 0x000fc400078ec0ff */
[C---:B------:R-:W-:Y:S01]  /*9f30*/  IADD3 R0, R5.reuse, 0x48, RZ ;  /* 0x0000004805007810 */ /* 0x040fe20007ffe0ff */
[----:B------:R3:W-:Y:S01]  /*9f40*/  @!P4 ST.E.64 [R8.64], R74 ;  /* 0x0000004a0800c985 */ /* 0x0007e2000c101b0c */
[C---:B-1----:R-:W-:Y:S02]  /*9f50*/  IADD3 R7, R5.reuse, 0x20, RZ ;  /* 0x0000002005077810 */ /* 0x042fe40007ffe0ff */
[----:B------:R-:W-:Y:S02]  /*9f60*/  IADD3 R6, R5, 0x28, RZ ;  /* 0x0000002805067810 */ /* 0x000fe40007ffe0ff */
[----:B------:R-:W-:Y:S02]  /*9f70*/  ISETP.GE.AND P3, PT, R7, c[0x0][0x3c8], PT ;  /* 0x0000f20007007a0c */ /* 0x000fe40003f66270 */
[----:B------:R-:W-:Y:S02]  /*9f80*/  ISETP.GE.AND P2, PT, R6, c[0x0][0x3c8], PT ;  /* 0x0000f20006007a0c */ /* 0x000fe40003f46270 */
[----:B------:R-:W-:-:S02]  /*9f90*/  @!P0 LOP3.LUT R3, R3, 0xfffffffe, RZ, 0xc0, !PT ;  /* 0xfffffffe03038812 */ /* 0x000fc400078ec0ff */
[----:B------:R-:W-:Y:S02]  /*9fa0*/  ISETP.GE.AND P6, PT, R2, c[0x0][0x3c8], PT ;  /* 0x0000f20002007a0c */ /* 0x000fe40003fc6270 */
[----:B------:R-:W-:Y:S01]  /*9fb0*/  ISETP.GE.AND P5, PT, R0, c[0x0][0x3c8], PT ;  /* 0x0000f20000007a0c */ /* 0x000fe20003fa6270 */
[----:B------:R-:W-:Y:S01]  /*9fc0*/  @!P0 IMAD.WIDE R16, R3, 0x4, R10 ;  /* 0x0000000403108825 */ /* 0x000fe200078e020a */
[----:B------:R-:W-:-:S03]  /*9fd0*/  IADD3 R3, R5, 0x70, RZ ;  /* 0x0000007005037810 */ /* 0x000fc60007ffe0ff */
[----:B------:R-:W-:Y:S02]  /*9fe0*/  @!P3 LEA.HI R7, R7, R7, RZ, 0x1 ;  /* 0x000000070707b211 */ /* 0x000fe400078f08ff */
[----:B------:R-:W-:Y:S02]  /*9ff0*/  @!P2 LEA.HI R6, R6, R6, RZ, 0x1 ;  /* 0x000000060606a211 */ /* 0x000fe400078f08ff */
[----:B------:R-:W-:Y:S02]  /*a000*/  @!P3 LOP3.LUT R7, R7, 0xfffffffe, RZ, 0xc0, !PT ;  /* 0xfffffffe0707b812 */ /* 0x000fe400078ec0ff */
[----:B------:R-:W-:Y:S01]  /*a010*/  @!P2 LOP3.LUT R6, R6, 0xfffffffe, RZ, 0xc0, !PT ;  /* 0xfffffffe0606a812 */ /* 0x000fe200078ec0ff */
[--C-:B--2---:R-:W-:Y:S01]  /*a020*/  @!P1 IMAD.WIDE R14, R4, 0x4, R10.reuse ;  /* 0x00000004040e9825 */ /* 0x104fe200078e020a */
[----:B------:R-:W-:Y:S02]  /*a030*/  IADD3 R4, R5, 0x68, RZ ;  /* 0x0000006805047810 */ /* 0x000fe40007ffe0ff */
[----:B------:R-:W-:Y:S01]  /*a040*/  @!P6 LEA.HI R2, R2, R2, RZ, 0x1 ;  /* 0x000000020202e211 */ /* 0x000fe200078f08ff */
[----:B------:R-:W-:Y:S01]  /*a050*/  @!P3 IMAD.WIDE R12, R7, 0x4, R10 ;  /* 0x00000004070cb825 */ /* 0x000fe200078e020a */
[----:B---3--:R-:W-:-:S02]  /*a060*/  IADD3 R8, R5, 0x50, RZ ;  /* 0x0000005005087810 */ /* 0x008fc40007ffe0ff */
[----:B------:R-:W-:Y:S01]  /*a070*/  @!P5 LEA.HI R0, R0, R0, RZ, 0x1 ;  /* 0x000000000000d211 */ /* 0x000fe200078f08ff */
[----:B------:R-:W-:Y:S01]  /*a080*/  @!P2 IMAD.WIDE R6, R6, 0x4, R10 ;  /* 0x000000040606a825 */ /* 0x000fe200078e020a */
[----:B------:R1:W-:Y:S01]  /*a090*/  @!P3 ST.E.64 [R12.64], R78 ;  /* 0x0000004e0c00b985 */ /* 0x0003e2000c101b0c */
[----:B------:R-:W-:Y:S02]  /*a0a0*/  ISETP.GE.AND P4, PT, R8, c[0x0][0x3c8], PT ;  /* 0x0000f20008007a0c */ /* 0x000fe40003f86270 */
[----:B------:R-:W-:Y:S01]  /*a0b0*/  @!P6 LOP3.LUT R2, R2, 0xfffffffe, RZ, 0xc0, !PT ;  /* 0xfffffffe0202e812 */ /* 0x000fe200078ec0ff */
[----:B------:R2:W-:Y:S01]  /*a0c0*/  @!P2 ST.E.64 [R6.64], R82 ;  /* 0x000000520600a985 */ /* 0x0005e2000c101b0c */
[----:B------:R-:W-:-:S03]  /*a0d0*/  @!P5 LOP3.LUT R0, R0, 0xfffffffe, RZ, 0xc0, !PT ;  /* 0xfffffffe0000d812 */ /* 0x000fc600078ec0ff */
[----:B------:R3:W-:Y:S01]  /*a0e0*/  @!P1 ST.E.64 [R14.64], R86 ;  /* 0x000000560e009985 */ /* 0x0007e2000c101b0c */
[----:B------:R-:W-:-:S03]  /*a0f0*/  ISETP.GE.AND P1, PT, R4, c[0x0][0x3c8], PT ;  /* 0x0000f20004007a0c */ /* 0x000fc60003f26270 */
[----:B------:R-:W-:Y:S01]  /*a100*/  @!P0 ST.E.64 [R16.64], R90 ;  /* 0x0000005a10008985 */ /* 0x000fe2000c101b0c */
[----:B------:R-:W-:Y:S02]  /*a110*/  ISETP.GE.AND P0, PT, R3, c[0x0][0x3c8], PT ;  /* 0x0000f20003007a0c */ /* 0x000fe40003f06270 */
[----:B------:R-:W-:-:S04]  /*a120*/  @!P4 LEA.HI R8, R8, R8, RZ, 0x1 ;  /* 0x000000080808c211 */ /* 0x000fc800078f08ff */
[----:B------:R-:W-:-:S03]  /*a130*/  @!P4 LOP3.LUT R8, R8, 0xfffffffe, RZ, 0xc0, !PT ;  /* 0xfffffffe0808c812 */ /* 0x000fc600078ec0ff */
[----:B------:R-:W-:Y:S02]  /*a140*/  @!P1 LEA.HI R4, R4, R4, RZ, 0x1 ;  /* 0x0000000404049211 */ /* 0x000fe400078f08ff */
[--C-:B------:R-:W-:Y:S02]  /*a150*/  @!P4 IMAD.WIDE R8, R8, 0x4, R10.reuse ;  /* 0x000000040808c825 */ /* 0x100fe400078e020a */
[----:B------:R-:W-:Y:S02]  /*a160*/  @!P0 LEA.HI R3, R3, R3, RZ, 0x1 ;  /* 0x0000000303038211 */ /* 0x000fe400078f08ff */
[----:B------:R-:W-:Y:S01]  /*a170*/  @!P1 LOP3.LUT R4, R4, 0xfffffffe, RZ, 0xc0, !PT ;  /* 0xfffffffe04049812 */ /* 0x000fe200078ec0ff */
[----:B-1----:R-:W-:Y:S01]  /*a180*/  @!P6 IMAD.WIDE R12, R2, 0x4, R10 ;  /* 0x00000004020ce825 */ /* 0x002fe200078e020a */
[----:B------:R-:W-:Y:S02]  /*a190*/  @!P0 LOP3.LUT R3, R3, 0xfffffffe, RZ, 0xc0, !PT ;  /* 0xfffffffe03038812 */ /* 0x000fe400078ec0ff */
[----:B--2---:R-:W-:-:S02]  /*a1a0*/  IADD3 R7, R5, 0x58, RZ ;  /* 0x0000005805077810 */ /* 0x004fc40007ffe0ff */
[----:B------:R1:W-:Y:S01]  /*a1b0*/  @!P6 ST.E.64 [R12.64], R94 ;  /* 0x0000005e0c00e985 */ /* 0x0003e2000c101b0c */
[----:B------:R-:W-:Y:S01]  /*a1c0*/  IADD3 R6, R5, 0x60, RZ ;  /* 0x0000006005067810 */ /* 0x000fe20007ffe0ff */
[--C-:B------:R-:W-:Y:S01]  /*a1d0*/  @!P0 IMAD.WIDE R2, R3, 0x4, R10.reuse ;  /* 0x0000000403028825 */ /* 0x100fe200078e020a */
[----:B------:R-:W-:Y:S02]  /*a1e0*/  ISETP.GE.AND P3, PT, R7, c[0x0][0x3c8], PT ;  /* 0x0000f20007007a0c */ /* 0x000fe40003f66270 */
[----:B------:R-:W-:Y:S01]  /*a1f0*/  ISETP.GE.AND P2, PT, R6, c[0x0][0x3c8], PT ;  /* 0x0000f20006007a0c */ /* 0x000fe20003f46270 */
[----:B---3--:R-:W-:Y:S01]  /*a200*/  @!P5 IMAD.WIDE R14, R0, 0x4, R10 ;  /* 0x00000004000ed825 */ /* 0x008fe200078e020a */
[----:B------:R-:W-:-:S04]  /*a210*/  IADD3 R0, R5, 0x78, RZ ;  /* 0x0000007805007810 */ /* 0x000fc80007ffe0ff */
[----:B------:R2:W-:Y:S04]  /*a220*/  @!P5 ST.E.64 [R14.64], R98 ;  /* 0x000000620e00d985 */ /* 0x0005e8000c101b0c */
[----:B------:R3:W-:Y:S01]  /*a230*/  @!P4 ST.E.64 [R8.64], R122 ;  /* 0x0000007a0800c985 */ /* 0x0007e2000c101b0c */
[----:B------:R-:W-:Y:S02]  /*a240*/  @!P3 LEA.HI R7, R7, R7, RZ, 0x1 ;  /* 0x000000070707b211 */ /* 0x000fe400078f08ff */
[----:B------:R-:W-:Y:S02]  /*a250*/  @!P2 LEA.HI R6, R6, R6, RZ, 0x1 ;  /* 0x000000060606a211 */ /* 0x000fe400078f08ff */
[----:B------:R-:W-:Y:S02]  /*a260*/  @!P3 LOP3.LUT R7, R7, 0xfffffffe, RZ, 0xc0, !PT ;  /* 0xfffffffe0707b812 */ /* 0x000fe400078ec0ff */
[----:B------:R-:W-:-:S03]  /*a270*/  @!P2 LOP3.LUT R6, R6, 0xfffffffe, RZ, 0xc0, !PT ;  /* 0xfffffffe0606a812 */ /* 0x000fc600078ec0ff */
[----:B-1----:R-:W-:-:S04]  /*a280*/  @!P3 IMAD.WIDE R12, R7, 0x4, R10 ;  /* 0x00000004070cb825 */ /* 0x002fc800078e020a */
[--C-:B------:R-:W-:Y:S01]  /*a290*/  @!P2 IMAD.WIDE R6, R6, 0x4, R10.reuse ;  /* 0x000000040606a825 */ /* 0x100fe200078e020a */
[----:B------:R3:W-:Y:S04]  /*a2a0*/  @!P3 ST.E.64 [R12.64], R102 ;  /* 0x000000660c00b985 */ /* 0x0007e8000c101b0c */
[----:B------:R3:W-:Y:S01]  /*a2b0*/  @!P2 ST.E.64 [R6.64], R106 ;  /* 0x0000006a0600a985 */ /* 0x0007e2000c101b0c */
[----:B--2---:R-:W-:-:S05]  /*a2c0*/  @!P1 IMAD.WIDE R14, R4, 0x4, R10 ;  /* 0x00000004040e9825 */ /* 0x004fca00078e020a */
[----:B------:R3:W-:Y:S04]  /*a2d0*/  @!P1 ST.E.64 [R14.64], R110 ;  /* 0x0000006e0e009985 */ /* 0x0007e8000c101b0c */
[----:B------:R3:W-:Y:S01]  /*a2e0*/  @!P0 ST.E.64 [R2.64], R118 ;  /* 0x0000007602008985 */ /* 0x0007e2000c101b0c */
[----:B------:R-:W-:-:S13]  /*a2f0*/  ISETP.GE.AND P0, PT, R0, c[0x0][0x3c8], PT ;  /* 0x0000f20000007a0c */ /* 0x000fda0003f06270 */
[----:B------:R-:W-:Y:S05]  /*a300*/  @P0 EXIT ;  /* 0x000000000000094d */ /* 0x000fea0003800000 */
[----:B------:R-:W-:-:S04]  /*a310*/  LEA.HI R0, R0, R0, RZ, 0x1 ;  /* 0x0000000000007211 */ /* 0x000fc800078f08ff */
[----:B------:R-:W-:-:S05]  /*a320*/  LOP3.LUT R0, R0, 0xfffffffe, RZ, 0xc0, !PT ;  /* 0xfffffffe00007812 */ /* 0x000fca00078ec0ff */
[----:B------:R-:W-:-:S05]  /*a330*/  IMAD.WIDE R10, R0, 0x4, R10 ;  /* 0x00000004000a7825 */ /* 0x000fca00078e020a */
[----:B------:R-:W-:Y:S01]  /*a340*/  ST.E.64 [R10.64], R114 ;  /* 0x000000720a007985 */ /* 0x000fe2000c101b0c */
[----:B------:R-:W-:Y:S05]  /*a350*/  EXIT ;  /* 0x000000000000794d */ /* 0x000fea0003800000 */
.L_x_9:
[----:B------:R-:W1:Y:S02]  /*a360*/  S2R R3, SR_TID.X ;  /* 0x0000000000037919 */ /* 0x000e640000002100 */
[----:B-1----:R-:W-:-:S13]  /*a370*/  ISETP.GT.AND P0, PT, R3, 0x7f, PT ;  /* 0x0000007f0300780c */ /* 0x002fda0003f04270 */
[----:B------:R-:W-:Y:S05]  /*a380*/  @P0 EXIT ;  /* 0x000000000000094d */ /* 0x000fea0003800000 */
[----:B------:R-:W1:Y:S01]  /*a390*/  S2R R7, SR_CTAID.X ;  /* 0x0000000000077919 */ /* 0x000e620000002500 */
[----:B------:R-:W-:-:S05]  /*a3a0*/  MOV R0, c[0x0][0x4e8] ;  /* 0x00013a0000007a02 */ /* 0x000fca0000000f00 */
[----:B------:R-:W-:Y:S01]  /*a3b0*/  IMAD R2, R0, c[0x0][0x388], RZ ;  /* 0x0000e20000027a24 */ /* 0x000fe200078e02ff */
[----:B-1----:R-:W-:-:S04]  /*a3c0*/  LEA R7, R7, R3, 0x7 ;  /* 0x0000000307077211 */ /* 0x002fc800078e38ff */
[----:B------:R-:W-:-:S13]  /*a3d0*/  ISETP.GE.AND P0, PT, R7, R2, PT ;  /* 0x000000020700720c */ /* 0x000fda0003f06270 */
[----:B------:R-:W-:Y:S05]  /*a3e0*/  @P0 EXIT ;  /* 0x000000000000094d */ /* 0x000fea0003800000 */
[----:B------:R-:W1:Y:S01]  /*a3f0*/  S2R R4, SR_CTAID.Z ;  /* 0x0000000000047919 */ /* 0x000e620000002700 */
[----:B------:R-:W-:Y:S01]  /*a400*/  USHF.R.S32.HI UR6, URZ, 0x1f, UR10 ;  /* 0x0000001f3f067899 */ /* 0x000fe2000801140a */
[----:B------:R-:W-:Y:S01]  /*a410*/  ISETP.NE.AND P0, PT, R0, 0x1, PT ;  /* 0x000000010000780c */ /* 0x000fe20003f05270 */
[----:B------:R-:W-:Y:S01]  /*a420*/  ULDC.64 UR4, c[0x0][0x4d0] ;  /* 0x0001340000047ab9 */ /* 0x000fe20000000a00 */
[----:B------:R-:W2:Y:S01]  /*a430*/  S2R R3, SR_CTAID.Y ;  /* 0x0000000000037919 */ /* 0x000ea20000002600 */
[----:B------:R-:W-:Y:S01]  /*a440*/  UIMAD UR6, UR6, UR4, URZ ;  /* 0x00000004060672a4 */ /* 0x000fe2000f8e023f */
[----:B------:R-:W-:Y:S01]  /*a450*/  IADD3 R2, RZ, -UR10, RZ ;  /* 0x8000000aff027c10 */ /* 0x000fe2000fffe0ff */
[----:B------:R-:W-:Y:S01]  /*a460*/  UIMAD.WIDE.U32 UR8, UR10, UR4, URZ ;  /* 0x000000040a0872a5 */ /* 0x000fe2000f8e003f */
[----:B------:R-:W-:Y:S01]  /*a470*/  MOV R6, R7 ;  /* 0x0000000700067202 */ /* 0x000fe20000000f00 */
[----:B------:R-:W-:-:S04]  /*a480*/  UIMAD UR4, UR10, UR5, UR6 ;  /* 0x000000050a0472a4 */ /* 0x000fc8000f8e0206 */
[----:B------:R-:W-:Y:S01]  /*a490*/  UIADD3 UR4, UR9, UR4, URZ ;  /* 0x0000000409047290 */ /* 0x000fe2000fffe03f */
[----:B------:R-:W-:Y:S01]  /*a4a0*/  MOV R9, UR9 ;  /* 0x0000000900097c02 */ /* 0x000fe20008000f00 */
[----:B------:R-:W-:-:S04]  /*a4b0*/  @P0 IMAD.HI.U32 R5, R7, c[0x0][0x4ec], RZ ;  /* 0x00013b0007050a27 */ /* 0x000fc800078e00ff */
[----:B------:R-:W-:Y:S01]  /*a4c0*/  IMAD.U32 R8, RZ, RZ, UR8 ;  /* 0x00000008ff087e24 */ /* 0x000fe2000f8e00ff */
[----:B------:R-:W-:Y:S01]  /*a4d0*/  @P0 SHF.R.U32.HI R6, RZ, c[0x0][0x4f0], R5 ;  /* 0x00013c00ff060a19 */ /* 0x000fe20000011605 */
[----:B------:R-:W-:Y:S01]  /*a4e0*/  IMAD.U32 R9, RZ, RZ, UR4 ;  /* 0x00000004ff097e24 */ /* 0x000fe2000f8e00ff */
[----:B-1----:R-:W-:-:S03]  /*a4f0*/  SHF.R.S32.HI R0, RZ, 0x1f, R4 ;  /* 0x0000001fff007819 */ /* 0x002fc60000011404 */
[----:B------:R-:W-:-:S04]  /*a500*/  IMAD.WIDE.U32 R8, R4, c[0x0][0x4d8], R8 ;  /* 0x0001360004087a25 */ /* 0x000fc800078e0008 */
[----:B------:R-:W-:Y:S02]  /*a510*/  IMAD R0, R0, c[0x0][0x4d8], RZ ;  /* 0x0001360000007a24 */ /* 0x000fe400078e02ff */
[----:B--2---:R-:W-:Y:S02]  /*a520*/  IMAD R2, R2, c[0x0][0x550], R3 ;  /* 0x0001540002027a24 */ /* 0x004fe400078e0203 */
[----:B------:R-:W-:Y:S01]  /*a530*/  IMAD R0, R4, c[0x0][0x4dc], R0 ;  /* 0x0001370004007a24 */ /* 0x000fe200078e0200 */
[----:B------:R-:W-:Y:S02]  /*a540*/  IADD3 R4, -R6, RZ, RZ ;  /* 0x000000ff06047210 */ /* 0x000fe40007ffe1ff */
[----:B------:R-:W-:Y:S01]  /*a550*/  SHF.R.S32.HI R3, RZ, 0x1f, R2 ;  /* 0x0000001fff037819 */ /* 0x000fe20000011402 */
[----:B------:R-:W-:Y:S01]  /*a560*/  IMAD.IADD R9, R0, 0x1, R9 ;  /* 0x0000000100097824 */ /* 0x000fe200078e0209 */
[----:B------:R-:W-:Y:S01]  /*a570*/  SHF.R.S32.HI R0, RZ, 0x1f, R6 ;  /* 0x0000001fff007819 */ /* 0x000fe20000011406 */
[----:B------:R-:W-:-:S02]  /*a580*/  IMAD R4, R4, c[0x0][0x4e8], R7 ;  /* 0x00013a0004047a24 */ /* 0x000fc400078e0207 */
[----:B------:R-:W-:Y:S02]  /*a590*/  IMAD R3, R3, c[0x0][0x4e0], RZ ;  /* 0x0001380003037a24 */ /* 0x000fe400078e02ff */
[----:B------:R-:W-:-:S04]  /*a5a0*/  IMAD.WIDE.U32 R8, R2, c[0x0][0x4e0], R8 ;  /* 0x0001380002087a25 */ /* 0x000fc800078e0008 */
[----:B------:R-:W-:Y:S01]  /*a5b0*/  IMAD R3, R2, c[0x0][0x4e4], R3 ;  /* 0x0001390002037a24 */ /* 0x000fe200078e0203 */
[----:B------:R-:W-:Y:S02]  /*a5c0*/  SHF.R.S32.HI R2, RZ, 0x1f, R4 ;  /* 0x0000001fff027819 */ /* 0x000fe40000011404 */
[----:B------:R-:W-:-:S03]  /*a5d0*/  IADD3 R6, P0, R6, R8, RZ ;  /* 0x0000000806067210 */ /* 0x000fc60007f1e0ff */
[----:B------:R-:W-:Y:S01]  /*a5e0*/  IMAD R2, R2, c[0x0][0x4c8], RZ ;  /* 0x0001320002027a24 */ /* 0x000fe200078e02ff */
[----:B------:R-:W-:Y:S02]  /*a5f0*/  IADD3.X R7, R0, R9, R3, P0, !PT ;  /* 0x0000000900077210 */ /* 0x000fe400007fe403 */
[----:B------:R-:W-:Y:S01]  /*a600*/  MOV R0, 0xff800000 ;  /* 0xff80000000007802 */ /* 0x000fe20000000f00 */
[C---:B------:R-:W-:Y:S02]  /*a610*/  IMAD R2, R4.reuse, c[0x0][0x4cc], R2 ;  /* 0x0001330004027a24 */ /* 0x040fe400078e0202 */
[----:B------:R-:W-:-:S05]  /*a620*/  IMAD.WIDE.U32 R6, R4, c[0x0][0x4c8], R6 ;  /* 0x0001320004067a25 */ /* 0x000fca00078e0006 */
[----:B------:R-:W-:Y:S02]  /*a630*/  IADD3 R2, R7, R2, RZ ;  /* 0x0000000207027210 */ /* 0x000fe40007ffe0ff */
[----:B------:R-:W-:-:S04]  /*a640*/  LEA R4, P0, R6, c[0x0][0x4a8], 0x2 ;  /* 0x00012a0006047a11 */ /* 0x000fc800078010ff */
[----:B------:R-:W-:-:S05]  /*a650*/  LEA.HI.X R5, R6, c[0x0][0x4ac], R2, 0x2, P0 ;  /* 0x00012b0006057a11 */ /* 0x000fca00000f1402 */
[----:B------:R-:W-:Y:S01]  /*a660*/  STG.E [R4.64], R0 ;  /* 0x0000000004007986 */ /* 0x000fe2000c10190c */
[----:B------:R-:W-:Y:S05]  /*a670*/  EXIT ;  /* 0x000000000000794d */ /* 0x000fea0003800000 */
.L_x_12:
[----:B------:R-:W-:-:S00]  /*a680*/  BRA `(.L_x_12) ;  /* 0xfffffff000007947 */ /* 0x000fc0000383ffff */
[----:B------:R-:W-:-:S00]  /*a690*/  NOP ;  /* 0x0000000000007918 */ /* 0x000fc00000000000 */
        /* <DEDUP_REMOVED lines=14> */
.L_x_1784:


//--------------------- .text._ZN7cutlass13device_kernelIN5flash19enable_sm80_to_sm89INS1_16FlashAttnFwdSm80INS1_25CollectiveMainloopFwdSm80ILi8ELi1ELb1EN4cute5tupleIJNS5_1CILi128EEENS7_ILi96EEES8_EEELi128ENS_6half_tEfNS_4arch4Sm80ELb0ELb1ELb0ELb0ELb1ELb0ELb1ELb1EEENS1_21CollectiveEpilogueFwdINS6_IJS8_S8_S9_EEENS6_IJNS7_ILi1EEESH_SH_EEESB_SD_Li256ELb0ELb1ELb1ELb0EEENS1_19SingleTileSchedulerILb0ELb1ELb1ELi128EEEEEEEEEvNT_6ParamsE --------------------------
	.section	.text._ZN7cutlass13device_kernelIN5flash19enable_sm80_to_sm89INS1_16FlashAttnFwdSm80INS1_25CollectiveMainloopFwdSm80ILi8ELi1ELb1EN4cute5tupleIJNS5_1CILi128EEENS7_ILi96EEES8_EEELi128ENS_6half_tEfNS_4arch4Sm80ELb0ELb1ELb0ELb0ELb1ELb0ELb1ELb1EEENS1_21CollectiveEpilogueFwdINS6_IJS8_S8_S9_EEENS6_IJNS7_ILi1EEESH_SH_EEESB_SD_Li256ELb0ELb1ELb1ELb0EEENS1_19SingleTileSchedulerILb0ELb1ELb1ELi128EEEEEEEEEvNT_6ParamsE,"ax",@progbits
	.sectioninfo	@"SHI_REGISTERS=254"
	.align	128
.text._ZN7cutlass13device_kernelIN5flash19enable_sm80_to_sm89INS1_16FlashAttnFwdSm80INS1_25CollectiveMainloopFwdSm80ILi8ELi1ELb1EN4cute5tupleIJNS5_1CILi128EEENS7_ILi96EEES8_EEELi128ENS_6half_tEfNS_4arch4Sm80ELb0ELb1ELb0ELb0ELb1ELb0ELb1ELb1EEENS1_21CollectiveEpilogueFwdINS6_IJS8_S8_S9_EEENS6_IJNS7_ILi1EEESH_SH_EEESB_SD_Li256ELb0ELb1ELb1ELb0EEENS1_19SingleTileSchedulerILb0ELb1ELb1ELi128EEEEEEEEEvNT_6ParamsE:
        .type           _ZN7cutlass13device_kernelIN5flash19enable_sm80_to_sm89INS1_16FlashAttnFwdSm80INS1_25CollectiveMainloopFwdSm80ILi8ELi1ELb1EN4cute5tupleIJNS5_1CILi128EEENS7_ILi96EEES8_EEELi128ENS_6half_tEfNS_4arch4Sm80ELb0ELb1ELb0ELb0ELb1ELb0ELb1ELb1EEENS1_21CollectiveEpilogueFwdINS6_IJS8_S8_S9_EEENS6_IJNS7_ILi1EEESH_SH_EEESB_SD_Li256ELb0ELb1ELb1ELb0EEENS1_19SingleTileSchedulerILb0ELb1ELb1ELi128EEEEEEEEEvNT_6ParamsE,@function
        .size           _ZN7cutlass13device_kernelIN5flash19enable_sm80_to_sm89INS1_16FlashAttnFwdSm80INS1_25CollectiveMainloopFwdSm80ILi8ELi1ELb1EN4cute5tupleIJNS5_1CILi128EEENS7_ILi96EEES8_EEELi128ENS_6half_tEfNS_4arch4Sm80ELb0ELb1ELb0ELb0ELb1ELb0ELb1ELb1EEENS1_21CollectiveEpilogueFwdINS6_IJS8_S8_S9_EEENS6_IJNS7_ILi1EEESH_SH_EEESB_SD_Li256ELb0ELb1ELb1ELb0EEENS1_19SingleTileSchedulerILb0ELb1ELb1ELi128EEEEEEEEEvNT_6ParamsE,(.L_x_1785 - _ZN7cutlass13device_kernelIN5flash19enable_sm80_to_sm89INS1_16FlashAttnFwdSm80INS1_25CollectiveMainloopFwdSm80ILi8ELi1ELb1EN4cute5tupleIJNS5_1CILi128EEENS7_ILi96EEES8_EEELi128ENS_6half_tEfNS_4arch4Sm80ELb0ELb1ELb0ELb0ELb1ELb0ELb1ELb1EEENS1_21CollectiveEpilogueFwdINS6_IJS8_S8_S9_EEENS6_IJNS7_ILi1EEESH_SH_EEESB_SD_Li256ELb0ELb1ELb1ELb0EEENS1_19SingleTileSchedulerILb0ELb1ELb1ELi128EEEEEEEEEvNT_6ParamsE)
        .other          _ZN7cutlass13device_kernelIN5flash19enable_sm80_to_sm89INS1_16FlashAttnFwdSm80INS1_25CollectiveMainloopFwdSm80ILi8ELi1ELb1EN4cute5tupleIJNS5_1CILi128EEENS7_ILi96EEES8_EEELi128ENS_6half_tEfNS_4arch4Sm80ELb0ELb1ELb0ELb0ELb1ELb0ELb1ELb1EEENS1_21CollectiveEpilogueFwdINS6_IJS8_S8_S9_EEENS6_IJNS7_ILi1EEESH_SH_EEESB_SD_Li256ELb0ELb1ELb1ELb0EEENS1_19SingleTileSchedulerILb0ELb1ELb1ELi128EEEEEEEEEvNT_6ParamsE,@"STO_CUDA_ENTRY STV_DEFAULT"
_ZN7cutlass13device_kernelIN5flash19enable_sm80_to_sm89INS1_16FlashAttnFwdSm80INS1_25CollectiveMainloopFwdSm80ILi8ELi1ELb1EN4cute5tupleIJNS5_1CILi128EEENS7_ILi96EEES8_EEELi128ENS_6half_tEfNS_4arch4Sm80ELb0ELb1ELb0ELb0ELb1ELb0ELb1ELb1EEENS1_21CollectiveEpilogueFwdINS6_IJS8_S8_S9_EEENS6_IJNS7_ILi1EEESH_SH_EEESB_SD_Li256ELb0ELb1ELb1ELb0EEENS1_19SingleTileSchedulerILb0ELb1ELb1ELi128EEEEEEEEEvNT_6ParamsE:
        /* <DEDUP_REMOVED lines=17> */
.L_x_13:
[----:B------:R-:W-:Y:S02]  /*0110*/  ULDC.64 UR4, c[0x0][0x550] ;  /* 0x0001540000047ab9 */ /* 0x000fe40000000a00 */
[----:B------:R-:W-:Y:S02]  /*0120*/  UISETP.NE.AND UP0, UPT, UR4, 0x1, UPT ;  /* 0x000000010400788c */ /* 0x000fe4000bf05270 */
[----:B------:R-:W-:-:S02]  /*0130*/  UIMAD.WIDE.U32 UR12, UR6, UR5, URZ ;  /* 0x00000005060c72a5 */ /* 0x000fc4000f8e003f */
[----:B------:R-:W-:Y:S02]  /*0140*/  ULDC UR4, c[0x0][0x558] ;  /* 0x0001560000047ab9 */ /* 0x000fe40000000800 */
[----:B------:R-:W-:-:S05]  /*0150*/  UMOV UR9, UR6 ;  /* 0x0000000600097c82 */ /* 0x000fca0008000000 */
[----:B------:R-:W-:-:S03]  /*0160*/  @UP0 USHF.R.U32.HI UR9, URZ, UR4, UR13 ;  /* 0x000000043f090299 */ /* 0x000fc6000801160d */
.L_x_14:
[----:B------:R-:W-:Y:S01]  /*0170*/  ISETP.LE.AND P0, PT, RZ, UR10, PT ;  /* 0x0000000aff007c0c */ /* 0x000fe2000bf03270 */
[----:B------:R-:W-:Y:S02]  /*0180*/  UIADD3 UR4, -UR9, URZ, URZ ;  /* 0x0000003f09047290 */ /* 0x000fe4000fffe13f */
[----:B------:R-:W-:Y:S02]  /*0190*/  ULDC UR7, c[0x0][0x550] ;  /* 0x0001540000077ab9 */ /* 0x000fe40000000800 */
[----:B------:R-:W-:-:S08]  /*01a0*/  UIMAD UR7, UR4, UR7, UR6 ;  /* 0x00000007040772a4 */ /* 0x000fd0000f8e0206 */
[----:B------:R-:W-:Y:S05]  /*01b0*/  @!P0 EXIT ;  /* 0x000000000000894d */ /* 0x000fea0003800000 */
[----:B------:R-:W1:Y:S01]  /*01c0*/  S2UR UR19, SR_CTAID.X ;  /* 0x00000000001379c3 */ /* 0x000e620000002500 */
[----:B------:R-:W-:Y:S01]  /*01d0*/  ULDC.64 UR4, c[0x0][0x370] ;  /* 0x0000dc0000047ab9 */ /* 0x000fe20000000a00 */
[----:B------:R-:W-:Y:S01]  /*01e0*/  IMAD.MOV.U32 R220, RZ, RZ, RZ ;  /* 0x000000ffffdc7224 */ /* 0x000fe200078e00ff */
[----:B------:R-:W-:Y:S02]  /*01f0*/  UISETP.NE.U32.AND UP0, UPT, URZ, UR4, UPT ;  /* 0x000000043f00728c */ /* 0x000fe4000bf05070 */
[----:B------:R-:W-:Y:S02]  /*0200*/  ULDC.64 UR12, c[0x0][0x370] ;  /* 0x0000dc00000c7ab9 */ /* 0x000fe40000000a00 */
[----:B------:R-:W-:Y:S02]  /*0210*/  UISETP.NE.AND.EX UP0, UPT, URZ, UR5, UPT, UP0 ;  /* 0x000000053f00728c */ /* 0x000fe4000bf05300 */
[----:B------:R-:W-:Y:S02]  /*0220*/  ULDC UR6, c[0x0][0x2c4] ;  /* 0x0000b10000067ab9 */ /* 0x000fe40000000800 */
[----:B------:R-:W-:-:S02]  /*0230*/  UISETP.NE.AND UP2, UPT, UR6, 0x1, UPT ;  /* 0x000000010600788c */ /* 0x000fc4000bf45270 */
[----:B------:R-:W-:Y:S01]  /*0240*/  PLOP3.LUT P0, PT, PT, PT, UP0, 0x80, 0x0 ;  /* 0x000000000000781c */ /* 0x000fe20003f0f008 */
[----:B------:R-:W-:-:S04]  /*0250*/  ULDC.64 UR14, c[0x0][0x118] ;  /* 0x00004600000e7ab9 */ /* 0x000fc80000000a00 */
[----:B------:R-:W-:Y:S02]  /*0260*/  @UP0 UMOV UR4, 0x4 ;  /* 0x0000000400040882 */ /* 0x000fe40000000000 */
[----:B------:R-:W-:Y:S02]  /*0270*/  @UP0 UIMAD.WIDE UR4, UR10, UR4, UR12 ;  /* 0x000000040a0402a5 */ /* 0x000fe4000f8e020c */
[----:B-1----:R-:W-:-:S04]  /*0280*/  USHF.L.U32 UR19, UR19, 0x7, URZ ;  /* 0x0000000713137899 */ /* 0x002fc8000800063f */
[----:B------:R-:W-:Y:S01]  /*0290*/  MOV R2, UR4 ;  /* 0x0000000400027c02 */ /* 0x000fe20008000f00 */
[----:B------:R-:W-:Y:S01]  /*02a0*/  IMAD.U32 R3, RZ, RZ, UR5 ;  /* 0x00000005ff037e24 */ /* 0x000fe2000f8e00ff */
[----:B------:R-:W-:Y:S02]  /*02b0*/  @UP2 UIADD3 UR12, UR19, 0x7f, URZ ;  /* 0x0000007f130c2890 */ /* 0x000fe4000fffe03f */
[----:B------:R-:W-:Y:S02]  /*02c0*/  ULDC.64 UR4, c[0x0][0x2c8] ;  /* 0x0000b20000047ab9 */ /* 0x000fe40000000a00 */
[----:B------:R-:W-:Y:S01]  /*02d0*/  UIMAD.WIDE.U32 UR12, UR12, UR4, URZ ;  /* 0x000000040c0c72a5 */ /* 0x000fe2000f8e003f */
[----:B------:R1:W5:Y:S01]  /*02e0*/  @P0 LDG.E R220, [R2.64] ;  /* 0x0000000e02dc0981 */ /* 0x000362000c1e1900 */
[----:B------:R-:W-:Y:S02]  /*02f0*/  ULDC UR8, c[0x0][0x2ac] ;  /* 0x0000ab0000087ab9 */ /* 0x000fe40000000800 */
[----:B------:R-:W-:-:S02]  /*0300*/  ULDC UR4, c[0x0][0x1d0] ;  /* 0x0000740000047ab9 */ /* 0x000fc40000000800 */
[----:B------:R-:W-:Y:S02]  /*0310*/  UIADD3 UR11, UR19, 0x7f, URZ ;  /* 0x0000007f130b7890 */ /* 0x000fe4000fffe03f */
[----:B------:R-:W-:Y:S02]  /*0320*/  @UP2 USHF.R.U32.HI UR11, URZ, UR5, UR13 ;  /* 0x000000053f0b2299 */ /* 0x000fe4000801160d */
[----:B------:R-:W-:Y:S02]  /*0330*/  UIMAD UR8, UR8, UR4, URZ ;  /* 0x00000004080872a4 */ /* 0x000fe4000f8e023f */
[----:B------:R-:W-:Y:S02]  /*0340*/  UMOV UR12, 0x1 ;  /* 0x00000001000c7882 */ /* 0x000fe40000000000 */
[----:B------:R-:W-:Y:S02]  /*0350*/  ULDC.64 UR4, c[0x0][0x328] ;  /* 0x0000ca0000047ab9 */ /* 0x000fe40000000a00 */
[----:B------:R-:W-:-:S02]  /*0360*/  UISETP.LE.AND UP1, UPT, UR12, UR5, UPT ;  /* 0x000000050c00728c */ /* 0x000fc4000bf23270 */
[----:B------:R-:W-:Y:S02]  /*0370*/  ULDC UR13, c[0x0][0x168] ;  /* 0x00005a00000d7ab9 */ /* 0x000fe40000000800 */
[----:B------:R-:W-:Y:S02]  /*0380*/  UIADD3 UR13, UR8, -UR13, UR12 ;  /* 0x8000000d080d7290 */ /* 0x000fe4000fffe00c */
[----:B------:R-:W-:Y:S02]  /*0390*/  PLOP3.LUT P0, PT, PT, PT, UP1, 0x40, 0x0 ;  /* 0x000000000000781c */ /* 0x000fe40003f0e818 */
[----:B------:R-:W-:-:S04]  /*03a0*/  UIADD3 UR5, UR13, UR11, URZ ;  /* 0x0000000b0d057290 */ /* 0x000fc8000fffe03f */
[----:B------:R-:W-:-:S07]  /*03b0*/  UIADD3 UR11, UR5, UR4, URZ ;  /* 0x00000004050b7290 */ /* 0x000fce000fffe03f */
[----:B------:R-:W-:Y:S05]  /*03c0*/  @P0 BRA `(.L_x_15) ;  /* 0x0000014000000947 */ /* 0x000fea0003800000 */
[----:B-1----:R-:W-:Y:S01]  /*03d0*/  ISETP.LT.AND P0, PT, RZ, UR5, PT ;  /* 0x00000005ff007c0c */ /* 0x002fe2000bf01270 */
[----:B------:R-:W-:-:S12]  /*03e0*/  UIADD3 UR13, UR5, -0x1, URZ ;  /* 0xffffffff050d7890 */ /* 0x000fd8000fffe03f */
[----:B------:R-:W-:Y:S05]  /*03f0*/  @P0 BRA `(.L_x_16) ;  /* 0x0000008000000947 */ /* 0x000fea0003800000 */
[----:B------:R-:W-:Y:S02]  /*0400*/  ULDC UR4, c[0x0][0x32c] ;  /* 0x0000cb0000047ab9 */ /* 0x000fe40000000800 */
[----:B------:R-:W-:Y:S02]  /*0410*/  UISETP.NE.AND UP0, UPT, UR12, UR4, UPT ;  /* 0x000000040c00728c */ /* 0x000fe4000bf05270 */
[----:B------:R-:W-:-:S03]  /*0420*/  UIADD3 UR13, -UR5, URZ, URZ ;  /* 0x0000003f050d7290 */ /* 0x000fc6000fffe13f */
[----:B------:R-:W-:Y:S02]  /*0430*/  ULDC.64 UR4, c[0x0][0x330] ;  /* 0x0000cc0000047ab9 */ /* 0x000fe40000000a00 */
[----:B------:R-:W-:-:S04]  /*0440*/  UIMAD.WIDE.U32 UR16, UR13, UR4, URZ ;  /* 0x000000040d1072a5 */ /* 0x000fc8000f8e003f */
[----:B------:R-:W-:-:S04]  /*0450*/  @UP0 USHF.R.U32.HI UR13, URZ, UR5, UR17 ;  /* 0x000000053f0d0299 */ /* 0x000fc80008011611 */
[----:B------:R-:W-:Y:S01]  /*0460*/  ULOP3.LUT UR13, URZ, UR13, URZ, 0x33, !UPT ;  /* 0x0000000d3f0d7292 */ /* 0x000fe2000f8e333f */
[----:B------:R-:W-:Y:S05]  /*0470*/  BRA `(.L_x_17) ;  /* 0x0000005000007947 */ /* 0x000fea0003800000 */
.L_x_16:
[----:B------:R-:W-:Y:S02]  /*0480*/  ULDC UR4, c[0x0][0x32c] ;  /* 0x0000cb0000047ab9 */ /* 0x000fe40000000800 */
[----:B------:R-:W-:-:S03]  /*0490*/  UISETP.NE.AND UP0, UPT, UR12, UR4, UPT ;  /* 0x000000040c00728c */ /* 0x000fc6000bf05270 */
[----:B------:R-:W-:Y:S02]  /*04a0*/  ULDC.64 UR4, c[0x0][0x330] ;  /* 0x0000cc0000047ab9 */ /* 0x000fe40000000a00 */
[----:B------:R-:W-:-:S06]  /*04b0*/  UIMAD.WIDE.U32 UR16, UR13, UR4, URZ ;  /* 0x000000040d1072a5 */ /* 0x000fcc000f8e003f */
[----:B------:R-:W-:Y:S02]  /*04c0*/  @UP0 USHF.R.U32.HI UR13, URZ, UR5, UR17 ;  /* 0x000000053f0d0299 */ /* 0x000fe40008011611 */
.L_x_17:
[----:B------:R-:W-:Y:S02]  /*04d0*/  ULDC UR4, c[0x0][0x32c] ;  /* 0x0000cb0000047ab9 */ /* 0x000fe40000000800 */
[----:B------:R-:W-:-:S04]  /*04e0*/  UIMAD UR4, UR13, UR4, UR4 ;  /* 0x000000040d0472a4 */ /* 0x000fc8000f8e0204 */
[----:B------:R-:W-:-:S04]  /*04f0*/  UISETP.LT.AND UP0, UPT, UR11, UR4, UPT ;  /* 0x000000040b00728c */ /* 0x000fc8000bf01270 */
[----:B------:R-:W-:Y:S02]  /*0500*/  USEL UR11, UR11, UR4, UP0 ;  /* 0x000000040b0b7287 */ /* 0x000fe40008000000 */
.L_x_15:
[----:B-1----:R-:W-:Y:S01]  /*0510*/  UIADD3 UR12, UR8, 0x5f, URZ ;  /* 0x0000005f080c7890 */ /* 0x002fe2000fffe03f */
[----:B------:R-:W-:Y:S01]  /*0520*/  PLOP3.LUT P0, PT, PT, PT, UP1, 0x40, 0x0 ;  /* 0x000000000000781c */ /* 0x000fe20003f0e818 */
[----:B------:R-:W-:Y:S02]  /*0530*/  UIADD3 UR20, UR11, 0x5f, URZ ;  /* 0x0000005f0b147890 */ /* 0x000fe4000fffe03f */
[----:B------:R-:W-:Y:S02]  /*0540*/  ULDC.64 UR4, c[0x0][0x2c8] ;  /* 0x0000b20000047ab9 */ /* 0x000fe40000000a00 */
[----:B------:R-:W-:Y:S02]  /*0550*/  UIMAD.WIDE.U32 UR16, UR19, UR4, URZ ;  /* 0x00000004131072a5 */ /* 0x000fe4000f8e003f */
[----:B------:R-:W-:Y:S02]  /*0560*/  UIMAD.WIDE UR12, UR12, 0x2aaaaaab, URZ ;  /* 0x2aaaaaab0c0c78a5 */ /* 0x000fe4000f8e023f */
[----:B------:R-:W-:-:S02]  /*0570*/  UIMAD.WIDE UR20, UR20, 0x2aaaaaab, URZ ;  /* 0x2aaaaaab141478a5 */ /* 0x000fc4000f8e023f */
[----:B------:R-:W-:Y:S02]  /*0580*/  UMOV UR4, UR19 ;  /* 0x0000001300047c82 */ /* 0x000fe40008000000 */
[----:B------:R-:W-:Y:S02]  /*0590*/  @UP2 USHF.R.U32.HI UR4, URZ, UR5, UR17 ;  /* 0x000000053f042299 */ /* 0x000fe40008011611 */
[----:B------:R-:W-:Y:S02]  /*05a0*/  ULDC UR18, c[0x0][0x168] ;  /* 0x00005a0000127ab9 */ /* 0x000fe40000000800 */
[----:B------:R-:W-:Y:S02]  /*05b0*/  UMOV UR17, UR13 ;  /* 0x0000000d00117c82 */ /* 0x000fe40008000000 */
[----:B------:R-:W-:Y:S02]  /*05c0*/  UMOV UR13, UR21 ;  /* 0x00000015000d7c82 */ /* 0x000fe40008000000 */
[----:B------:R-:W-:-:S02]  /*05d0*/  UIADD3 UR18, UR8, -UR18, URZ ;  /* 0x8000001208127290 */ /* 0x000fc4000fffe03f */
[----:B------:R-:W-:Y:S02]  /*05e0*/  USHF.R.U32.HI UR12, URZ, 0x1f, UR17 ;  /* 0x0000001f3f0c7899 */ /* 0x000fe40008011611 */
[----:B------:R-:W-:Y:S02]  /*05f0*/  USHF.R.U32.HI UR11, URZ, 0x1f, UR13 ;  /* 0x0000001f3f0b7899 */ /* 0x000fe4000801160d */
[----:B------:R-:W-:Y:S02]  /*0600*/  UIADD3 UR4, UR18, UR4, URZ ;  /* 0x0000000412047290 */ /* 0x000fe4000fffe03f */
[----:B------:R-:W-:Y:S02]  /*0610*/  ULDC UR5, c[0x0][0x324] ;  /* 0x0000c90000057ab9 */ /* 0x000fe40000000800 */
[----:B------:R-:W-:Y:S02]  /*0620*/  ULEA.HI.SX32 UR12, UR17, UR12, 0x1c ;  /* 0x0000000c110c7291 */ /* 0x000fe4000f8fe23f */
[----:B------:R-:W-:-:S02]  /*0630*/  ULEA.HI.SX32 UR11, UR13, UR11, 0x1c ;  /* 0x0000000b0d0b7291 */ /* 0x000fc4000f8fe23f */
[----:B------:R-:W-:Y:S02]  /*0640*/  UIADD3 UR5, UR4, -UR5, URZ ;  /* 0x8000000504057290 */ /* 0x000fe4000fffe03f */
[----:B------:R-:W-:-:S04]  /*0650*/  UISETP.LT.AND UP0, UPT, UR12, UR11, UPT ;  /* 0x0000000b0c00728c */ /* 0x000fc8000bf01270 */
[----:B------:R-:W-:Y:S01]  /*0660*/  USEL UR11, UR12, UR11, UP0 ;  /* 0x0000000b0c0b7287 */ /* 0x000fe20008000000 */
[----:B------:R-:W-:Y:S01]  /*0670*/  MOV R2, UR5 ;  /* 0x0000000500027c02 */ /* 0x000fe20008000f00 */
[----:B------:R-:W-:Y:S05]  /*0680*/  @P0 BRA `(.L_x_18) ;  /* 0x0000010000000947 */ /* 0x000fea0003800000 */
[----:B------:R-:W-:-:S04]  /*0690*/  MOV R3, UR4 ;  /* 0x0000000400037c02 */ /* 0x000fc80008000f00 */
[----:B------:R-:W-:-:S13]  /*06a0*/  ISETP.GT.AND P0, PT, R3, -0x1, PT ;  /* 0xffffffff0300780c */ /* 0x000fda0003f04270 */
[----:B------:R-:W-:Y:S05]  /*06b0*/  @P0 BRA `(.L_x_19) ;  /* 0x0000007000000947 */ /* 0x000fea0003800000 */
[----:B------:R-:W-:Y:S01]  /*06c0*/  IMAD.MOV.U32 R0, RZ, RZ, c[0x0][0x32c] ;  /* 0x0000cb00ff007624 */ /* 0x000fe200078e00ff */
[----:B------:R-:W-:-:S04]  /*06d0*/  LOP3.LUT R3, RZ, R3, RZ, 0x33, !PT ;  /* 0x00000003ff037212 */ /* 0x000fc800078e33ff */
[----:B------:R-:W-:-:S13]  /*06e0*/  ISETP.NE.AND P0, PT, R0, 0x1, PT ;  /* 0x000000010000780c */ /* 0x000fda0003f05270 */
[----:B------:R-:W-:-:S05]  /*06f0*/  @P0 IMAD.HI.U32 R0, R3, c[0x0][0x330], RZ ;  /* 0x0000cc0003000a27 */ /* 0x000fca00078e00ff */
[----:B------:R-:W-:-:S04]  /*0700*/  @P0 SHF.R.U32.HI R3, RZ, c[0x0][0x334], R0 ;  /* 0x0000cd00ff030a19 */ /* 0x000fc80000011600 */
[----:B------:R-:W-:Y:S01]  /*0710*/  LOP3.LUT R3, RZ, R3, RZ, 0x33, !PT ;  /* 0x00000003ff037212 */ /* 0x000fe200078e33ff */
[----:B------:R-:W-:Y:S05]  /*0720*/  BRA `(.L_x_20) ;  /* 0x0000004000007947 */ /* 0x000fea0003800000 */
.L_x_19:
[----:B------:R-:W-:-:S04]  /*0730*/  MOV R0, c[0x0][0x32c] ;  /* 0x0000cb0000007a02 */ /* 0x000fc80000000f00 */
[----:B------:R-:W-:-:S13]  /*0740*/  ISETP.NE.AND P0, PT, R0, 0x1, PT ;  /* 0x000000010000780c */ /* 0x000fda0003f05270 */
[----:B------:R-:W-:-:S05]  /*0750*/  @P0 IMAD.HI.U32 R0, R3, c[0x0][0x330], RZ ;  /* 0x0000cc0003000a27 */ /* 0x000fca00078e00ff */
[----:B------:R-:W-:-:S05]  /*0760*/  @P0 SHF.R.U32.HI R3, RZ, c[0x0][0x334], R0 ;  /* 0x0000cd00ff030a19 */ /* 0x000fca0000011600 */
.L_x_20:
[----:B------:R-:W-:-:S05]  /*0770*/  IMAD R3, R3, c[0x0][0x32c], RZ ;  /* 0x0000cb0003037a24 */ /* 0x000fca00078e02ff */
[----:B------:R-:W-:-:S05]  /*0780*/  IMNMX R2, R2, R3, !PT ;  /* 0x0000000302027217 */ /* 0x000fca0007800200 */
.L_x_18:
[----:B------:R-:W-:Y:S01]  /*0790*/  IMAD.HI R3, R2, 0x2aaaaaab, RZ ;  /* 0x2aaaaaab02037827 */ /* 0x000fe200078e02ff */
[----:B------:R-:W-:Y:S02]  /*07a0*/  USHF.R.U32.HI UR5, URZ, 0x10, UR7 ;  /* 0x000000103f057899 */ /* 0x000fe40008011607 */
[----:B------:R-:W-:Y:S01]  /*07b0*/  ULDC UR4, c[0x0][0x338] ;  /* 0x0000ce0000047ab9 */ /* 0x000fe20000000800 */
[----:B------:R-:W-:Y:S01]  /*07c0*/  IMAD.MOV.U32 R14, RZ, RZ, RZ ;  /* 0x000000ffff0e7224 */ /* 0x000fe200078e00ff */
[----:B------:R-:W-:Y:S01]  /*07d0*/  SHF.R.U32.HI R0, RZ, 0x1f, R3 ;  /* 0x0000001fff007819 */ /* 0x000fe20000011603 */
[----:B------:R-:W-:-:S03]  /*07e0*/  UISETP.NE.AND UP0, UPT, UR5, URZ, UPT ;  /* 0x0000003f0500728c */ /* 0x000fc6000bf05270 */
[----:B------:R-:W-:Y:S01]  /*07f0*/  LEA.HI.SX32 R0, R3, R0, 0x1c ;  /* 0x0000000003007211 */ /* 0x000fe200078fe2ff */
[----:B------:R-:W-:-:S03]  /*0800*/  USEL UR4, UR5, UR4, UP0 ;  /* 0x0000000405047287 */ /* 0x000fc60008000000 */
[----:B------:R-:W-:-:S04]  /*0810*/  IMNMX R215, RZ, R0, !PT ;  /* 0x00000000ffd77217 */ /* 0x000fc80007800200 */
[----:B------:R-:W-:-:S13]  /*0820*/  ISETP.LT.AND P0, PT, R215, UR11, PT ;  /* 0x0000000bd7007c0c */ /* 0x000fda000bf01270 */
[----:B------:R-:W-:Y:S05]  /*0830*/  @!P0 BRA `(.L_x_21) ;  /* 0x000001c000008947 */ /* 0x000fea0003800000 */
[----:B------:R-:W-:Y:S01]  /*0840*/  IMAD.U32 R0, RZ, RZ, UR4 ;  /* 0x00000004ff007e24 */ /* 0x000fe2000f8e00ff */
[----:B------:R-:W-:-:S04]  /*0850*/  UIADD3 UR5, UR4, -0x1, UR11 ;  /* 0xffffffff04057890 */ /* 0x000fc8000fffe00b */
[-C--:B------:R-:W-:Y:S02]  /*0860*/  IABS R4, R0.reuse ;  /* 0x0000000000047213 */ /* 0x080fe40000000000 */
[----:B------:R-:W-:Y:S02]  /*0870*/  IADD3 R5, -R215, UR5, RZ ;  /* 0x00000005d7057c10 */ /* 0x000fe4000fffe1ff */
[----:B------:R-:W1:Y:S01]  /*0880*/  I2F.RP R8, R4 ;  /* 0x0000000400087306 */ /* 0x000e620000209400 */
[----:B------:R-:W-:Y:S02]  /*0890*/  IABS R0, R0 ;  /* 0x0000000000007213 */ /* 0x000fe40000000000 */
[----:B------:R-:W-:Y:S02]  /*08a0*/  IABS R2, R5 ;  /* 0x0000000500027213 */ /* 0x000fe40000000000 */
[----:B------:R-:W-:Y:S01]  /*08b0*/  LOP3.LUT R5, R5, UR4, RZ, 0x3c, !PT ;  /* 0x0000000405057c12 */ /* 0x000fe2000f8e3cff */
[----:B------:R-:W-:-:S03]  /*08c0*/  IMAD.MOV R0, RZ, RZ, -R0 ;  /* 0x000000ffff007224 */ /* 0x000fc600078e0a00 */
[----:B------:R-:W-:Y:S01]  /*08d0*/  ISETP.GE.AND P0, PT, R5, RZ, PT ;  /* 0x000000ff0500720c */ /* 0x000fe20003f06270 */
[----:B-1----:R-:W1:Y:S02]  /*08e0*/  MUFU.RCP R6, R8 ;  /* 0x0000000800067308 */ /* 0x002e640000001000 */
[----:B-1----:R-:W-:-:S06]  /*08f0*/  IADD3 R6, R6, 0xffffffe, RZ ;  /* 0x0ffffffe06067810 */ /* 0x002fcc0007ffe0ff */
[----:B------:R-:W1:Y:S02]  /*0900*/  F2I.FTZ.U32.TRUNC.NTZ R7, R6 ;  /* 0x0000000600077305 */ /* 0x000e64000021f000 */
[----:B-1----:R-:W-:Y:S02]  /*0910*/  IMAD.MOV R3, RZ, RZ, -R7 ;  /* 0x000000ffff037224 */ /* 0x002fe400078e0a07 */
[----:B------:R-:W-:Y:S02]  /*0920*/  IMAD.MOV.U32 R6, RZ, RZ, RZ ;  /* 0x000000ffff067224 */ /* 0x000fe400078e00ff */
[----:B------:R-:W-:-:S04]  /*0930*/  IMAD R3, R3, R4, RZ ;  /* 0x0000000403037224 */ /* 0x000fc800078e02ff */
[----:B------:R-:W-:-:S06]  /*0940*/  IMAD.HI.U32 R3, R7, R3, R6 ;  /* 0x0000000307037227 */ /* 0x000fcc00078e0006 */
[----:B------:R-:W-:-:S04]  /*0950*/  IMAD.HI.U32 R3, R3, R2, RZ ;  /* 0x0000000203037227 */ /* 0x000fc800078e00ff */
[----:B------:R-:W-:-:S05]  /*0960*/  IMAD R7, R3, R0, R2 ;  /* 0x0000000003077224 */ /* 0x000fca00078e0202 */
[----:B------:R-:W-:-:S13]  /*0970*/  ISETP.GT.U32.AND P1, PT, R4, R7, PT ;  /* 0x000000070400720c */ /* 0x000fda0003f24070 */
[----:B------:R-:W-:Y:S01]  /*0980*/  @!P1 IMAD.IADD R7, R7, 0x1, -R4 ;  /* 0x0000000107079824 */ /* 0x000fe200078e0a04 */
[----:B------:R-:W-:Y:S02]  /*0990*/  @!P1 IADD3 R3, R3, 0x1, RZ ;  /* 0x0000000103039810 */ /* 0x000fe40007ffe0ff */
[----:B------:R-:W-:Y:S02]  /*09a0*/  ISETP.NE.AND P1, PT, RZ, UR4, PT ;  /* 0x00000004ff007c0c */ /* 0x000fe4000bf25270 */
[----:B------:R-:W-:-:S13]  /*09b0*/  ISETP.GE.U32.AND P2, PT, R7, R4, PT ;  /* 0x000000040700720c */ /* 0x000fda0003f46070 */
[----:B------:R-:W-:-:S05]  /*09c0*/  @P2 IADD3 R3, R3, 0x1, RZ ;  /* 0x0000000103032810 */ /* 0x000fca0007ffe0ff */
[----:B------:R-:W-:Y:S01]  /*09d0*/  @!P0 IMAD.MOV R3, RZ, RZ, -R3 ;  /* 0x000000ffff038224 */ /* 0x000fe200078e0a03 */
[----:B------:R-:W-:-:S05]  /*09e0*/  @!P1 LOP3.LUT R3, RZ, UR4, RZ, 0x33, !PT ;  /* 0x00000004ff039c12 */ /* 0x000fca000f8e33ff */
[----:B------:R-:W-:Y:S02]  /*09f0*/  IMAD.MOV.U32 R14, RZ, RZ, R3 ;  /* 0x000000ffff0e7224 */ /* 0x000fe400078e0003 */
.L_x_21:
[----:B------:R-:W-:Y:S01]  /*0a00*/  ULOP3.LUT UR7, UR7, 0xffff, URZ, 0xc0, !UPT ;  /* 0x0000ffff07077892 */ /* 0x000fe2000f8ec03f */
[----:B------:R-:W-:Y:S01]  /*0a10*/  PLOP3.LUT P2, PT, PT, PT, PT, 0x80, 0x0 ;  /* 0x000000000000781c */ /* 0x000fe20003f4f070 */
[----:B------:R-:W-:Y:S01]  /*0a20*/  IMAD.MOV.U32 R7, RZ, RZ, RZ ;  /* 0x000000ffff077224 */ /* 0x000fe200078e00ff */
[----:B------:R-:W-:Y:S01]  /*0a30*/  MOV R5, RZ ;  /* 0x000000ff00057202 */ /* 0x000fe20000000f00 */
[----:B------:R-:W-:Y:S01]  /*0a40*/  CS2R R66, SRZ ;  /* 0x0000000000427805 */ /* 0x000fe2000001ff00 */
[----:B------:R-:W-:Y:S01]  /*0a50*/  CS2R R64, SRZ ;  /* 0x0000000000407805 */ /* 0x000fe2000001ff00 */
[----:B------:R-:W-:Y:S01]  /*0a60*/  IMAD R215, R14, UR7, R215 ;  /* 0x000000070ed77c24 */ /* 0x000fe2000f8e02d7 */
[----:B------:R-:W-:Y:S01]  /*0a70*/  CS2R R62, SRZ ;  /* 0x00000000003e7805 */ /* 0x000fe2000001ff00 */
[----:B------:R-:W-:Y:S01]  /*0a80*/  CS2R R60, SRZ ;  /* 0x00000000003c7805 */ /* 0x000fe2000001ff00 */
[----:B------:R-:W-:Y:S01]  /*0a90*/  CS2R R58, SRZ ;  /* 0x00000000003a7805 */ /* 0x000fe2000001ff00 */
[----:B------:R-:W-:Y:S01]  /*0aa0*/  IMAD.IADD R14, R215, 0x1, R14 ;  /* 0x00000001d70e7824 */ /* 0x000fe200078e020e */
[----:B------:R-:W-:Y:S01]  /*0ab0*/  CS2R R56, SRZ ;  /* 0x0000000000387805 */ /* 0x000fe2000001ff00 */
[----:B------:R-:W-:Y:S01]  /*0ac0*/  CS2R R54, SRZ ;  /* 0x0000000000367805 */ /* 0x000fe2000001ff00 */
[----:B------:R-:W-:Y:S01]  /*0ad0*/  CS2R R52, SRZ ;  /* 0x0000000000347805 */ /* 0x000fe2000001ff00 */
[----:B------:R-:W-:Y:S01]  /*0ae0*/  CS2R R106, SRZ ;  /* 0x00000000006a7805 */ /* 0x000fe2000001ff00 */
[----:B------:R-:W-:Y:S01]  /*0af0*/  IMNMX R14, R14, UR11, PT ;  /* 0x0000000b0e0e7c17 */ /* 0x000fe2000b800200 */
[----:B------:R-:W-:Y:S01]  /*0b00*/  CS2R R104, SRZ ;  /* 0x0000000000687805 */ /* 0x000fe2000001ff00 */
[----:B------:R-:W-:Y:S01]  /*0b10*/  CS2R R110, SRZ ;  /* 0x00000000006e7805 */ /* 0x000fe2000001ff00 */
[----:B------:R-:W-:Y:S01]  /*0b20*/  CS2R R108, SRZ ;  /* 0x00000000006c7805 */ /* 0x000fe2000001ff00 */
[----:B------:R-:W-:Y:S01]  /*0b30*/  ISETP.GT.AND P0, PT, R14, R215, PT ;  /* 0x000000d70e00720c */ /* 0x000fe20003f04270 */
        /* <DEDUP_REMOVED lines=31> */
[----:B------:R-:W-:Y:S01]  /*0d30*/  IMAD.MOV.U32 R13, RZ, RZ, 0x60 ;  /* 0x00000060ff0d7424 */ /* 0x000fe200078e00ff */
[----:B------:R-:W-:Y:S02]  /*0d40*/  ULDC.64 UR4, c[0x0][0x2b0] ;  /* 0x0000ac0000047ab9 */ /* 0x000fe40000000a00 */
[----:B------:R-:W-:Y:S01]  /*0d50*/  LEA.HI R4, R103, R100, RZ, 0x3 ;  /* 0x0000006467047211 */ /* 0x000fe200078f18ff */
[----:B------:R-:W2:Y:S01]  /*0d60*/  @P0 LDG.E R2, [R2.64] ;  /* 0x0000000e02020981 */ /* 0x000ea2000c1e1900 */
[----:B------:R-:W-:Y:S02]  /*0d70*/  IMAD.MOV.U32 R0, RZ, RZ, c[0x0][0x2b8] ;  /* 0x0000ae00ff007624 */ /* 0x000fe400078e00ff */
[----:B------:R-:W-:Y:S01]  /*0d80*/  LOP3.LUT R39, R4, 0xfffffff8, RZ, 0xc0, !PT ;  /* 0xfffffff804277812 */ /* 0x000fe200078ec0ff */
[----:B------:R-:W-:Y:S01]  /*0d90*/  IMAD R12, R14, R13, -0x60 ;  /* 0xffffffa00e0c7424 */ /* 0x000fe200078e020d */
[----:B------:R-:W-:Y:S01]  /*0da0*/  SHF.R.S32.HI R4, RZ, 0x3, R4 ;  /* 0x00000003ff047819 */ /* 0x000fe20000011404 */
[----:B------:R-:W-:Y:S01]  /*0db0*/  IMAD.MOV.U32 R216, RZ, RZ, RZ ;  /* 0x000000ffffd87224 */ /* 0x000fe200078e00ff */
[----:B------:R-:W-:Y:S01]  /*0dc0*/  ISETP.NE.AND P3, PT, R0, 0x1, PT ;  /* 0x000000010000780c */ /* 0x000fe20003f65270 */
[----:B------:R-:W-:-:S04]  /*0dd0*/  IMAD.IADD R39, R100, 0x1, -R39 ;  /* 0x0000000164277824 */ /* 0x000fc800078e0a27 */
[----:B------:R-:W-:-:S04]  /*0de0*/  IMAD R219, R39, 0x20, R4 ;  /* 0x0000002027db7824 */ /* 0x000fc800078e0204 */
[----:B------:R-:W-:-:S05]  /*0df0*/  IMAD.IADD R217, R219, 0x1, R12 ;  /* 0x00000001dbd97824 */ /* 0x000fca00078e020c */
[C---:B------:R-:W-:Y:S01]  /*0e00*/  ISETP.GE.AND P2, PT, R217.reuse, UR8, PT ;  /* 0x00000008d9007c0c */ /* 0x040fe2000bf46270 */
[----:B-----5:R-:W-:-:S03]  /*0e10*/  IMAD.IADD R217, R217, 0x1, R220 ;  /* 0x00000001d9d97824 */ /* 0x020fc600078e02dc */
[----:B------:R-:W-:Y:S01]  /*0e20*/  ISETP.GT.OR P2, PT, R219, 0x5f, P2 ;  /* 0x0000005fdb00780c */ /* 0x000fe20001744670 */
[----:B------:R-:W-:-:S04]  /*0e30*/  @P3 IMAD.HI.U32 R0, R217, c[0x0][0x2bc], RZ ;  /* 0x0000af00d9003a27 */ /* 0x000fc800078e00ff */
[----:B------:R-:W-:Y:S01]  /*0e40*/  IMAD.MOV.U32 R6, RZ, RZ, R217 ;  /* 0x000000ffff067224 */ /* 0x000fe200078e00d9 */
[----:B------:R-:W-:Y:S01]  /*0e50*/  @P3 SHF.R.U32.HI R6, RZ, c[0x0][0x2c0], R0 ;  /* 0x0000b000ff063a19 */ /* 0x000fe20000011600 */
[----:B------:R-:W-:Y:S01]  /*0e60*/  BAR.SYNC.DEFER_BLOCKING 0x0 ;  /* 0x0000000000007b1d */ /* 0x000fe20000010000 */
[----:B------:R-:W-:Y:S02]  /*0e70*/  USHF.R.S32.HI UR16, URZ, 0x1f, UR9 ;  /* 0x0000001f3f107899 */ /* 0x000fe40008011409 */
[----:B------:R-:W-:-:S03]  /*0e80*/  USHF.R.S32.HI UR17, URZ, 0x1f, UR10 ;  /* 0x0000001f3f117899 */ /* 0x000fc6000801140a */
[----:B--2---:R1:W2:Y:S02]  /*0e90*/  @P0 R2UR UR11, R2 ;  /* 0x00000000020b03c2 */ /* 0x0042a400000e0000 */
[----:B--2---:R-:W-:Y:S02]  /*0ea0*/  @!UP0 UMOV UR11, UR10 ;  /* 0x0000000a000b8c82 */ /* 0x004fe40008000000 */
[----:B------:R-:W-:Y:S02]  /*0eb0*/  USHF.R.S32.HI UR7, URZ, 0x1f, UR11 ;  /* 0x0000001f3f077899 */ /* 0x000fe4000801140b */
[----:B------:R-:W-:Y:S02]  /*0ec0*/  UIMAD.WIDE.U32 UR12, UR11, UR4, URZ ;  /* 0x000000040b0c72a5 */ /* 0x000fe4000f8e003f */
[----:B------:R-:W-:-:S04]  /*0ed0*/  UIMAD UR7, UR7, UR4, URZ ;  /* 0x00000004070772a4 */ /* 0x000fc8000f8e023f */
[----:B------:R-:W-:Y:S01]  /*0ee0*/  UIMAD UR7, UR11, UR5, UR7 ;  /* 0x000000050b0772a4 */ /* 0x000fe2000f8e0207 */
[----:B------:R-:W-:Y:S02]  /*0ef0*/  @!P2 IADD3 R3, P1, R6, UR12, RZ ;  /* 0x0000000c0603ac10 */ /* 0x000fe4000ff3e0ff */
[----:B------:R-:W-:Y:S02]  /*0f00*/  ULDC.64 UR4, c[0x0][0x1b8] ;  /* 0x00006e0000047ab9 */ /* 0x000fe40000000a00 */
[----:B------:R-:W-:-:S06]  /*0f10*/  UIADD3 UR7, UR13, UR7, URZ ;  /* 0x000000070d077290 */ /* 0x000fcc000fffe03f */
[----:B------:R-:W-:Y:S02]  /*0f20*/  @!P2 LEA.HI.X.SX32 R0, R6, UR7, 0x1, P1 ;  /* 0x000000070600ac11 */ /* 0x000fe400088f0eff */
[----:B-1----:R-:W-:-:S04]  /*0f30*/  @!P2 LEA R2, P0, R3, c[0x0][0x2a0], 0x2 ;  /* 0x0000a8000302aa11 */ /* 0x002fc800078010ff */
[----:B------:R-:W-:-:S05]  /*0f40*/  @!P2 LEA.HI.X R3, R3, c[0x0][0x2a4], R0, 0x2, P0 ;  /* 0x0000a9000303aa11 */ /* 0x000fca00000f1400 */
[----:B------:R1:W2:Y:S01]  /*0f50*/  @!P2 LDG.E R216, [R2.64] ;  /* 0x0000000e02d8a981 */ /* 0x0002a2000c1e1900 */
[----:B------:R-:W-:Y:S01]  /*0f60*/  PLOP3.LUT P1, PT, PT, PT, UP2, 0x80, 0x0 ;  /* 0x000000000000781c */ /* 0x000fe20003f2f028 */
[----:B------:R-:W-:Y:S01]  /*0f70*/  UIMAD UR11, UR16, UR4, URZ ;  /* 0x00000004100b72a4 */ /* 0x000fe2000f8e023f */
[----:B------:R-:W-:Y:S01]  /*0f80*/  PLOP3.LUT P0, PT, PT, PT, UP2, 0x80, 0x0 ;  /* 0x000000000000781c */ /* 0x000fe20003f0f028 */
[----:B------:R-:W-:Y:S01]  /*0f90*/  UIMAD.WIDE.U32 UR20, UR9, UR4, URZ ;  /* 0x00000004091472a5 */ /* 0x000fe2000f8e003f */
[----:B------:R-:W-:Y:S01]  /*0fa0*/  IADD3 R0, R219, UR19, RZ ;  /* 0x00000013db007c10 */ /* 0x000fe2000fffe0ff */
[----:B------:R-:W-:Y:S01]  /*0fb0*/  UIMAD UR11, UR9, UR5, UR11 ;  /* 0x00000005090b72a4 */ /* 0x000fe2000f8e020b */
[----:B------:R-:W-:Y:S01]  /*0fc0*/  IMAD.SHL.U32 R231, R39, 0x8, RZ ;  /* 0x0000000827e77824 */ /* 0x000fe200078e00ff */
[-C--:B------:R-:W-:Y:S01]  /*0fd0*/  LEA.HI R218, R103, R100.reuse, RZ, 0x6 ;  /* 0x0000006467da7211 */ /* 0x080fe200078f30ff */
[----:B------:R-:W-:Y:S01]  /*0fe0*/  ULDC.64 UR4, c[0x0][0x1c0] ;  /* 0x0000700000047ab9 */ /* 0x000fe20000000a00 */
[----:B------:R-:W-:Y:S01]  /*0ff0*/  IMAD.MOV.U32 R5, RZ, RZ, R0 ;  /* 0x000000ffff057224 */ /* 0x000fe200078e0000 */
[----:B------:R-:W-:Y:S01]  /*1000*/  UIMAD UR17, UR17, UR4, URZ ;  /* 0x00000004111172a4 */ /* 0x000fe2000f8e023f */
[C---:B------:R-:W-:Y:S01]  /*1010*/  IADD3 R38, R231.reuse, 0x40, RZ ;  /* 0x00000040e7267810 */ /* 0x040fe20007ffe0ff */
[----:B------:R-:W-:Y:S01]  /*1020*/  UIADD3 UR21, UR21, UR11, URZ ;  /* 0x0000000b15157290 */ /* 0x000fe2000fffe03f */
[----:B------:R-:W-:Y:S01]  /*1030*/  IMAD.MOV R6, RZ, RZ, -R6 ;  /* 0x000000ffff067224 */ /* 0x000fe200078e0a06 */
[----:B------:R-:W-:Y:S01]  /*1040*/  UIMAD UR5, UR10, UR5, UR17 ;  /* 0x000000050a0572a4 */ /* 0x000fe2000f8e0211 */
[----:B------:R-:W-:Y:S01]  /*1050*/  IMAD.SHL.U32 R218, R218, 0x8, RZ ;  /* 0x00000008dada7824 */ /* 0x000fe200078e00ff */
[----:B------:R-:W-:Y:S01]  /*1060*/  UIMAD.WIDE.U32 UR10, UR10, UR4, UR20 ;  /* 0x000000040a0a72a5 */ /* 0x000fe2000f8e0014 */
[----:B------:R-:W-:Y:S01]  /*1070*/  ISETP.GE.AND P2, PT, R231, c[0x0][0x198], PT ;  /* 0x00006600e7007a0c */ /* 0x000fe20003f46270 */
[----:B------:R-:W-:Y:S01]  /*1080*/  IMAD R217, R6, c[0x0][0x2b8], R217 ;  /* 0x0000ae0006d97a24 */ /* 0x000fe200078e02d9 */
[----:B------:R-:W-:Y:S01]  /*1090*/  ULDC UR4, c[0x0][0x168] ;  /* 0x00005a0000047ab9 */ /* 0x000fe20000000800 */
[----:B------:R-:W-:Y:S01]  /*10a0*/  LEA.HI R214, R103, R100, RZ, 0x4 ;  /* 0x0000006467d67211 */ /* 0x000fe200078f20ff */
[----:B------:R-:W-:Y:S01]  /*10b0*/  UIADD3 UR5, UR11, UR5, URZ ;  /* 0x000000050b057290 */ /* 0x000fe2000fffe03f */
[----:B------:R-:W-:Y:S01]  /*10c0*/  IMAD.U32 R9, RZ, RZ, UR11 ;  /* 0x0000000bff097e24 */ /* 0x000fe2000f8e00ff */
[----:B------:R-:W-:Y:S01]  /*10d0*/  UIMAD UR6, UR6, UR4, URZ ;  /* 0x00000004060672a4 */ /* 0x000fe2000f8e023f */
[----:B-1----:R-:W-:Y:S01]  /*10e0*/  @P1 IMAD.HI.U32 R2, R0, c[0x0][0x2c8], RZ ;  /* 0x0000b20000021a27 */ /* 0x002fe200078e00ff */
[----:B------:R-:W-:-:S02]  /*10f0*/  SHF.R.S32.HI R24, RZ, 0x1f, R217 ;  /* 0x0000001fff187819 */ /* 0x000fc400000114d9 */
[----:B------:R-:W-:Y:S01]  /*1100*/  ISETP.GE.AND P4, PT, R38, c[0x0][0x198], PT ;  /* 0x0000660026007a0c */ /* 0x000fe20003f86270 */
[----:B------:R-:W-:Y:S01]  /*1110*/  IMAD.U32 R8, RZ, RZ, UR10 ;  /* 0x0000000aff087e24 */ /* 0x000fe2000f8e00ff */
[----:B------:R-:W-:Y:S01]  /*1120*/  @P0 SHF.R.U32.HI R5, RZ, c[0x0][0x2cc], R2 ;  /* 0x0000b300ff050a19 */ /* 0x000fe20000011602 */
[----:B------:R-:W-:Y:S01]  /*1130*/  IMAD.U32 R9, RZ, RZ, UR5 ;  /* 0x00000005ff097e24 */ /* 0x000fe2000f8e00ff */
[----:B------:R-:W-:Y:S01]  /*1140*/  ULDC.64 UR4, c[0x0][0x1e8] ;  /* 0x00007a0000047ab9 */ /* 0x000fe20000000a00 */
[----:B------:R-:W-:Y:S01]  /*1150*/  IMAD R6, R24, c[0x0][0x1e0], RZ ;  /* 0x0000780018067a24 */ /* 0x000fe200078e02ff */
[--C-:B------:R-:W-:Y:S01]  /*1160*/  SHF.R.S32.HI R2, RZ, 0x1f, R5.reuse ;  /* 0x0000001fff027819 */ /* 0x100fe20000011405 */
[----:B------:R-:W-:Y:S01]  /*1170*/  IMAD.MOV R3, RZ, RZ, -R5 ;  /* 0x000000ffff037224 */ /* 0x000fe200078e0a05 */
[----:B------:R-:W-:Y:S01]  /*1180*/  UIMAD.WIDE.U32 UR10, UR9, UR4, URZ ;  /* 0x00000004090a72a5 */ /* 0x000fe2000f8e003f */
[----:B------:R-:W-:Y:S01]  /*1190*/  IMAD.WIDE.U32 R8, R5, c[0x0][0x1b0], R8 ;  /* 0x00006c0005087a25 */ /* 0x000fe200078e0008 */
[----:B------:R-:W-:Y:S01]  /*11a0*/  UIMAD UR4, UR16, UR4, URZ ;  /* 0x00000004100472a4 */ /* 0x000fe2000f8e023f */
[----:B------:R-:W-:-:S02]  /*11b0*/  LEA.HI R102, R103, R100, RZ, 0x5 ;  /* 0x0000006467667211 */ /* 0x000fc400078f28ff */
[----:B------:R-:W-:Y:S01]  /*11c0*/  IMAD R3, R3, c[0x0][0x2c4], R0 ;  /* 0x0000b10003037a24 */ /* 0x000fe200078e0200 */
[----:B------:R-:W-:Y:S01]  /*11d0*/  UIMAD UR4, UR9, UR5, UR4 ;  /* 0x00000005090472a4 */ /* 0x000fe2000f8e0204 */
[----:B------:R-:W-:Y:S01]  /*11e0*/  IMAD R2, R2, c[0x0][0x1b0], RZ ;  /* 0x00006c0002027a24 */ /* 0x000fe200078e02ff */
[----:B------:R-:W-:Y:S01]  /*11f0*/  SHF.R.S32.HI R101, RZ, 0x5, R102 ;  /* 0x00000005ff657819 */ /* 0x000fe20000011466 */
[----:B------:R-:W-:Y:S01]  /*1200*/  IMAD R6, R217, c[0x0][0x1e4], R6 ;  /* 0x00007900d9067a24 */ /* 0x000fe200078e0206 */
[----:B------:R-:W-:Y:S01]  /*1210*/  SHF.R.S32.HI R0, RZ, 0x1f, R3 ;  /* 0x0000001fff007819 */ /* 0x000fe20000011403 */
[----:B------:R-:W-:Y:S02]  /*1220*/  IMAD R5, R5, c[0x0][0x1b4], R2 ;  /* 0x00006d0005057a24 */ /* 0x000fe400078e0202 */
[----:B------:R-:W-:Y:S02]  /*1230*/  IMAD R13, R14, -0x60, R13 ;  /* 0xffffffa00e0d7824 */ /* 0x000fe400078e020d */
[----:B------:R-:W-:Y:S01]  /*1240*/  IMAD.IADD R9, R9, 0x1, R5 ;  /* 0x0000000109097824 */ /* 0x000fe200078e0205 */
[----:B------:R-:W-:Y:S01]  /*1250*/  SHF.R.S32.HI R5, RZ, 0x1f, R38 ;  /* 0x0000001fff057819 */ /* 0x000fe20000011426 */
[----:B------:R-:W-:-:S02]  /*1260*/  IMAD R0, R0, c[0x0][0x1a8], RZ ;  /* 0x00006a0000007a24 */ /* 0x000fc400078e02ff */
[----:B------:R-:W-:Y:S01]  /*1270*/  IMAD.WIDE.U32 R8, R3, c[0x0][0x1a8], R8 ;  /* 0x00006a0003087a25 */ /* 0x000fe200078e0008 */
[----:B------:R-:W-:-:S03]  /*1280*/  LEA.HI R230, R5, R38, RZ, 0x3 ;  /* 0x0000002605e67211 */ /* 0x000fc600078f18ff */
[----:B------:R-:W-:Y:S01]  /*1290*/  IMAD R0, R3, c[0x0][0x1ac], R0 ;  /* 0x00006b0003007a24 */ /* 0x000fe200078e0200 */
[----:B------:R-:W-:Y:S01]  /*12a0*/  LEA R17, P0, R8, c[0x0][0x160], 0x1 ;  /* 0x0000580008117a11 */ /* 0x000fe200078008ff */
[----:B------:R-:W-:Y:S01]  /*12b0*/  IMAD.MOV.U32 R37, RZ, RZ, 0x20 ;  /* 0x00000020ff257424 */ /* 0x000fe200078e00ff */
[----:B------:R-:W-:Y:S01]  /*12c0*/  LOP3.LUT R230, R230, 0xfffffff8, RZ, 0xc0, !PT ;  /* 0xfffffff8e6e67812 */ /* 0x000fe200078ec0ff */
[----:B------:R-:W-:Y:S02]  /*12d0*/  IMAD.IADD R15, R9, 0x1, R0 ;  /* 0x00000001090f7824 */ /* 0x000fe400078e0200 */
[----:B------:R-:W-:Y:S01]  /*12e0*/  IMAD.SHL.U32 R0, R4, 0x40, RZ ;  /* 0x0000004004007824 */ /* 0x000fe200078e00ff */
[----:B------:R-:W-:Y:S01]  /*12f0*/  SHFL.IDX PT, R2, R17, RZ, 0x181f ;  /* 0x00181fff11027589 */ /* 0x000fe200000e0000 */
[----:B------:R-:W-:Y:S01]  /*1300*/  IMAD.WIDE R46, R230, 0x2, RZ ;  /* 0x00000002e62e7825 */ /* 0x000fe200078e02ff */
[----:B------:R-:W-:Y:S02]  /*1310*/  LEA.HI.X R15, R8, c[0x0][0x164], R15, 0x1, P0 ;  /* 0x00005900080f7a11 */ /* 0x000fe400000f0c0f */
[----:B------:R-:W-:Y:S01]  /*1320*/  LOP3.LUT R0, R0, 0x1c0, RZ, 0xc0, !PT ;  /* 0x000001c000007812 */ /* 0x000fe200078ec0ff */
[----:B------:R-:W-:Y:S01]  /*1330*/  SHFL.IDX PT, R20, R17, 0x1, 0x181f ;  /* 0x00381f0011147f89 */ /* 0x000fe200000e0000 */
[----:B------:R-:W-:-:S02]  /*1340*/  SHF.R.S32.HI R233, RZ, 0x1f, R230 ;  /* 0x0000001fffe97819 */ /* 0x000fc400000114e6 */
[----:B------:R-:W-:Y:S01]  /*1350*/  SHF.R.U32.HI R8, RZ, 0x3, R0 ;  /* 0x00000003ff087819 */ /* 0x000fe20000011600 */
[----:B------:R-:W1:Y:S01]  /*1360*/  SHFL.IDX PT, R3, R15, RZ, 0x181f ;  /* 0x00181fff0f037589 */ /* 0x000e6200000e0000 */
[----:B------:R-:W-:Y:S02]  /*1370*/  LOP3.LUT R7, R0, 0x38, R231, 0xf8, !PT ;  /* 0x0000003800077812 */ /* 0x000fe400078ef8e7 */
[----:B------:R-:W-:Y:S01]  /*1380*/  IADD3 R0, R4, UR19, RZ ;  /* 0x0000001304007c10 */ /* 0x000fe2000fffe0ff */
[----:B------:R-:W3:Y:S01]  /*1390*/  SHFL.IDX PT, R21, R15, 0x1, 0x181f ;  /* 0x00381f000f157f89 */ /* 0x000ee200000e0000 */
[----:B------:R-:W-:Y:S02]  /*13a0*/  LOP3.LUT R7, R7, R8, RZ, 0x3c, !PT ;  /* 0x0000000807077212 */ /* 0x000fe400078e3cff */
[----:B------:R-:W-:Y:S02]  /*13b0*/  ISETP.GE.AND P0, PT, R0, UR6, PT ;  /* 0x0000000600007c0c */ /* 0x000fe4000bf06270 */
[----:B------:R-:W-:-:S02]  /*13c0*/  LOP3.LUT R218, R7, 0xfffffe00, R218, 0xf8, !PT ;  /* 0xfffffe0007da7812 */ /* 0x000fc400078ef8da */
[C---:B------:R-:W-:Y:S02]  /*13d0*/  IADD3 R5, R0.reuse, 0x40, RZ ;  /* 0x0000004000057810 */ /* 0x040fe40007ffe0ff */
[----:B------:R-:W-:Y:S01]  /*13e0*/  IADD3 R7, R0, 0x20, RZ ;  /* 0x0000002000077810 */ /* 0x000fe20007ffe0ff */
[----:B------:R-:W-:Y:S01]  /*13f0*/  IMAD.SHL.U32 R218, R218, 0x2, RZ ;  /* 0x00000002dada7824 */ /* 0x000fe200078e00ff */
[----:B------:R-:W-:Y:S02]  /*1400*/  ISETP.GE.AND P5, PT, R5, UR6, PT ;  /* 0x0000000605007c0c */ /* 0x000fe4000bfa6270 */
[----:B------:R-:W-:Y:S02]  /*1410*/  LOP3.LUT R5, R214, 0xfffffff0, RZ, 0xc0, !PT ;  /* 0xfffffff0d6057812 */ /* 0x000fe400078ec0ff */
[----:B------:R-:W-:Y:S02]  /*1420*/  ISETP.GE.AND P6, PT, R7, UR6, PT ;  /* 0x0000000607007c0c */ /* 0x000fe4000bfc6270 */
[----:B------:R-:W-:Y:S01]  /*1430*/  IADD3 R0, R0, 0x60, RZ ;  /* 0x0000006000007810 */ /* 0x000fe20007ffe0ff */
[----:B------:R-:W-:Y:S01]  /*1440*/  IMAD.IADD R5, R100, 0x1, -R5 ;  /* 0x0000000164057824 */ /* 0x000fe200078e0a05 */
[----:B------:R-:W-:Y:S01]  /*1450*/  IADD3 R226, R218, 0x100, RZ ;  /* 0x00000100dae27810 */ /* 0x000fe20007ffe0ff */
[C-C-:B-1----:R-:W-:Y:S01]  /*1460*/  @!P0 IMAD.WIDE R8, R231.reuse, 0x2, R2.reuse ;  /* 0x00000002e7088825 */ /* 0x142fe200078e0202 */
[----:B------:R-:W-:Y:S01]  /*1470*/  ISETP.GE.AND P1, PT, R0, UR6, PT ;  /* 0x0000000600007c0c */ /* 0x000fe2000bf26270 */
[----:B------:R-:W-:Y:S01]  /*1480*/  UIADD3 UR6, UR11, UR4, URZ ;  /* 0x000000040b067290 */ /* 0x000fe2000fffe03f */
[----:B------:R-:W-:Y:S01]  /*1490*/  IADD3 R225, R218, 0x3100, RZ ;  /* 0x00003100dae17810 */ /* 0x000fe20007ffe0ff */
[----:B------:R-:W-:Y:S01]  /*14a0*/  @!P0 IMAD.WIDE R10, R230, 0x2, R2 ;  /* 0x00000002e60a8825 */ /* 0x000fe200078e0202 */
[----:B------:R-:W-:Y:S01]  /*14b0*/  SHF.R.S32.HI R3, RZ, 0x4, R214 ;  /* 0x00000004ff037819 */ /* 0x000fe200000114d6 */
[----:B------:R1:W-:Y:S01]  /*14c0*/  @!P0 LDGSTS.E.BYPASS.LTC128B.128 [R218+0x100], [R8.64], !P2 ;  /* 0x0010000008da8fae */ /* 0x0003e2000d101d4e */
[----:B------:R-:W-:Y:S01]  /*14d0*/  SHF.R.S32.HI R2, RZ, 0x1f, R5 ;  /* 0x0000001fff027819 */ /* 0x000fe20000011405 */
[--C-:B---3--:R-:W-:Y:S01]  /*14e0*/  @!P6 IMAD.WIDE R22, R231, 0x2, R20.reuse ;  /* 0x00000002e716e825 */ /* 0x108fe200078e0214 */
[----:B------:R-:W-:Y:S01]  /*14f0*/  LEA.HI R214, R214, R3, RZ, 0x1 ;  /* 0x00000003d6d67211 */ /* 0x000fe200078f08ff */
[----:B------:R3:W-:Y:S01]  /*1500*/  @!P0 LDGSTS.E.BYPASS.LTC128B.128 [R218+0x4100], [R10.64], !P4 ;  /* 0x041000000ada8fae */ /* 0x0007e2000e101d4e */
[----:B------:R-:W-:Y:S01]  /*1510*/  LEA.HI R2, R2, R5, RZ, 0x3 ;  /* 0x0000000502027211 */ /* 0x000fe200078f18ff */
[----:B------:R-:W-:Y:S01]  /*1520*/  @!P6 IMAD.WIDE R20, R230, 0x2, R20 ;  /* 0x00000002e614e825 */ /* 0x000fe200078e0214 */
[----:B------:R-:W-:Y:S01]  /*1530*/  LOP3.LUT R214, R214, 0xfffffffe, RZ, 0xc0, !PT ;  /* 0xfffffffed6d67812 */ /* 0x000fe200078ec0ff */
[----:B------:R4:W-:Y:S01]  /*1540*/  @!P6 LDGSTS.E.BYPASS.LTC128B.128 [R218+0x1100], [R22.64], !P2 ;  /* 0x0110000016daefae */ /* 0x0009e2000d101d4e */
[C---:B------:R-:W-:Y:S01]  /*1550*/  LOP3.LUT R0, R2.reuse, 0xfffffff8, RZ, 0xc0, !PT ;  /* 0xfffffff802007812 */ /* 0x040fe200078ec0ff */
[----:B------:R-:W-:Y:S01]  /*1560*/  IMAD.SHL.U32 R2, R2, 0x40, RZ ;  /* 0x0000004002027824 */ /* 0x000fe200078e00ff */
[----:B------:R-:W-:Y:S01]  /*1570*/  ULDC.64 UR4, c[0x0][0x210] ;  /* 0x0000840000047ab9 */ /* 0x000fe20000000a00 */
[----:B------:R-:W-:Y:S01]  /*1580*/  IMAD.IADD R214, R3, 0x1, -R214 ;  /* 0x0000000103d67824 */ /* 0x000fe200078e0ad6 */
[----:B------:R4:W-:Y:S01]  /*1590*/  @!P6 LDGSTS.E.BYPASS.LTC128B.128 [R218+0x5100], [R20.64], !P4 ;  /* 0x0510000014daefae */ /* 0x0009e2000e101d4e */
[----:B------:R-:W-:Y:S01]  /*15a0*/  IMAD.IADD R0, R5, 0x1, -R0 ;  /* 0x0000000105007824 */ /* 0x000fe200078e0a00 */
[----:B------:R-:W-:Y:S01]  /*15b0*/  UIMAD UR16, UR16, UR4, URZ ;  /* 0x00000004101072a4 */ /* 0x000fe2000f8e023f */
[C---:B------:R-:W-:Y:S01]  /*15c0*/  IADD3 R224, R218.reuse, 0x1100, RZ ;  /* 0x00001100dae07810 */ /* 0x040fe20007ffe0ff */
[----:B------:R-:W-:Y:S01]  /*15d0*/  UIMAD.WIDE.U32 UR20, UR9, UR4, URZ ;  /* 0x00000004091472a5 */ /* 0x000fe2000f8e003f */
[----:B------:R-:W-:Y:S01]  /*15e0*/  IADD3 R223, R218, 0x4100, RZ ;  /* 0x00004100dadf7810 */ /* 0x000fe20007ffe0ff */
[----:B------:R-:W-:-:S04]  /*15f0*/  UIMAD UR16, UR9, UR5, UR16 ;  /* 0x00000005091072a4 */ /* 0x000fc8000f8e0210 */
[----:B------:R-:W-:Y:S01]  /*1600*/  UIADD3 UR16, UR21, UR16, URZ ;  /* 0x0000001015107290 */ /* 0x000fe2000fffe03f */
[----:B-1----:R-:W-:-:S04]  /*1610*/  IMAD.WIDE.U32 R8, R217, c[0x0][0x1e0], RZ ;  /* 0x00007800d9087a25 */ /* 0x002fc800078e00ff */
[----:B------:R-:W-:Y:S01]  /*1620*/  IMAD.IADD R7, R9, 0x1, R6 ;  /* 0x0000000109077824 */ /* 0x000fe200078e0206 */
[----:B---3--:R-:W-:Y:S01]  /*1630*/  SHFL.IDX PT, R10, R17, 0x2, 0x181f ;  /* 0x00581f00110a7f89 */ /* 0x008fe200000e0000 */
[----:B------:R-:W-:-:S03]  /*1640*/  IMAD.MOV.U32 R6, RZ, RZ, R8 ;  /* 0x000000ffff067224 */ /* 0x000fc600078e0008 */
[----:B------:R-:W1:Y:S04]  /*1650*/  SHFL.IDX PT, R11, R15, 0x2, 0x181f ;  /* 0x00581f000f0b7f89 */ /* 0x000e6800000e0000 */
[----:B------:R-:W-:Y:S04]  /*1660*/  SHFL.IDX PT, R8, R17, 0x3, 0x181f ;  /* 0x00781f0011087f89 */ /* 0x000fe800000e0000 */
[----:B------:R3:W3:Y:S01]  /*1670*/  SHFL.IDX PT, R9, R15, 0x3, 0x181f ;  /* 0x00781f000f097f89 */ /* 0x0006e200000e0000 */
[----:B-1----:R-:W-:-:S04]  /*1680*/  @!P5 IMAD.WIDE R18, R231, 0x2, R10 ;  /* 0x00000002e712d825 */ /* 0x002fc800078e020a */
[C---:B----4-:R-:W-:Y:S01]  /*1690*/  @!P5 IMAD.WIDE R20, R230.reuse, 0x2, R10 ;  /* 0x00000002e614d825 */ /* 0x050fe200078e020a */
[----:B------:R1:W-:Y:S01]  /*16a0*/  @!P5 LDGSTS.E.BYPASS.LTC128B.128 [R218+0x2100], [R18.64], !P2 ;  /* 0x0210000012dadfae */ /* 0x0003e2000d101d4e */
[----:B---3--:R-:W-:Y:S02]  /*16b0*/  IADD3 R15, R13, UR8, RZ ;  /* 0x000000080d0f7c10 */ /* 0x008fe4000fffe0ff */
[C---:B------:R-:W-:Y:S01]  /*16c0*/  @!P1 IMAD.WIDE R10, R231.reuse, 0x2, R8 ;  /* 0x00000002e70a9825 */ /* 0x040fe200078e0208 */
[----:B------:R3:W-:Y:S01]  /*16d0*/  @!P5 LDGSTS.E.BYPASS.LTC128B.128 [R218+0x6100], [R20.64], !P4 ;  /* 0x0610000014dadfae */ /* 0x0007e2000e101d4e */
[----:B------:R-:W-:Y:S02]  /*16e0*/  ISETP.GE.AND P5, PT, R231, c[0x0][0x1d4], PT ;  /* 0x00007500e7007a0c */ /* 0x000fe40003fa6270 */
[----:B------:R-:W-:Y:S01]  /*16f0*/  IMAD.IADD R36, R15, 0x1, -R4 ;  /* 0x000000010f247824 */ /* 0x000fe200078e0a04 */
[----:B------:R4:W-:Y:S01]  /*1700*/  @!P1 LDGSTS.E.BYPASS.LTC128B.128 [R218+0x3100], [R10.64], !P2 ;  /* 0x031000000ada9fae */ /* 0x0009e2000d101d4e */
[----:B------:R-:W-:-:S03]  /*1710*/  @!P1 IMAD.WIDE R26, R230, 0x2, R8 ;  /* 0x00000002e61a9825 */ /* 0x000fc600078e0208 */
[----:B------:R-:W-:Y:S01]  /*1720*/  ISETP.GE.AND P2, PT, R36, 0x21, PT ;  /* 0x000000212400780c */ /* 0x000fe20003f46270 */
[----:B------:R-:W-:Y:S01]  /*1730*/  IMAD.SHL.U32 R8, R214, 0x8, RZ ;  /* 0x00000008d6087824 */ /* 0x000fe200078e00ff */
[----:B------:R1:W-:Y:S01]  /*1740*/  @!P1 LDGSTS.E.BYPASS.LTC128B.128 [R218+0x7100], [R26.64], !P4 ;  /* 0x071000001ada9fae */ /* 0x0003e2000e101d4e */
[----:B------:R-:W-:Y:S01]  /*1750*/  ISETP.GT.AND P1, PT, R36, 0x40, PT ;  /* 0x000000402400780c */ /* 0x000fe20003f24270 */
[----:B------:R-:W-:Y:S01]  /*1760*/  IMAD.SHL.U32 R4, R4, 0x8, RZ ;  /* 0x0000000804047824 */ /* 0x000fe200078e00ff */
[----:B------:R-:W-:Y:S01]  /*1770*/  ISETP.GE.AND P4, PT, R38, c[0x0][0x1d4], PT ;  /* 0x0000750026007a0c */ /* 0x000fe20003f86270 */
[----:B------:R-:W0:Y:S03]  /*1780*/  LDGDEPBAR ;  /* 0x00000000000079af */ /* 0x000e260000000000 */
[----:B------:R-:W-:Y:S02]  /*1790*/  SEL R232, RZ, 0x10, P4 ;  /* 0x00000010ffe87807 */ /* 0x000fe40002000000 */
[----:B--2---:R-:W-:Y:S01]  /*17a0*/  SHF.R.S32.HI R40, RZ, 0x1f, R216 ;  /* 0x0000001fff287819 */ /* 0x004fe200000114d8 */
[----:B------:R-:W-:-:S04]  /*17b0*/  IMAD.WIDE.U32 R6, R216, c[0x0][0x1f0], R6 ;  /* 0x00007c00d8067a25 */ /* 0x000fc800078e0006 */
[----:B------:R-:W-:Y:S01]  /*17c0*/  IMAD R3, R40, c[0x0][0x1f0], RZ ;  /* 0x00007c0028037a24 */ /* 0x000fe200078e02ff */
[----:B------:R-:W-:Y:S01]  /*17d0*/  IADD3 R16, P0, R6, UR10, RZ ;  /* 0x0000000a06107c10 */ /* 0x000fe2000ff1e0ff */
[----:B------:R-:W-:Y:S02]  /*17e0*/  IMAD.U32 R6, RZ, RZ, UR9 ;  /* 0x00000009ff067e24 */ /* 0x000fe4000f8e00ff */
[----:B------:R-:W-:-:S05]  /*17f0*/  IMAD R3, R216, c[0x0][0x1f4], R3 ;  /* 0x00007d00d8037a24 */ /* 0x000fca00078e0203 */
[----:B------:R-:W-:Y:S01]  /*1800*/  IADD3.X R3, R7, UR6, R3, P0, !PT ;  /* 0x0000000607037c10 */ /* 0x000fe200087fe403 */
[----:B------:R-:W-:Y:S01]  /*1810*/  IMAD R7, R217, c[0x0][0x1e0], RZ ;  /* 0x00007800d9077a24 */ /* 0x000fe200078e02ff */
[----:B------:R-:W-:-:S03]  /*1820*/  LEA R5, P0, R16, c[0x0][0x1c8], 0x1 ;  /* 0x0000720010057a11 */ /* 0x000fc600078008ff */
[----:B------:R-:W-:Y:S01]  /*1830*/  IMAD R7, R216, c[0x0][0x1f0], R7 ;  /* 0x00007c00d8077a24 */ /* 0x000fe200078e0207 */
[----:B------:R-:W-:Y:S01]  /*1840*/  LEA.HI.X R3, R16, c[0x0][0x1cc], R3, 0x1, P0 ;  /* 0x0000730010037a11 */ /* 0x000fe200000f0c03 */
[----:B------:R-:W-:Y:S01]  /*1850*/  SHFL.IDX PT, R22, R5, 0x1, 0x181f ;  /* 0x00381f0005167f89 */ /* 0x000fe200000e0000 */
[----:B------:R-:W-:Y:S01]  /*1860*/  ISETP.GE.AND P0, PT, R36, 0x1, PT ;  /* 0x000000012400780c */ /* 0x000fe20003f06270 */
[----:B------:R-:W-:Y:S02]  /*1870*/  IMAD R6, R6, c[0x0][0x1e8], R7 ;  /* 0x00007a0006067a24 */ /* 0x000fe400078e0207 */
[----:B------:R2:W-:Y:S01]  /*1880*/  SHFL.IDX PT, R16, R5, RZ, 0x181f ;  /* 0x00181fff05107589 */ /* 0x0005e200000e0000 */
[----:B------:R-:W-:Y:S02]  /*1890*/  IMAD.SHL.U32 R7, R0, 0x40, RZ ;  /* 0x0000004000077824 */ /* 0x000fe400078e00ff */
[----:B------:R-:W-:Y:S01]  /*18a0*/  LEA R6, R6, c[0x0][0x1c8], 0x1 ;  /* 0x0000720006067a11 */ /* 0x000fe200078e08ff */
[----:B------:R-:W3:Y:S04]  /*18b0*/  SHFL.IDX PT, R17, R3, RZ, 0x181f ;  /* 0x00181fff03117589 */ /* 0x000ee800000e0000 */
[----:B------:R-:W3:Y:S04]  /*18c0*/  SHFL.IDX PT, R23, R3, 0x1, 0x181f ;  /* 0x00381f0003177f89 */ /* 0x000ee800000e0000 */
[----:B-1----:R1:W-:Y:S04]  /*18d0*/  SHFL.IDX PT, R18, R6, 0x2, 0x181f ;  /* 0x00581f0006127f89 */ /* 0x0023e800000e0000 */
[----:B------:R4:W4:Y:S01]  /*18e0*/  SHFL.IDX PT, R19, R3, 0x2, 0x181f ;  /* 0x00581f0003137f89 */ /* 0x00092200000e0000 */
[----:B--2---:R-:W-:-:S04]  /*18f0*/  LOP3.LUT R5, R7, 0x1c0, RZ, 0xc0, !PT ;  /* 0x000001c007057812 */ /* 0x004fc800078ec0ff */
[----:B-1----:R-:W-:Y:S01]  /*1900*/  LOP3.LUT R6, R5, 0x8, R8, 0xf8, !PT ;  /* 0x0000000805067812 */ /* 0x002fe200078ef808 */
[----:B---3--:R-:W-:Y:S01]  /*1910*/  @P0 IMAD.WIDE R8, R231, 0x2, R16 ;  /* 0x00000002e7080825 */ /* 0x008fe200078e0210 */
[----:B----4-:R-:W-:-:S03]  /*1920*/  SHF.R.U32.HI R3, RZ, 0x3, R5 ;  /* 0x00000003ff037819 */ /* 0x010fc60000011605 */
[----:B------:R-:W-:Y:S01]  /*1930*/  @P0 IMAD.WIDE R16, R230, 0x2, R16 ;  /* 0x00000002e6100825 */ /* 0x000fe200078e0210 */
[----:B------:R1:W-:Y:S01]  /*1940*/  @P0 LDGSTS.E.BYPASS.LTC128B.128 [R218+0x8100], [R8.64], !P5 ;  /* 0x0810000008da0fae */ /* 0x0003e2000e901d4e */
[----:B------:R-:W-:Y:S02]  /*1950*/  LOP3.LUT R3, R6, R3, RZ, 0x3c, !PT ;  /* 0x0000000306037212 */ /* 0x000fe400078e3cff */
[----:B------:R-:W-:Y:S01]  /*1960*/  @P2 IMAD.WIDE R6, R231, 0x2, R22 ;  /* 0x00000002e7062825 */ /* 0x000fe200078e0216 */
[----:B------:R2:W-:Y:S01]  /*1970*/  @P0 LDGSTS.E.BYPASS.LTC128B.128 [R218+0xb100], [R16.64], !P4 ;  /* 0x0b10000010da0fae */ /* 0x0005e2000e101d4e */
[----:B------:R-:W-:Y:S02]  /*1980*/  LOP3.LUT R2, R3, 0xfffffe00, R2, 0xf8, !PT ;  /* 0xfffffe0003027812 */ /* 0x000fe400078ef802 */
[C---:B------:R-:W-:Y:S01]  /*1990*/  @P2 IMAD.WIDE R22, R230.reuse, 0x2, R22 ;  /* 0x00000002e6162825 */ /* 0x040fe200078e0216 */
[----:B------:R3:W-:Y:S03]  /*19a0*/  @P2 LDGSTS.E.BYPASS.LTC128B.128 [R218+0x9100], [R6.64], !P5 ;  /* 0x0910000006da2fae */ /* 0x0007e6000e901d4e */
[--C-:B------:R-:W-:Y:S01]  /*19b0*/  @P1 IMAD.WIDE R10, R231, 0x2, R18.reuse ;  /* 0x00000002e70a1825 */ /* 0x100fe200078e0212 */
[----:B------:R4:W-:Y:S03]  /*19c0*/  @P2 LDGSTS.E.BYPASS.LTC128B.128 [R218+0xc100], [R22.64], !P4 ;  /* 0x0c10000016da2fae */ /* 0x0009e6000e101d4e */
[----:B------:R-:W-:Y:S01]  /*19d0*/  @P1 IMAD.WIDE R18, R230, 0x2, R18 ;  /* 0x00000002e6121825 */ /* 0x000fe200078e0212 */
[----:B------:R1:W-:Y:S03]  /*19e0*/  @P1 LDGSTS.E.BYPASS.LTC128B.128 [R218+0xa100], [R10.64], !P5 ;  /* 0x0a1000000ada1fae */ /* 0x0003e6000e901d4e */
[----:B------:R-:W-:Y:S01]  /*19f0*/  IMAD.SHL.U32 R5, R39, 0x40, RZ ;  /* 0x0000004027057824 */ /* 0x000fe200078e00ff */
[----:B------:R2:W-:Y:S01]  /*1a00*/  @P1 LDGSTS.E.BYPASS.LTC128B.128 [R218+0xd100], [R18.64], !P4 ;  /* 0x0d10000012da1fae */ /* 0x0005e2000e101d4e */
[----:B------:R-:W-:-:S02]  /*1a10*/  R2P PR, R0, 0x6 ;  /* 0x0000000600007804 */ /* 0x000fc40000000000 */
[----:B------:R-:W-:Y:S01]  /*1a20*/  LOP3.LUT P0, RZ, R39, 0x2, RZ, 0xc0, !PT ;  /* 0x0000000227ff7812 */ /* 0x000fe2000780c0ff */
[----:B------:R-:W0:Y:S01]  /*1a30*/  LDGDEPBAR ;  /* 0x00000000000079af */ /* 0x000e220000000000 */
[----:B------:R-:W-:Y:S02]  /*1a40*/  LOP3.LUT R5, R5, 0x1c0, RZ, 0xc0, !PT ;  /* 0x000001c005057812 */ /* 0x000fe400078ec0ff */
[----:B------:R-:W-:Y:S02]  /*1a50*/  LOP3.LUT P6, RZ, R39, 0x4, RZ, 0xc0, !PT ;  /* 0x0000000427ff7812 */ /* 0x000fe400078cc0ff */
[----:B------:R-:W-:Y:S02]  /*1a60*/  LOP3.LUT R3, R5, 0x8, R4, 0xf8, !PT ;  /* 0x0000000805037812 */ /* 0x000fe400078ef804 */
[----:B------:R-:W-:Y:S01]  /*1a70*/  SHF.R.U32.HI R4, RZ, 0x3, R5 ;  /* 0x00000003ff047819 */ /* 0x000fe20000011605 */
[----:B------:R-:W-:Y:S02]  /*1a80*/  IMAD.MOV.U32 R5, RZ, RZ, 0x10 ;  /* 0x00000010ff057424 */ /* 0x000fe400078e00ff */
[----:B---3--:R-:W-:Y:S01]  /*1a90*/  IMAD R7, R101, 0x400, R2 ;  /* 0x0000040065077824 */ /* 0x008fe200078e0202 */
[----:B------:R-:W-:-:S02]  /*1aa0*/  LOP3.LUT R3, R3, R4, RZ, 0x3c, !PT ;  /* 0x0000000403037212 */ /* 0x000fc400078e3cff */
[----:B------:R-:W-:Y:S02]  /*1ab0*/  SEL R5, R5, 0xfffffff0, !P1 ;  /* 0xfffffff005057807 */ /* 0x000fe40004800000 */
[----:B------:R-:W-:Y:S01]  /*1ac0*/  LEA R4, R7, 0x100, 0x1 ;  /* 0x0000010007047811 */ /* 0x000fe200078e08ff */
[----:B------:R-:W-:Y:S01]  /*1ad0*/  IMAD R214, R214, 0x200, R3 ;  /* 0x00000200d6d67824 */ /* 0x000fe200078e0203 */
[----:B------:R-:W-:Y:S01]  /*1ae0*/  SEL R3, R37, 0xffffffe0, !P2 ;  /* 0xffffffe025037807 */ /* 0x000fe20005000000 */
[----:B------:R-:W-:Y:S02]  /*1af0*/  IMAD.SHL.U32 R7, R7, 0x2, RZ ;  /* 0x0000000207077824 */ /* 0x000fe400078e00ff */
[--C-:B------:R-:W-:Y:S02]  /*1b00*/  IMAD R6, R5, 0x2, R4.reuse ;  /* 0x0000000205067824 */ /* 0x100fe400078e0204 */
[----:B------:R-:W-:Y:S01]  /*1b10*/  IMAD R4, R3, 0x2, R4 ;  /* 0x0000000203047824 */ /* 0x000fe200078e0204 */
[----:B------:R-:W-:-:S04]  /*1b20*/  DEPBAR.LE SB0, 0x1 ;  /* 0x000080400000791a */ /* 0x000fc80000000000 */
[----:B------:R-:W-:Y:S01]  /*1b30*/  BAR.SYNC.DEFER_BLOCKING 0x0 ;  /* 0x0000000000007b1d */ /* 0x000fe20000010000 */
[----:B------:R-:W-:Y:S02]  /*1b40*/  IMAD R0, R3, 0x2, R6 ;  /* 0x0000000203007824 */ /* 0x000fe400078e0206 */
[----:B------:R-:W-:-:S05]  /*1b50*/  IMAD.SHL.U32 R214, R214, 0x2, RZ ;  /* 0x00000002d6d67824 */ /* 0x000fca00078e00ff */
[C---:B------:R-:W-:Y:S01]  /*1b60*/  IADD3 R213, R214.reuse, 0x8120, RZ ;  /* 0x00008120d6d57810 */ /* 0x040fe20007ffe0ff */
[----:B------:R-:W-:Y:S04]  /*1b70*/  LDSM.16.M88.4 R124, [R7+0x100] ;  /* 0x00010000077c783b */ /* 0x000fe80000000200 */
[----:B------:R3:W-:Y:S04]  /*1b80*/  LDSM.16.M88.4 R180, [R7+0x4100] ;  /* 0x0041000007b4783b */ /* 0x0007e80000000200 */
[----:B------:R-:W-:Y:S04]  /*1b90*/  LDSM.16.M88.4 R144, [R6] ;  /* 0x000000000690783b */ /* 0x000fe80000000200 */
[----:B------:R1:W-:Y:S04]  /*1ba0*/  LDSM.16.M88.4 R184, [R6+0x4000] ;  /* 0x0040000006b8783b */ /* 0x0003e80000000200 */
[----:B------:R-:W-:Y:S04]  /*1bb0*/  LDSM.16.M88.4 R172, [R4] ;  /* 0x0000000004ac783b */ /* 0x000fe80000000200 */
[----:B------:R-:W-:Y:S04]  /*1bc0*/  LDSM.16.M88.4 R188, [R4+0x4000] ;  /* 0x0040000004bc783b */ /* 0x000fe80000000200 */
[----:B------:R-:W-:Y:S01]  /*1bd0*/  LDSM.16.M88.4 R176, [R0] ;  /* 0x0000000000b0783b */ /* 0x000fe20000000200 */
[----:B---3--:R-:W-:-:S03]  /*1be0*/  IADD3 R7, R214, 0x8100, RZ ;  /* 0x00008100d6077810 */ /* 0x008fc60007ffe0ff */
[----:B------:R-:W-:Y:S01]  /*1bf0*/  LDSM.16.M88.4 R192, [R0+0x4000] ;  /* 0x0040000000c0783b */ /* 0x000fe20000000200 */
[----:B------:R-:W-:-:S03]  /*1c00*/  @P0 IADD3 R213, R7, -0x20, RZ ;  /* 0xffffffe007d50810 */ /* 0x000fc60007ffe0ff */
[----:B------:R-:W-:Y:S01]  /*1c10*/  BAR.SYNC.DEFER_BLOCKING 0x0 ;  /* 0x0000000000007b1d */ /* 0x000fe20000010000 */
[----:B-1----:R-:W-:Y:S01]  /*1c20*/  IMAD R6, R24, c[0x0][0x208], RZ ;  /* 0x0000820018067a24 */ /* 0x002fe200078e02ff */
[C---:B------:R-:W-:Y:S02]  /*1c30*/  IADD3 R207, R213.reuse, 0x800, RZ ;  /* 0x00000800d5cf7810 */ /* 0x040fe40007ffe0ff */
[----:B------:R-:W-:Y:S01]  /*1c40*/  IADD3 R206, R213, 0x1000, RZ ;  /* 0x00001000d5ce7810 */ /* 0x000fe20007ffe0ff */
[----:B------:R-:W-:Y:S01]  /*1c50*/  IMAD R6, R217, c[0x0][0x20c], R6 ;  /* 0x00008300d9067a24 */ /* 0x000fe200078e0206 */
[C---:B------:R-:W-:Y:S02]  /*1c60*/  IADD3 R205, R213.reuse, 0x1800, RZ ;  /* 0x00001800d5cd7810 */ /* 0x040fe40007ffe0ff */
[C---:B------:R-:W-:Y:S02]  /*1c70*/  IADD3 R204, R213.reuse, 0x2000, RZ ;  /* 0x00002000d5cc7810 */ /* 0x040fe40007ffe0ff */
[----:B------:R-:W-:-:S02]  /*1c80*/  IADD3 R203, R213, 0x2800, RZ ;  /* 0x00002800d5cb7810 */ /* 0x000fc40007ffe0ff */
[C---:B------:R-:W-:Y:S02]  /*1c90*/  IADD3 R201, R213.reuse, 0x3000, RZ ;  /* 0x00003000d5c97810 */ /* 0x040fe40007ffe0ff */
[C---:B------:R-:W-:Y:S02]  /*1ca0*/  IADD3 R200, R213.reuse, 0x3800, RZ ;  /* 0x00003800d5c87810 */ /* 0x040fe40007ffe0ff */
[C---:B------:R-:W-:Y:S02]  /*1cb0*/  IADD3 R199, R213.reuse, 0x4000, RZ ;  /* 0x00004000d5c77810 */ /* 0x040fe40007ffe0ff */
[C---:B------:R-:W-:Y:S02]  /*1cc0*/  IADD3 R198, R213.reuse, 0x4800, RZ ;  /* 0x00004800d5c67810 */ /* 0x040fe40007ffe0ff */
[----:B------:R-:W-:Y:S01]  /*1cd0*/  IADD3 R197, R213, 0x5000, RZ ;  /* 0x00005000d5c57810 */ /* 0x000fe20007ffe0ff */
[----:B------:R-:W-:-:S04]  /*1ce0*/  DEPBAR.LE SB0, 0x0 ;  /* 0x000080000000791a */ /* 0x000fc80000000000 */
[----:B------:R-:W-:Y:S01]  /*1cf0*/  BAR.SYNC.DEFER_BLOCKING 0x0 ;  /* 0x0000000000007b1d */ /* 0x000fe20000010000 */
[----:B------:R-:W-:-:S05]  /*1d00*/  IADD3 R196, R213, 0x5800, RZ ;  /* 0x00005800d5c47810 */ /* 0x000fca0007ffe0ff */
[----:B------:R-:W1:Y:S04]  /*1d10*/  LDSM.16.M88.4 R28, [R214+0x8100] ;  /* 0x00810000d61c783b */ /* 0x000e680000000200 */
[----:B------:R-:W-:Y:S04]  /*1d20*/  LDSM.16.M88.4 R32, [R213] ;  /* 0x00000000d520783b */ /* 0x000fe80000000200 */
[----:B----4-:R-:W3:Y:S04]  /*1d30*/  LDSM.16.M88.4 R20, [R214+0x8900] ;  /* 0x00890000d614783b */ /* 0x010ee80000000200 */
[----:B--2---:R-:W2:Y:S04]  /*1d40*/  LDSM.16.M88.4 R16, [R213+0x800] ;  /* 0x00080000d510783b */ /* 0x004ea80000000200 */
[----:B------:R-:W4:Y:S04]  /*1d50*/  LDSM.16.M88.4 R56, [R214+0x9100] ;  /* 0x00910000d638783b */ /* 0x000f280000000200 */
[----:B------:R-:W-:Y:S04]  /*1d60*/  LDSM.16.M88.4 R48, [R214+0x9900] ;  /* 0x00990000d630783b */ /* 0x000fe80000000200 */
[----:B------:R-:W-:Y:S04]  /*1d70*/  LDSM.16.M88.4 R60, [R213+0x1800] ;  /* 0x00180000d53c783b */ /* 0x000fe80000000200 */
[----:B------:R-:W-:Y:S04]  /*1d80*/  LDSM.16.M88.4 R72, [R213+0x2000] ;  /* 0x00200000d548783b */ /* 0x000fe80000000200 */
[----:B------:R-:W-:Y:S01]  /*1d90*/  LDSM.16.M88.4 R68, [R213+0x2800] ;  /* 0x00280000d544783b */ /* 0x000fe20000000200 */
[C---:B-1----:R-:W-:Y:S08]  /*1da0*/  HMMA.16816.F32 R8, R124.reuse, R28, RZ ;  /* 0x0000001c7c08723c */ /* 0x042ff000000018ff */
[C---:B------:R-:W-:Y:S08]  /*1db0*/  HMMA.16816.F32 R28, R124.reuse, R30, RZ ;  /* 0x0000001e7c1c723c */ /* 0x040ff000000018ff */
[----:B---3--:R-:W-:Y:S08]  /*1dc0*/  HMMA.16816.F32 R24, R124, R20, RZ ;  /* 0x000000147c18723c */ /* 0x008ff000000018ff */
[----:B------:R-:W-:Y:S07]  /*1dd0*/  HMMA.16816.F32 R8, R144, R32, R8 ;  /* 0x000000209008723c */ /* 0x000fee0000001808 */
[----:B------:R-:W-:Y:S01]  /*1de0*/  IMAD.WIDE.U32 R32, R217, c[0x0][0x208], RZ ;  /* 0x00008200d9207a25 */ /* 0x000fe200078e00ff */
[----:B------:R-:W-:Y:S03]  /*1df0*/  HMMA.16816.F32 R20, R124, R22, RZ ;  /* 0x000000167c14723c */ /* 0x000fe600000018ff */
[----:B------:R-:W-:-:S02]  /*1e00*/  IMAD.IADD R7, R33, 0x1, R6 ;  /* 0x0000000121077824 */ /* 0x000fc400078e0206 */
[----:B------:R-:W-:Y:S02]  /*1e10*/  IMAD.MOV.U32 R6, RZ, RZ, R32 ;  /* 0x000000ffff067224 */ /* 0x000fe400078e0020 */
[----:B------:R-:W-:Y:S01]  /*1e20*/  IMAD R33, R40, c[0x0][0x218], RZ ;  /* 0x0000860028217a24 */ /* 0x000fe200078e02ff */
[----:B------:R-:W-:Y:S01]  /*1e30*/  HMMA.16816.F32 R28, R144, R34, R28 ;  /* 0x00000022901c723c */ /* 0x000fe2000000181c */
[----:B------:R-:W-:-:S04]  /*1e40*/  IMAD.WIDE.U32 R6, R216, c[0x0][0x218], R6 ;  /* 0x00008600d8067a25 */ /* 0x000fc800078e0006 */
[----:B------:R-:W-:Y:S01]  /*1e50*/  IMAD R0, R216, c[0x0][0x21c], R33 ;  /* 0x00008700d8007a24 */ /* 0x000fe200078e0221 */
[----:B------:R-:W-:Y:S01]  /*1e60*/  IADD3 R4, P0, R6, UR20, RZ ;  /* 0x0000001406047c10 */ /* 0x000fe2000ff1e0ff */
[----:B------:R-:W-:Y:S01]  /*1e70*/  LDSM.16.M88.4 R32, [R213+0x1000] ;  /* 0x00100000d520783b */ /* 0x000fe20000000200 */
[----:B--2---:R-:W-:Y:S02]  /*1e80*/  HMMA.16816.F32 R24, R144, R16, R24 ;  /* 0x000000109018723c */ /* 0x004fe40000001818 */
[----:B------:R-:W-:Y:S02]  /*1e90*/  IADD3.X R7, R7, UR16, R0, P0, !PT ;  /* 0x0000001007077c10 */ /* 0x000fe400087fe400 */
[----:B------:R-:W-:-:S04]  /*1ea0*/  LEA R41, P0, R4, c[0x0][0x1f8], 0x1 ;  /* 0x00007e0004297a11 */ /* 0x000fc800078008ff */
[----:B------:R-:W-:Y:S01]  /*1eb0*/  LEA.HI.X R40, R4, c[0x0][0x1fc], R7, 0x1, P0 ;  /* 0x00007f0004287a11 */ /* 0x000fe200000f0c07 */
[----:B------:R-:W1:Y:S01]  /*1ec0*/  SHFL.IDX PT, R66, R41, RZ, 0x181f ;  /* 0x00181fff29427589 */ /* 0x000e6200000e0000 */
[----:B------:R-:W-:Y:S01]  /*1ed0*/  HMMA.16816.F32 R20, R144, R18, R20 ;  /* 0x000000129014723c */ /* 0x000fe20000001814 */
[----:B------:R-:W-:Y:S02]  /*1ee0*/  IMAD.WIDE R6, R231, 0x2, RZ ;  /* 0x00000002e7067825 */ /* 0x000fe400078e02ff */
[----:B------:R-:W2:Y:S04]  /*1ef0*/  SHFL.IDX PT, R84, R41, 0x1, 0x181f ;  /* 0x00381f0029547f89 */ /* 0x000ea800000e0000 */
[----:B------:R-:W3:Y:S01]  /*1f00*/  SHFL.IDX PT, R82, R41, 0x2, 0x181f ;  /* 0x00581f0029527f89 */ /* 0x000ee200000e0000 */
[C---:B----4-:R-:W-:Y:S03]  /*1f10*/  HMMA.16816.F32 R16, R124.reuse, R56, RZ ;  /* 0x000000387c10723c */ /* 0x050fe600000018ff */
[----:B------:R-:W4:Y:S04]  /*1f20*/  SHFL.IDX PT, R44, R40, RZ, 0x181f ;  /* 0x00181fff282c7589 */ /* 0x000f2800000e0000 */
[----:B------:R-:W4:Y:S01]  /*1f30*/  SHFL.IDX PT, R4, R40, 0x1, 0x181f ;  /* 0x00381f0028047f89 */ /* 0x000f2200000e0000 */
[----:B------:R-:W-:Y:S03]  /*1f40*/  HMMA.16816.F32 R56, R124, R58, RZ ;  /* 0x0000003a7c38723c */ /* 0x000fe600000018ff */
[----:B------:R-:W4:Y:S01]  /*1f50*/  SHFL.IDX PT, R0, R40, 0x2, 0x181f ;  /* 0x00581f0028007f89 */ /* 0x000f2200000e0000 */
[----:B-1----:R-:W-:-:S03]  /*1f60*/  IADD3 R64, P2, R66, R6, RZ ;  /* 0x0000000642407210 */ /* 0x002fc60007f5e0ff */
[----:B------:R-:W1:Y:S01]  /*1f70*/  LDSM.16.M88.4 R40, [R214+0xa100] ;  /* 0x00a10000d628783b */ /* 0x000e620000000200 */
[----:B------:R-:W-:Y:S01]  /*1f80*/  HMMA.16816.F32 R52, R124, R48, RZ ;  /* 0x000000307c34723c */ /* 0x000fe200000018ff */
[C---:B--2---:R-:W-:Y:S02]  /*1f90*/  IADD3 R80, P1, R6.reuse, R84, RZ ;  /* 0x0000005406507210 */ /* 0x044fe40007f3e0ff */
[----:B---3--:R-:W-:-:S05]  /*1fa0*/  IADD3 R6, P0, R6, R82, RZ ;  /* 0x0000005206067210 */ /* 0x008fca0007f1e0ff */
[----:B------:R-:W-:Y:S01]  /*1fb0*/  HMMA.16816.F32 R16, R144, R32, R16 ;  /* 0x000000209010723c */ /* 0x000fe20000001810 */
[----:B----4-:R-:W-:Y:S01]  /*1fc0*/  IMAD.X R65, R44, 0x1, R7, P2 ;  /* 0x000000012c417824 */ /* 0x010fe200010e0607 */
[----:B------:R-:W-:Y:S01]  /*1fd0*/  IADD3 R66, P2, R66, R46, RZ ;  /* 0x0000002e42427210 */ /* 0x000fe20007f5e0ff */
[----:B------:R-:W-:Y:S01]  /*1fe0*/  IMAD.X R81, R7, 0x1, R4, P1 ;  /* 0x0000000107517824 */ /* 0x000fe200008e0604 */
[----:B------:R-:W-:-:S03]  /*1ff0*/  IADD3 R84, P1, R46, R84, RZ ;  /* 0x000000542e547210 */ /* 0x000fc60007f3e0ff */
[----:B------:R-:W-:Y:S01]  /*2000*/  IMAD.X R67, R44, 0x1, R47, P2 ;  /* 0x000000012c437824 */ /* 0x000fe200010e062f */
[----:B------:R-:W-:Y:S01]  /*2010*/  ISETP.GE.AND P2, PT, R231, c[0x0][0x1d4], PT ;  /* 0x00007500e7007a0c */ /* 0x000fe20003f46270 */
[----:B------:R-:W-:Y:S01]  /*2020*/  IMAD.X R7, R7, 0x1, R0, P0 ;  /* 0x0000000107077824 */ /* 0x000fe200000e0600 */
[----:B------:R-:W-:Y:S01]  /*2030*/  IADD3 R82, P0, R46, R82, RZ ;  /* 0x000000522e527210 */ /* 0x000fe20007f1e0ff */
[C---:B------:R-:W-:Y:S01]  /*2040*/  IMAD.X R85, R47.reuse, 0x1, R4, P1 ;  /* 0x000000012f557824 */ /* 0x040fe200008e0604 */
[----:B------:R-:W-:Y:S01]  /*2050*/  ISETP.GE.AND P1, PT, R38, c[0x0][0x1d4], PT ;  /* 0x0000750026007a0c */ /* 0x000fe20003f26270 */
[----:B------:R-:W-:Y:S01]  /*2060*/  HMMA.16816.F32 R56, R144, R34, R56 ;  /* 0x000000229038723c */ /* 0x000fe20000001838 */
[----:B------:R-:W2:Y:S01]  /*2070*/  LDSM.16.M88.4 R32, [R214+0xa900] ;  /* 0x00a90000d620783b */ /* 0x000ea20000000200 */
[----:B------:R-:W-:Y:S01]  /*2080*/  IMAD.X R83, R47, 0x1, R0, P0 ;  /* 0x000000012f537824 */ /* 0x000fe200000e0600 */
[----:B------:R-:W-:Y:S02]  /*2090*/  ISETP.LT.OR P0, PT, R36, 0x1, P2 ;  /* 0x000000012400780c */ /* 0x000fe40001701670 */
[----:B------:R-:W-:-:S02]  /*20a0*/  SEL R0, R37, 0xffffffe0, !P6 ;  /* 0xffffffe025007807 */ /* 0x000fc40007000000 */
[----:B------:R-:W-:Y:S01]  /*20b0*/  ISETP.LT.OR P6, PT, R36, 0x1, P1 ;  /* 0x000000012400780c */ /* 0x000fe20000fc1670 */
[----:B------:R-:W-:Y:S02]  /*20c0*/  HMMA.16816.F32 R48, R124, R50, RZ ;  /* 0x000000327c30723c */ /* 0x000fe400000018ff */
[C---:B------:R-:W-:Y:S02]  /*20d0*/  IMAD R211, R0.reuse, 0x2, R214 ;  /* 0x0000000200d37824 */ /* 0x040fe400078e02d6 */
[----:B------:R-:W-:Y:S01]  /*20e0*/  IMAD R202, R0, 0x2, R213 ;  /* 0x0000000200ca7824 */ /* 0x000fe200078e02d5 */
[----:B------:R-:W-:-:S03]  /*20f0*/  IADD3 R0, R14, -0x1, RZ ;  /* 0xffffffff0e007810 */ /* 0x000fc60007ffe0ff */
[----:B------:R-:W-:Y:S01]  /*2100*/  @!PT LDS RZ, [RZ] ;  /* 0x00000000fffff984 */ /* 0x000fe20000000800 */
[----:B------:R-:W-:Y:S01]  /*2110*/  @!PT LDS RZ, [RZ] ;  /* 0x00000000fffff984 */ /* 0x000fe20000000800 */
[----:B------:R-:W-:Y:S01]  /*2120*/  @!PT LDS RZ, [RZ] ;  /* 0x00000000fffff984 */ /* 0x000fe20000000800 */
[----:B------:R3:W-:Y:S01]  /*2130*/  LDGSTS.E.BYPASS.LTC128B.128 [R218+0x100], [R64.64], !P0 ;  /* 0x0010000040da7fae */ /* 0x0007e2000c101d4e */
[C---:B------:R-:W-:Y:S01]  /*2140*/  ISETP.LT.OR P0, PT, R36.reuse, 0x21, P2 ;  /* 0x000000212400780c */ /* 0x040fe20001701670 */
[----:B------:R-:W-:Y:S01]  /*2150*/  HMMA.16816.F32 R52, R144, R60, R52 ;  /* 0x0000003c9034723c */ /* 0x000fe20000001834 */
[C---:B------:R-:W-:Y:S01]  /*2160*/  ISETP.LT.OR P2, PT, R36.reuse, 0x41, P2 ;  /* 0x000000412400780c */ /* 0x040fe20001741670 */
[----:B------:R3:W-:Y:S01]  /*2170*/  LDGSTS.E.BYPASS.LTC128B.128 [R218+0x3100], [R66.64], !P6 ;  /* 0x0310000042da7fae */ /* 0x0007e2000f101d4e */
[C---:B------:R-:W-:Y:S02]  /*2180*/  ISETP.LT.OR P6, PT, R36.reuse, 0x21, P1 ;  /* 0x000000212400780c */ /* 0x040fe40000fc1670 */
[----:B------:R-:W-:-:S03]  /*2190*/  ISETP.LT.OR P1, PT, R36, 0x41, P1 ;  /* 0x000000412400780c */ /* 0x000fc60000f21670 */
[----:B-1----:R-:W-:Y:S04]  /*21a0*/  HMMA.16816.F32 R44, R124, R40, RZ ;  /* 0x000000287c2c723c */ /* 0x002fe800000018ff */
[----:B------:R1:W-:Y:S01]  /*21b0*/  LDGSTS.E.BYPASS.LTC128B.128 [R218+0x1100], [R80.64], !P0 ;  /* 0x0110000050da7fae */ /* 0x0003e2000c101d4e */
[----:B------:R-:W-:-:S03]  /*21c0*/  ISETP.GT.AND P0, PT, R0, R215, PT ;  /* 0x000000d70000720c */ /* 0x000fc60003f04270 */
[----:B------:R4:W-:Y:S01]  /*21d0*/  LDGSTS.E.BYPASS.LTC128B.128 [R218+0x4100], [R84.64], !P6 ;  /* 0x0410000054da7fae */ /* 0x0009e2000f101d4e */
[----:B------:R-:W-:Y:S03]  /*21e0*/  HMMA.16816.F32 R48, R144, R62, R48 ;  /* 0x0000003e9030723c */ /* 0x000fe60000001830 */
[----:B------:R1:W-:Y:S04]  /*21f0*/  LDGSTS.E.BYPASS.LTC128B.128 [R218+0x2100], [R6.64], !P2 ;  /* 0x0210000006da7fae */ /* 0x0003e8000d101d4e */
[----:B------:R1:W-:Y:S01]  /*2200*/  LDGSTS.E.BYPASS.LTC128B.128 [R218+0x5100], [R82.64], !P1 ;  /* 0x0510000052da7fae */ /* 0x0003e2000c901d4e */
[----:B------:R-:W-:Y:S01]  /*2210*/  HMMA.16816.F32 R40, R124, R42, RZ ;  /* 0x0000002a7c28723c */ /* 0x000fe200000018ff */
[----:B------:R-:W-:-:S02]  /*2220*/  ISETP.GT.AND P1, PT, R219, 0x5f, PT ;  /* 0x0000005fdb00780c */ /* 0x000fc40003f24270 */
[----:B------:R-:W-:Y:S04]  /*2230*/  LDSM.16.M88.4 R60, [R211+0x9100] ;  /* 0x00910000d33c783b */ /* 0x000fe80000000200 */
[----:B---3--:R-:W3:Y:S01]  /*2240*/  LDSM.16.M88.4 R64, [R211+0x8100] ;  /* 0x00810000d340783b */ /* 0x008ee20000000200 */
[C---:B--2---:R-:W-:Y:S03]  /*2250*/  HMMA.16816.F32 R36, R124.reuse, R32, RZ ;  /* 0x000000207c24723c */ /* 0x044fe600000018ff */
[----:B------:R-:W2:Y:S04]  /*2260*/  LDSM.16.M88.4 R76, [R211+0x8900] ;  /* 0x00890000d34c783b */ /* 0x000ea80000000200 */
[----:B------:R-:W-:Y:S01]  /*2270*/  LDSM.16.M88.4 R92, [R214+0xd100] ;  /* 0x00d10000d65c783b */ /* 0x000fe20000000200 */
[----:B------:R-:W-:Y:S03]  /*2280*/  HMMA.16816.F32 R32, R124, R34, RZ ;  /* 0x000000227c20723c */ /* 0x000fe600000018ff */
[----:B------:R-:W-:Y:S04]  /*2290*/  LDSM.16.M88.4 R88, [R213+0x3000] ;  /* 0x00300000d558783b */ /* 0x000fe80000000200 */
[----:B----4-:R-:W-:Y:S01]  /*22a0*/  LDSM.16.M88.4 R84, [R213+0x3800] ;  /* 0x00380000d554783b */ /* 0x010fe20000000200 */
[C---:B------:R-:W-:Y:S03]  /*22b0*/  HMMA.16816.F32 R44, R144.reuse, R72, R44 ;  /* 0x00000048902c723c */ /* 0x040fe6000000182c */
[----:B-1----:R-:W-:Y:S04]  /*22c0*/  LDSM.16.M88.4 R80, [R213+0x4000] ;  /* 0x00400000d550783b */ /* 0x002fe80000000200 */
[----:B------:R-:W-:Y:S01]  /*22d0*/  LDSM.16.M88.4 R96, [R211+0xc100] ;  /* 0x00c10000d360783b */ /* 0x000fe20000000200 */
[C---:B------:R-:W-:Y:S03]  /*22e0*/  HMMA.16816.F32 R40, R144.reuse, R74, R40 ;  /* 0x0000004a9028723c */ /* 0x040fe60000001828 */
[----:B------:R-:W1:Y:S04]  /*22f0*/  LDSM.16.M88.4 R72, [R211+0x9900] ;  /* 0x00990000d348783b */ /* 0x000e680000000200 */
[----:B------:R-:W0:Y:S01]  /*2300*/  LDGDEPBAR ;  /* 0x00000000000079af */ /* 0x000e220000000000 */
[C---:B------:R-:W-:Y:S08]  /*2310*/  HMMA.16816.F32 R36, R144.reuse, R68, R36 ;  /* 0x000000449024723c */ /* 0x040ff00000001824 */
[----:B------:R-:W-:Y:S01]  /*2320*/  HMMA.16816.F32 R32, R144, R70, R32 ;  /* 0x000000469020723c */ /* 0x000fe20000001820 */
[----:B------:R-:W4:Y:S07]  /*2330*/  LDSM.16.M88.4 R68, [R211+0xa100] ;  /* 0x00a10000d344783b */ /* 0x000f2e0000000200 */
[C---:B---3--:R-:W-:Y:S08]  /*2340*/  HMMA.16816.F32 R8, R172.reuse, R64, R8 ;  /* 0x00000040ac08723c */ /* 0x048ff00000001808 */
[C---:B------:R-:W-:Y:S01]  /*2350*/  HMMA.16816.F32 R28, R172.reuse, R66, R28 ;  /* 0x00000042ac1c723c */ /* 0x040fe2000000181c */
[----:B------:R-:W3:Y:S07]  /*2360*/  LDSM.16.M88.4 R64, [R211+0xa900] ;  /* 0x00a90000d340783b */ /* 0x000eee0000000200 */
[C---:B------:R-:W-:Y:S08]  /*2370*/  HMMA.16816.F32 R16, R172.reuse, R60, R16 ;  /* 0x0000003cac10723c */ /* 0x040ff00000001810 */
[C---:B------:R-:W-:Y:S01]  /*2380*/  HMMA.16816.F32 R56, R172.reuse, R62, R56 ;  /* 0x0000003eac38723c */ /* 0x040fe20000001838 */
[----:B------:R-:W3:Y:S07]  /*2390*/  LDSM.16.M88.4 R60, [R202+0x800] ;  /* 0x00080000ca3c783b */ /* 0x000eee0000000200 */
[C---:B--2---:R-:W-:Y:S08]  /*23a0*/  HMMA.16816.F32 R24, R172.reuse, R76, R24 ;  /* 0x0000004cac18723c */ /* 0x044ff00000001818 */
[C---:B------:R-:W-:Y:S01]  /*23b0*/  HMMA.16816.F32 R20, R172.reuse, R78, R20 ;  /* 0x0000004eac14723c */ /* 0x040fe20000001814 */
[----:B------:R-:W2:Y:S07]  /*23c0*/  LDSM.16.M88.4 R76, [R202] ;  /* 0x00000000ca4c783b */ /* 0x000eae0000000200 */
[C---:B-1----:R-:W-:Y:S08]  /*23d0*/  HMMA.16816.F32 R52, R172.reuse, R72, R52 ;  /* 0x00000048ac34723c */ /* 0x042ff00000001834 */
[C---:B------:R-:W-:Y:S01]  /*23e0*/  HMMA.16816.F32 R48, R172.reuse, R74, R48 ;  /* 0x0000004aac30723c */ /* 0x040fe20000001830 */
[----:B------:R-:W1:Y:S07]  /*23f0*/  LDSM.16.M88.4 R72, [R202+0x1000] ;  /* 0x00100000ca48783b */ /* 0x000e6e0000000200 */
[C---:B----4-:R-:W-:Y:S08]  /*2400*/  HMMA.16816.F32 R44, R172.reuse, R68, R44 ;  /* 0x00000044ac2c723c */ /* 0x050ff0000000182c */
[C---:B------:R-:W-:Y:S01]  /*2410*/  HMMA.16816.F32 R40, R172.reuse, R70, R40 ;  /* 0x00000046ac28723c */ /* 0x040fe20000001828 */
[----:B------:R-:W4:Y:S07]  /*2420*/  LDSM.16.M88.4 R68, [R202+0x1800] ;  /* 0x00180000ca44783b */ /* 0x000f2e0000000200 */
[C---:B---3--:R-:W-:Y:S08]  /*2430*/  HMMA.16816.F32 R36, R172.reuse, R64, R36 ;  /* 0x00000040ac24723c */ /* 0x048ff00000001824 */
[----:B------:R-:W-:Y:S01]  /*2440*/  HMMA.16816.F32 R32, R172, R66, R32 ;  /* 0x00000042ac20723c */ /* 0x000fe20000001820 */
[----:B------:R-:W3:Y:S07]  /*2450*/  LDSM.16.M88.4 R64, [R202+0x2000] ;  /* 0x00200000ca40783b */ /* 0x000eee0000000200 */
[C---:B------:R-:W-:Y:S08]  /*2460*/  HMMA.16816.F32 R24, R176.reuse, R60, R24 ;  /* 0x0000003cb018723c */ /* 0x040ff00000001818 */
[C---:B------:R-:W-:Y:S01]  /*2470*/  HMMA.16816.F32 R20, R176.reuse, R62, R20 ;  /* 0x0000003eb014723c */ /* 0x040fe20000001814 */
[----:B------:R-:W3:Y:S07]  /*2480*/  LDSM.16.M88.4 R60, [R214+0xb100] ;  /* 0x00b10000d63c783b */ /* 0x000eee0000000200 */
[C---:B--2---:R-:W-:Y:S08]  /*2490*/  HMMA.16816.F32 R8, R176.reuse, R76, R8 ;  /* 0x0000004cb008723c */ /* 0x044ff00000001808 */
[C---:B------:R-:W-:Y:S01]  /*24a0*/  HMMA.16816.F32 R28, R176.reuse, R78, R28 ;  /* 0x0000004eb01c723c */ /* 0x040fe2000000181c */
[----:B------:R-:W2:Y:S07]  /*24b0*/  LDSM.16.M88.4 R76, [R202+0x2800] ;  /* 0x00280000ca4c783b */ /* 0x000eae0000000200 */
        /* <DEDUP_REMOVED lines=10> */
[----:B------:R-:W-:Y:S01]  /*2560*/  HMMA.16816.F32 R28, R180, R62, R28 ;  /* 0x0000003eb41c723c */ /* 0x000fe2000000181c */
[----:B------:R-:W3:Y:S07]  /*2570*/  LDSM.16.M88.4 R60, [R214+0xd900] ;  /* 0x00d90000d63c783b */ /* 0x000eee0000000200 */
[C---:B--2---:R-:W-:Y:S08]  /*2580*/  HMMA.16816.F32 R36, R176.reuse, R76, R36 ;  /* 0x0000004cb024723c */ /* 0x044ff00000001824 */
[----:B------:R-:W-:Y:S01]  /*2590*/  HMMA.16816.F32 R32, R176, R78, R32 ;  /* 0x0000004eb020723c */ /* 0x000fe20000001820 */
[----:B------:R-:W-:Y:S07]  /*25a0*/  LDSM.16.M88.4 R76, [R213+0x4800] ;  /* 0x00480000d54c783b */ /* 0x000fee0000000200 */
[C---:B-1----:R-:W-:Y:S08]  /*25b0*/  HMMA.16816.F32 R24, R180.reuse, R72, R24 ;  /* 0x00000048b418723c */ /* 0x042ff00000001818 */
[C---:B------:R-:W-:Y:S01]  /*25c0*/  HMMA.16816.F32 R20, R180.reuse, R74, R20 ;  /* 0x0000004ab414723c */ /* 0x040fe20000001814 */
[----:B------:R-:W1:Y:S07]  /*25d0*/  LDSM.16.M88.4 R72, [R213+0x5000] ;  /* 0x00500000d548783b */ /* 0x000e6e0000000200 */
[C---:B----4-:R-:W-:Y:S08]  /*25e0*/  HMMA.16816.F32 R16, R180.reuse, R68, R16 ;  /* 0x00000044b410723c */ /* 0x050ff00000001810 */
[C---:B------:R-:W-:Y:S01]  /*25f0*/  HMMA.16816.F32 R56, R180.reuse, R70, R56 ;  /* 0x00000046b438723c */ /* 0x040fe20000001838 */
[----:B------:R-:W2:Y:S07]  /*2600*/  LDSM.16.M88.4 R68, [R213+0x5800] ;  /* 0x00580000d544783b */ /* 0x000eae0000000200 */
[C---:B---3--:R-:W-:Y:S08]  /*2610*/  HMMA.16816.F32 R52, R180.reuse, R64, R52 ;  /* 0x00000040b434723c */ /* 0x048ff00000001834 */
[C---:B------:R-:W-:Y:S01]  /*2620*/  HMMA.16816.F32 R48, R180.reuse, R66, R48 ;  /* 0x00000042b430723c */ /* 0x040fe20000001830 */
[----:B------:R-:W3:Y:S07]  /*2630*/  LDSM.16.M88.4 R64, [R211+0xb100] ;  /* 0x00b10000d340783b */ /* 0x000eee0000000200 */
[C---:B------:R-:W-:Y:S08]  /*2640*/  HMMA.16816.F32 R36, R180.reuse, R60, R36 ;  /* 0x0000003cb424723c */ /* 0x040ff00000001824 */
[C---:B------:R-:W-:Y:S01]  /*2650*/  HMMA.16816.F32 R32, R180.reuse, R62, R32 ;  /* 0x0000003eb420723c */ /* 0x040fe20000001820 */
[----:B------:R-:W4:Y:S07]  /*2660*/  LDSM.16.M88.4 R60, [R211+0xb900] ;  /* 0x00b90000d33c783b */ /* 0x000f2e0000000200 */
[C---:B------:R-:W-:Y:S08]  /*2670*/  HMMA.16816.F32 R44, R180.reuse, R92, R44 ;  /* 0x0000005cb42c723c */ /* 0x040ff0000000182c */
[----:B------:R-:W-:Y:S01]  /*2680*/  HMMA.16816.F32 R40, R180, R94, R40 ;  /* 0x0000005eb428723c */ /* 0x000fe20000001828 */
[----:B------:R-:W-:Y:S07]  /*2690*/  LDSM.16.M88.4 R92, [R211+0xc900] ;  /* 0x00c90000d35c783b */ /* 0x000fee0000000200 */
[C---:B------:R-:W-:Y:S08]  /*26a0*/  HMMA.16816.F32 R8, R184.reuse, R88, R8 ;  /* 0x00000058b808723c */ /* 0x040ff00000001808 */
[C---:B------:R-:W-:Y:S01]  /*26b0*/  HMMA.16816.F32 R28, R184.reuse, R90, R28 ;  /* 0x0000005ab81c723c */ /* 0x040fe2000000181c */
[----:B------:R-:W2:Y:S07]  /*26c0*/  LDSM.16.M88.4 R88, [R211+0xd100] ;  /* 0x00d10000d358783b */ /* 0x000eae0000000200 */
[C---:B------:R-:W-:Y:S08]  /*26d0*/  HMMA.16816.F32 R24, R184.reuse, R84, R24 ;  /* 0x00000054b818723c */ /* 0x040ff00000001818 */
[C---:B------:R-:W-:Y:S01]  /*26e0*/  HMMA.16816.F32 R20, R184.reuse, R86, R20 ;  /* 0x00000056b814723c */ /* 0x040fe20000001814 */
[----:B------:R-:W2:Y:S07]  /*26f0*/  LDSM.16.M88.4 R84, [R211+0xd900] ;  /* 0x00d90000d354783b */ /* 0x000eae0000000200 */
[C---:B-1----:R-:W-:Y:S08]  /*2700*/  HMMA.16816.F32 R44, R184.reuse, R72, R44 ;  /* 0x00000048b82c723c */ /* 0x042ff0000000182c */
[C---:B------:R-:W-:Y:S08]  /*2710*/  HMMA.16816.F32 R16, R184.reuse, R80, R16 ;  /* 0x00000050b810723c */ /* 0x040ff00000001810 */
[C---:B------:R-:W-:Y:S01]  /*2720*/  HMMA.16816.F32 R56, R184.reuse, R82, R56 ;  /* 0x00000052b838723c */ /* 0x040fe20000001838 */
[----:B------:R-:W-:Y:S07]  /*2730*/  LDSM.16.M88.4 R80, [R202+0x3000] ;  /* 0x00300000ca50783b */ /* 0x000fee0000000200 */
[C---:B------:R-:W-:Y:S08]  /*2740*/  HMMA.16816.F32 R52, R184.reuse, R76, R52 ;  /* 0x0000004cb834723c */ /* 0x040ff00000001834 */
[C---:B------:R-:W-:Y:S01]  /*2750*/  HMMA.16816.F32 R48, R184.reuse, R78, R48 ;  /* 0x0000004eb830723c */ /* 0x040fe20000001830 */
[----:B------:R-:W-:Y:S07]  /*2760*/  LDSM.16.M88.4 R76, [R202+0x3800] ;  /* 0x00380000ca4c783b */ /* 0x000fee0000000200 */
[C---:B------:R-:W-:Y:S01]  /*2770*/  HMMA.16816.F32 R40, R184.reuse, R74, R40 ;  /* 0x0000004ab828723c */ /* 0x040fe20000001828 */
[----:B------:R-:W-:Y:S07]  /*2780*/  LDSM.16.M88.4 R72, [R202+0x4000] ;  /* 0x00400000ca48783b */ /* 0x000fee0000000200 */
[C---:B--2---:R-:W-:Y:S08]  /*2790*/  HMMA.16816.F32 R36, R184.reuse, R68, R36 ;  /* 0x00000044b824723c */ /* 0x044ff00000001824 */
[----:B------:R-:W-:Y:S01]  /*27a0*/  HMMA.16816.F32 R32, R184, R70, R32 ;  /* 0x00000046b820723c */ /* 0x000fe20000001820 */
[----:B------:R-:W-:Y:S07]  /*27b0*/  LDSM.16.M88.4 R68, [R202+0x4800] ;  /* 0x00480000ca44783b */ /* 0x000fee0000000200 */
[C---:B---3--:R-:W-:Y:S08]  /*27c0*/  HMMA.16816.F32 R8, R188.reuse, R64, R8 ;  /* 0x00000040bc08723c */ /* 0x048ff00000001808 */
[C---:B------:R-:W-:Y:S01]  /*27d0*/  HMMA.16816.F32 R28, R188.reuse, R66, R28 ;  /* 0x00000042bc1c723c */ /* 0x040fe2000000181c */
[----:B------:R-:W1:Y:S07]  /*27e0*/  LDSM.16.M88.4 R64, [R202+0x5000] ;  /* 0x00500000ca40783b */ /* 0x000e6e0000000200 */
[C---:B----4-:R-:W-:Y:S08]  /*27f0*/  HMMA.16816.F32 R24, R188.reuse, R60, R24 ;  /* 0x0000003cbc18723c */ /* 0x050ff00000001818 */
[----:B------:R-:W-:Y:S01]  /*2800*/  HMMA.16816.F32 R20, R188, R62, R20 ;  /* 0x0000003ebc14723c */ /* 0x000fe20000001814 */
[----:B------:R-:W2:Y:S01]  /*2810*/  LDSM.16.M88.4 R60, [R202+0x5800] ;  /* 0x00580000ca3c783b */ /* 0x000ea20000000200 */
[----:B------:R-:W-:-:S06]  /*2820*/  DEPBAR.LE SB0, 0x0 ;  /* 0x000080000000791a */ /* 0x000fcc0000000000 */
        /* <DEDUP_REMOVED lines=17> */
[C---:B------:R-:W-:Y:S07]  /*2940*/  HMMA.16816.F32 R64, R192.reuse, R66, R40 ;  /* 0x00000042c040723c */ /* 0x040fee0000001828 */
[----:B------:R-:W-:Y:S01]  /*2950*/  SHF.R.S32.HI R40, RZ, 0x1f, R231 ;  /* 0x0000001fff287819 */ /* 0x000fe200000114e7 */
[C---:B--2---:R-:W-:Y:S08]  /*2960*/  HMMA.16816.F32 R36, R192.reuse, R60, R36 ;  /* 0x0000003cc024723c */ /* 0x044ff00000001824 */
[----:B------:R-:W-:Y:S01]  /*2970*/  HMMA.16816.F32 R32, R192, R62, R32 ;  /* 0x0000003ec020723c */ /* 0x000fe20000001820 */
[----:B------:R-:W-:Y:S06]  /*2980*/  BAR.SYNC.DEFER_BLOCKING 0x0 ;  /* 0x0000000000007b1d */ /* 0x000fec0000010000 */
[----:B------:R-:W-:Y:S05]  /*2990*/  @!P0 BRA `(.L_x_23) ;  /* 0x000003d000008947 */ /* 0x000fea0003800000 */
[----:B------:R-:W-:Y:S01]  /*29a0*/  IADD3 R217, R219, R12, R220 ;  /* 0x0000000cdbd97210 */ /* 0x000fe20007ffe0dc */
[----:B------:R-:W-:-:S03]  /*29b0*/  IMAD.MOV.U32 R216, RZ, RZ, RZ ;  /* 0x000000ffffd87224 */ /* 0x000fc600078e00ff */
[----:B------:R-:W-:-:S05]  /*29c0*/  IADD3 R217, R217, -0x60, RZ ;  /* 0xffffffa0d9d97810 */ /* 0x000fca0007ffe0ff */
[----:B------:R-:W-:-:S04]  /*29d0*/  @P3 IMAD.HI.U32 R4, R217, c[0x0][0x2bc], RZ ;  /* 0x0000af00d9043a27 */ /* 0x000fc800078e00ff */
[----:B------:R-:W-:Y:S01]  /*29e0*/  IMAD.MOV.U32 R0, RZ, RZ, R217 ;  /* 0x000000ffff007224 */ /* 0x000fe200078e00d9 */
[----:B------:R-:W-:-:S04]  /*29f0*/  @P3 SHF.R.U32.HI R0, RZ, c[0x0][0x2c0], R4 ;  /* 0x0000b000ff003a19 */ /* 0x000fc80000011604 */
[----:B------:R-:W-:-:S04]  /*2a00*/  @!P1 IADD3 R7, P0, R0, UR12, RZ ;  /* 0x0000000c00079c10 */ /* 0x000fc8000ff1e0ff */
[----:B------:R-:W-:Y:S02]  /*2a10*/  @!P1 LEA.HI.X.SX32 R4, R0, UR7, 0x1, P0 ;  /* 0x0000000700049c11 */ /* 0x000fe400080f0eff */
[----:B------:R-:W-:-:S04]  /*2a20*/  @!P1 LEA R6, P0, R7, c[0x0][0x2a0], 0x2 ;  /* 0x0000a80007069a11 */ /* 0x000fc800078010ff */
[----:B------:R-:W-:-:S05]  /*2a30*/  @!P1 LEA.HI.X R7, R7, c[0x0][0x2a4], R4, 0x2, P0 ;  /* 0x0000a90007079a11 */ /* 0x000fca00000f1404 */
[----:B------:R-:W2:Y:S01]  /*2a40*/  @!P1 LDG.E R216, [R6.64] ;  /* 0x0000000e06d89981 */ /* 0x000ea2000c1e1900 */
[----:B------:R-:W-:Y:S01]  /*2a50*/  IMAD.MOV R0, RZ, RZ, -R0 ;  /* 0x000000ffff007224 */ /* 0x000fe200078e0a00 */
[----:B------:R-:W-:Y:S02]  /*2a60*/  IADD3 R63, -R232, 0x10, RZ ;  /* 0x00000010e83f7810 */ /* 0x000fe40007ffe1ff */
[----:B------:R-:W-:Y:S01]  /*2a70*/  SHF.L.U64.HI R12, R231, 0x1, R40 ;  /* 0x00000001e70c7819 */ /* 0x000fe20000010228 */
[----:B------:R-:W-:Y:S01]  /*2a80*/  IMAD R217, R0, c[0x0][0x2b8], R217 ;  /* 0x0000ae0000d97a24 */ /* 0x000fe200078e02d9 */
[----:B------:R-:W-:-:S03]  /*2a90*/  LOP3.LUT R63, R63, 0xf, RZ, 0xc0, !PT ;  /* 0x0000000f3f3f7812 */ /* 0x000fc600078ec0ff */
[----:B------:R-:W-:Y:S01]  /*2aa0*/  IMAD.WIDE.U32 R42, R217, c[0x0][0x1e0], RZ ;  /* 0x00007800d92a7a25 */ /* 0x000fe200078e00ff */
[----:B------:R-:W-:-:S05]  /*2ab0*/  SHF.R.S32.HI R0, RZ, 0x1f, R217 ;  /* 0x0000001fff007819 */ /* 0x000fca00000114d9 */
[----:B------:R-:W-:-:S04]  /*2ac0*/  IMAD R0, R0, c[0x0][0x1e0], RZ ;  /* 0x0000780000007a24 */ /* 0x000fc800078e02ff */
[----:B------:R-:W-:-:S04]  /*2ad0*/  IMAD R41, R217, c[0x0][0x1e4], R0 ;  /* 0x00007900d9297a24 */ /* 0x000fc800078e0200 */
        /* <DEDUP_REMOVED lines=10> */
[----:B------:R-:W-:Y:S02]  /*2b80*/  LEA R4, P0, R70, c[0x0][0x1c8], 0x1 ;  /* 0x0000720046047a11 */ /* 0x000fe400078008ff */
[----:B------:R-:W-:Y:S02]  /*2b90*/  LOP3.LUT R68, R68, 0xf, RZ, 0xc0, !PT ;  /* 0x0000000f44447812 */ /* 0x000fe400078ec0ff */
[----:B------:R-:W-:Y:S01]  /*2ba0*/  LEA.HI.X R70, R70, c[0x0][0x1cc], R7, 0x1, P0 ;  /* 0x0000730046467a11 */ /* 0x000fe200000f0c07 */
[----:B------:R-:W1:Y:S01]  /*2bb0*/  SHFL.IDX PT, R62, R4, 0x2, 0x181f ;  /* 0x00581f00043e7f89 */ /* 0x000e6200000e0000 */
[----:B------:R-:W-:-:S03]  /*2bc0*/  IMAD.SHL.U32 R7, R231, 0x2, RZ ;  /* 0x00000002e7077824 */ /* 0x000fc600078e00ff */
[----:B------:R-:W2:Y:S04]  /*2bd0*/  SHFL.IDX PT, R41, R70, 0x2, 0x181f ;  /* 0x00581f0046297f89 */ /* 0x000ea800000e0000 */
[----:B------:R-:W-:Y:S04]  /*2be0*/  SHFL.IDX PT, R60, R4, RZ, 0x181f ;  /* 0x00181fff043c7589 */ /* 0x000fe800000e0000 */
[----:B------:R3:W4:Y:S04]  /*2bf0*/  SHFL.IDX PT, R42, R4, 0x1, 0x181f ;  /* 0x00381f00042a7f89 */ /* 0x00072800000e0000 */
[----:B------:R-:W-:Y:S04]  /*2c00*/  SHFL.IDX PT, R61, R70, RZ, 0x181f ;  /* 0x00181fff463d7589 */ /* 0x000fe800000e0000 */
[----:B------:R5:W5:Y:S01]  /*2c10*/  SHFL.IDX PT, R43, R70, 0x1, 0x181f ;  /* 0x00381f00462b7f89 */ /* 0x000b6200000e0000 */
[----:B-1----:R-:W-:-:S04]  /*2c20*/  IADD3 R68, P2, P0, R68, R62, R7 ;  /* 0x0000003e44447210 */ /* 0x002fc8000785e007 */
[----:B--2---:R-:W-:Y:S02]  /*2c30*/  IADD3.X R69, RZ, R41, R12, P2, P0 ;  /* 0x00000029ff457210 */ /* 0x004fe400017e040c */
[----:B------:R-:W-:Y:S02]  /*2c40*/  IADD3 R62, P2, P0, R63, R62, R0 ;  /* 0x0000003e3f3e7210 */ /* 0x000fe4000785e000 */
[----:B---3--:R-:W-:-:S04]  /*2c50*/  SHF.L.U64.HI R4, R230, 0x1, R233 ;  /* 0x00000001e6047819 */ /* 0x008fc800000102e9 */
[----:B------:R-:W-:Y:S02]  /*2c60*/  IADD3.X R63, RZ, R41, R4, P2, P0 ;  /* 0x00000029ff3f7210 */ /* 0x000fe400017e0404 */
[-C--:B----4-:R-:W-:Y:S02]  /*2c70*/  IADD3 R72, P0, R42, R7.reuse, RZ ;  /* 0x000000072a487210 */ /* 0x090fe40007f1e0ff */
[C---:B-----5:R-:W-:Y:S02]  /*2c80*/  IADD3 R70, P6, R60.reuse, R7, RZ ;  /* 0x000000073c467210 */ /* 0x060fe40007fde0ff */
[-C--:B------:R-:W-:Y:S01]  /*2c90*/  IADD3 R60, P2, R60, R0.reuse, RZ ;  /* 0x000000003c3c7210 */ /* 0x080fe20007f5e0ff */
[--C-:B------:R-:W-:Y:S01]  /*2ca0*/  IMAD.X R73, R43, 0x1, R12.reuse, P0 ;  /* 0x000000012b497824 */ /* 0x100fe200000e060c */
[----:B------:R-:W-:Y:S01]  /*2cb0*/  ISETP.NE.U32.AND P0, PT, R232, RZ, PT ;  /* 0x000000ffe800720c */ /* 0x000fe20003f05070 */
[C---:B------:R-:W-:Y:S01]  /*2cc0*/  IMAD.X R71, R61.reuse, 0x1, R12, P6 ;  /* 0x000000013d477824 */ /* 0x040fe200030e060c */
[----:B------:R-:W-:Y:S01]  /*2cd0*/  IADD3 R42, P6, R42, R0, RZ ;  /* 0x000000002a2a7210 */ /* 0x000fe20007fde0ff */
[----:B------:R-:W-:Y:S01]  /*2ce0*/  IMAD.X R61, R61, 0x1, R4, P2 ;  /* 0x000000013d3d7824 */ /* 0x000fe200010e0604 */
[----:B------:R-:W-:-:S02]  /*2cf0*/  ISETP.NE.U32.AND P2, PT, R6, RZ, PT ;  /* 0x000000ff0600720c */ /* 0x000fc40003f45070 */
[----:B------:R1:W-:Y:S01]  /*2d00*/  LDGSTS.E.BYPASS.LTC128B.128 [R218+0x8100], [R70.64], !P5 ;  /* 0x0810000046da7fae */ /* 0x0003e2000e901d4e */
[----:B------:R-:W-:-:S03]  /*2d10*/  IMAD.X R43, R43, 0x1, R4, P6 ;  /* 0x000000012b2b7824 */ /* 0x000fc600030e0604 */
[----:B------:R1:W-:Y:S04]  /*2d20*/  LDGSTS.E.BYPASS.LTC128B.128 [R218+0xb100], [R60.64], !P4 ;  /* 0x0b1000003cda7fae */ /* 0x0003e8000e101d4e */
[----:B------:R1:W-:Y:S04]  /*2d30*/  LDGSTS.E.BYPASS.LTC128B.128 [R218+0x9100], [R72.64], !P5 ;  /* 0x0910000048da7fae */ /* 0x0003e8000e901d4e */
[----:B------:R1:W-:Y:S04]  /*2d40*/  LDGSTS.E.BYPASS.LTC128B.128 [R218+0xc100], [R42.64], !P4 ;  /* 0x0c1000002ada7fae */ /* 0x0003e8000e101d4e */
[----:B------:R1:W-:Y:S04]  /*2d50*/  LDGSTS.E.BYPASS.LTC128B.128.ZFILL [R218+0xa100], [R68.64], P2 ;  /* 0x0a10000044da7fae */ /* 0x0003e80009141d4e */
[----:B------:R1:W-:Y:S02]  /*2d60*/  LDGSTS.E.BYPASS.LTC128B.128.ZFILL [R218+0xd100], [R62.64], P0 ;  /* 0x0d1000003eda7fae */ /* 0x0003e40008141d4e */
.L_x_23:
[----:B------:R-:W-:Y:S01]  /*2d70*/  LOP3.LUT R7, R102, 0xffffffe0, RZ, 0xc0, !PT ;  /* 0xffffffe066077812 */ /* 0x000fe200078ec0ff */
[----:B------:R-:W-:Y:S01]  /*2d80*/  ULDC UR17, c[0x0][0x324] ;  /* 0x0000c90000117ab9 */ /* 0x000fe20000000800 */
[----:B------:R-:W-:Y:S01]  /*2d90*/  LEA.HI R41, R103, R100, RZ, 0x2 ;  /* 0x0000006467297211 */ /* 0x000fe200078f10ff */
[----:B------:R-:W-:Y:S01]  /*2da0*/  ULOP3.LUT UR17, URZ, UR17, URZ, 0x33, !UPT ;  /* 0x000000113f117292 */ /* 0x000fe2000f8e333f */
[----:B------:R-:W-:Y:S01]  /*2db0*/  SHF.R.S32.HI R12, RZ, 0x1f, R101 ;  /* 0x0000001fff0c7819 */ /* 0x000fe20000011465 */
[----:B------:R-:W-:Y:S01]  /*2dc0*/  IMAD.IADD R4, R100, 0x1, -R7 ;  /* 0x0000000164047824 */ /* 0x000fe200078e0a07 */
[----:B------:R-:W-:Y:S01]  /*2dd0*/  LOP3.LUT R41, R41, 0xfffffffc, RZ, 0xc0, !PT ;  /* 0xfffffffc29297812 */ /* 0x000fe200078ec0ff */
[----:B------:R-:W0:Y:S01]  /*2de0*/  LDGDEPBAR ;  /* 0x00000000000079af */ /* 0x000e220000000000 */
[----:B------:R-:W-:-:S02]  /*2df0*/  LEA.HI R12, R12, R101, RZ, 0x3 ;  /* 0x000000650c0c7211 */ /* 0x000fc400078f18ff */
[----:B------:R-:W-:Y:S01]  /*2e00*/  SHF.R.S32.HI R7, RZ, 0x1f, R4 ;  /* 0x0000001fff077819 */ /* 0x000fe20000011404 */
[----:B------:R-:W-:Y:S01]  /*2e10*/  IMAD.IADD R100, R100, 0x1, -R41 ;  /* 0x0000000164647824 */ /* 0x000fe200078e0a29 */
[----:B------:R-:W-:Y:S02]  /*2e20*/  LOP3.LUT R12, R12, 0xffffff8, RZ, 0xc0, !PT ;  /* 0x0ffffff80c0c7812 */ /* 0x000fe400078ec0ff */
[----:B------:R-:W-:Y:S02]  /*2e30*/  LEA.HI R0, R7, R4, RZ, 0x2 ;  /* 0x0000000407007211 */ /* 0x000fe400078f10ff */
[----:B------:R-:W-:Y:S01]  /*2e40*/  LEA.HI R6, R100, R100, RZ, 0x1 ;  /* 0x0000006464067211 */ /* 0x000fe200078f08ff */
[----:B------:R-:W-:Y:S01]  /*2e50*/  IMAD.IADD R12, R101, 0x1, -R12 ;  /* 0x00000001650c7824 */ /* 0x000fe200078e0a0c */
[----:B------:R-:W-:Y:S02]  /*2e60*/  PLOP3.LUT P2, PT, PT, PT, UP2, 0x80, 0x0 ;  /* 0x000000000000781c */ /* 0x000fe40003f4f028 */
[----:B------:R-:W-:-:S02]  /*2e70*/  LEA.HI.SX32 R7, R0, UR19, 0x1e ;  /* 0x0000001300077c11 */ /* 0x000fc4000f8ff2ff */
[----:B------:R-:W-:Y:S02]  /*2e80*/  LOP3.LUT R41, R6, 0x1ffffffe, RZ, 0xc0, !PT ;  /* 0x1ffffffe06297812 */ /* 0x000fe400078ec0ff */
[----:B------:R-:W-:Y:S01]  /*2e90*/  PLOP3.LUT P0, PT, PT, PT, UP2, 0x80, 0x0 ;  /* 0x000000000000781c */ /* 0x000fe20003f0f028 */
[----:B------:R-:W-:Y:S02]  /*2ea0*/  IMAD R7, R12, 0x10, R7 ;  /* 0x000000100c077824 */ /* 0x000fe400078e0207 */
[----:B------:R-:W-:Y:S01]  /*2eb0*/  IMAD.IADD R100, R100, 0x1, -R41 ;  /* 0x0000000164647824 */ /* 0x000fe200078e0a29 */
[----:B------:R-:W-:-:S03]  /*2ec0*/  LOP3.LUT R41, R0, 0x7ffffffc, RZ, 0xc0, !PT ;  /* 0x7ffffffc00297812 */ /* 0x000fc600078ec0ff */
[----:B------:R-:W-:Y:S02]  /*2ed0*/  IMAD R221, R100, 0x8, R7 ;  /* 0x0000000864dd7824 */ /* 0x000fe400078e0207 */
[----:B------:R-:W-:Y:S02]  /*2ee0*/  IMAD.IADD R41, R4, 0x1, -R41 ;  /* 0x0000000104297824 */ /* 0x000fe400078e0a29 */
[----:B------:R-:W-:-:S04]  /*2ef0*/  @P2 IMAD.HI.U32 R6, R221, c[0x0][0x2c8], RZ ;  /* 0x0000b200dd062a27 */ /* 0x000fc800078e00ff */
[----:B------:R-:W-:Y:S01]  /*2f00*/  IMAD.MOV.U32 R7, RZ, RZ, R221 ;  /* 0x000000ffff077224 */ /* 0x000fe200078e00dd */
[----:B------:R-:W-:Y:S01]  /*2f10*/  @P0 SHF.R.U32.HI R7, RZ, c[0x0][0x2cc], R6 ;  /* 0x0000b300ff070a19 */ /* 0x000fe20000011606 */
[----:B------:R-:W-:Y:S01]  /*2f20*/  IMAD.SHL.U32 R222, R41, 0x2, RZ ;  /* 0x0000000229de7824 */ /* 0x000fe200078e00ff */
[----:B------:R-:W-:Y:S01]  /*2f30*/  PLOP3.LUT P0, PT, PT, PT, UP1, 0x40, 0x0 ;  /* 0x000000000000781c */ /* 0x000fe20003f0e818 */
[----:B------:R-:W-:Y:S02]  /*2f40*/  IMAD.MOV.U32 R4, RZ, RZ, c[0x0][0x2ac] ;  /* 0x0000ab00ff047624 */ /* 0x000fe400078e00ff */
[----:B------:R-:W2:Y:S01]  /*2f50*/  SHFL.IDX PT, R0, R7, RZ, 0x1c1f ;  /* 0x001c1fff07007589 */ /* 0x000ea200000e0000 */
[----:B-1----:R-:W-:Y:S01]  /*2f60*/  IADD3 R43, -R222, 0x1, R15 ;  /* 0x00000001de2b7810 */ /* 0x002fe20007ffe10f */
[----:B------:R-:W-:Y:S02]  /*2f70*/  IMAD R41, R4, c[0x0][0x1d0], R13 ;  /* 0x0000740004297a24 */ /* 0x000fe400078e020d */
[--C-:B------:R-:W-:Y:S01]  /*2f80*/  IMAD.IADD R15, R13, 0x1, -R222.reuse ;  /* 0x000000010d0f7824 */ /* 0x100fe200078e0ade */
[----:B------:R-:W-:Y:S01]  /*2f90*/  IADD3 R43, R43, -c[0x0][0x168], RZ ;  /* 0x80005a002b2b7a10 */ /* 0x000fe20007ffe0ff */
[----:B------:R-:W-:-:S03]  /*2fa0*/  IMAD.IADD R41, R41, 0x1, -R222 ;  /* 0x0000000129297824 */ /* 0x000fc600078e0ade */
[C---:B------:R-:W-:Y:S02]  /*2fb0*/  IADD3 R60, R43.reuse, c[0x0][0x328], RZ ;  /* 0x0000ca002b3c7a10 */ /* 0x040fe40007ffe0ff */
[----:B------:R-:W-:-:S03]  /*2fc0*/  IADD3 R43, R43, UR17, RZ ;  /* 0x000000112b2b7c10 */ /* 0x000fc6000fffe0ff */
[--C-:B--2---:R-:W-:Y:S02]  /*2fd0*/  IMAD.IADD R62, R60, 0x1, R0.reuse ;  /* 0x000000013c3e7824 */ /* 0x104fe400078e0200 */
[----:B------:R-:W-:-:S03]  /*2fe0*/  IMAD.IADD R61, R43, 0x1, R0 ;  /* 0x000000012b3d7824 */ /* 0x000fc600078e0200 */
[----:B------:R-:W-:Y:S01]  /*2ff0*/  IMNMX R62, R62, R41, PT ;  /* 0x000000293e3e7217 */ /* 0x000fe20003800200 */
[----:B------:R-:W-:Y:S05]  /*3000*/  @P0 BRA `(.L_x_24) ;  /* 0x0000015000000947 */ /* 0x000fea0003800000 */
[----:B------:R-:W-:Y:S01]  /*3010*/  IMAD.U32 R63, RZ, RZ, UR8 ;  /* 0x00000008ff3f7e24 */ /* 0x000fe2000f8e00ff */
[----:B------:R-:W-:Y:S04]  /*3020*/  BSSY B0, `(.L_x_25) ;  /* 0x000000f000007945 */ /* 0x000fe80003800000 */
[----:B------:R-:W-:-:S04]  /*3030*/  IADD3 R4, R63, -c[0x0][0x168], R0 ;  /* 0x80005a003f047a10 */ /* 0x000fc80007ffe000 */
        /* <DEDUP_REMOVED lines=9> */
.L_x_26:
[----:B------:R-:W-:-:S04]  /*30d0*/  MOV R0, c[0x0][0x32c] ;  /* 0x0000cb0000007a02 */ /* 0x000fc80000000f00 */
[----:B------:R-:W-:-:S13]  /*30e0*/  ISETP.NE.AND P0, PT, R0, 0x1, PT ;  /* 0x000000010000780c */ /* 0x000fda0003f05270 */
[----:B------:R-:W-:-:S05]  /*30f0*/  @P0 IMAD.HI.U32 R0, R4, c[0x0][0x330], RZ ;  /* 0x0000cc0004000a27 */ /* 0x000fca00078e00ff */
[----:B------:R-:W-:Y:S02]  /*3100*/  @P0 SHF.R.U32.HI R4, RZ, c[0x0][0x334], R0 ;  /* 0x0000cd00ff040a19 */ /* 0x000fe40000011600 */
.L_x_27:
[----:B------:R-:W-:Y:S05]  /*3110*/  BSYNC B0 ;  /* 0x0000000000007941 */ /* 0x000fea0003800000 */
.L_x_25:
[----:B------:R-:W-:-:S05]  /*3120*/  IMAD R4, R4, c[0x0][0x32c], R15 ;  /* 0x0000cb0004047a24 */ /* 0x000fca00078e020f */
[----:B------:R-:W-:Y:S02]  /*3130*/  IADD3 R63, R4, c[0x0][0x32c], RZ ;  /* 0x0000cb00043f7a10 */ /* 0x000fe40007ffe0ff */
[----:B------:R-:W-:Y:S02]  /*3140*/  IMNMX R61, R61, R4, !PT ;  /* 0x000000043d3d7217 */ /* 0x000fe40007800200 */
[----:B------:R-:W-:Y:S02]  /*3150*/  IMNMX R62, R62, R63, PT ;  /* 0x0000003f3e3e7217 */ /* 0x000fe40003800200 */
.L_x_24:
[C---:B------:R-:W-:Y:S01]  /*3160*/  ISETP.GE.AND P0, PT, R13.reuse, 0x2, PT ;  /* 0x000000020d00780c */ /* 0x040fe20003f06270 */
[----:B------:R-:W1:Y:S01]  /*3170*/  SHFL.IDX PT, R7, R7, 0x1, 0x1c1f ;  /* 0x003c1f0007077f89 */ /* 0x000e6200000e0000 */
[----:B------:R-:W-:Y:S02]  /*3180*/  ISETP.GE.AND P2, PT, R13, 0x9, PT ;  /* 0x000000090d00780c */ /* 0x000fe40003f46270 */
[----:B------:R-:W-:Y:S02]  /*3190*/  P2R R0, PR, RZ, 0x1 ;  /* 0x00000001ff007803 */ /* 0x000fe40000000000 */
[----:B------:R-:W-:-:S02]  /*31a0*/  ISETP.GT.AND P0, PT, R61, 0x1, !P0 ;  /* 0x000000013d00780c */ /* 0x000fc40004704270 */
[----:B------:R-:W-:Y:S02]  /*31b0*/  P2R R75, PR, RZ, 0x4 ;  /* 0x00000004ff4b7803 */ /* 0x000fe40000000000 */
[----:B------:R-:W-:Y:S02]  /*31c0*/  ISETP.LT.OR P0, PT, R62, 0x2, P0 ;  /* 0x000000023e00780c */ /* 0x000fe40000701670 */
[----:B------:R-:W-:Y:S02]  /*31d0*/  ISETP.GE.AND P6, PT, R13, 0x59, PT ;  /* 0x000000590d00780c */ /* 0x000fe40003fc6270 */
[----:B------:R-:W-:Y:S02]  /*31e0*/  FSEL R12, R9, -INF , !P0 ;  /* 0xff800000090c7808 */ /* 0x000fe40004000000 */
[----:B------:R-:W-:Y:S02]  /*31f0*/  ISETP.GT.AND P0, PT, R61, 0x8, !P2 ;  /* 0x000000083d00780c */ /* 0x000fe40005704270 */
[----:B------:R-:W-:-:S02]  /*3200*/  ISETP.GE.AND P2, PT, R13, 0xa, PT ;  /* 0x0000000a0d00780c */ /* 0x000fc40003f46270 */
[----:B------:R-:W-:Y:S02]  /*3210*/  ISETP.LT.OR P0, PT, R62, 0x9, P0 ;  /* 0x000000093e00780c */ /* 0x000fe40000701670 */
[----:B------:R-:W-:Y:S02]  /*3220*/  P2R R74, PR, RZ, 0x4 ;  /* 0x00000004ff4a7803 */ /* 0x000fe40000000000 */
[----:B------:R-:W-:Y:S01]  /*3230*/  FSEL R42, R28, -INF , !P0 ;  /* 0xff8000001c2a7808 */ /* 0x000fe20004000000 */
[--C-:B-1----:R-:W-:Y:S01]  /*3240*/  IMAD.IADD R60, R60, 0x1, R7.reuse ;  /* 0x000000013c3c7824 */ /* 0x102fe200078e0207 */
[----:B------:R-:W-:Y:S01]  /*3250*/  ISETP.GT.AND P0, PT, R61, 0x9, !P2 ;  /* 0x000000093d00780c */ /* 0x000fe20005704270 */
[----:B------:R-:W-:Y:S01]  /*3260*/  IMAD.IADD R43, R43, 0x1, R7 ;  /* 0x000000012b2b7824 */ /* 0x000fe200078e0207 */
[----:B------:R-:W-:Y:S02]  /*3270*/  ISETP.GE.AND P2, PT, R13, 0x11, PT ;  /* 0x000000110d00780c */ /* 0x000fe40003f46270 */
[----:B------:R-:W-:-:S02]  /*3280*/  ISETP.LT.OR P0, PT, R62, 0xa, P0 ;  /* 0x0000000a3e00780c */ /* 0x000fc40000701670 */
[----:B------:R-:W-:Y:S02]  /*3290*/  P2R R73, PR, RZ, 0x4 ;  /* 0x00000004ff497803 */ /* 0x000fe40000000000 */
[----:B------:R-:W-:Y:S02]  /*32a0*/  FSEL R28, R29, -INF , !P0 ;  /* 0xff8000001d1c7808 */ /* 0x000fe40004000000 */
[----:B------:R-:W-:Y:S02]  /*32b0*/  ISETP.GT.AND P0, PT, R61, 0x10, !P2 ;  /* 0x000000103d00780c */ /* 0x000fe40005704270 */
[----:B------:R-:W-:Y:S02]  /*32c0*/  ISETP.GE.AND P2, PT, R13, 0x12, PT ;  /* 0x000000120d00780c */ /* 0x000fe40003f46270 */
[----:B------:R-:W-:Y:S02]  /*32d0*/  ISETP.LT.OR P0, PT, R62, 0x11, P0 ;  /* 0x000000113e00780c */ /* 0x000fe40000701670 */
[----:B------:R-:W-:-:S02]  /*32e0*/  P2R R72, PR, RZ, 0x4 ;  /* 0x00000004ff487803 */ /* 0x000fc40000000000 */
[----:B------:R-:W-:Y:S02]  /*32f0*/  FSEL R24, R24, -INF , !P0 ;  /* 0xff80000018187808 */ /* 0x000fe40004000000 */
[----:B------:R-:W-:Y:S02]  /*3300*/  ISETP.GT.AND P0, PT, R61, 0x11, !P2 ;  /* 0x000000113d00780c */ /* 0x000fe40005704270 */
[----:B------:R-:W-:Y:S02]  /*3310*/  ISETP.GE.AND P2, PT, R13, 0x19, PT ;  /* 0x000000190d00780c */ /* 0x000fe40003f46270 */
[----:B------:R-:W-:Y:S02]  /*3320*/  ISETP.LT.OR P0, PT, R62, 0x12, P0 ;  /* 0x000000123e00780c */ /* 0x000fe40000701670 */
[----:B------:R-:W-:Y:S02]  /*3330*/  P2R R71, PR, RZ, 0x4 ;  /* 0x00000004ff477803 */ /* 0x000fe40000000000 */
[----:B------:R-:W-:-:S02]  /*3340*/  FSEL R6, R25, -INF , !P0 ;  /* 0xff80000019067808 */ /* 0x000fc40004000000 */
[----:B------:R-:W-:Y:S02]  /*3350*/  ISETP.GT.AND P0, PT, R61, 0x18, !P2 ;  /* 0x000000183d00780c */ /* 0x000fe40005704270 */
[----:B------:R-:W-:Y:S02]  /*3360*/  ISETP.GE.AND P2, PT, R13, 0x1a, PT ;  /* 0x0000001a0d00780c */ /* 0x000fe40003f46270 */
[----:B------:R-:W-:Y:S02]  /*3370*/  ISETP.LT.OR P0, PT, R62, 0x19, P0 ;  /* 0x000000193e00780c */ /* 0x000fe40000701670 */
[----:B------:R-:W-:Y:S02]  /*3380*/  P2R R9, PR, RZ, 0x4 ;  /* 0x00000004ff097803 */ /* 0x000fe40000000000 */
[----:B------:R-:W-:Y:S02]  /*3390*/  FSEL R4, R20, -INF , !P0 ;  /* 0xff80000014047808 */ /* 0x000fe40004000000 */
[----:B------:R-:W-:-:S02]  /*33a0*/  ISETP.GT.AND P0, PT, R61, 0x19, !P2 ;  /* 0x000000193d00780c */ /* 0x000fc40005704270 */
[----:B------:R-:W-:Y:S02]  /*33b0*/  ISETP.GE.AND P2, PT, R13, 0x21, PT ;  /* 0x000000210d00780c */ /* 0x000fe40003f46270 */
[----:B------:R-:W-:Y:S02]  /*33c0*/  ISETP.LT.OR P0, PT, R62, 0x1a, P0 ;  /* 0x0000001a3e00780c */ /* 0x000fe40000701670 */
[----:B------:R-:W-:Y:S02]  /*33d0*/  P2R R70, PR, RZ, 0x4 ;  /* 0x00000004ff467803 */ /* 0x000fe40000000000 */
[----:B------:R-:W-:Y:S02]  /*33e0*/  FSEL R20, R21, -INF , !P0 ;  /* 0xff80000015147808 */ /* 0x000fe40004000000 */
[----:B------:R-:W-:Y:S02]  /*33f0*/  ISETP.GT.AND P0, PT, R61, 0x20, !P2 ;  /* 0x000000203d00780c */ /* 0x000fe40005704270 */
[----:B------:R-:W-:-:S02]  /*3400*/  ISETP.GE.AND P2, PT, R13, 0x22, PT ;  /* 0x000000220d00780c */ /* 0x000fc40003f46270 */
[----:B------:R-:W-:Y:S02]  /*3410*/  ISETP.LT.OR P0, PT, R62, 0x21, P0 ;  /* 0x000000213e00780c */ /* 0x000fe40000701670 */
[----:B------:R-:W-:Y:S02]  /*3420*/  P2R R69, PR, RZ, 0x4 ;  /* 0x00000004ff457803 */ /* 0x000fe40000000000 */
[----:B------:R-:W-:Y:S02]  /*3430*/  FSEL R120, R16, -INF , !P0 ;  /* 0xff80000010787808 */ /* 0x000fe40004000000 */
[----:B------:R-:W-:Y:S02]  /*3440*/  ISETP.GT.AND P0, PT, R61, 0x21, !P2 ;  /* 0x000000213d00780c */ /* 0x000fe40005704270 */
        /* <DEDUP_REMOVED lines=12> */
[----:B------:R-:W-:Y:S02]  /*3510*/  IMNMX R41, R60, R41, PT ;  /* 0x000000293c297217 */ /* 0x000fe40003800200 */
[----:B------:R-:W-:-:S02]  /*3520*/  FSEL R128, R57, -INF , !P0 ;  /* 0xff80000039807808 */ /* 0x000fc40004000000 */
[----:B------:R-:W-:Y:S02]  /*3530*/  ISETP.GT.AND P0, PT, R61, 0x30, !P2 ;  /* 0x000000303d00780c */ /* 0x000fe40005704270 */
[----:B------:R-:W-:Y:S02]  /*3540*/  P2R R57, PR, RZ, 0x4 ;  /* 0x00000004ff397803 */ /* 0x000fe40000000000 */
[----:B------:R-:W-:Y:S02]  /*3550*/  ISETP.LT.OR P0, PT, R62, 0x31, P0 ;  /* 0x000000313e00780c */ /* 0x000fe40000701670 */
[----:B------:R-:W-:Y:S02]  /*3560*/  ISETP.GE.AND P2, PT, R13, 0x32, PT ;  /* 0x000000320d00780c */ /* 0x000fe40003f46270 */
[----:B------:R-:W-:Y:S02]  /*3570*/  FSEL R158, R52, -INF , !P0 ;  /* 0xff800000349e7808 */ /* 0x000fe40004000000 */
[----:B------:R-:W-:-:S02]  /*3580*/  ISETP.GT.AND P0, PT, R61, 0x31, !P2 ;  /* 0x000000313d00780c */ /* 0x000fc40005704270 */
[----:B------:R-:W-:Y:S02]  /*3590*/  P2R R56, PR, RZ, 0x4 ;  /* 0x00000004ff387803 */ /* 0x000fe40000000000 */
[----:B------:R-:W-:Y:S02]  /*35a0*/  ISETP.LT.OR P0, PT, R62, 0x32, P0 ;  /* 0x000000323e00780c */ /* 0x000fe40000701670 */
[----:B------:R-:W-:Y:S02]  /*35b0*/  ISETP.GE.AND P2, PT, R13, 0x39, PT ;  /* 0x000000390d00780c */ /* 0x000fe40003f46270 */
[----:B------:R-:W-:Y:S02]  /*35c0*/  FSEL R142, R53, -INF , !P0 ;  /* 0xff800000358e7808 */ /* 0x000fe40004000000 */
[----:B------:R-:W-:Y:S02]  /*35d0*/  ISETP.GT.AND P0, PT, R61, 0x38, !P2 ;  /* 0x000000383d00780c */ /* 0x000fe40005704270 */
[----:B------:R-:W-:-:S02]  /*35e0*/  P2R R53, PR, RZ, 0x4 ;  /* 0x00000004ff357803 */ /* 0x000fc40000000000 */
[----:B------:R-:W-:Y:S02]  /*35f0*/  ISETP.LT.OR P0, PT, R62, 0x39, P0 ;  /* 0x000000393e00780c */ /* 0x000fe40000701670 */
[----:B------:R-:W-:Y:S02]  /*3600*/  ISETP.GE.AND P2, PT, R13, 0x3a, PT ;  /* 0x0000003a0d00780c */ /* 0x000fe40003f46270 */
[----:B------:R-:W-:Y:S02]  /*3610*/  FSEL R148, R48, -INF , !P0 ;  /* 0xff80000030947808 */ /* 0x000fe40004000000 */
[----:B------:R-:W-:Y:S02]  /*3620*/  ISETP.GT.AND P0, PT, R61, 0x39, !P2 ;  /* 0x000000393d00780c */ /* 0x000fe40005704270 */
[----:B------:R-:W-:Y:S02]  /*3630*/  P2R R52, PR, RZ, 0x4 ;  /* 0x00000004ff347803 */ /* 0x000fe40000000000 */
[----:B------:R-:W-:-:S02]  /*3640*/  ISETP.LT.OR P0, PT, R62, 0x3a, P0 ;  /* 0x0000003a3e00780c */ /* 0x000fc40000701670 */
[----:B------:R-:W-:Y:S02]  /*3650*/  ISETP.GE.AND P2, PT, R13, 0x41, PT ;  /* 0x000000410d00780c */ /* 0x000fe40003f46270 */
[----:B------:R-:W-:Y:S02]  /*3660*/  FSEL R150, R49, -INF , !P0 ;  /* 0xff80000031967808 */ /* 0x000fe40004000000 */
[----:B------:R-:W-:Y:S02]  /*3670*/  ISETP.GT.AND P0, PT, R61, 0x40, !P2 ;  /* 0x000000403d00780c */ /* 0x000fe40005704270 */
[----:B------:R-:W-:Y:S02]  /*3680*/  P2R R48, PR, RZ, 0x4 ;  /* 0x00000004ff307803 */ /* 0x000fe40000000000 */
[----:B------:R-:W-:Y:S02]  /*3690*/  ISETP.LT.OR P0, PT, R62, 0x41, P0 ;  /* 0x000000413e00780c */ /* 0x000fe40000701670 */
[----:B------:R-:W-:-:S02]  /*36a0*/  ISETP.GE.AND P2, PT, R13, 0x42, PT ;  /* 0x000000420d00780c */ /* 0x000fc40003f46270 */
[----:B------:R-:W-:Y:S02]  /*36b0*/  FSEL R160, R44, -INF , !P0 ;  /* 0xff8000002ca07808 */ /* 0x000fe40004000000 */
[----:B------:R-:W-:Y:S02]  /*36c0*/  ISETP.GT.AND P0, PT, R61, 0x41, !P2 ;  /* 0x000000413d00780c */ /* 0x000fe40005704270 */
[----:B------:R-:W-:Y:S02]  /*36d0*/  P2R R44, PR, RZ, 0x4 ;  /* 0x00000004ff2c7803 */ /* 0x000fe40000000000 */
[----:B------:R-:W-:Y:S02]  /*36e0*/  ISETP.LT.OR P0, PT, R62, 0x42, P0 ;  /* 0x000000423e00780c */ /* 0x000fe40000701670 */
[----:B------:R-:W-:Y:S02]  /*36f0*/  ISETP.GE.AND P2, PT, R13, 0x49, PT ;  /* 0x000000490d00780c */ /* 0x000fe40003f46270 */
        /* <DEDUP_REMOVED lines=21> */
[----:B------:R-:W-:-:S04]  /*3850*/  ISETP.GT.AND P0, PT, R61, 0x58, !P6 ;  /* 0x000000583d00780c */ /* 0x000fc80007704270 */
[----:B------:R-:W-:-:S04]  /*3860*/  ISETP.LT.OR P0, PT, R62, 0x59, P0 ;  /* 0x000000593e00780c */ /* 0x000fc80000701670 */
[----:B------:R-:W-:Y:S02]  /*3870*/  FSEL R136, R32, -INF , !P0 ;  /* 0xff80000020887808 */ /* 0x000fe40004000000 */
[----:B------:R-:W-:Y:S02]  /*3880*/  ISETP.GT.AND P0, PT, R61, RZ, !P2 ;  /* 0x000000ff3d00720c */ /* 0x000fe40005704270 */
[----:B------:R-:W-:Y:S02]  /*3890*/  P2R R32, PR, RZ, 0x4 ;  /* 0x00000004ff207803 */ /* 0x000fe40000000000 */
[----:B------:R-:W-:Y:S02]  /*38a0*/  ISETP.LT.OR P0, PT, R62, 0x1, P0 ;  /* 0x000000013e00780c */ /* 0x000fe40000701670 */
[----:B------:R-:W-:Y:S02]  /*38b0*/  ISETP.GE.AND P2, PT, R13, 0x5a, PT ;  /* 0x0000005a0d00780c */ /* 0x000fe40003f46270 */
[----:B------:R-:W-:-:S02]  /*38c0*/  FSEL R8, R8, -INF , !P0 ;  /* 0xff80000008087808 */ /* 0x000fc40004000000 */
[----:B------:R-:W-:-:S04]  /*38d0*/  ISETP.GT.AND P0, PT, R61, 0x59, !P2 ;  /* 0x000000593d00780c */ /* 0x000fc80005704270 */
[----:B------:R-:W-:-:S04]  /*38e0*/  ISETP.LT.OR P0, PT, R62, 0x5a, P0 ;  /* 0x0000005a3e00780c */ /* 0x000fc80000701670 */
[----:B------:R-:W-:Y:S02]  /*38f0*/  FSEL R134, R33, -INF , !P0 ;  /* 0xff80000021867808 */ /* 0x000fe40004000000 */
[----:B------:R-:W-:-:S13]  /*3900*/  PLOP3.LUT P0, PT, PT, PT, UP1, 0x40, 0x0 ;  /* 0x000000000000781c */ /* 0x000fda0003f0e818 */
        /* <DEDUP_REMOVED lines=13> */
.L_x_30:
[----:B------:R-:W-:-:S04]  /*39e0*/  MOV R7, c[0x0][0x32c] ;  /* 0x0000cb0000077a02 */ /* 0x000fc80000000f00 */
[----:B------:R-:W-:-:S13]  /*39f0*/  ISETP.NE.AND P0, PT, R7, 0x1, PT ;  /* 0x000000010700780c */ /* 0x000fda0003f05270 */
[----:B------:R-:W-:-:S05]  /*3a00*/  @P0 IMAD.HI.U32 R7, R36, c[0x0][0x330], RZ ;  /* 0x0000cc0024070a27 */ /* 0x000fca00078e00ff */
[----:B------:R-:W-:Y:S02]  /*3a10*/  @P0 SHF.R.U32.HI R36, RZ, c[0x0][0x334], R7 ;  /* 0x0000cd00ff240a19 */ /* 0x000fe40000011607 */
.L_x_31:
[----:B------:R-:W-:Y:S05]  /*3a20*/  BSYNC B0 ;  /* 0x0000000000007941 */ /* 0x000fea0003800000 */
.L_x_29:
[----:B------:R-:W-:-:S05]  /*3a30*/  IMAD R60, R36, c[0x0][0x32c], R15 ;  /* 0x0000cb00243c7a24 */ /* 0x000fca00078e020f */
[----:B------:R-:W-:Y:S02]  /*3a40*/  IADD3 R36, R60, c[0x0][0x32c], RZ ;  /* 0x0000cb003c247a10 */ /* 0x000fe40007ffe0ff */
[----:B------:R-:W-:Y:S02]  /*3a50*/  IMNMX R43, R43, R60, !PT ;  /* 0x0000003c2b2b7217 */ /* 0x000fe40007800200 */
[----:B------:R-:W-:Y:S02]  /*3a60*/  IMNMX R41, R41, R36, PT ;  /* 0x0000002429297217 */ /* 0x000fe40003800200 */
.L_x_28:
[----:B------:R-:W-:Y:S01]  /*3a70*/  ISETP.NE.AND P0, PT, R75, RZ, PT ;  /* 0x000000ff4b00720c */ /* 0x000fe20003f05270 */
[----:B------:R-:W-:Y:S01]  /*3a80*/  IMAD.SHL.U32 R212, R2, 0x2, RZ ;  /* 0x0000000202d47824 */ /* 0x000fe200078e00ff */
[----:B------:R-:W-:Y:S01]  /*3a90*/  FMNMX.FTZ R13, R8, R12, !PT ;  /* 0x0000000c080d7209 */ /* 0x000fe20007810000 */
[----:B------:R-:W-:Y:S01]  /*3aa0*/  ULDC.64 UR4, c[0x0][0x2c8] ;  /* 0x0000b20000047ab9 */ /* 0x000fe20000000a00 */
[----:B------:R-:W-:Y:S01]  /*3ab0*/  ISETP.GT.AND P0, PT, R43, 0x8, !P0 ;  /* 0x000000082b00780c */ /* 0x000fe20004704270 */
[----:B------:R-:W-:Y:S01]  /*3ac0*/  IMAD R210, R5, 0x2, R212 ;  /* 0x0000000205d27824 */ /* 0x000fe200078e02d4 */
[----:B------:R-:W-:Y:S01]  /*3ad0*/  FMNMX.FTZ R13, R42, R13, !PT ;  /* 0x0000000d2a0d7209 */ /* 0x000fe20007810000 */
[----:B------:R-:W-:Y:S01]  /*3ae0*/  LDSM.16.MT88.4 R100, [R212+0x3100] ;  /* 0x00310000d464783b */ /* 0x000fe20000004200 */
[----:B------:R-:W-:Y:S01]  /*3af0*/  ISETP.LT.OR P0, PT, R41, 0x9, P0 ;  /* 0x000000092900780c */ /* 0x000fe20000701670 */
[C---:B------:R-:W-:Y:S01]  /*3b00*/  IMAD R208, R3.reuse, 0x2, R210 ;  /* 0x0000000203d07824 */ /* 0x040fe200078e02d2 */
[----:B------:R-:W-:Y:S01]  /*3b10*/  FMNMX.FTZ R13, R28, R13, !PT ;  /* 0x0000000d1c0d7209 */ /* 0x000fe20007810000 */
[----:B------:R-:W-:Y:S01]  /*3b20*/  IMAD R209, R3, 0x2, R212 ;  /* 0x0000000203d17824 */ /* 0x000fe200078e02d4 */
[----:B------:R-:W-:Y:S01]  /*3b30*/  FSEL R7, R30, -INF , !P0 ;  /* 0xff8000001e077808 */ /* 0x000fe20004000000 */
[----:B------:R-:W-:Y:S01]  /*3b40*/  LDSM.16.MT88.4 R76, [R210+0x100] ;  /* 0x00010000d24c783b */ /* 0x000fe20000004200 */
[----:B------:R-:W-:Y:S01]  /*3b50*/  ISETP.NE.AND P0, PT, R74, RZ, PT ;  /* 0x000000ff4a00720c */ /* 0x000fe20003f05270 */
[----:B------:R-:W-:Y:S01]  /*3b60*/  UIMAD.WIDE.U32 UR22, UR19, UR4, URZ ;  /* 0x00000004131672a5 */ /* 0x000fe2000f8e003f */
[----:B------:R-:W-:Y:S01]  /*3b70*/  FMNMX.FTZ R13, R24, R13, !PT ;  /* 0x0000000d180d7209 */ /* 0x000fe20007810000 */
[----:B------:R-:W-:Y:S01]  /*3b80*/  LDSM.16.MT88.4 R92, [R208+0x100] ;  /* 0x00010000d05c783b */ /* 0x000fe20000004200 */
[----:B------:R-:W-:Y:S01]  /*3b90*/  ISETP.GT.AND P0, PT, R43, 0x9, !P0 ;  /* 0x000000092b00780c */ /* 0x000fe20004704270 */
[----:B------:R-:W-:Y:S01]  /*3ba0*/  @UP2 USHF.R.U32.HI UR19, URZ, UR5, UR23 ;  /* 0x000000053f132299 */ /* 0x000fe20008011617 */
[----:B------:R-:W-:Y:S01]  /*3bb0*/  FMNMX.FTZ R13, R6, R13, !PT ;  /* 0x0000000d060d7209 */ /* 0x000fe20007810000 */
[----:B------:R-:W-:Y:S01]  /*3bc0*/  LDSM.16.MT88.4 R84, [R209+0x100] ;  /* 0x00010000d154783b */ /* 0x000fe20000004200 */
[----:B------:R-:W-:Y:S01]  /*3bd0*/  ISETP.LT.OR P0, PT, R41, 0xa, P0 ;  /* 0x0000000a2900780c */ /* 0x000fe20000701670 */
[----:B------:R-:W-:Y:S01]  /*3be0*/  UIADD3 UR4, UR18, UR19, URZ ;  /* 0x0000001312047290 */ /* 0x000fe2000fffe03f */
[----:B------:R-:W-:Y:S01]  /*3bf0*/  FMNMX.FTZ R13, R4, R13, !PT ;  /* 0x0000000d040d7209 */ /* 0x000fe20007810000 */
[----:B------:R-:W-:Y:S01]  /*3c00*/  LDSM.16.MT88.4 R104, [R210+0x3100] ;  /* 0x00310000d268783b */ /* 0x000fe20000004200 */
[----:B------:R-:W-:Y:S01]  /*3c10*/  FSEL R31, R31, -INF , !P0 ;  /* 0xff8000001f1f7808 */ /* 0x000fe20004000000 */
[----:B------:R-:W-:Y:S01]  /*3c20*/  ULDC UR18, c[0x0][0x328] ;  /* 0x0000ca0000127ab9 */ /* 0x000fe20000000800 */
[----:B------:R-:W-:Y:S01]  /*3c30*/  ISETP.NE.AND P0, PT, R73, RZ, PT ;  /* 0x000000ff4900720c */ /* 0x000fe20003f05270 */
[----:B------:R-:W-:Y:S01]  /*3c40*/  UIADD3 UR18, UR4, UR18, URZ ;  /* 0x0000001204127290 */ /* 0x000fe2000fffe03f */
[----:B------:R-:W-:-:S02]  /*3c50*/  FMNMX.FTZ R13, R20, R13, !PT ;  /* 0x0000000d140d7209 */ /* 0x000fc40007810000 */
[----:B------:R-:W-:Y:S02]  /*3c60*/  ISETP.GT.AND P0, PT, R43, 0x10, !P0 ;  /* 0x000000102b00780c */ /* 0x000fe40004704270 */
[----:B------:R-:W-:Y:S02]  /*3c70*/  FMNMX.FTZ R13, R120, R13, !PT ;  /* 0x0000000d780d7209 */ /* 0x000fe40007810000 */
[----:B------:R-:W-:Y:S02]  /*3c80*/  ISETP.LT.OR P0, PT, R41, 0x11, P0 ;  /* 0x000000112900780c */ /* 0x000fe40000701670 */
[----:B------:R-:W-:Y:S02]  /*3c90*/  FMNMX.FTZ R13, R132, R13, !PT ;  /* 0x0000000d840d7209 */ /* 0x000fe40007810000 */
[----:B------:R-:W-:Y:S02]  /*3ca0*/  FSEL R15, R26, -INF , !P0 ;  /* 0xff8000001a0f7808 */ /* 0x000fe40004000000 */
[----:B------:R-:W-:-:S02]  /*3cb0*/  ISETP.NE.AND P0, PT, R72, RZ, PT ;  /* 0x000000ff4800720c */ /* 0x000fc40003f05270 */
[----:B------:R-:W-:Y:S02]  /*3cc0*/  FMNMX.FTZ R13, R122, R13, !PT ;  /* 0x0000000d7a0d7209 */ /* 0x000fe40007810000 */
[----:B------:R-:W-:Y:S02]  /*3cd0*/  ISETP.GT.AND P0, PT, R43, 0x11, !P0 ;  /* 0x000000112b00780c */ /* 0x000fe40004704270 */
[----:B------:R-:W-:Y:S02]  /*3ce0*/  FMNMX.FTZ R13, R128, R13, !PT ;  /* 0x0000000d800d7209 */ /* 0x000fe40007810000 */
[----:B------:R-:W-:Y:S02]  /*3cf0*/  ISETP.LT.OR P0, PT, R41, 0x12, P0 ;  /* 0x000000122900780c */ /* 0x000fe40000701670 */
[----:B------:R-:W-:Y:S02]  /*3d00*/  FMNMX.FTZ R13, R158, R13, !PT ;  /* 0x0000000d9e0d7209 */ /* 0x000fe40007810000 */
[----:B------:R-:W-:-:S02]  /*3d10*/  FSEL R27, R27, -INF , !P0 ;  /* 0xff8000001b1b7808 */ /* 0x000fc40004000000 */
[----:B------:R-:W-:Y:S02]  /*3d20*/  ISETP.NE.AND P0, PT, R71, RZ, PT ;  /* 0x000000ff4700720c */ /* 0x000fe40003f05270 */
[----:B------:R-:W-:Y:S02]  /*3d30*/  FMNMX.FTZ R13, R142, R13, !PT ;  /* 0x0000000d8e0d7209 */ /* 0x000fe40007810000 */
[----:B------:R-:W-:Y:S02]  /*3d40*/  ISETP.GT.AND P0, PT, R43, 0x18, !P0 ;  /* 0x000000182b00780c */ /* 0x000fe40004704270 */
[----:B------:R-:W-:Y:S02]  /*3d50*/  FMNMX.FTZ R13, R148, R13, !PT ;  /* 0x0000000d940d7209 */ /* 0x000fe40007810000 */
[----:B------:R-:W-:Y:S02]  /*3d60*/  ISETP.LT.OR P0, PT, R41, 0x19, P0 ;  /* 0x000000192900780c */ /* 0x000fe40000701670 */
[----:B------:R-:W-:-:S02]  /*3d70*/  FMNMX.FTZ R13, R150, R13, !PT ;  /* 0x0000000d960d7209 */ /* 0x000fc40007810000 */
[----:B------:R-:W-:Y:S02]  /*3d80*/  FSEL R17, R22, -INF , !P0 ;  /* 0xff80000016117808 */ /* 0x000fe40004000000 */
[----:B------:R-:W-:Y:S02]  /*3d90*/  ISETP.NE.AND P0, PT, R9, RZ, PT ;  /* 0x000000ff0900720c */ /* 0x000fe40003f05270 */
[----:B------:R-:W-:Y:S02]  /*3da0*/  FMNMX.FTZ R13, R160, R13, !PT ;  /* 0x0000000da00d7209 */ /* 0x000fe40007810000 */
[----:B------:R-:W-:Y:S02]  /*3db0*/  ISETP.GT.AND P0, PT, R43, 0x19, !P0 ;  /* 0x000000192b00780c */ /* 0x000fe40004704270 */
[----:B------:R-:W-:Y:S02]  /*3dc0*/  FMNMX.FTZ R13, R154, R13, !PT ;  /* 0x0000000d9a0d7209 */ /* 0x000fe40007810000 */
[----:B------:R-:W-:-:S02]  /*3dd0*/  ISETP.LT.OR P0, PT, R41, 0x1a, P0 ;  /* 0x0000001a2900780c */ /* 0x000fc40000701670 */
[----:B------:R-:W-:Y:S02]  /*3de0*/  FMNMX.FTZ R13, R156, R13, !PT ;  /* 0x0000000d9c0d7209 */ /* 0x000fe40007810000 */
[----:B------:R-:W-:Y:S02]  /*3df0*/  FSEL R9, R23, -INF , !P0 ;  /* 0xff80000017097808 */ /* 0x000fe40004000000 */
[----:B------:R-:W-:Y:S02]  /*3e00*/  ISETP.NE.AND P0, PT, R70, RZ, PT ;  /* 0x000000ff4600720c */ /* 0x000fe40003f05270 */
[----:B------:R-:W-:Y:S02]  /*3e10*/  FMNMX.FTZ R13, R152, R13, !PT ;  /* 0x0000000d980d7209 */ /* 0x000fe40007810000 */
[----:B------:R-:W-:Y:S02]  /*3e20*/  ISETP.GT.AND P0, PT, R43, 0x20, !P0 ;  /* 0x000000202b00780c */ /* 0x000fe40004704270 */
[----:B------:R-:W-:-:S02]  /*3e30*/  FMNMX.FTZ R13, R140, R13, !PT ;  /* 0x0000000d8c0d7209 */ /* 0x000fc40007810000 */
[----:B------:R-:W-:Y:S02]  /*3e40*/  ISETP.LT.OR P0, PT, R41, 0x21, P0 ;  /* 0x000000212900780c */ /* 0x000fe40000701670 */
[----:B------:R-:W-:Y:S02]  /*3e50*/  FMNMX.FTZ R13, R138, R13, !PT ;  /* 0x0000000d8a0d7209 */ /* 0x000fe40007810000 */
[----:B------:R-:W-:Y:S02]  /*3e60*/  FSEL R119, R18, -INF , !P0 ;  /* 0xff80000012777808 */ /* 0x000fe40004000000 */
[----:B------:R-:W-:Y:S02]  /*3e70*/  ISETP.NE.AND P0, PT, R69, RZ, PT ;  /* 0x000000ff4500720c */ /* 0x000fe40003f05270 */
[----:B------:R-:W-:Y:S02]  /*3e80*/  FMNMX.FTZ R13, R136, R13, !PT ;  /* 0x0000000d880d7209 */ /* 0x000fe40007810000 */
[----:B------:R-:W-:-:S02]  /*3e90*/  ISETP.GT.AND P0, PT, R43, 0x21, !P0 ;  /* 0x000000212b00780c */ /* 0x000fc40004704270 */
[----:B------:R-:W-:Y:S02]  /*3ea0*/  ISETP.GT.AND P6, PT, R43, 0x58, !P6 ;  /* 0x000000582b00780c */ /* 0x000fe400077c4270 */
[----:B------:R-:W-:Y:S02]  /*3eb0*/  ISETP.LT.OR P0, PT, R41, 0x22, P0 ;  /* 0x000000222900780c */ /* 0x000fe40000701670 */
[----:B------:R-:W-:Y:S02]  /*3ec0*/  ISETP.GT.AND P2, PT, R43, 0x59, !P2 ;  /* 0x000000592b00780c */ /* 0x000fe40005744270 */
[----:B------:R-:W-:Y:S02]  /*3ed0*/  FSEL R139, R19, -INF , !P0 ;  /* 0xff800000138b7808 */ /* 0x000fe40004000000 */
[----:B------:R-:W-:Y:S02]  /*3ee0*/  ISETP.NE.AND P0, PT, R68, RZ, PT ;  /* 0x000000ff4400720c */ /* 0x000fe40003f05270 */
[----:B------:R-:W-:Y:S01]  /*3ef0*/  ISETP.LT.OR P6, PT, R41, 0x59, P6 ;  /* 0x000000592900780c */ /* 0x000fe200037c1670 */
[----:B------:R-:W-:Y:S01]  /*3f00*/  LDSM.16.MT88.4 R68, [R212+0x100] ;  /* 0x00010000d444783b */ /* 0x000fe20000004200 */
[----:B------:R-:W-:-:S02]  /*3f10*/  ISETP.GT.AND P0, PT, R43, 0x28, !P0 ;  /* 0x000000282b00780c */ /* 0x000fc40004704270 */
[C---:B------:R-:W-:Y:S02]  /*3f20*/  ISETP.LT.OR P2, PT, R41.reuse, 0x5a, P2 ;  /* 0x0000005a2900780c */ /* 0x040fe40001741670 */
[----:B------:R-:W-:Y:S02]  /*3f30*/  ISETP.LT.OR P0, PT, R41, 0x29, P0 ;  /* 0x000000292900780c */ /* 0x000fe40000701670 */
[----:B------:R-:W-:Y:S02]  /*3f40*/  FSEL R123, R34, -INF , !P6 ;  /* 0xff800000227b7808 */ /* 0x000fe40007000000 */
[----:B------:R-:W-:Y:S02]  /*3f50*/  FSEL R129, R58, -INF , !P0 ;  /* 0xff8000003a817808 */ /* 0x000fe40004000000 */
[----:B------:R-:W-:Y:S02]  /*3f60*/  ISETP.NE.AND P0, PT, R63, RZ, PT ;  /* 0x000000ff3f00720c */ /* 0x000fe40003f05270 */
[----:B------:R-:W-:-:S02]  /*3f70*/  FSEL R121, R35, -INF , !P2 ;  /* 0xff80000023797808 */ /* 0x000fc40005000000 */
[----:B------:R-:W-:Y:S02]  /*3f80*/  ISETP.GT.AND P0, PT, R43, 0x29, !P0 ;  /* 0x000000292b00780c */ /* 0x000fe40004704270 */
[----:B------:R-:W-:Y:S02]  /*3f90*/  IADD3 R168, R14, -0x2, RZ ;  /* 0xfffffffe0ea87810 */ /* 0x000fe40007ffe0ff */
[----:B------:R-:W-:-:S04]  /*3fa0*/  ISETP.LT.OR P0, PT, R41, 0x2a, P0 ;  /* 0x0000002a2900780c */ /* 0x000fc80000701670 */
[----:B------:R-:W-:Y:S02]  /*3fb0*/  FSEL R137, R59, -INF , !P0 ;  /* 0xff8000003b897808 */ /* 0x000fe40004000000 */
[----:B------:R-:W-:-:S04]  /*3fc0*/  ISETP.NE.AND P0, PT, R57, RZ, PT ;  /* 0x000000ff3900720c */ /* 0x000fc80003f05270 */
[----:B------:R-:W-:-:S04]  /*3fd0*/  ISETP.GT.AND P0, PT, R43, 0x30, !P0 ;  /* 0x000000302b00780c */ /* 0x000fc80004704270 */
[----:B------:R-:W-:-:S04]  /*3fe0*/  ISETP.LT.OR P0, PT, R41, 0x31, P0 ;  /* 0x000000312900780c */ /* 0x000fc80000701670 */
[----:B------:R-:W-:Y:S02]  /*3ff0*/  FSEL R141, R54, -INF , !P0 ;  /* 0xff800000368d7808 */ /* 0x000fe40004000000 */
[----:B------:R-:W-:Y:S02]  /*4000*/  ISETP.NE.AND P0, PT, R56, RZ, PT ;  /* 0x000000ff3800720c */ /* 0x000fe40003f05270 */
[----:B------:R-:W-:Y:S02]  /*4010*/  LDSM.16.MT88.4 R56, [R209+0x3100] ;  /* 0x00310000d138783b */ /* 0x000fe40000004200 */
[----:B------:R-:W-:-:S04]  /*4020*/  ISETP.GT.AND P0, PT, R43, 0x31, !P0 ;  /* 0x000000312b00780c */ /* 0x000fc80004704270 */
[----:B------:R-:W-:-:S04]  /*4030*/  ISETP.LT.OR P0, PT, R41, 0x32, P0 ;  /* 0x000000322900780c */ /* 0x000fc80000701670 */
[----:B------:R-:W-:Y:S02]  /*4040*/  FSEL R159, R55, -INF , !P0 ;  /* 0xff800000379f7808 */ /* 0x000fe40004000000 */
[----:B------:R-:W-:-:S04]  /*4050*/  ISETP.NE.AND P0, PT, R53, RZ, PT ;  /* 0x000000ff3500720c */ /* 0x000fc80003f05270 */
        /* <DEDUP_REMOVED lines=23> */
[----:B------:R-:W-:Y:S02]  /*41d0*/  ISETP.NE.AND P0, PT, R0, RZ, PT ;  /* 0x000000ff0000720c */ /* 0x000fe40003f05270 */
[----:B------:R-:W-:Y:S02]  /*41e0*/  FMNMX.FTZ R0, R134, R13, !PT ;  /* 0x0000000d86007209 */ /* 0x000fe40007810000 */
[----:B------:R-:W-:-:S03]  /*41f0*/  ISETP.GT.AND P0, PT, R43, 0x1, !P0 ;  /* 0x000000012b00780c */ /* 0x000fc60004704270 */
[----:B------:R-:W1:Y:S01]  /*4200*/  SHFL.BFLY PT, R13, R0, 0x2, 0x1f ;  /* 0x0c401f00000d7f89 */ /* 0x000e6200000e0000 */
[----:B------:R-:W-:-:S04]  /*4210*/  ISETP.LT.OR P0, PT, R41, 0x2, P0 ;  /* 0x000000022900780c */ /* 0x000fc80000701670 */
[----:B------:R-:W-:Y:S02]  /*4220*/  FSEL R11, R11, -INF , !P0 ;  /* 0xff8000000b0b7808 */ /* 0x000fe40004000000 */
[----:B------:R-:W-:Y:S02]  /*4230*/  ISETP.NE.AND P0, PT, R32, RZ, PT ;  /* 0x000000ff2000720c */ /* 0x000fe40003f05270 */
[----:B------:R-:W-:Y:S02]  /*4240*/  LDSM.16.MT88.4 R32, [R209+0x3900] ;  /* 0x00390000d120783b */ /* 0x000fe40000004200 */
[----:B------:R-:W-:-:S04]  /*4250*/  ISETP.GT.AND P0, PT, R43, RZ, !P0 ;  /* 0x000000ff2b00720c */ /* 0x000fc80004704270 */
[----:B------:R-:W-:-:S04]  /*4260*/  ISETP.LT.OR P0, PT, R41, 0x1, P0 ;  /* 0x000000012900780c */ /* 0x000fc80000701670 */
[----:B------:R-:W-:Y:S02]  /*4270*/  FSEL R10, R10, -INF , !P0 ;  /* 0xff8000000a0a7808 */ /* 0x000fe40004000000 */
[----:B------:R-:W-:Y:S02]  /*4280*/  ISETP.NE.AND P0, PT, R21, RZ, PT ;  /* 0x000000ff1500720c */ /* 0x000fe40003f05270 */
[----:B-1----:R-:W-:Y:S02]  /*4290*/  FMNMX.FTZ R19, R0, R13, !PT ;  /* 0x0000000d00137209 */ /* 0x002fe40007810000 */
[----:B------:R-:W-:-:S03]  /*42a0*/  ISETP.GT.AND P0, PT, R43, 0x50, !P0 ;  /* 0x000000502b00780c */ /* 0x000fc60004704270 */
[----:B------:R-:W1:Y:S01]  /*42b0*/  SHFL.BFLY PT, R0, R19, 0x1, 0x1f ;  /* 0x0c201f0013007f89 */ /* 0x000e6200000e0000 */
[----:B------:R-:W-:-:S04]  /*42c0*/  ISETP.LT.OR P0, PT, R41, 0x51, P0 ;  /* 0x000000512900780c */ /* 0x000fc80000701670 */
        /* <DEDUP_REMOVED lines=8> */
[----:B------:R-:W-:Y:S01]  /*4350*/  FMNMX.FTZ R16, R15, R16, !PT ;  /* 0x000000100f107209 */ /* 0x000fe20007810000 */
[----:B------:R-:W-:Y:S01]  /*4360*/  LDSM.16.MT88.4 R36, [R210+0x3900] ;  /* 0x00390000d224783b */ /* 0x000fe20000004200 */
[----:B-1----:R-:W-:Y:S02]  /*4370*/  FMNMX.FTZ R0, R19, R0, !PT ;  /* 0x0000000013007209 */ /* 0x002fe40007810000 */
[----:B------:R-:W-:Y:S02]  /*4380*/  FMNMX.FTZ R16, R27, R16, !PT ;  /* 0x000000101b107209 */ /* 0x000fe40007810000 */
[C---:B------:R-:W-:Y:S01]  /*4390*/  FSETP.NEU.FTZ.AND P0, PT, R0.reuse, -INF , PT ;  /* 0xff8000000000780b */ /* 0x040fe20003f1d000 */
[----:B------:R-:W-:Y:S01]  /*43a0*/  FMUL.FTZ R135, R0, c[0x0][0x2d0] ;  /* 0x0000b40000877a20 */ /* 0x000fe20000410000 */
[----:B------:R-:W-:-:S04]  /*43b0*/  FMNMX.FTZ R16, R17, R16, !PT ;  /* 0x0000001011107209 */ /* 0x000fc80007810000 */
[----:B------:R-:W-:Y:S02]  /*43c0*/  FMNMX.FTZ R16, R9, R16, !PT ;  /* 0x0000001009107209 */ /* 0x000fe40007810000 */
[----:B------:R-:W-:Y:S02]  /*43d0*/  FSEL R135, R135, RZ, P0 ;  /* 0x000000ff87877208 */ /* 0x000fe40000000000 */
[----:B------:R-:W-:-:S03]  /*43e0*/  FMNMX.FTZ R16, R119, R16, !PT ;  /* 0x0000001077107209 */ /* 0x000fc60007810000 */
[--C-:B------:R-:W-:Y:S01]  /*43f0*/  FFMA.FTZ R47, R12, c[0x0][0x2d0], -R135.reuse ;  /* 0x0000b4000c2f7a23 */ /* 0x100fe20000010887 */
[----:B------:R-:W-:Y:S01]  /*4400*/  FMNMX.FTZ R16, R139, R16, !PT ;  /* 0x000000108b107209 */ /* 0x000fe20007810000 */
[--C-:B------:R-:W-:Y:S02]  /*4410*/  FFMA.FTZ R116, R8, c[0x0][0x2d0], -R135.reuse ;  /* 0x0000b40008747a23 */ /* 0x100fe40000010887 */
[--C-:B------:R-:W-:Y:S01]  /*4420*/  FFMA.FTZ R50, R42, c[0x0][0x2d0], -R135.reuse ;  /* 0x0000b4002a327a23 */ /* 0x100fe20000010887 */
[----:B------:R-:W-:Y:S01]  /*4430*/  FMNMX.FTZ R16, R129, R16, !PT ;  /* 0x0000001081107209 */ /* 0x000fe20007810000 */
[--C-:B------:R-:W-:Y:S01]  /*4440*/  FFMA.FTZ R43, R28, c[0x0][0x2d0], -R135.reuse ;  /* 0x0000b4001c2b7a23 */ /* 0x100fe20000010887 */
[----:B------:R-:W-:Y:S01]  /*4450*/  MUFU.EX2 R47, R47 ;  /* 0x0000002f002f7308 */ /* 0x000fe20000000800 */
[--C-:B------:R-:W-:Y:S01]  /*4460*/  FFMA.FTZ R41, R6, c[0x0][0x2d0], -R135.reuse ;  /* 0x0000b40006297a23 */ /* 0x100fe20000010887 */
[----:B------:R-:W-:Y:S01]  /*4470*/  FMNMX.FTZ R16, R137, R16, !PT ;  /* 0x0000001089107209 */ /* 0x000fe20007810000 */
[----:B------:R-:W-:-:S02]  /*4480*/  FFMA.FTZ R44, R4, c[0x0][0x2d0], -R135 ;  /* 0x0000b400042c7a23 */ /* 0x000fc40000010887 */
[--C-:B------:R-:W-:Y:S01]  /*4490*/  FFMA.FTZ R48, R24, c[0x0][0x2d0], -R135.reuse ;  /* 0x0000b40018307a23 */ /* 0x100fe20000010887 */
[----:B------:R-:W-:Y:S01]  /*44a0*/  FMNMX.FTZ R16, R141, R16, !PT ;  /* 0x000000108d107209 */ /* 0x000fe20007810000 */
[--C-:B------:R-:W-:Y:S01]  /*44b0*/  FFMA.FTZ R51, R132, c[0x0][0x2d0], -R135.reuse ;  /* 0x0000b40084337a23 */ /* 0x100fe20000010887 */
[----:B------:R-:W1:Y:S01]  /*44c0*/  MUFU.EX2 R116, R116 ;  /* 0x0000007400747308 */ /* 0x000e620000000800 */
        /* <DEDUP_REMOVED lines=13> */
[----:B------:R-:W2:Y:S01]  /*45a0*/  MUFU.EX2 R43, R43 ;  /* 0x0000002b002b7308 */ /* 0x000ea20000000800 */
[----:B-1----:R-:W-:Y:S01]  /*45b0*/  F2FP.PACK_AB R64, R47, R116 ;  /* 0x000000742f40723e */ /* 0x002fe200000000ff */
[----:B------:R-:W-:Y:S01]  /*45c0*/  FFMA.FTZ R136, R136, c[0x0][0x2d0], -R135 ;  /* 0x0000b40088887a23 */ /* 0x000fe20000010887 */
[----:B------:R-:W-:Y:S01]  /*45d0*/  FMNMX.FTZ R16, R155, R16, !PT ;  /* 0x000000109b107209 */ /* 0x000fe20007810000 */
[----:B------:R-:W-:-:S03]  /*45e0*/  FADD.FTZ R47, R116, R47 ;  /* 0x0000002f742f7221 */ /* 0x000fc60000010000 */
[----:B------:R-:W-:Y:S01]  /*45f0*/  FMNMX.FTZ R16, R151, R16, !PT ;  /* 0x0000001097107209 */ /* 0x000fe20007810000 */
[----:B------:R-:W-:Y:S03]  /*4600*/  MUFU.EX2 R48, R48 ;  /* 0x0000003000307308 */ /* 0x000fe60000000800 */
[----:B------:R-:W-:-:S04]  /*4610*/  FMNMX.FTZ R16, R143, R16, !PT ;  /* 0x000000108f107209 */ /* 0x000fc80007810000 */
[----:B------:R-:W-:Y:S01]  /*4620*/  FMNMX.FTZ R16, R133, R16, !PT ;  /* 0x0000001085107209 */ /* 0x000fe20007810000 */
[----:B------:R-:W-:Y:S01]  /*4630*/  MUFU.EX2 R41, R41 ;  /* 0x0000002900297308 */ /* 0x000fe20000000800 */
[----:B--2---:R-:W-:Y:S01]  /*4640*/  F2FP.PACK_AB R66, R43, R50 ;  /* 0x000000322b42723e */ /* 0x004fe200000000ff */
[----:B------:R-:W-:Y:S01]  /*4650*/  FADD.FTZ R50, R50, R47 ;  /* 0x0000002f32327221 */ /* 0x000fe20000010000 */
[----:B------:R-:W-:-:S03]  /*4660*/  FMNMX.FTZ R16, R131, R16, !PT ;  /* 0x0000001083107209 */ /* 0x000fc60007810000 */
[----:B------:R-:W-:Y:S01]  /*4670*/  FADD.FTZ R43, R43, R50 ;  /* 0x000000322b2b7221 */ /* 0x000fe20000010000 */
[----:B------:R-:W-:Y:S01]  /*4680*/  FMNMX.FTZ R16, R123, R16, !PT ;  /* 0x000000107b107209 */ /* 0x000fe20007810000 */
[----:B------:R-:W-:Y:S03]  /*4690*/  MUFU.EX2 R44, R44 ;  /* 0x0000002c002c7308 */ /* 0x000fe60000000800 */
[----:B------:R-:W-:-:S05]  /*46a0*/  FMNMX.FTZ R18, R121, R16, !PT ;  /* 0x0000001079127209 */ /* 0x000fca0007810000 */
[----:B------:R-:W1:Y:S01]  /*46b0*/  SHFL.BFLY PT, R13, R18, 0x2, 0x1f ;  /* 0x0c401f00120d7f89 */ /* 0x000e6200000e0000 */
[----:B------:R-:W-:Y:S08]  /*46c0*/  MUFU.EX2 R120, R120 ;  /* 0x0000007800787308 */ /* 0x000ff00000000800 */
[----:B------:R-:W-:Y:S08]  /*46d0*/  MUFU.EX2 R51, R51 ;  /* 0x0000003300337308 */ /* 0x000ff00000000800 */
[----:B------:R-:W-:Y:S01]  /*46e0*/  MUFU.EX2 R122, R122 ;  /* 0x0000007a007a7308 */ /* 0x000fe20000000800 */
[----:B-1----:R-:W-:-:S07]  /*46f0*/  FMNMX.FTZ R16, R18, R13, !PT ;  /* 0x0000000d12107209 */ /* 0x002fce0007810000 */
[----:B------:R-:W-:Y:S01]  /*4700*/  MUFU.EX2 R117, R117 ;  /* 0x0000007500757308 */ /* 0x000fe20000000800 */
[----:B------:R-:W1:Y:S07]  /*4710*/  SHFL.BFLY PT, R13, R16, 0x1, 0x1f ;  /* 0x0c201f00100d7f89 */ /* 0x000e6e00000e0000 */
[----:B------:R-:W-:Y:S08]  /*4720*/  MUFU.EX2 R142, R142 ;  /* 0x0000008e008e7308 */ /* 0x000ff00000000800 */
[----:B------:R-:W-:Y:S08]  /*4730*/  MUFU.EX2 R148, R148 ;  /* 0x0000009400947308 */ /* 0x000ff00000000800 */
[----:B------:R-:W-:Y:S01]  /*4740*/  MUFU.EX2 R154, R154 ;  /* 0x0000009a009a7308 */ /* 0x000fe20000000800 */
[----:B-1----:R-:W-:Y:S01]  /*4750*/  FMNMX.FTZ R12, R13, R16, !PT ;  /* 0x000000100d0c7209 */ /* 0x002fe20007810000 */
[----:B------:R-:W-:-:S02]  /*4760*/  FFMA.FTZ R13, R20, c[0x0][0x2d0], -R135 ;  /* 0x0000b400140d7a23 */ /* 0x000fc40000010887 */
[----:B------:R-:W-:Y:S01]  /*4770*/  LDSM.16.MT88.4 R20, [R209+0x900] ;  /* 0x00090000d114783b */ /* 0x000fe20000004200 */
[C---:B------:R-:W-:Y:S01]  /*4780*/  FSETP.NEU.FTZ.AND P0, PT, R12.reuse, -INF , PT ;  /* 0xff8000000c00780b */ /* 0x040fe20003f1d000 */
[----:B------:R-:W-:Y:S02]  /*4790*/  FMUL.FTZ R130, R12, c[0x0][0x2d0] ;  /* 0x0000b4000c827a20 */ /* 0x000fe40000410000 */
[----:B------:R-:W-:Y:S03]  /*47a0*/  MUFU.EX2 R152, R152 ;  /* 0x0000009800987308 */ /* 0x000fe60000000800 */
[----:B------:R-:W-:Y:S02]  /*47b0*/  FSEL R130, R130, RZ, P0 ;  /* 0x000000ff82827208 */ /* 0x000fe40000000000 */
[----:B------:R-:W-:-:S03]  /*47c0*/  PLOP3.LUT P0, PT, PT, PT, UP1, 0x40, 0x0 ;  /* 0x000000000000781c */ /* 0x000fc60003f0e818 */
[----:B------:R-:W-:Y:S01]  /*47d0*/  MUFU.EX2 R13, R13 ;  /* 0x0000000d000d7308 */ /* 0x000fe20000000800 */
[--C-:B------:R-:W-:Y:S02]  /*47e0*/  FFMA.FTZ R49, R10, c[0x0][0x2d0], -R130.reuse ;  /* 0x0000b4000a317a23 */ /* 0x100fe40000010882 */
[--C-:B------:R-:W-:Y:S02]  /*47f0*/  FFMA.FTZ R118, R11, c[0x0][0x2d0], -R130.reuse ;  /* 0x0000b4000b767a23 */ /* 0x100fe40000010882 */
[--C-:B------:R-:W-:Y:S02]  /*4800*/  FFMA.FTZ R46, R7, c[0x0][0x2d0], -R130.reuse ;  /* 0x0000b400072e7a23 */ /* 0x100fe40000010882 */
[--C-:B------:R-:W-:Y:S01]  /*4810*/  FFMA.FTZ R45, R31, c[0x0][0x2d0], -R130.reuse ;  /* 0x0000b4001f2d7a23 */ /* 0x100fe20000010882 */
[----:B------:R-:W1:Y:S01]  /*4820*/  LDSM.16.MT88.4 R4, [R208+0x3100] ;  /* 0x00310000d004783b */ /* 0x000e620000004200 */
[----:B------:R-:W-:Y:S01]  /*4830*/  MUFU.EX2 R49, R49 ;  /* 0x0000003100317308 */ /* 0x000fe20000000800 */
[----:B------:R-:W-:-:S02]  /*4840*/  FFMA.FTZ R3, R17, c[0x0][0x2d0], -R130 ;  /* 0x0000b40011037a23 */ /* 0x000fc40000010882 */
[----:B------:R-:W2:Y:S01]  /*4850*/  LDSM.16.MT88.4 R16, [R208+0x900] ;  /* 0x00090000d010783b */ /* 0x000ea20000004200 */
[--C-:B------:R-:W-:Y:S02]  /*4860*/  FFMA.FTZ R2, R9, c[0x0][0x2d0], -R130.reuse ;  /* 0x0000b40009027a23 */ /* 0x100fe40000010882 */
[--C-:B------:R-:W-:Y:S01]  /*4870*/  FFMA.FTZ R42, R15, c[0x0][0x2d0], -R130.reuse ;  /* 0x0000b4000f2a7a23 */ /* 0x100fe20000010882 */
[----:B------:R-:W3:Y:S01]  /*4880*/  LDSM.16.MT88.4 R8, [R212+0x3900] ;  /* 0x00390000d408783b */ /* 0x000ee20000004200 */
[----:B------:R-:W4:Y:S01]  /*4890*/  MUFU.EX2 R118, R118 ;  /* 0x0000007600767308 */ /* 0x000f220000000800 */
[--C-:B------:R-:W-:Y:S02]  /*48a0*/  FFMA.FTZ R15, R27, c[0x0][0x2d0], -R130.reuse ;  /* 0x0000b4001b0f7a23 */ /* 0x100fe40000010882 */
[----:B------:R-:W5:Y:S01]  /*48b0*/  LDSM.16.MT88.4 R28, [R212+0x900] ;  /* 0x00090000d41c783b */ /* 0x000f620000004200 */
[--C-:B------:R-:W-:Y:S02]  /*48c0*/  FFMA.FTZ R119, R119, c[0x0][0x2d0], -R130.reuse ;  /* 0x0000b40077777a23 */ /* 0x100fe40000010882 */
[--C-:B------:R-:W-:Y:S01]  /*48d0*/  FFMA.FTZ R128, R139, c[0x0][0x2d0], -R130.reuse ;  /* 0x0000b4008b807a23 */ /* 0x100fe20000010882 */
[----:B------:R-:W1:Y:S01]  /*48e0*/  LDSM.16.MT88.4 R24, [R210+0x900] ;  /* 0x00090000d218783b */ /* 0x000e620000004200 */
[----:B------:R-:W-:Y:S01]  /*48f0*/  MUFU.EX2 R46, R46 ;  /* 0x0000002e002e7308 */ /* 0x000fe20000000800 */
[----:B------:R-:W-:-:S02]  /*4900*/  FFMA.FTZ R129, R129, c[0x0][0x2d0], -R130 ;  /* 0x0000b40081817a23 */ /* 0x000fc40000010882 */
[--C-:B------:R-:W-:Y:S02]  /*4910*/  FFMA.FTZ R132, R137, c[0x0][0x2d0], -R130.reuse ;  /* 0x0000b40089847a23 */ /* 0x100fe40000010882 */
[--C-:B------:R-:W-:Y:S02]  /*4920*/  FFMA.FTZ R137, R158, c[0x0][0x2d0], -R135.reuse ;  /* 0x0000b4009e897a23 */ /* 0x100fe40000010887 */
[----:B------:R-:W-:Y:S01]  /*4930*/  FFMA.FTZ R139, R150, c[0x0][0x2d0], -R135 ;  /* 0x0000b400968b7a23 */ /* 0x000fe20000010887 */
[----:B------:R-:W2:Y:S01]  /*4940*/  MUFU.EX2 R45, R45 ;  /* 0x0000002d002d7308 */ /* 0x000ea20000000800 */
[----:B----4-:R-:W-:Y:S01]  /*4950*/  F2FP.PACK_AB R65, R118, R49 ;  /* 0x000000317641723e */ /* 0x010fe200000000ff */
[--C-:B------:R-:W-:Y:S02]  /*4960*/  FFMA.FTZ R141, R141, c[0x0][0x2d0], -R130.reuse ;  /* 0x0000b4008d8d7a23 */ /* 0x100fe40000010882 */
[--C-:B------:R-:W-:Y:S02]  /*4970*/  FFMA.FTZ R150, R159, c[0x0][0x2d0], -R130.reuse ;  /* 0x0000b4009f967a23 */ /* 0x100fe40000010882 */
[----:B------:R-:W-:-:S02]  /*4980*/  FFMA.FTZ R149, R149, c[0x0][0x2d0], -R130 ;  /* 0x0000b40095957a23 */ /* 0x000fc40000010882 */
[----:B------:R-:W-:Y:S01]  /*4990*/  MUFU.EX2 R42, R42 ;  /* 0x0000002a002a7308 */ /* 0x000fe20000000800 */
[--C-:B------:R-:W-:Y:S02]  /*49a0*/  FFMA.FTZ R158, R157, c[0x0][0x2d0], -R130.reuse ;  /* 0x0000b4009d9e7a23 */ /* 0x100fe40000010882 */
[--C-:B------:R-:W-:Y:S02]  /*49b0*/  FFMA.FTZ R157, R160, c[0x0][0x2d0], -R135.reuse ;  /* 0x0000b400a09d7a23 */ /* 0x100fe40000010887 */
[----:B------:R-:W-:Y:S02]  /*49c0*/  FFMA.FTZ R159, R156, c[0x0][0x2d0], -R135 ;  /* 0x0000b4009c9f7a23 */ /* 0x000fe40000010887 */
[--C-:B------:R-:W-:Y:S01]  /*49d0*/  FFMA.FTZ R153, R153, c[0x0][0x2d0], -R130.reuse ;  /* 0x0000b40099997a23 */ /* 0x100fe20000010882 */
[----:B--2---:R-:W-:Y:S01]  /*49e0*/  F2FP.PACK_AB R67, R45, R46 ;  /* 0x0000002e2d43723e */ /* 0x004fe200000000ff */
[----:B------:R-:W2:Y:S01]  /*49f0*/  MUFU.EX2 R15, R15 ;  /* 0x0000000f000f7308 */ /* 0x000ea20000000800 */
[----:B------:R-:W-:-:S02]  /*4a00*/  FFMA.FTZ R156, R155, c[0x0][0x2d0], -R130 ;  /* 0x0000b4009b9c7a23 */ /* 0x000fc40000010882 */
[--C-:B------:R-:W-:Y:S02]  /*4a10*/  FFMA.FTZ R151, R151, c[0x0][0x2d0], -R130.reuse ;  /* 0x0000b40097977a23 */ /* 0x100fe40000010882 */
[--C-:B------:R-:W-:Y:S01]  /*4a20*/  FFMA.FTZ R160, R143, c[0x0][0x2d0], -R130.reuse ;  /* 0x0000b4008fa07a23 */ /* 0x100fe20000010882 */
[C---:B------:R-:W-:Y:S01]  /*4a30*/  HMMA.16816.F32 R88, R64.reuse, R92, RZ ;  /* 0x0000005c4058723c */ /* 0x040fe200000018ff */
[--C-:B------:R-:W-:Y:S01]  /*4a40*/  FFMA.FTZ R143, R138, c[0x0][0x2d0], -R135.reuse ;  /* 0x0000b4008a8f7a23 */ /* 0x100fe20000010887 */
[----:B------:R-:W-:Y:S01]  /*4a50*/  MUFU.EX2 R3, R3 ;  /* 0x0000000300037308 */ /* 0x000fe20000000800 */
[----:B------:R-:W-:Y:S02]  /*4a60*/  FFMA.FTZ R135, R134, c[0x0][0x2d0], -R135 ;  /* 0x0000b40086877a23 */ /* 0x000fe40000010887 */
[--C-:B------:R-:W-:Y:S02]  /*4a70*/  FFMA.FTZ R133, R133, c[0x0][0x2d0], -R130.reuse ;  /* 0x0000b40085857a23 */ /* 0x100fe40000010882 */
[--C-:B------:R-:W-:Y:S01]  /*4a80*/  FFMA.FTZ R134, R131, c[0x0][0x2d0], -R130.reuse ;  /* 0x0000b40083867a23 */ /* 0x100fe20000010882 */
[----:B------:R-:W-:Y:S01]  /*4a90*/  HMMA.16816.F32 R92, R64, R94, RZ ;  /* 0x0000005e405c723c */ /* 0x000fe200000018ff */
[----:B------:R-:W-:Y:S01]  /*4aa0*/  FFMA.FTZ R229, R121, c[0x0][0x2d0], -R130 ;  /* 0x0000b40079e57a23 */ /* 0x000fe20000010882 */
[----:B------:R-:W4:Y:S01]  /*4ab0*/  MUFU.EX2 R2, R2 ;  /* 0x0000000200027308 */ /* 0x000f220000000800 */
[----:B------:R-:W-:-:S04]  /*4ac0*/  FADD.FTZ R49, R49, R118 ;  /* 0x0000007631317221 */ /* 0x000fc80000010000 */
[----:B------:R-:W-:Y:S01]  /*4ad0*/  FADD.FTZ R46, R46, R49 ;  /* 0x000000312e2e7221 */ /* 0x000fe20000010000 */
[----:B------:R-:W-:Y:S02]  /*4ae0*/  HMMA.16816.F32 R96, R64, R100, RZ ;  /* 0x000000644060723c */ /* 0x000fe400000018ff */
[----:B------:R-:W-:Y:S01]  /*4af0*/  MUFU.EX2 R119, R119 ;  /* 0x0000007700777308 */ /* 0x000fe20000000800 */
[----:B------:R-:W-:-:S05]  /*4b00*/  FADD.FTZ R45, R45, R46 ;  /* 0x0000002e2d2d7221 */ /* 0x000fca0000010000 */
[C---:B------:R-:W-:Y:S02]  /*4b10*/  HMMA.16816.F32 R100, R64.reuse, R102, RZ ;  /* 0x000000664064723c */ /* 0x040fe400000018ff */
[----:B------:R-:W1:Y:S06]  /*4b20*/  MUFU.EX2 R128, R128 ;  /* 0x0000008000807308 */ /* 0x000e6c0000000800 */
[C---:B------:R-:W-:Y:S02]  /*4b30*/  HMMA.16816.F32 R112, R64.reuse, R68, RZ ;  /* 0x000000444070723c */ /* 0x040fe400000018ff */
[----:B------:R-:W-:Y:S06]  /*4b40*/  MUFU.EX2 R129, R129 ;  /* 0x0000008100817308 */ /* 0x000fec0000000800 */
[C---:B------:R-:W-:Y:S02]  /*4b50*/  HMMA.16816.F32 R72, R64.reuse, R76, RZ ;  /* 0x0000004c4048723c */ /* 0x040fe400000018ff */
[----:B------:R-:W1:Y:S06]  /*4b60*/  MUFU.EX2 R132, R132 ;  /* 0x0000008400847308 */ /* 0x000e6c0000000800 */
[C---:B------:R-:W-:Y:S02]  /*4b70*/  HMMA.16816.F32 R80, R64.reuse, R84, RZ ;  /* 0x000000544050723c */ /* 0x040fe400000018ff */
[----:B------:R-:W1:Y:S06]  /*4b80*/  MUFU.EX2 R137, R137 ;  /* 0x0000008900897308 */ /* 0x000e6c0000000800 */
        /* <DEDUP_REMOVED lines=11> */
[----:B------:R-:W2:Y:S06]  /*4c40*/  MUFU.EX2 R157, R157 ;  /* 0x0000009d009d7308 */ /* 0x000eac0000000800 */
[C---:B------:R-:W-:Y:S02]  /*4c50*/  HMMA.16816.F32 R56, R64.reuse, R58, RZ ;  /* 0x0000003a4038723c */ /* 0x040fe400000018ff */
[----:B------:R-:W3:Y:S06]  /*4c60*/  MUFU.EX2 R159, R159 ;  /* 0x0000009f009f7308 */ /* 0x000eec0000000800 */
[C---:B-1----:R-:W-:Y:S02]  /*4c70*/  HMMA.16816.F32 R60, R64.reuse, R4, RZ ;  /* 0x00000004403c723c */ /* 0x042fe400000018ff */
[----:B------:R-:W-:Y:S05]  /*4c80*/  MUFU.EX2 R153, R153 ;  /* 0x0000009900997308 */ /* 0x000fea0000000800 */
[----:B------:R-:W-:Y:S01]  /*4c90*/  F2FP.PACK_AB R4, R41, R48 ;  /* 0x000000302904723e */ /* 0x000fe200000000ff */
[----:B------:R-:W-:Y:S01]  /*4ca0*/  HMMA.16816.F32 R64, R64, R6, RZ ;  /* 0x000000064040723c */ /* 0x000fe200000018ff */
[----:B--2---:R-:W-:Y:S01]  /*4cb0*/  F2FP.PACK_AB R5, R15, R42 ;  /* 0x0000002a0f05723e */ /* 0x004fe200000000ff */
[----:B------:R-:W1:Y:S01]  /*4cc0*/  MUFU.EX2 R156, R156 ;  /* 0x0000009c009c7308 */ /* 0x000e620000000800 */
[----:B------:R-:W-:-:S04]  /*4cd0*/  FADD.FTZ R48, R48, R43 ;  /* 0x0000002b30307221 */ /* 0x000fc80000010000 */
[----:B------:R-:W-:Y:S01]  /*4ce0*/  F2FP.PACK_AB R6, R13, R44 ;  /* 0x0000002c0d06723e */ /* 0x000fe200000000ff */
[----:B------:R-:W-:Y:S01]  /*4cf0*/  FADD.FTZ R41, R41, R48 ;  /* 0x0000003029297221 */ /* 0x000fe20000010000 */
[----:B----4-:R-:W-:Y:S01]  /*4d00*/  F2FP.PACK_AB R7, R2, R3 ;  /* 0x000000030207723e */ /* 0x010fe200000000ff */
[----:B------:R-:W-:Y:S02]  /*4d10*/  MUFU.EX2 R151, R151 ;  /* 0x0000009700977308 */ /* 0x000fe40000000800 */
[----:B------:R-:W-:-:S04]  /*4d20*/  FADD.FTZ R44, R44, R41 ;  /* 0x000000292c2c7221 */ /* 0x000fc80000010000 */
[C---:B------:R-:W-:Y:S01]  /*4d30*/  HMMA.16816.F32 R88, R4.reuse, R16, R88 ;  /* 0x000000100458723c */ /* 0x040fe20000001858 */
[----:B------:R-:W-:Y:S01]  /*4d40*/  FADD.FTZ R13, R13, R44 ;  /* 0x0000002c0d0d7221 */ /* 0x000fe20000010000 */
[----:B------:R-:W2:Y:S06]  /*4d50*/  MUFU.EX2 R160, R160 ;  /* 0x000000a000a07308 */ /* 0x000eac0000000800 */
[C---:B------:R-:W-:Y:S01]  /*4d60*/  HMMA.16816.F32 R92, R4.reuse, R18, R92 ;  /* 0x00000012045c723c */ /* 0x040fe2000000185c */
[----:B------:R-:W4:Y:S01]  /*4d70*/  LDSM.16.MT88.4 R16, [R208+0x3900] ;  /* 0x00390000d010783b */ /* 0x000f220000004200 */
[----:B------:R-:W-:Y:S06]  /*4d80*/  MUFU.EX2 R140, R140 ;  /* 0x0000008c008c7308 */ /* 0x000fec0000000800 */
[C---:B---3--:R-:W-:Y:S02]  /*4d90*/  HMMA.16816.F32 R96, R4.reuse, R8, R96 ;  /* 0x000000080460723c */ /* 0x048fe40000001860 */
[----:B------:R-:W3:Y:S06]  /*4da0*/  MUFU.EX2 R143, R143 ;  /* 0x0000008f008f7308 */ /* 0x000eec0000000800 */
[C---:B------:R-:W-:Y:S01]  /*4db0*/  HMMA.16816.F32 R100, R4.reuse, R10, R100 ;  /* 0x0000000a0464723c */ /* 0x040fe20000001864 */
[----:B------:R-:W1:Y:S01]  /*4dc0*/  LDSM.16.MT88.4 R8, [R208+0x1100] ;  /* 0x00110000d008783b */ /* 0x000e620000004200 */
[----:B------:R-:W-:Y:S06]  /*4dd0*/  MUFU.EX2 R136, R136 ;  /* 0x0000008800887308 */ /* 0x000fec0000000800 */
[C---:B-----5:R-:W-:Y:S02]  /*4de0*/  HMMA.16816.F32 R112, R4.reuse, R28, R112 ;  /* 0x0000001c0470723c */ /* 0x060fe40000001870 */
[----:B------:R-:W5:Y:S06]  /*4df0*/  MUFU.EX2 R135, R135 ;  /* 0x0000008700877308 */ /* 0x000f6c0000000800 */
        /* <DEDUP_REMOVED lines=8> */
[C---:B------:R-:W-:Y:S08]  /*4e80*/  HMMA.16816.F32 R80, R4.reuse, R20, R80 ;  /* 0x000000140450723c */ /* 0x040ff00000001850 */
[C---:B------:R-:W-:Y:S01]  /*4e90*/  HMMA.16816.F32 R84, R4.reuse, R22, R84 ;  /* 0x000000160454723c */ /* 0x040fe20000001854 */
[----:B------:R-:W-:Y:S07]  /*4ea0*/  LDSM.16.MT88.4 R20, [R209+0x1100] ;  /* 0x00110000d114783b */ /* 0x000fee0000004200 */
[C---:B------:R-:W-:Y:S08]  /*4eb0*/  HMMA.16816.F32 R108, R4.reuse, R36, R108 ;  /* 0x00000024046c723c */ /* 0x040ff0000000186c */
[C---:B------:R-:W-:Y:S01]  /*4ec0*/  HMMA.16816.F32 R104, R4.reuse, R38, R104 ;  /* 0x000000260468723c */ /* 0x040fe20000001868 */
[----:B------:R-:W-:Y:S07]  /*4ed0*/  LDSM.16.MT88.4 R36, [R210+0x4100] ;  /* 0x00410000d224783b */ /* 0x000fee0000004200 */
[C---:B------:R-:W-:Y:S08]  /*4ee0*/  HMMA.16816.F32 R52, R4.reuse, R32, R52 ;  /* 0x000000200434723c */ /* 0x040ff00000001834 */
[C---:B------:R-:W-:Y:S01]  /*4ef0*/  HMMA.16816.F32 R56, R4.reuse, R34, R56 ;  /* 0x000000220438723c */ /* 0x040fe20000001838 */
[----:B------:R-:W-:Y:S07]  /*4f00*/  LDSM.16.MT88.4 R32, [R209+0x4100] ;  /* 0x00410000d120783b */ /* 0x000fee0000004200 */
[C---:B----4-:R-:W-:Y:S08]  /*4f10*/  HMMA.16816.F32 R60, R4.reuse, R16, R60 ;  /* 0x00000010043c723c */ /* 0x050ff0000000183c */
[----:B------:R-:W-:Y:S01]  /*4f20*/  HMMA.16816.F32 R64, R4, R18, R64 ;  /* 0x000000120440723c */ /* 0x000fe20000001840 */
[----:B------:R-:W4:Y:S06]  /*4f30*/  LDSM.16.MT88.4 R16, [R212+0x4100] ;  /* 0x00410000d410783b */ /* 0x000f2c0000004200 */
[----:B------:R-:W-:Y:S01]  /*4f40*/  F2FP.PACK_AB R4, R51, R120 ;  /* 0x000000783304723e */ /* 0x000fe200000000ff */
[----:B------:R-:W-:Y:S01]  /*4f50*/  FADD.FTZ R120, R120, R13 ;  /* 0x0000000d78787221 */ /* 0x000fe20000010000 */
[----:B------:R-:W-:-:S02]  /*4f60*/  F2FP.PACK_AB R6, R117, R122 ;  /* 0x0000007a7506723e */ /* 0x000fc400000000ff */
[----:B------:R-:W-:Y:S01]  /*4f70*/  F2FP.PACK_AB R5, R128, R119 ;  /* 0x000000778005723e */ /* 0x000fe200000000ff */
[----:B------:R-:W-:Y:S01]  /*4f80*/  FADD.FTZ R51, R51, R120 ;  /* 0x0000007833337221 */ /* 0x000fe20000010000 */
[----:B------:R-:W-:-:S03]  /*4f90*/  F2FP.PACK_AB R7, R132, R129 ;  /* 0x000000818407723e */ /* 0x000fc600000000ff */
[----:B------:R-:W-:-:S04]  /*4fa0*/  FADD.FTZ R122, R122, R51 ;  /* 0x000000337a7a7221 */ /* 0x000fc80000010000 */
[----:B-1----:R-:W-:Y:S01]  /*4fb0*/  HMMA.16816.F32 R88, R4, R8, R88 ;  /* 0x000000080458723c */ /* 0x002fe20000001858 */
[----:B------:R-:W-:-:S07]  /*4fc0*/  FADD.FTZ R122, R117, R122 ;  /* 0x0000007a757a7221 */ /* 0x000fce0000010000 */
[C---:B------:R-:W-:Y:S01]  /*4fd0*/  HMMA.16816.F32 R92, R4.reuse, R10, R92 ;  /* 0x0000000a045c723c */ /* 0x040fe2000000185c */
[----:B------:R-:W1:Y:S07]  /*4fe0*/  LDSM.16.MT88.4 R8, [R208+0x4100] ;  /* 0x00410000d008783b */ /* 0x000e6e0000004200 */
[C---:B------:R-:W-:Y:S08]  /*4ff0*/  HMMA.16816.F32 R72, R4.reuse, R24, R72 ;  /* 0x000000180448723c */ /* 0x040ff00000001848 */
[C---:B----4-:R-:W-:Y:S08]  /*5000*/  HMMA.16816.F32 R96, R4.reuse, R16, R96 ;  /* 0x000000100460723c */ /* 0x050ff00000001860 */
[C---:B------:R-:W-:Y:S01]  /*5010*/  HMMA.16816.F32 R100, R4.reuse, R18, R100 ;  /* 0x000000120464723c */ /* 0x040fe20000001864 */
[----:B------:R-:W4:Y:S07]  /*5020*/  LDSM.16.MT88.4 R16, [R208+0x1900] ;  /* 0x00190000d010783b */ /* 0x000f2e0000004200 */
[C---:B------:R-:W-:Y:S01]  /*5030*/  HMMA.16816.F32 R76, R4.reuse, R26, R76 ;  /* 0x0000001a044c723c */ /* 0x040fe2000000184c */
[----:B------:R-:W-:Y:S07]  /*5040*/  LDSM.16.MT88.4 R24, [R210+0x1900] ;  /* 0x00190000d218783b */ /* 0x000fee0000004200 */
[C---:B------:R-:W-:Y:S08]  /*5050*/  HMMA.16816.F32 R108, R4.reuse, R36, R108 ;  /* 0x00000024046c723c */ /* 0x040ff0000000186c */
[C---:B-1----:R-:W-:Y:S08]  /*5060*/  HMMA.16816.F32 R60, R4.reuse, R8, R60 ;  /* 0x00000008043c723c */ /* 0x042ff0000000183c */
[C---:B------:R-:W-:Y:S01]  /*5070*/  HMMA.16816.F32 R64, R4.reuse, R10, R64 ;  /* 0x0000000a0440723c */ /* 0x040fe20000001840 */
[----:B------:R-:W1:Y:S07]  /*5080*/  LDSM.16.MT88.4 R8, [R212+0x4900] ;  /* 0x00490000d408783b */ /* 0x000e6e0000004200 */
[C---:B------:R-:W-:Y:S01]  /*5090*/  HMMA.16816.F32 R104, R4.reuse, R38, R104 ;  /* 0x000000260468723c */ /* 0x040fe20000001868 */
[----:B------:R-:W1:Y:S07]  /*50a0*/  LDSM.16.MT88.4 R36, [R210+0x4900] ;  /* 0x00490000d224783b */ /* 0x000e6e0000004200 */
[C---:B------:R-:W-:Y:S08]  /*50b0*/  HMMA.16816.F32 R112, R4.reuse, R28, R112 ;  /* 0x0000001c0470723c */ /* 0x040ff00000001870 */
[C---:B------:R-:W-:Y:S01]  /*50c0*/  HMMA.16816.F32 R68, R4.reuse, R30, R68 ;  /* 0x0000001e0444723c */ /* 0x040fe20000001844 */
[----:B------:R-:W1:Y:S07]  /*50d0*/  LDSM.16.MT88.4 R28, [R212+0x1900] ;  /* 0x00190000d41c783b */ /* 0x000e6e0000004200 */
[C---:B------:R-:W-:Y:S08]  /*50e0*/  HMMA.16816.F32 R80, R4.reuse, R20, R80 ;  /* 0x000000140450723c */ /* 0x040ff00000001850 */
[C---:B------:R-:W-:Y:S01]  /*50f0*/  HMMA.16816.F32 R84, R4.reuse, R22, R84 ;  /* 0x000000160454723c */ /* 0x040fe20000001854 */
[----:B------:R-:W1:Y:S07]  /*5100*/  LDSM.16.MT88.4 R20, [R209+0x1900] ;  /* 0x00190000d114783b */ /* 0x000e6e0000004200 */
[C---:B------:R-:W-:Y:S08]  /*5110*/  HMMA.16816.F32 R52, R4.reuse, R32, R52 ;  /* 0x000000200434723c */ /* 0x040ff00000001834 */
[----:B------:R-:W-:Y:S01]  /*5120*/  HMMA.16816.F32 R56, R4, R34, R56 ;  /* 0x000000220438723c */ /* 0x000fe20000001838 */
[----:B------:R-:W2:Y:S06]  /*5130*/  LDSM.16.MT88.4 R32, [R209+0x4900] ;  /* 0x00490000d120783b */ /* 0x000eac0000004200 */
[----:B------:R-:W-:Y:S01]  /*5140*/  F2FP.PACK_AB R4, R142, R137 ;  /* 0x000000898e04723e */ /* 0x000fe200000000ff */
[----:B------:R-:W-:Y:S01]  /*5150*/  FADD.FTZ R137, R137, R122 ;  /* 0x0000007a89897221 */ /* 0x000fe20000010000 */
[----:B------:R-:W-:-:S02]  /*5160*/  F2FP.PACK_AB R6, R139, R148 ;  /* 0x000000948b06723e */ /* 0x000fc400000000ff */
[----:B------:R-:W-:Y:S01]  /*5170*/  F2FP.PACK_AB R5, R150, R141 ;  /* 0x0000008d9605723e */ /* 0x000fe200000000ff */
[----:B------:R-:W-:Y:S01]  /*5180*/  FADD.FTZ R137, R142, R137 ;  /* 0x000000898e897221 */ /* 0x000fe20000010000 */
[----:B------:R-:W-:-:S03]  /*5190*/  F2FP.PACK_AB R7, R158, R149 ;  /* 0x000000959e07723e */ /* 0x000fc600000000ff */
[----:B------:R-:W-:-:S04]  /*51a0*/  FADD.FTZ R148, R148, R137 ;  /* 0x0000008994947221 */ /* 0x000fc80000010000 */
[----:B----4-:R-:W-:Y:S01]  /*51b0*/  HMMA.16816.F32 R88, R4, R16, R88 ;  /* 0x000000100458723c */ /* 0x010fe20000001858 */
[----:B------:R-:W-:-:S07]  /*51c0*/  FADD.FTZ R148, R139, R148 ;  /* 0x000000948b947221 */ /* 0x000fce0000010000 */
[C---:B------:R-:W-:Y:S01]  /*51d0*/  HMMA.16816.F32 R92, R4.reuse, R18, R92 ;  /* 0x00000012045c723c */ /* 0x040fe2000000185c */
[----:B------:R-:W4:Y:S07]  /*51e0*/  LDSM.16.MT88.4 R16, [R208+0x4900] ;  /* 0x00490000d010783b */ /* 0x000f2e0000004200 */
[C---:B-1----:R-:W-:Y:S08]  /*51f0*/  HMMA.16816.F32 R96, R4.reuse, R8, R96 ;  /* 0x000000080460723c */ /* 0x042ff00000001860 */
        /* <DEDUP_REMOVED lines=14> */
[C---:B--2---:R-:W-:Y:S08]  /*52e0*/  HMMA.16816.F32 R52, R4.reuse, R32, R52 ;  /* 0x000000200434723c */ /* 0x044ff00000001834 */
[C---:B------:R-:W-:Y:S01]  /*52f0*/  HMMA.16816.F32 R56, R4.reuse, R34, R56 ;  /* 0x000000220438723c */ /* 0x040fe20000001838 */
[----:B------:R-:W-:Y:S07]  /*5300*/  LDSM.16.MT88.4 R32, [R209+0x5100] ;  /* 0x00510000d120783b */ /* 0x000fee0000004200 */
[C---:B----4-:R-:W-:Y:S08]  /*5310*/  HMMA.16816.F32 R60, R4.reuse, R16, R60 ;  /* 0x00000010043c723c */ /* 0x050ff0000000183c */
        /* <DEDUP_REMOVED lines=14> */
[C---:B------:R-:W-:Y:S01]  /*5400*/  HMMA.16816.F32 R76, R4.reuse, R26, R76 ;  /* 0x0000001a044c723c */ /* 0x040fe2000000184c */
[----:B------:R-:W4:Y:S07]  /*5410*/  LDSM.16.MT88.4 R24, [R210+0x2900] ;  /* 0x00290000d218783b */ /* 0x000f2e0000004200 */
[C---:B------:R-:W-:Y:S07]  /*5420*/  HMMA.16816.F32 R108, R4.reuse, R36, R108 ;  /* 0x00000024046c723c */ /* 0x040fee000000186c */
[----:B------:R-:W-:Y:S01]  /*5430*/  FFMA.FTZ R36, R123, c[0x0][0x2d0], -R130 ;  /* 0x0000b4007b247a23 */ /* 0x000fe20000010882 */
[C---:B------:R-:W-:Y:S05]  /*5440*/  HMMA.16816.F32 R112, R4.reuse, R28, R112 ;  /* 0x0000001c0470723c */ /* 0x040fea0000001870 */
[----:B------:R-:W1:Y:S03]  /*5450*/  MUFU.EX2 R36, R36 ;  /* 0x0000002400247308 */ /* 0x000e660000000800 */
[C---:B------:R-:W-:Y:S01]  /*5460*/  HMMA.16816.F32 R68, R4.reuse, R30, R68 ;  /* 0x0000001e0444723c */ /* 0x040fe20000001844 */
[----:B------:R-:W-:Y:S07]  /*5470*/  LDSM.16.MT88.4 R28, [R212+0x2900] ;  /* 0x00290000d41c783b */ /* 0x000fee0000004200 */
[C---:B------:R-:W-:Y:S08]  /*5480*/  HMMA.16816.F32 R80, R4.reuse, R20, R80 ;  /* 0x000000140450723c */ /* 0x040ff00000001850 */
[C---:B------:R-:W-:Y:S01]  /*5490*/  HMMA.16816.F32 R84, R4.reuse, R22, R84 ;  /* 0x000000160454723c */ /* 0x040fe20000001854 */
[----:B------:R-:W1:Y:S07]  /*54a0*/  LDSM.16.MT88.4 R20, [R209+0x2900] ;  /* 0x00290000d114783b */ /* 0x000e6e0000004200 */
[C---:B--2---:R-:W-:Y:S08]  /*54b0*/  HMMA.16816.F32 R96, R4.reuse, R16, R96 ;  /* 0x000000100460723c */ /* 0x044ff00000001860 */
[C---:B------:R-:W-:Y:S01]  /*54c0*/  HMMA.16816.F32 R100, R4.reuse, R18, R100 ;  /* 0x000000120464723c */ /* 0x040fe20000001864 */
[----:B------:R-:W2:Y:S07]  /*54d0*/  LDSM.16.MT88.4 R16, [R208+0x2900] ;  /* 0x00290000d010783b */ /* 0x000eae0000004200 */
[C---:B------:R-:W-:Y:S08]  /*54e0*/  HMMA.16816.F32 R104, R4.reuse, R38, R104 ;  /* 0x000000260468723c */ /* 0x040ff00000001868 */
[C---:B------:R-:W-:Y:S08]  /*54f0*/  HMMA.16816.F32 R52, R4.reuse, R32, R52 ;  /* 0x000000200434723c */ /* 0x040ff00000001834 */
[C---:B------:R-:W-:Y:S08]  /*5500*/  HMMA.16816.F32 R56, R4.reuse, R34, R56 ;  /* 0x000000220438723c */ /* 0x040ff00000001838 */
[C---:B-1----:R-:W-:Y:S08]  /*5510*/  HMMA.16816.F32 R60, R4.reuse, R8, R60 ;  /* 0x00000008043c723c */ /* 0x042ff0000000183c */
[----:B------:R-:W-:Y:S01]  /*5520*/  HMMA.16816.F32 R64, R4, R10, R64 ;  /* 0x0000000a0440723c */ /* 0x000fe20000001840 */
[----:B------:R-:W1:Y:S06]  /*5530*/  LDSM.16.MT88.4 R8, [R212+0x5900] ;  /* 0x00590000d408783b */ /* 0x000e6c0000004200 */
[----:B---3--:R-:W-:Y:S01]  /*5540*/  F2FP.PACK_AB R4, R143, R140 ;  /* 0x0000008c8f04723e */ /* 0x008fe200000000ff */
[----:B------:R-:W-:Y:S01]  /*5550*/  FADD.FTZ R140, R140, R159 ;  /* 0x0000009f8c8c7221 */ /* 0x000fe20000010000 */
[----:B-----5:R-:W-:-:S02]  /*5560*/  F2FP.PACK_AB R6, R135, R136 ;  /* 0x000000888706723e */ /* 0x020fc400000000ff */
[----:B------:R-:W-:Y:S01]  /*5570*/  F2FP.PACK_AB R5, R134, R133 ;  /* 0x000000858605723e */ /* 0x000fe200000000ff */
[----:B------:R-:W-:Y:S01]  /*5580*/  FADD.FTZ R143, R143, R140 ;  /* 0x0000008c8f8f7221 */ /* 0x000fe20000010000 */
[----:B------:R-:W-:-:S03]  /*5590*/  F2FP.PACK_AB R7, R229, R36 ;  /* 0x00000024e507723e */ /* 0x000fc600000000ff */
[----:B------:R-:W-:-:S04]  /*55a0*/  FADD.FTZ R136, R136, R143 ;  /* 0x0000008f88887221 */ /* 0x000fc80000010000 */
[----:B----4-:R-:W-:Y:S01]  /*55b0*/  HMMA.16816.F32 R72, R4, R24, R72 ;  /* 0x000000180448723c */ /* 0x010fe20000001848 */
[----:B------:R-:W-:-:S06]  /*55c0*/  FADD.FTZ R228, R135, R136 ;  /* 0x0000008887e47221 */ /* 0x000fcc0000010000 */
[----:B------:R-:W-:Y:S01]  /*55d0*/  FADD.FTZ R24, R42, R45 ;  /* 0x0000002d2a187221 */ /* 0x000fe20000010000 */
[----:B------:R-:W-:Y:S03]  /*55e0*/  HMMA.16816.F32 R80, R4, R20, R80 ;  /* 0x000000140450723c */ /* 0x000fe60000001850 */
[----:B------:R-:W-:-:S04]  /*55f0*/  FADD.FTZ R24, R15, R24 ;  /* 0x000000180f187221 */ /* 0x000fc80000010000 */
[----:B------:R-:W-:Y:S01]  /*5600*/  FADD.FTZ R3, R3, R24 ;  /* 0x0000001803037221 */ /* 0x000fe20000010000 */
[----:B------:R-:W-:Y:S01]  /*5610*/  HMMA.16816.F32 R84, R4, R22, R84 ;  /* 0x000000160454723c */ /* 0x000fe20000001854 */
[----:B------:R-:W3:Y:S02]  /*5620*/  LDSM.16.MT88.4 R20, [R210+0x5900] ;  /* 0x00590000d214783b */ /* 0x000ee40000004200 */
[----:B------:R-:W-:-:S04]  /*5630*/  FADD.FTZ R2, R2, R3 ;  /* 0x0000000302027221 */ /* 0x000fc80000010000 */
[----:B------:R-:W-:Y:S01]  /*5640*/  FADD.FTZ R119, R119, R2 ;  /* 0x0000000277777221 */ /* 0x000fe20000010000 */
[----:B--2---:R-:W-:Y:S03]  /*5650*/  HMMA.16816.F32 R88, R4, R16, R88 ;  /* 0x000000100458723c */ /* 0x004fe60000001858 */
[----:B------:R-:W-:-:S04]  /*5660*/  FADD.FTZ R128, R128, R119 ;  /* 0x0000007780807221 */ /* 0x000fc80000010000 */
[----:B------:R-:W-:Y:S01]  /*5670*/  FADD.FTZ R129, R129, R128 ;  /* 0x0000008081817221 */ /* 0x000fe20000010000 */
[----:B------:R-:W-:Y:S01]  /*5680*/  HMMA.16816.F32 R92, R4, R18, R92 ;  /* 0x00000012045c723c */ /* 0x000fe2000000185c */
[----:B------:R-:W2:Y:S02]  /*5690*/  LDSM.16.MT88.4 R16, [R209+0x5900] ;  /* 0x00590000d110783b */ /* 0x000ea40000004200 */
[----:B------:R-:W-:-:S04]  /*56a0*/  FADD.FTZ R132, R132, R129 ;  /* 0x0000008184847221 */ /* 0x000fc80000010000 */
[----:B------:R-:W-:Y:S01]  /*56b0*/  FADD.FTZ R141, R141, R132 ;  /* 0x000000848d8d7221 */ /* 0x000fe20000010000 */
[----:B-1----:R-:W-:Y:S03]  /*56c0*/  HMMA.16816.F32 R96, R4, R8, R96 ;  /* 0x000000080460723c */ /* 0x002fe60000001860 */
[----:B------:R-:W-:-:S04]  /*56d0*/  FADD.FTZ R150, R150, R141 ;  /* 0x0000008d96967221 */ /* 0x000fc80000010000 */
[----:B------:R-:W-:Y:S01]  /*56e0*/  FADD.FTZ R149, R149, R150 ;  /* 0x0000009695957221 */ /* 0x000fe20000010000 */
[----:B------:R-:W-:Y:S01]  /*56f0*/  HMMA.16816.F32 R100, R4, R10, R100 ;  /* 0x0000000a0464723c */ /* 0x000fe20000001864 */
[----:B------:R-:W1:Y:S02]  /*5700*/  LDSM.16.MT88.4 R8, [R208+0x5900] ;  /* 0x00590000d008783b */ /* 0x000e640000004200 */
[----:B------:R-:W-:-:S04]  /*5710*/  FADD.FTZ R158, R158, R149 ;  /* 0x000000959e9e7221 */ /* 0x000fc80000010000 */
[----:B------:R-:W-:Y:S01]  /*5720*/  FADD.FTZ R153, R153, R158 ;  /* 0x0000009e99997221 */ /* 0x000fe20000010000 */
[----:B------:R-:W-:Y:S03]  /*5730*/  HMMA.16816.F32 R112, R4, R28, R112 ;  /* 0x0000001c0470723c */ /* 0x000fe60000001870 */
        /* <DEDUP_REMOVED lines=8> */
[----:B---3--:R-:W-:Y:S03]  /*57c0*/  HMMA.16816.F32 R108, R4, R20, R108 ;  /* 0x00000014046c723c */ /* 0x008fe6000000186c */
[----:B------:R-:W-:-:S05]  /*57d0*/  FADD.FTZ R229, R229, R36 ;  /* 0x00000024e5e57221 */ /* 0x000fca0000010000 */
[C---:B------:R-:W-:Y:S08]  /*57e0*/  HMMA.16816.F32 R104, R4.reuse, R22, R104 ;  /* 0x000000160468723c */ /* 0x040ff00000001868 */
[C---:B--2---:R-:W-:Y:S08]  /*57f0*/  HMMA.16816.F32 R52, R4.reuse, R16, R52 ;  /* 0x000000100434723c */ /* 0x044ff00000001834 */
[C---:B------:R-:W-:Y:S08]  /*5800*/  HMMA.16816.F32 R56, R4.reuse, R18, R56 ;  /* 0x000000120438723c */ /* 0x040ff00000001838 */
[C---:B-1----:R-:W-:Y:S08]  /*5810*/  HMMA.16816.F32 R60, R4.reuse, R8, R60 ;  /* 0x00000008043c723c */ /* 0x042ff0000000183c */
[----:B------:R-:W-:Y:S01]  /*5820*/  HMMA.16816.F32 R64, R4, R10, R64 ;  /* 0x0000000a0440723c */ /* 0x000fe20000001840 */
[----:B------:R-:W-:Y:S07]  /*5830*/  @P0 BRA `(.L_x_32) ;  /* 0x0000016000000947 */ /* 0x000fee0003800000 */
[----:B------:R-:W-:Y:S01]  /*5840*/  ISETP.LT.AND P0, PT, RZ, UR4, PT ;  /* 0x00000004ff007c0c */ /* 0x000fe2000bf01270 */
[----:B------:R-:W-:-:S12]  /*5850*/  UIADD3 UR19, UR4, -0x1, URZ ;  /* 0xffffffff04137890 */ /* 0x000fd8000fffe03f */
[----:B------:R-:W-:Y:S05]  /*5860*/  @P0 BRA `(.L_x_33) ;  /* 0x0000009000000947 */ /* 0x000fea0003800000 */
[----:B------:R-:W-:Y:S02]  /*5870*/  UMOV UR19, 0x1 ;  /* 0x0000000100137882 */ /* 0x000fe40000000000 */
        /* <DEDUP_REMOVED lines=8> */
.L_x_33:
[----:B------:R-:W-:Y:S02]  /*5900*/  UMOV UR5, 0x1 ;  /* 0x0000000100057882 */ /* 0x000fe40000000000 */
[----:B------:R-:W-:Y:S02]  /*5910*/  ULDC UR4, c[0x0][0x32c] ;  /* 0x0000cb0000047ab9 */ /* 0x000fe40000000800 */
[----:B------:R-:W-:-:S03]  /*5920*/  UISETP.NE.AND UP0, UPT, UR5, UR4, UPT ;  /* 0x000000040500728c */ /* 0x000fc6000bf05270 */
[----:B------:R-:W-:Y:S02]  /*5930*/  ULDC.64 UR4, c[0x0][0x330] ;  /* 0x0000cc0000047ab9 */ /* 0x000fe40000000a00 */
[----:B------:R-:W-:-:S06]  /*5940*/  UIMAD.WIDE.U32 UR22, UR19, UR4, URZ ;  /* 0x00000004131672a5 */ /* 0x000fcc000f8e003f */
[----:B------:R-:W-:Y:S02]  /*5950*/  @UP0 USHF.R.U32.HI UR19, URZ, UR5, UR23 ;  /* 0x000000053f130299 */ /* 0x000fe40008011617 */
.L_x_34:
[----:B------:R-:W-:Y:S02]  /*5960*/  ULDC UR4, c[0x0][0x32c] ;  /* 0x0000cb0000047ab9 */ /* 0x000fe40000000800 */
[----:B------:R-:W-:-:S04]  /*5970*/  UIMAD UR4, UR19, UR4, UR4 ;  /* 0x00000004130472a4 */ /* 0x000fc8000f8e0204 */
[----:B------:R-:W-:-:S04]  /*5980*/  UISETP.LT.AND UP0, UPT, UR18, UR4, UPT ;  /* 0x000000041200728c */ /* 0x000fc8000bf01270 */
[----:B------:R-:W-:-:S03]  /*5990*/  USEL UR18, UR18, UR4, UP0 ;  /* 0x0000000412127287 */ /* 0x000fc60008000000 */
.L_x_32:
[----:B------:R-:W1:Y:S01]  /*59a0*/  R2UR UR4, R215 ;  /* 0x00000000d70473c2 */ /* 0x000e6200000e0000 */
[----:B------:R-:W-:-:S04]  /*59b0*/  UIMAD.WIDE UR18, UR18, 0x2aaaaaab, URZ ;  /* 0x2aaaaaab121278a5 */ /* 0x000fc8000f8e023f */
[----:B------:R-:W-:-:S04]  /*59c0*/  USHF.R.U32.HI UR5, URZ, 0x1f, UR19 ;  /* 0x0000001f3f057899 */ /* 0x000fc80008011613 */
[----:B------:R-:W-:-:S04]  /*59d0*/  ULEA.HI.SX32 UR5, UR19, UR5, 0x1c ;  /* 0x0000000513057291 */ /* 0x000fc8000f8fe23f */
[----:B-1----:R-:W-:-:S04]  /*59e0*/  UISETP.LT.AND UP0, UPT, UR4, UR5, UPT ;  /* 0x000000050400728c */ /* 0x002fc8000bf01270 */
[----:B------:R-:W-:-:S06]  /*59f0*/  USEL UR4, UR4, UR5, !UP0 ;  /* 0x0000000504047287 */ /* 0x000fcc000c000000 */
[----:B------:R-:W-:-:S13]  /*5a00*/  ISETP.GE.AND P0, PT, R168, UR4, PT ;  /* 0x00000004a8007c0c */ /* 0x000fda000bf06270 */
[----:B------:R-:W-:Y:S05]  /*5a10*/  @!P0 BRA `(.L_x_35) ;  /* 0x00003f8000008947 */ /* 0x000fea0003800000 */
[C---:B------:R-:W-:Y:S01]  /*5a20*/  SHF.L.U64.HI R237, R231.reuse, 0x1, R40 ;  /* 0x00000001e7ed7819 */ /* 0x040fe20000010228 */
[----:B------:R-:W-:Y:S01]  /*5a30*/  IMAD.MOV.U32 R2, RZ, RZ, R12 ;  /* 0x000000ffff027224 */ /* 0x000fe200078e000c */
[----:B------:R-:W-:Y:S01]  /*5a40*/  MOV R3, R0 ;  /* 0x0000000000037202 */ /* 0x000fe20000000f00 */
[----:B------:R-:W-:Y:S01]  /*5a50*/  IMAD.MOV.U32 R238, RZ, RZ, R168 ;  /* 0x000000ffffee7224 */ /* 0x000fe200078e00a8 */
[----:B------:R-:W-:Y:S01]  /*5a60*/  SHF.L.U32 R236, R231, 0x1, RZ ;  /* 0x00000001e7ec7819 */ /* 0x000fe200000006ff */
[C---:B------:R-:W-:Y:S01]  /*5a70*/  IMAD.SHL.U32 R234, R230.reuse, 0x2, RZ ;  /* 0x00000002e6ea7824 */ /* 0x040fe200078e00ff */
[----:B------:R-:W-:Y:S02]  /*5a80*/  SHF.L.U64.HI R235, R230, 0x1, R233 ;  /* 0x00000001e6eb7819 */ /* 0x000fe400000102e9 */
.L_x_46:
[----:B------:R-:W-:Y:S04]  /*5a90*/  DEPBAR.LE SB0, 0x0 ;  /* 0x000080000000791a */ /* 0x000fe80000000000 */
[----:B------:R-:W-:Y:S01]  /*5aa0*/  BAR.SYNC.DEFER_BLOCKING 0x0 ;  /* 0x0000000000007b1d */ /* 0x000fe20000010000 */
[----:B------:R-:W-:Y:S05]  /*5ab0*/  ISETP.GT.AND P0, PT, R215, R238, PT ;  /* 0x000000eed700720c */ /* 0x000fea0003f04270 */
[----:B------:R1:W2:Y:S04]  /*5ac0*/  LDSM.16.M88.4 R116, [R214+0x8100] ;  /* 0x00810000d674783b */ /* 0x0002a80000000200 */
[----:B------:R1:W3:Y:S04]  /*5ad0*/  LDSM.16.M88.4 R120, [R214+0x8900] ;  /* 0x00890000d678783b */ /* 0x0002e80000000200 */
[----:B------:R1:W4:Y:S04]  /*5ae0*/  LDSM.16.M88.4 R128, [R214+0x9100] ;  /* 0x00910000d680783b */ /* 0x0003280000000200 */
[----:B------:R1:W1:Y:S04]  /*5af0*/  LDSM.16.M88.4 R132, [R214+0x9900] ;  /* 0x00990000d684783b */ /* 0x0002680000000200 */
[----:B------:R1:W1:Y:S04]  /*5b00*/  LDSM.16.M88.4 R136, [R214+0xa100] ;  /* 0x00a10000d688783b */ /* 0x0002680000000200 */
[----:B------:R1:W1:Y:S04]  /*5b10*/  LDSM.16.M88.4 R140, [R214+0xa900] ;  /* 0x00a90000d68c783b */ /* 0x0002680000000200 */
[----:B------:R1:W1:Y:S04]  /*5b20*/  LDSM.16.M88.4 R148, [R213] ;  /* 0x00000000d594783b */ /* 0x0002680000000200 */
[----:B------:R1:W1:Y:S04]  /*5b30*/  LDSM.16.M88.4 R152, [R207] ;  /* 0x00000000cf98783b */ /* 0x0002680000000200 */
[----:B------:R1:W1:Y:S04]  /*5b40*/  LDSM.16.M88.4 R156, [R206] ;  /* 0x00000000ce9c783b */ /* 0x0002680000000200 */
[----:B------:R1:W1:Y:S04]  /*5b50*/  LDSM.16.M88.4 R160, [R205] ;  /* 0x00000000cda0783b */ /* 0x0002680000000200 */
[----:B------:R1:W1:Y:S04]  /*5b60*/  LDSM.16.M88.4 R164, [R204] ;  /* 0x00000000cca4783b */ /* 0x0002680000000200 */
[----:B------:R1:W1:Y:S01]  /*5b70*/  LDSM.16.M88.4 R168, [R203] ;  /* 0x00000000cba8783b */ /* 0x0002620000000200 */
[----:B------:R-:W-:-:S05]  /*5b80*/  @P0 BRA `(.L_x_36) ;  /* 0x0000028000000947 */ /* 0x000fca0003800000 */
[----:B--23--:R-:W-:Y:S01]  /*5b90*/  SHF.R.S32.HI R5, RZ, 0x1f, R217 ;  /* 0x0000001fff057819 */ /* 0x00cfe200000114d9 */
[----:B------:R-:W-:Y:S01]  /*5ba0*/  IMAD.WIDE.U32 R6, R217, c[0x0][0x208], RZ ;  /* 0x00008200d9067a25 */ /* 0x000fe200078e00ff */
[----:B------:R-:W-:Y:S03]  /*5bb0*/  SHF.R.S32.HI R4, RZ, 0x1f, R216 ;  /* 0x0000001fff047819 */ /* 0x000fe600000114d8 */
[----:B------:R-:W-:Y:S02]  /*5bc0*/  IMAD R5, R5, c[0x0][0x208], RZ ;  /* 0x0000820005057a24 */ /* 0x000fe400078e02ff */
[----:B------:R-:W-:Y:S02]  /*5bd0*/  IMAD R4, R4, c[0x0][0x218], RZ ;  /* 0x0000860004047a24 */ /* 0x000fe400078e02ff */
[----:B------:R-:W-:Y:S02]  /*5be0*/  IMAD R5, R217, c[0x0][0x20c], R5 ;  /* 0x00008300d9057a24 */ /* 0x000fe400078e0205 */
[----:B------:R-:W-:Y:S02]  /*5bf0*/  IMAD R4, R216, c[0x0][0x21c], R4 ;  /* 0x00008700d8047a24 */ /* 0x000fe400078e0204 */
[----:B------:R-:W-:Y:S01]  /*5c00*/  IMAD.IADD R7, R7, 0x1, R5 ;  /* 0x0000000107077824 */ /* 0x000fe200078e0205 */
[----:B------:R-:W-:Y:S03]  /*5c10*/  IADD3 R5, -R232, 0x10, RZ ;  /* 0x00000010e8057810 */ /* 0x000fe60007ffe1ff */
[----:B------:R-:W-:Y:S01]  /*5c20*/  IMAD.WIDE.U32 R6, R216, c[0x0][0x218], R6 ;  /* 0x00008600d8067a25 */ /* 0x000fe200078e0006 */
[----:B------:R-:W-:Y:S04]  /*5c30*/  LOP3.LUT R5, R5, 0xf, RZ, 0xc0, !PT ;  /* 0x0000000f05057812 */ /* 0x000fe800078ec0ff */
[----:B------:R-:W-:Y:S04]  /*5c40*/  IADD3 R0, P0, R6, UR20, RZ ;  /* 0x0000001406007c10 */ /* 0x000fe8000ff1e0ff */
[----:B------:R-:W-:Y:S02]  /*5c50*/  IADD3.X R7, R7, UR16, R4, P0, !PT ;  /* 0x0000001007077c10 */ /* 0x000fe400087fe404 */
[C---:B------:R-:W-:Y:S04]  /*5c60*/  LEA R17, P0, R0.reuse, c[0x0][0x1f8], 0x1 ;  /* 0x00007e0000117a11 */ /* 0x040fe800078008ff */
[----:B------:R-:W-:Y:S01]  /*5c70*/  LEA.HI.X R16, R0, c[0x0][0x1fc], R7, 0x1, P0 ;  /* 0x00007f0000107a11 */ /* 0x000fe200000f0c07 */
[----:B------:R-:W2:Y:S04]  /*5c80*/  SHFL.IDX PT, R11, R17, RZ, 0x181f ;  /* 0x00181fff110b7589 */ /* 0x000ea800000e0000 */
[----:B------:R-:W3:Y:S04]  /*5c90*/  SHFL.IDX PT, R6, R16, RZ, 0x181f ;  /* 0x00181fff10067589 */ /* 0x000ee800000e0000 */
[----:B------:R-:W5:Y:S04]  /*5ca0*/  SHFL.IDX PT, R9, R17, 0x1, 0x181f ;  /* 0x00381f0011097f89 */ /* 0x000f6800000e0000 */
[----:B------:R-:W4:Y:S04]  /*5cb0*/  SHFL.IDX PT, R7, R17, 0x2, 0x181f ;  /* 0x00581f0011077f89 */ /* 0x000f2800000e0000 */
[----:B------:R-:W1:Y:S04]  /*5cc0*/  SHFL.IDX PT, R4, R16, 0x1, 0x181f ;  /* 0x00381f0010047f89 */ /* 0x000e6800000e0000 */
[----:B------:R-:W1:Y:S01]  /*5cd0*/  SHFL.IDX PT, R0, R16, 0x2, 0x181f ;  /* 0x00581f0010007f89 */ /* 0x000e6200000e0000 */
[C---:B--2---:R-:W-:Y:S02]  /*5ce0*/  IADD3 R12, P0, R11.reuse, R236, RZ ;  /* 0x000000ec0b0c7210 */ /* 0x044fe40007f1e0ff */
[----:B------:R-:W-:Y:S03]  /*5cf0*/  IADD3 R10, P6, R11, R234, RZ ;  /* 0x000000ea0b0a7210 */ /* 0x000fe60007fde0ff */
[C---:B---3--:R-:W-:Y:S02]  /*5d00*/  IMAD.X R13, R6.reuse, 0x1, R237, P0 ;  /* 0x00000001060d7824 */ /* 0x048fe400000e06ed */
[----:B------:R-:W-:Y:S01]  /*5d10*/  IMAD.X R11, R6, 0x1, R235, P6 ;  /* 0x00000001060b7824 */ /* 0x000fe200030e06eb */
[C---:B-----5:R-:W-:Y:S02]  /*5d20*/  IADD3 R8, P2, R9.reuse, R236, RZ ;  /* 0x000000ec09087210 */ /* 0x060fe40007f5e0ff */
[----:B------:R2:W-:Y:S01]  /*5d30*/  LDGSTS.E.BYPASS.LTC128B.128 [R226], [R12.64], !P5 ;  /* 0x000000000ce27fae */ /* 0x0005e2000e901d4e */
[----:B------:R-:W-:Y:S02]  /*5d40*/  IADD3 R14, P0, R9, R234, RZ ;  /* 0x000000ea090e7210 */ /* 0x000fe40007f1e0ff */
[----:B----4-:R-:W-:Y:S01]  /*5d50*/  IADD3 R6, P6, R7, R236, RZ ;  /* 0x000000ec07067210 */ /* 0x010fe20007fde0ff */
[----:B------:R2:W-:Y:S01]  /*5d60*/  LDGSTS.E.BYPASS.LTC128B.128 [R225], [R10.64], !P4 ;  /* 0x000000000ae17fae */ /* 0x0005e2000e101d4e */
[C---:B-1----:R-:W-:Y:S02]  /*5d70*/  IMAD.X R9, R4.reuse, 0x1, R237, P2 ;  /* 0x0000000104097824 */ /* 0x042fe400010e06ed */
[----:B------:R-:W-:Y:S01]  /*5d80*/  IMAD.X R15, R4, 0x1, R235, P0 ;  /* 0x00000001040f7824 */ /* 0x000fe200000e06eb */
[----:B------:R-:W-:Y:S01]  /*5d90*/  IADD3 R4, P2, P0, R5, R7, R234 ;  /* 0x0000000705047210 */ /* 0x000fe2000785e0ea */
[----:B------:R-:W-:Y:S01]  /*5da0*/  IMAD.X R7, R0, 0x1, R237, P6 ;  /* 0x0000000100077824 */ /* 0x000fe200030e06ed */
[----:B------:R2:W-:Y:S01]  /*5db0*/  LDGSTS.E.BYPASS.LTC128B.128 [R224], [R8.64], !P5 ;  /* 0x0000000008e07fae */ /* 0x0005e2000e901d4e */
[----:B------:R-:W-:Y:S02]  /*5dc0*/  ISETP.NE.U32.AND P6, PT, R232, RZ, PT ;  /* 0x000000ffe800720c */ /* 0x000fe40003fc5070 */
[----:B------:R-:W-:Y:S01]  /*5dd0*/  IADD3.X R5, RZ, R0, R235, P2, P0 ;  /* 0x00000000ff057210 */ /* 0x000fe200017e04eb */
[----:B------:R2:W-:Y:S04]  /*5de0*/  LDGSTS.E.BYPASS.LTC128B.128 [R223], [R14.64], !P4 ;  /* 0x000000000edf7fae */ /* 0x0005e8000e101d4e */
[----:B------:R2:W-:Y:S06]  /*5df0*/  LDGSTS.E.BYPASS.LTC128B.128 [R226+0x2000], [R6.64], !P5 ;  /* 0x0200000006e27fae */ /* 0x0005ec000e901d4e */
[----:B------:R2:W-:Y:S02]  /*5e00*/  LDGSTS.E.BYPASS.LTC128B.128.ZFILL [R226+0x5000], [R4.64], P6 ;  /* 0x0500000004e27fae */ /* 0x0005e4000b141d4e */
.L_x_36:
[C---:B--23--:R-:W-:Y:S01]  /*5e10*/  HMMA.16816.F32 R4, R124.reuse, R116, RZ ;  /* 0x000000747c04723c */ /* 0x04cfe200000018ff */
[----:B------:R-:W0:Y:S02]  /*5e20*/  LDGDEPBAR ;  /* 0x00000000000079af */ /* 0x000e240000000000 */
[----:B------:R-:W-:Y:S05]  /*5e30*/  ISETP.GT.AND P0, PT, R238, R215, PT ;  /* 0x000000d7ee00720c */ /* 0x000fea0003f04270 */
[C---:B------:R-:W-:Y:S01]  /*5e40*/  HMMA.16816.F32 R8, R124.reuse, R118, RZ ;  /* 0x000000767c08723c */ /* 0x040fe200000018ff */
[----:B------:R-:W2:Y:S07]  /*5e50*/  LDSM.16.M88.4 R116, [R211+0x8100] ;  /* 0x00810000d374783b */ /* 0x000eae0000000200 */
[C---:B------:R-:W-:Y:S08]  /*5e60*/  HMMA.16816.F32 R12, R124.reuse, R120, RZ ;  /* 0x000000787c0c723c */ /* 0x040ff000000018ff */
[C---:B------:R-:W-:Y:S01]  /*5e70*/  HMMA.16816.F32 R16, R124.reuse, R122, RZ ;  /* 0x0000007a7c10723c */ /* 0x040fe200000018ff */
[----:B------:R-:W3:Y:S07]  /*5e80*/  LDSM.16.M88.4 R120, [R211+0x8900] ;  /* 0x00890000d378783b */ /* 0x000eee0000000200 */
[C---:B----4-:R-:W-:Y:S08]  /*5e90*/  HMMA.16816.F32 R20, R124.reuse, R128, RZ ;  /* 0x000000807c14723c */ /* 0x050ff000000018ff */
[C---:B------:R-:W-:Y:S01]  /*5ea0*/  HMMA.16816.F32 R24, R124.reuse, R130, RZ ;  /* 0x000000827c18723c */ /* 0x040fe200000018ff */
[----:B------:R-:W4:Y:S07]  /*5eb0*/  LDSM.16.M88.4 R128, [R211+0x9100] ;  /* 0x00910000d380783b */ /* 0x000f2e0000000200 */
[C---:B-1----:R-:W-:Y:S08]  /*5ec0*/  HMMA.16816.F32 R28, R124.reuse, R132, RZ ;  /* 0x000000847c1c723c */ /* 0x042ff000000018ff */
[C---:B------:R-:W-:Y:S01]  /*5ed0*/  HMMA.16816.F32 R32, R124.reuse, R134, RZ ;  /* 0x000000867c20723c */ /* 0x040fe200000018ff */
[----:B------:R-:W1:Y:S07]  /*5ee0*/  LDSM.16.M88.4 R132, [R211+0x9900] ;  /* 0x00990000d384783b */ /* 0x000e6e0000000200 */
[C---:B------:R-:W-:Y:S08]  /*5ef0*/  HMMA.16816.F32 R36, R124.reuse, R136, RZ ;  /* 0x000000887c24723c */ /* 0x040ff000000018ff */
[C---:B------:R-:W-:Y:S01]  /*5f00*/  HMMA.16816.F32 R40, R124.reuse, R138, RZ ;  /* 0x0000008a7c28723c */ /* 0x040fe200000018ff */
[----:B------:R-:W5:Y:S07]  /*5f10*/  LDSM.16.M88.4 R136, [R211+0xa100] ;  /* 0x00a10000d388783b */ /* 0x000f6e0000000200 */
[C---:B------:R-:W-:Y:S08]  /*5f20*/  HMMA.16816.F32 R44, R124.reuse, R140, RZ ;  /* 0x0000008c7c2c723c */ /* 0x040ff000000018ff */
[----:B------:R-:W-:Y:S01]  /*5f30*/  HMMA.16816.F32 R48, R124, R142, RZ ;  /* 0x0000008e7c30723c */ /* 0x000fe200000018ff */
[----:B------:R-:W1:Y:S07]  /*5f40*/  LDSM.16.M88.4 R140, [R211+0xa900] ;  /* 0x00a90000d38c783b */ /* 0x000e6e0000000200 */
[C---:B------:R-:W-:Y:S08]  /*5f50*/  HMMA.16816.F32 R4, R144.reuse, R148, R4 ;  /* 0x000000949004723c */ /* 0x040ff00000001804 */
[C---:B------:R-:W-:Y:S01]  /*5f60*/  HMMA.16816.F32 R8, R144.reuse, R150, R8 ;  /* 0x000000969008723c */ /* 0x040fe20000001808 */
[----:B------:R-:W1:Y:S07]  /*5f70*/  LDSM.16.M88.4 R148, [R202] ;  /* 0x00000000ca94783b */ /* 0x000e6e0000000200 */
        /* <DEDUP_REMOVED lines=13> */
[----:B------:R-:W-:Y:S08]  /*6050*/  HMMA.16816.F32 R48, R144, R170, R48 ;  /* 0x000000aa9030723c */ /* 0x000ff00000001830 */
[C---:B--2---:R-:W-:Y:S08]  /*6060*/  HMMA.16816.F32 R4, R172.reuse, R116, R4 ;  /* 0x00000074ac04723c */ /* 0x044ff00000001804 */
[C---:B------:R-:W-:Y:S01]  /*6070*/  HMMA.16816.F32 R8, R172.reuse, R118, R8 ;  /* 0x00000076ac08723c */ /* 0x040fe20000001808 */
[----:B------:R-:W2:Y:S07]  /*6080*/  LDSM.16.M88.4 R116, [R202+0x800] ;  /* 0x00080000ca74783b */ /* 0x000eae0000000200 */
[C---:B---3--:R-:W-:Y:S08]  /*6090*/  HMMA.16816.F32 R12, R172.reuse, R120, R12 ;  /* 0x00000078ac0c723c */ /* 0x048ff0000000180c */
        /* <DEDUP_REMOVED lines=8> */
[C---:B-----5:R-:W-:Y:S08]  /*6120*/  HMMA.16816.F32 R36, R172.reuse, R136, R36 ;  /* 0x00000088ac24723c */ /* 0x060ff00000001824 */
[C---:B------:R-:W-:Y:S01]  /*6130*/  HMMA.16816.F32 R40, R172.reuse, R138, R40 ;  /* 0x0000008aac28723c */ /* 0x040fe20000001828 */
[----:B------:R-:W5:Y:S07]  /*6140*/  LDSM.16.M88.4 R136, [R214+0xc100] ;  /* 0x00c10000d688783b */ /* 0x000f6e0000000200 */
[C---:B------:R-:W-:Y:S08]  /*6150*/  HMMA.16816.F32 R44, R172.reuse, R140, R44 ;  /* 0x0000008cac2c723c */ /* 0x040ff0000000182c */
[----:B------:R-:W-:Y:S01]  /*6160*/  HMMA.16816.F32 R48, R172, R142, R48 ;  /* 0x0000008eac30723c */ /* 0x000fe20000001830 */
[----:B------:R-:W1:Y:S07]  /*6170*/  LDSM.16.M88.4 R140, [R214+0xc900] ;  /* 0x00c90000d68c783b */ /* 0x000e6e0000000200 */
        /* <DEDUP_REMOVED lines=8> */
[----:B------:R-:W1:Y:S07]  /*6200*/  LDSM.16.M88.4 R152, [R201] ;  /* 0x00000000c998783b */ /* 0x000e6e0000000200 */
[C---:B------:R-:W-:Y:S08]  /*6210*/  HMMA.16816.F32 R28, R176.reuse, R156, R28 ;  /* 0x0000009cb01c723c */ /* 0x040ff0000000181c */
[C---:B------:R-:W-:Y:S01]  /*6220*/  HMMA.16816.F32 R32, R176.reuse, R158, R32 ;  /* 0x0000009eb020723c */ /* 0x040fe20000001820 */
[----:B------:R-:W1:Y:S07]  /*6230*/  LDSM.16.M88.4 R156, [R200] ;  /* 0x00000000c89c783b */ /* 0x000e6e0000000200 */
[C---:B------:R-:W-:Y:S08]  /*6240*/  HMMA.16816.F32 R36, R176.reuse, R160, R36 ;  /* 0x000000a0b024723c */ /* 0x040ff00000001824 */
[C---:B------:R-:W-:Y:S01]  /*6250*/  HMMA.16816.F32 R40, R176.reuse, R162, R40 ;  /* 0x000000a2b028723c */ /* 0x040fe20000001828 */
[----:B------:R-:W2:Y:S07]  /*6260*/  LDSM.16.M88.4 R160, [R199] ;  /* 0x00000000c7a0783b */ /* 0x000eae0000000200 */
[C---:B---3--:R-:W-:Y:S08]  /*6270*/  HMMA.16816.F32 R44, R176.reuse, R120, R44 ;  /* 0x00000078b02c723c */ /* 0x048ff0000000182c */
[----:B------:R-:W-:Y:S01]  /*6280*/  HMMA.16816.F32 R48, R176, R122, R48 ;  /* 0x0000007ab030723c */ /* 0x000fe20000001830 */
[----:B------:R-:W3:Y:S07]  /*6290*/  LDSM.16.M88.4 R120, [R198] ;  /* 0x00000000c678783b */ /* 0x000eee0000000200 */
[C---:B----4-:R-:W-:Y:S08]  /*62a0*/  HMMA.16816.F32 R4, R180.reuse, R128, R4 ;  /* 0x00000080b404723c */ /* 0x050ff00000001804 */
[C---:B------:R-:W-:Y:S01]  /*62b0*/  HMMA.16816.F32 R8, R180.reuse, R130, R8 ;  /* 0x00000082b408723c */ /* 0x040fe20000001808 */
[----:B------:R-:W4:Y:S07]  /*62c0*/  LDSM.16.M88.4 R128, [R197] ;  /* 0x00000000c580783b */ /* 0x000f2e0000000200 */
[C---:B-1----:R-:W-:Y:S08]  /*62d0*/  HMMA.16816.F32 R12, R180.reuse, R132, R12 ;  /* 0x00000084b40c723c */ /* 0x042ff0000000180c */
[C---:B------:R-:W-:Y:S01]  /*62e0*/  HMMA.16816.F32 R16, R180.reuse, R134, R16 ;  /* 0x00000086b410723c */ /* 0x040fe20000001810 */
[----:B------:R-:W1:Y:S07]  /*62f0*/  LDSM.16.M88.4 R132, [R196] ;  /* 0x00000000c484783b */ /* 0x000e6e0000000200 */
[C---:B-----5:R-:W-:Y:S08]  /*6300*/  HMMA.16816.F32 R20, R180.reuse, R136, R20 ;  /* 0x00000088b414723c */ /* 0x060ff00000001814 */
[C---:B------:R-:W-:Y:S01]  /*6310*/  HMMA.16816.F32 R24, R180.reuse, R138, R24 ;  /* 0x0000008ab418723c */ /* 0x040fe20000001818 */
[----:B------:R-:W5:Y:S07]  /*6320*/  LDSM.16.M88.4 R136, [R211+0xb100] ;  /* 0x00b10000d388783b */ /* 0x000f6e0000000200 */
[C---:B------:R-:W-:Y:S08]  /*6330*/  HMMA.16816.F32 R28, R180.reuse, R140, R28 ;  /* 0x0000008cb41c723c */ /* 0x040ff0000000181c */
[C---:B------:R-:W-:Y:S01]  /*6340*/  HMMA.16816.F32 R32, R180.reuse, R142, R32 ;  /* 0x0000008eb420723c */ /* 0x040fe20000001820 */
[----:B------:R-:W-:Y:S07]  /*6350*/  LDSM.16.M88.4 R140, [R211+0xc100] ;  /* 0x00c10000d38c783b */ /* 0x000fee0000000200 */
[C---:B--2---:R-:W-:Y:S08]  /*6360*/  HMMA.16816.F32 R36, R180.reuse, R116, R36 ;  /* 0x00000074b424723c */ /* 0x044ff00000001824 */
[C---:B------:R-:W-:Y:S01]  /*6370*/  HMMA.16816.F32 R40, R180.reuse, R118, R40 ;  /* 0x00000076b428723c */ /* 0x040fe20000001828 */
[----:B------:R-:W2:Y:S07]  /*6380*/  LDSM.16.M88.4 R116, [R211+0xb900] ;  /* 0x00b90000d374783b */ /* 0x000eae0000000200 */
[C---:B------:R-:W-:Y:S08]  /*6390*/  HMMA.16816.F32 R44, R180.reuse, R148, R44 ;  /* 0x00000094b42c723c */ /* 0x040ff0000000182c */
[----:B------:R-:W-:Y:S01]  /*63a0*/  HMMA.16816.F32 R48, R180, R150, R48 ;  /* 0x00000096b430723c */ /* 0x000fe20000001830 */
[----:B------:R-:W1:Y:S07]  /*63b0*/  LDSM.16.M88.4 R148, [R211+0xc900] ;  /* 0x00c90000d394783b */ /* 0x000e6e0000000200 */
        /* <DEDUP_REMOVED lines=8> */
[----:B------:R-:W-:Y:S07]  /*6440*/  LDSM.16.M88.4 R160, [R202+0x4800] ;  /* 0x00480000caa0783b */ /* 0x000fee0000000200 */
[C---:B---3--:R-:W-:Y:S08]  /*6450*/  HMMA.16816.F32 R28, R184.reuse, R120, R28 ;  /* 0x00000078b81c723c */ /* 0x048ff0000000181c */
[C---:B------:R-:W-:Y:S01]  /*6460*/  HMMA.16816.F32 R32, R184.reuse, R122, R32 ;  /* 0x0000007ab820723c */ /* 0x040fe20000001820 */
[----:B------:R-:W3:Y:S07]  /*6470*/  LDSM.16.M88.4 R120, [R202+0x3000] ;  /* 0x00300000ca78783b */ /* 0x000eee0000000200 */
[C---:B----4-:R-:W-:Y:S08]  /*6480*/  HMMA.16816.F32 R36, R184.reuse, R128, R36 ;  /* 0x00000080b824723c */ /* 0x050ff00000001824 */
[C---:B------:R-:W-:Y:S01]  /*6490*/  HMMA.16816.F32 R40, R184.reuse, R130, R40 ;  /* 0x00000082b828723c */ /* 0x040fe20000001828 */
[----:B------:R-:W4:Y:S07]  /*64a0*/  LDSM.16.M88.4 R128, [R202+0x3800] ;  /* 0x00380000ca80783b */ /* 0x000f2e0000000200 */
[C---:B-1----:R-:W-:Y:S08]  /*64b0*/  HMMA.16816.F32 R44, R184.reuse, R132, R44 ;  /* 0x00000084b82c723c */ /* 0x042ff0000000182c */
[----:B------:R-:W-:Y:S01]  /*64c0*/  HMMA.16816.F32 R48, R184, R134, R48 ;  /* 0x00000086b830723c */ /* 0x000fe20000001830 */
[----:B------:R-:W1:Y:S07]  /*64d0*/  LDSM.16.M88.4 R132, [R202+0x4000] ;  /* 0x00400000ca84783b */ /* 0x000e6e0000000200 */
[C---:B-----5:R-:W-:Y:S08]  /*64e0*/  HMMA.16816.F32 R4, R188.reuse, R136, R4 ;  /* 0x00000088bc04723c */ /* 0x060ff00000001804 */
[C---:B------:R-:W-:Y:S01]  /*64f0*/  HMMA.16816.F32 R8, R188.reuse, R138, R8 ;  /* 0x0000008abc08723c */ /* 0x040fe20000001808 */
[----:B------:R-:W5:Y:S01]  /*6500*/  LDSM.16.M88.4 R136, [R202+0x5800] ;  /* 0x00580000ca88783b */ /* 0x000f620000000200 */
[----:B------:R-:W-:Y:S06]  /*6510*/  DEPBAR.LE SB0, 0x0 ;  /* 0x000080000000791a */ /* 0x000fec0000000000 */
[C---:B--2---:R-:W-:Y:S01]  /*6520*/  HMMA.16816.F32 R12, R188.reuse, R116, R12 ;  /* 0x00000074bc0c723c */ /* 0x044fe2000000180c */
[----:B------:R-:W-:Y:S07]  /*6530*/  BAR.SYNC.DEFER_BLOCKING 0x0 ;  /* 0x0000000000007b1d */ /* 0x000fee0000010000 */
        /* <DEDUP_REMOVED lines=9> */
[C---:B---3--:R-:W-:Y:S08]  /*65d0*/  HMMA.16816.F32 R4, R192.reuse, R120, R4 ;  /* 0x00000078c004723c */ /* 0x048ff00000001804 */
[C---:B------:R-:W-:Y:S08]  /*65e0*/  HMMA.16816.F32 R8, R192.reuse, R122, R8 ;  /* 0x0000007ac008723c */ /* 0x040ff00000001808 */
        /* <DEDUP_REMOVED lines=8> */
[C---:B-----5:R-:W-:Y:S08]  /*6670*/  HMMA.16816.F32 R44, R192.reuse, R136, R44 ;  /* 0x00000088c02c723c */ /* 0x060ff0000000182c */
[----:B------:R-:W-:Y:S01]  /*6680*/  HMMA.16816.F32 R48, R192, R138, R48 ;  /* 0x0000008ac030723c */ /* 0x000fe20000001830 */
[----:B------:R-:W-:-:S07]  /*6690*/  @!P0 BRA `(.L_x_37) ;  /* 0x0000035000008947 */ /* 0x000fce0003800000 */
[----:B------:R-:W-:Y:S02]  /*66a0*/  IMAD R0, R238, 0x60, R220 ;  /* 0x00000060ee007824 */ /* 0x000fe400078e02dc */
[----:B------:R-:W-:Y:S03]  /*66b0*/  IMAD.MOV.U32 R216, RZ, RZ, RZ ;  /* 0x000000ffffd87224 */ /* 0x000fe600078e00ff */
[----:B------:R-:W-:Y:S05]  /*66c0*/  IADD3 R217, R0, -0x60, R219 ;  /* 0xffffffa000d97810 */ /* 0x000fea0007ffe0db */
[----:B------:R-:W-:Y:S04]  /*66d0*/  @P3 IMAD.HI.U32 R118, R217, c[0x0][0x2bc], RZ ;  /* 0x0000af00d9763a27 */ /* 0x000fe800078e00ff */
[--C-:B------:R-:W-:Y:S01]  /*66e0*/  IMAD.MOV.U32 R0, RZ, RZ, R217.reuse ;  /* 0x000000ffff007224 */ /* 0x100fe200078e00d9 */
[----:B------:R-:W-:Y:S04]  /*66f0*/  @P3 SHF.R.U32.HI R0, RZ, c[0x0][0x2c0], R118 ;  /* 0x0000b000ff003a19 */ /* 0x000fe80000011676 */
[C---:B------:R-:W-:Y:S04]  /*6700*/  @!P1 IADD3 R119, P0, R0.reuse, UR12, RZ ;  /* 0x0000000c00779c10 */ /* 0x040fe8000ff1e0ff */
[----:B------:R-:W-:Y:S01]  /*6710*/  @!P1 LEA.HI.X.SX32 R118, R0, UR7, 0x1, P0 ;  /* 0x0000000700769c11 */ /* 0x000fe200080f0eff */
[----:B------:R-:W-:Y:S01]  /*6720*/  IMAD.MOV R0, RZ, RZ, -R0 ;  /* 0x000000ffff007224 */ /* 0x000fe200078e0a00 */
[C---:B------:R-:W-:Y:S03]  /*6730*/  @!P1 LEA R116, P0, R119.reuse, c[0x0][0x2a0], 0x2 ;  /* 0x0000a80077749a11 */ /* 0x040fe600078010ff */
[----:B------:R-:W-:Y:S01]  /*6740*/  IMAD R217, R0, c[0x0][0x2b8], R217 ;  /* 0x0000ae0000d97a24 */ /* 0x000fe200078e02d9 */
[----:B------:R-:W-:Y:S03]  /*6750*/  @!P1 LEA.HI.X R117, R119, c[0x0][0x2a4], R118, 0x2, P0 ;  /* 0x0000a90077759a11 */ /* 0x000fe600000f1476 */
[----:B------:R-:W-:Y:S01]  /*6760*/  IMAD.WIDE.U32 R118, R217, c[0x0][0x1e0], RZ ;  /* 0x00007800d9767a25 */ /* 0x000fe200078e00ff */
        /* <DEDUP_REMOVED lines=13> */
[----:B------:R-:W1:Y:S01]  /*6840*/  SHFL.IDX PT, R123, R133, RZ, 0x181f ;  /* 0x00181fff857b7589 */ /* 0x000e6200000e0000 */
[----:B------:R-:W-:Y:S03]  /*6850*/  IADD3 R117, -R232, 0x10, RZ ;  /* 0x00000010e8757810 */ /* 0x000fe60007ffe1ff */
[----:B------:R-:W2:Y:S01]  /*6860*/  SHFL.IDX PT, R118, R132, RZ, 0x181f ;  /* 0x00181fff84767589 */ /* 0x000ea200000e0000 */
[----:B------:R-:W-:Y:S03]  /*6870*/  LOP3.LUT R117, R117, 0xf, RZ, 0xc0, !PT ;  /* 0x0000000f75757812 */ /* 0x000fe600078ec0ff */
[----:B------:R-:W3:Y:S04]  /*6880*/  SHFL.IDX PT, R121, R133, 0x1, 0x181f ;  /* 0x00381f0085797f89 */ /* 0x000ee800000e0000 */
[----:B------:R-:W4:Y:S04]  /*6890*/  SHFL.IDX PT, R119, R133, 0x2, 0x181f ;  /* 0x00581f0085777f89 */ /* 0x000f2800000e0000 */
[----:B------:R-:W5:Y:S04]  /*68a0*/  SHFL.IDX PT, R116, R132, 0x1, 0x181f ;  /* 0x00381f0084747f89 */ /* 0x000f6800000e0000 */
[----:B------:R-:W5:Y:S01]  /*68b0*/  SHFL.IDX PT, R0, R132, 0x2, 0x181f ;  /* 0x00581f0084007f89 */ /* 0x000f6200000e0000 */
[C---:B-1----:R-:W-:Y:S02]  /*68c0*/  IADD3 R128, P0, R123.reuse, R236, RZ ;  /* 0x000000ec7b807210 */ /* 0x042fe40007f1e0ff */
[----:B------:R-:W-:Y:S03]  /*68d0*/  IADD3 R122, P6, R123, R234, RZ ;  /* 0x000000ea7b7a7210 */ /* 0x000fe60007fde0ff */
[C---:B--2---:R-:W-:Y:S02]  /*68e0*/  IMAD.X R129, R118.reuse, 0x1, R237, P0 ;  /* 0x0000000176817824 */ /* 0x044fe400000e06ed */
[----:B------:R-:W-:Y:S01]  /*68f0*/  IMAD.X R123, R118, 0x1, R235, P6 ;  /* 0x00000001767b7824 */ /* 0x000fe200030e06eb */
[C---:B---3--:R-:W-:Y:S02]  /*6900*/  IADD3 R120, P2, R121.reuse, R236, RZ ;  /* 0x000000ec79787210 */ /* 0x048fe40007f5e0ff */
[----:B------:R1:W-:Y:S01]  /*6910*/  LDGSTS.E.BYPASS.LTC128B.128 [R218+0x8100], [R128.64], !P5 ;  /* 0x0810000080da7fae */ /* 0x0003e2000e901d4e */
[----:B------:R-:W-:Y:S02]  /*6920*/  IADD3 R130, P0, R121, R234, RZ ;  /* 0x000000ea79827210 */ /* 0x000fe40007f1e0ff */
[----:B----4-:R-:W-:Y:S01]  /*6930*/  IADD3 R118, P6, R119, R236, RZ ;  /* 0x000000ec77767210 */ /* 0x010fe20007fde0ff */
[----:B------:R1:W-:Y:S01]  /*6940*/  LDGSTS.E.BYPASS.LTC128B.128 [R218+0xb100], [R122.64], !P4 ;  /* 0x0b1000007ada7fae */ /* 0x0003e2000e101d4e */
[C---:B-----5:R-:W-:Y:S02]  /*6950*/  IMAD.X R121, R116.reuse, 0x1, R237, P2 ;  /* 0x0000000174797824 */ /* 0x060fe400010e06ed */
[----:B------:R-:W-:Y:S01]  /*6960*/  IMAD.X R131, R116, 0x1, R235, P0 ;  /* 0x0000000174837824 */ /* 0x000fe200000e06eb */
[----:B------:R-:W-:Y:S01]  /*6970*/  IADD3 R116, P2, P0, R117, R119, R234 ;  /* 0x0000007775747210 */ /* 0x000fe2000785e0ea */
[----:B------:R-:W-:Y:S01]  /*6980*/  IMAD.X R119, R0, 0x1, R237, P6 ;  /* 0x0000000100777824 */ /* 0x000fe200030e06ed */
[----:B------:R1:W-:Y:S01]  /*6990*/  LDGSTS.E.BYPASS.LTC128B.128 [R218+0x9100], [R120.64], !P5 ;  /* 0x0910000078da7fae */ /* 0x0003e2000e901d4e */
[----:B------:R-:W-:Y:S02]  /*69a0*/  ISETP.NE.U32.AND P6, PT, R232, RZ, PT ;  /* 0x000000ffe800720c */ /* 0x000fe40003fc5070 */
[----:B------:R-:W-:Y:S01]  /*69b0*/  IADD3.X R117, RZ, R0, R235, P2, P0 ;  /* 0x00000000ff757210 */ /* 0x000fe200017e04eb */
[----:B------:R1:W-:Y:S04]  /*69c0*/  LDGSTS.E.BYPASS.LTC128B.128 [R218+0xc100], [R130.64], !P4 ;  /* 0x0c10000082da7fae */ /* 0x0003e8000e101d4e */
[----:B------:R1:W-:Y:S06]  /*69d0*/  LDGSTS.E.BYPASS.LTC128B.128 [R218+0xa100], [R118.64], !P5 ;  /* 0x0a10000076da7fae */ /* 0x0003ec000e901d4e */
[----:B------:R1:W-:Y:S02]  /*69e0*/  LDGSTS.E.BYPASS.LTC128B.128.ZFILL [R218+0xd100], [R116.64], P6 ;  /* 0x0d10000074da7fae */ /* 0x0003e4000b141d4e */
.L_x_37:
[----:B-1----:R-:W-:Y:S01]  /*69f0*/  IMAD.MOV.U32 R121, RZ, RZ, R221 ;  /* 0x000000ffff797224 */ /* 0x002fe200078e00dd */
[----:B------:R-:W-:Y:S01]  /*6a00*/  PLOP3.LUT P2, PT, PT, PT, UP2, 0x80, 0x0 ;  /* 0x000000000000781c */ /* 0x000fe20003f4f028 */
[----:B------:R-:W0:Y:S01]  /*6a10*/  LDGDEPBAR ;  /* 0x00000000000079af */ /* 0x000e220000000000 */
[----:B------:R-:W-:Y:S01]  /*6a20*/  PLOP3.LUT P0, PT, PT, PT, UP2, 0x80, 0x0 ;  /* 0x000000000000781c */ /* 0x000fe20003f0f028 */
[----:B------:R-:W-:Y:S05]  /*6a30*/  IMAD R119, R238, -0x60, RZ ;  /* 0xffffffa0ee777824 */ /* 0x000fea00078e02ff */
[----:B------:R-:W-:Y:S05]  /*6a40*/  IADD3 R117, -R222, 0x1, R119 ;  /* 0x00000001de757810 */ /* 0x000fea0007ffe177 */
[----:B------:R-:W-:Y:S05]  /*6a50*/  @P2 IMAD.HI.U32 R0, R221, c[0x0][0x2c8], RZ ;  /* 0x0000b200dd002a27 */ /* 0x000fea00078e00ff */
[----:B------:R-:W-:Y:S01]  /*6a60*/  @P0 SHF.R.U32.HI R121, RZ, c[0x0][0x2cc], R0 ;  /* 0x0000b300ff790a19 */ /* 0x000fe20000011600 */
[----:B------:R-:W-:Y:S01]  /*6a70*/  IMAD.MOV.U32 R0, RZ, RZ, c[0x0][0x2ac] ;  /* 0x0000ab00ff007624 */ /* 0x000fe200078e00ff */
[----:B------:R-:W-:Y:S03]  /*6a80*/  PLOP3.LUT P0, PT, PT, PT, UP1, 0x40, 0x0 ;  /* 0x000000000000781c */ /* 0x000fe60003f0e818 */
[----:B------:R-:W1:Y:S01]  /*6a90*/  SHFL.IDX PT, R129, R121, RZ, 0x1c1f ;  /* 0x001c1fff79817589 */ /* 0x000e6200000e0000 */
[----:B------:R-:W-:Y:S05]  /*6aa0*/  IMAD R117, R0, c[0x0][0x1d0], R117 ;  /* 0x0000740000757a24 */ /* 0x000fea00078e0275 */
[----:B------:R-:W-:Y:S04]  /*6ab0*/  IADD3 R0, R117, -c[0x0][0x168], RZ ;  /* 0x80005a0075007a10 */ /* 0x000fe80007ffe0ff */
[C---:B------:R-:W-:Y:S02]  /*6ac0*/  IADD3 R117, R0.reuse, c[0x0][0x328], RZ ;  /* 0x0000ca0000757a10 */ /* 0x040fe40007ffe0ff */
[----:B------:R-:W-:Y:S03]  /*6ad0*/  IADD3 R0, R0, UR17, RZ ;  /* 0x0000001100007c10 */ /* 0x000fe6000fffe0ff */
[--C-:B-1----:R-:W-:Y:S02]  /*6ae0*/  IMAD.IADD R123, R117, 0x1, R129.reuse ;  /* 0x00000001757b7824 */ /* 0x102fe400078e0281 */
[----:B------:R-:W-:Y:S01]  /*6af0*/  IMAD.IADD R122, R0, 0x1, R129 ;  /* 0x00000001007a7824 */ /* 0x000fe200078e0281 */
[----:B------:R-:W-:-:S05]  /*6b00*/  @P0 BRA `(.L_x_38) ;  /* 0x000001a000000947 */ /* 0x000fca0003800000 */
[----:B------:R-:W-:Y:S01]  /*6b10*/  MOV R116, c[0x0][0x2ac] ;  /* 0x0000ab0000747a02 */ /* 0x000fe20000000f00 */
[----:B------:R-:W-:Y:S04]  /*6b20*/  BSSY B0, `(.L_x_39) ;  /* 0x0000013000007945 */ /* 0x000fe80003800000 */
[----:B------:R-:W-:Y:S05]  /*6b30*/  IMAD R129, R116, c[0x0][0x1d0], R129 ;  /* 0x0000740074817a24 */ /* 0x000fea00078e0281 */
[----:B------:R-:W-:Y:S04]  /*6b40*/  IADD3 R118, R129, -c[0x0][0x168], RZ ;  /* 0x80005a0081767a10 */ /* 0x000fe80007ffe0ff */
[----:B------:R-:W-:Y:S11]  /*6b50*/  ISETP.GT.AND P0, PT, R118, -0x1, PT ;  /* 0xffffffff7600780c */ /* 0x000ff60003f04270 */
[----:B------:R-:W-:Y:S02]  /*6b60*/  @!UPT UIADD3 URZ, URZ, URZ, URZ ;  /* 0x0000003f3f3ff290 */ /* 0x000fe4000fffe03f */
[----:B------:R-:W-:-:S05]  /*6b70*/  @P0 BRA `(.L_x_40) ;  /* 0x0000008000000947 */ /* 0x000fca0003800000 */
[----:B------:R-:W-:Y:S01]  /*6b80*/  LOP3.LUT R118, RZ, R118, RZ, 0x33, !PT ;  /* 0x00000076ff767212 */ /* 0x000fe200078e33ff */
[----:B------:R-:W-:Y:S05]  /*6b90*/  IMAD.MOV.U32 R116, RZ, RZ, c[0x0][0x32c] ;  /* 0x0000cb00ff747624 */ /* 0x000fea00078e00ff */
[----:B------:R-:W-:Y:S11]  /*6ba0*/  ISETP.NE.AND P0, PT, R116, 0x1, PT ;  /* 0x000000017400780c */ /* 0x000ff60003f05270 */
[----:B------:R-:W-:Y:S02]  /*6bb0*/  @!UPT UIADD3 URZ, URZ, URZ, URZ ;  /* 0x0000003f3f3ff290 */ /* 0x000fe4000fffe03f */
[----:B------:R-:W-:Y:S05]  /*6bc0*/  @P0 IMAD.HI.U32 R116, R118, c[0x0][0x330], RZ ;  /* 0x0000cc0076740a27 */ /* 0x000fea00078e00ff */
[----:B------:R-:W-:Y:S04]  /*6bd0*/  @P0 SHF.R.U32.HI R118, RZ, c[0x0][0x334], R116 ;  /* 0x0000cd00ff760a19 */ /* 0x000fe80000011674 */
[----:B------:R-:W-:Y:S01]  /*6be0*/  LOP3.LUT R118, RZ, R118, RZ, 0x33, !PT ;  /* 0x00000076ff767212 */ /* 0x000fe200078e33ff */
[----:B------:R-:W-:-:S05]  /*6bf0*/  BRA `(.L_x_41) ;  /* 0x0000005000007947 */ /* 0x000fca0003800000 */
.L_x_40:
[----:B------:R-:W-:Y:S04]  /*6c00*/  MOV R116, c[0x0][0x32c] ;  /* 0x0000cb0000747a02 */ /* 0x000fe80000000f00 */
[----:B------:R-:W-:Y:S11]  /*6c10*/  ISETP.NE.AND P0, PT, R116, 0x1, PT ;  /* 0x000000017400780c */ /* 0x000ff60003f05270 */
[----:B------:R-:W-:Y:S02]  /*6c20*/  @!UPT UIADD3 URZ, URZ, URZ, URZ ;  /* 0x0000003f3f3ff290 */ /* 0x000fe4000fffe03f */
[----:B------:R-:W-:Y:S05]  /*6c30*/  @P0 IMAD.HI.U32 R116, R118, c[0x0][0x330], RZ ;  /* 0x0000cc0076740a27 */ /* 0x000fea00078e00ff */
[----:B------:R-:W-:Y:S02]  /*6c40*/  @P0 SHF.R.U32.HI R118, RZ, c[0x0][0x334], R116 ;  /* 0x0000cd00ff760a19 */ /* 0x000fe40000011674 */
.L_x_41:
[----:B------:R-:W-:Y:S05]  /*6c50*/  BSYNC B0 ;  /* 0x0000000000007941 */ /* 0x000fea0003800000 */
.L_x_39:
[----:B------:R-:W-:Y:S04]  /*6c60*/  IMAD.IADD R129, R119, 0x1, -R222 ;  /* 0x0000000177817824 */ /* 0x000fe800078e0ade */
[----:B------:R-:W-:Y:S05]  /*6c70*/  IMAD R129, R118, c[0x0][0x32c], R129 ;  /* 0x0000cb0076817a24 */ /* 0x000fea00078e0281 */
[----:B------:R-:W-:Y:S02]  /*6c80*/  IADD3 R116, R129, c[0x0][0x32c], RZ ;  /* 0x0000cb0081747a10 */ /* 0x000fe40007ffe0ff */
[----:B------:R-:W-:Y:S02]  /*6c90*/  IMNMX R122, R122, R129, !PT ;  /* 0x000000817a7a7217 */ /* 0x000fe40007800200 */
[----:B------:R-:W-:Y:S02]  /*6ca0*/  IMNMX R123, R123, R116, PT ;  /* 0x000000747b7b7217 */ /* 0x000fe40003800200 */
.L_x_38:
[C---:B------:R-:W-:Y:S02]  /*6cb0*/  ISETP.GE.AND P0, PT, R119.reuse, 0x1, PT ;  /* 0x000000017700780c */ /* 0x040fe40003f06270 */
[----:B------:R-:W-:Y:S02]  /*6cc0*/  ISETP.GE.AND P2, PT, R119, 0x2, PT ;  /* 0x000000027700780c */ /* 0x000fe40003f46270 */
[----:B------:R-:W-:Y:S02]  /*6cd0*/  LOP3.LUT R227, R227, 0xffdfffff, RZ, 0xc0, !PT ;  /* 0xffdfffffe3e37812 */ /* 0x000fe400078ec0ff */
[----:B------:R-:W-:Y:S07]  /*6ce0*/  ISETP.GE.AND P6, PT, R119, 0x59, PT ;  /* 0x000000597700780c */ /* 0x000fee0003fc6270 */
[----:B------:R-:W-:Y:S02]  /*6cf0*/  @P0 LOP3.LUT R227, R227, 0x200000, RZ, 0xfc, !PT ;  /* 0x00200000e3e30812 */ /* 0x000fe400078efcff */
[----:B------:R-:W-:Y:S02]  /*6d00*/  ISETP.GT.AND P0, PT, R122, RZ, !P0 ;  /* 0x000000ff7a00720c */ /* 0x000fe40004704270 */
[----:B------:R-:W-:Y:S02]  /*6d10*/  LOP3.LUT R227, R227, 0xffefffff, RZ, 0xc0, !PT ;  /* 0xffefffffe3e37812 */ /* 0x000fe400078ec0ff */
[----:B------:R-:W-:Y:S02]  /*6d20*/  ISETP.LT.OR P0, PT, R123, 0x1, P0 ;  /* 0x000000017b00780c */ /* 0x000fe40000701670 */
[----:B------:R-:W-:Y:S02]  /*6d30*/  @P2 LOP3.LUT R227, R227, 0x100000, RZ, 0xfc, !PT ;  /* 0x00100000e3e32812 */ /* 0x000fe400078efcff */
[----:B------:R-:W-:Y:S02]  /*6d40*/  FSEL R120, R4, -INF , !P0 ;  /* 0xff80000004787808 */ /* 0x000fe40004000000 */
[C---:B------:R-:W-:Y:S01]  /*6d50*/  ISETP.GT.AND P0, PT, R122.reuse, 0x1, !P2 ;  /* 0x000000017a00780c */ /* 0x040fe20005704270 */
[----:B------:R-:W1:Y:S01]  /*6d60*/  SHFL.IDX PT, R4, R121, 0x1, 0x1c1f ;  /* 0x003c1f0079047f89 */ /* 0x000e6200000e0000 */
[----:B------:R-:W-:Y:S02]  /*6d70*/  ISETP.GE.AND P2, PT, R119, 0x9, PT ;  /* 0x000000097700780c */ /* 0x000fe40003f46270 */
[----:B------:R-:W-:Y:S02]  /*6d80*/  ISETP.LT.OR P0, PT, R123, 0x2, P0 ;  /* 0x000000027b00780c */ /* 0x000fe40000701670 */
[----:B------:R-:W-:Y:S02]  /*6d90*/  LOP3.LUT R227, R227, 0xfff7ffff, RZ, 0xc0, !PT ;  /* 0xfff7ffffe3e37812 */ /* 0x000fe400078ec0ff */
[----:B------:R-:W-:Y:S02]  /*6da0*/  FSEL R118, R5, -INF , !P0 ;  /* 0xff80000005767808 */ /* 0x000fe40004000000 */
[----:B------:R-:W-:Y:S04]  /*6db0*/  ISETP.GT.AND P0, PT, R122, 0x8, !P2 ;  /* 0x000000087a00780c */ /* 0x000fe80005704270 */
[----:B------:R-:W-:Y:S02]  /*6dc0*/  ISETP.LT.OR P0, PT, R123, 0x9, P0 ;  /* 0x000000097b00780c */ /* 0x000fe40000701670 */
[----:B------:R-:W-:Y:S02]  /*6dd0*/  @P2 LOP3.LUT R227, R227, 0x80000, RZ, 0xfc, !PT ;  /* 0x00080000e3e32812 */ /* 0x000fe400078efcff */
[----:B------:R-:W-:Y:S02]  /*6de0*/  ISETP.GE.AND P2, PT, R119, 0xa, PT ;  /* 0x0000000a7700780c */ /* 0x000fe40003f46270 */
[----:B------:R-:W-:Y:S02]  /*6df0*/  LOP3.LUT R227, R227, 0xfffbffff, RZ, 0xc0, !PT ;  /* 0xfffbffffe3e37812 */ /* 0x000fe400078ec0ff */
[----:B------:R-:W-:Y:S02]  /*6e00*/  FSEL R116, R8, -INF , !P0 ;  /* 0xff80000008747808 */ /* 0x000fe40004000000 */
[----:B------:R-:W-:Y:S01]  /*6e10*/  ISETP.GT.AND P0, PT, R122, 0x9, !P2 ;  /* 0x000000097a00780c */ /* 0x000fe20005704270 */
[--C-:B-1----:R-:W-:Y:S02]  /*6e20*/  IMAD.IADD R117, R117, 0x1, R4.reuse ;  /* 0x0000000175757824 */ /* 0x102fe400078e0204 */
[----:B------:R-:W-:Y:S01]  /*6e30*/  IMAD.IADD R0, R0, 0x1, R4 ;  /* 0x0000000100007824 */ /* 0x000fe200078e0204 */
[----:B------:R-:W-:Y:S03]  /*6e40*/  ISETP.LT.OR P0, PT, R123, 0xa, P0 ;  /* 0x0000000a7b00780c */ /* 0x000fe60000701670 */
[----:B------:R-:W-:Y:S02]  /*6e50*/  @P2 LOP3.LUT R227, R227, 0x40000, RZ, 0xfc, !PT ;  /* 0x00040000e3e32812 */ /* 0x000fe400078efcff */
[----:B------:R-:W-:Y:S02]  /*6e60*/  ISETP.GE.AND P2, PT, R119, 0x11, PT ;  /* 0x000000117700780c */ /* 0x000fe40003f46270 */
[----:B------:R-:W-:Y:S02]  /*6e70*/  LOP3.LUT R227, R227, 0xfffdffff, RZ, 0xc0, !PT ;  /* 0xfffdffffe3e37812 */ /* 0x000fe400078ec0ff */
[----:B------:R-:W-:Y:S02]  /*6e80*/  FSEL R8, R9, -INF , !P0 ;  /* 0xff80000009087808 */ /* 0x000fe40004000000 */
[----:B------:R-:W-:Y:S04]  /*6e90*/  ISETP.GT.AND P0, PT, R122, 0x10, !P2 ;  /* 0x000000107a00780c */ /* 0x000fe80005704270 */
[----:B------:R-:W-:Y:S03]  /*6ea0*/  ISETP.LT.OR P0, PT, R123, 0x11, P0 ;  /* 0x000000117b00780c */ /* 0x000fe60000701670 */
[----:B------:R-:W-:Y:S02]  /*6eb0*/  @P2 LOP3.LUT R227, R227, 0x20000, RZ, 0xfc, !PT ;  /* 0x00020000e3e32812 */ /* 0x000fe400078efcff */
[----:B------:R-:W-:Y:S02]  /*6ec0*/  ISETP.GE.AND P2, PT, R119, 0x12, PT ;  /* 0x000000127700780c */ /* 0x000fe40003f46270 */
[----:B------:R-:W-:Y:S02]  /*6ed0*/  LOP3.LUT R227, R227, 0xfffeffff, RZ, 0xc0, !PT ;  /* 0xfffeffffe3e37812 */ /* 0x000fe400078ec0ff */
[----:B------:R-:W-:Y:S02]  /*6ee0*/  FSEL R244, R12, -INF , !P0 ;  /* 0xff8000000cf47808 */ /* 0x000fe40004000000 */
[C---:B------:R-:W-:Y:S04]  /*6ef0*/  ISETP.GT.AND P0, PT, R122.reuse, 0x11, !P2 ;  /* 0x000000117a00780c */ /* 0x040fe80005704270 */
        /* <DEDUP_REMOVED lines=87> */
[----:B------:R-:W-:Y:S02]  /*7470*/  FSEL R150, R41, -INF , !P0 ;  /* 0xff80000029967808 */ /* 0x000fe40004000000 */
[----:B------:R-:W-:Y:S02]  /*7480*/  LOP3.LUT R227, R227, 0xfffffffd, RZ, 0xc0, !PT ;  /* 0xfffffffde3e37812 */ /* 0x000fe400078ec0ff */
[----:B------:R-:W-:Y:S04]  /*7490*/  ISETP.GT.AND P0, PT, R122, 0x50, !P2 ;  /* 0x000000507a00780c */ /* 0x000fe80005704270 */
[----:B------:R-:W-:Y:S03]  /*74a0*/  ISETP.LT.OR P0, PT, R123, 0x51, P0 ;  /* 0x000000517b00780c */ /* 0x000fe60000701670 */
[----:B------:R-:W-:Y:S02]  /*74b0*/  @P2 LOP3.LUT R227, R227, 0x2, RZ, 0xfc, !PT ;  /* 0x00000002e3e32812 */ /* 0x000fe400078efcff */
[----:B------:R-:W-:Y:S02]  /*74c0*/  ISETP.GE.AND P2, PT, R119, 0x52, PT ;  /* 0x000000527700780c */ /* 0x000fe40003f46270 */
[----:B------:R-:W-:Y:S02]  /*74d0*/  FSEL R142, R44, -INF , !P0 ;  /* 0xff8000002c8e7808 */ /* 0x000fe40004000000 */
[C---:B------:R-:W-:Y:S02]  /*74e0*/  ISETP.GT.AND P0, PT, R122.reuse, 0x51, !P2 ;  /* 0x000000517a00780c */ /* 0x040fe40005704270 */
[----:B------:R-:W-:Y:S02]  /*74f0*/  LOP3.LUT R227, R227, 0xfffffffe, RZ, 0xc0, !PT ;  /* 0xfffffffee3e37812 */ /* 0x000fe400078ec0ff */
[----:B------:R-:W-:Y:S04]  /*7500*/  ISETP.LT.OR P0, PT, R123, 0x52, P0 ;  /* 0x000000527b00780c */ /* 0x000fe80000701670 */
[----:B------:R-:W-:Y:S02]  /*7510*/  FSEL R141, R45, -INF , !P0 ;  /* 0xff8000002d8d7808 */ /* 0x000fe40004000000 */
[----:B------:R-:W-:Y:S02]  /*7520*/  ISETP.GT.AND P0, PT, R122, 0x58, !P6 ;  /* 0x000000587a00780c */ /* 0x000fe40007704270 */
[----:B------:R-:W-:Y:S02]  /*7530*/  @P2 LOP3.LUT R227, R227, 0x1, RZ, 0xfc, !PT ;  /* 0x00000001e3e32812 */ /* 0x000fe400078efcff */
[----:B------:R-:W-:Y:S02]  /*7540*/  ISETP.LT.OR P0, PT, R123, 0x59, P0 ;  /* 0x000000597b00780c */ /* 0x000fe40000701670 */
[----:B------:R-:W-:Y:S02]  /*7550*/  ISETP.GE.AND P2, PT, R119, 0x5a, PT ;  /* 0x0000005a7700780c */ /* 0x000fe40003f46270 */
[----:B------:R-:W-:Y:S02]  /*7560*/  FSEL R138, R48, -INF , !P0 ;  /* 0xff800000308a7808 */ /* 0x000fe40004000000 */
[----:B------:R-:W-:Y:S04]  /*7570*/  ISETP.GT.AND P0, PT, R122, 0x59, !P2 ;  /* 0x000000597a00780c */ /* 0x000fe80005704270 */
[----:B------:R-:W-:Y:S04]  /*7580*/  ISETP.LT.OR P0, PT, R123, 0x5a, P0 ;  /* 0x0000005a7b00780c */ /* 0x000fe80000701670 */
[----:B------:R-:W-:Y:S02]  /*7590*/  FSEL R136, R49, -INF , !P0 ;  /* 0xff80000031887808 */ /* 0x000fe40004000000 */
[----:B------:R-:W-:Y:S11]  /*75a0*/  PLOP3.LUT P0, PT, PT, PT, UP1, 0x40, 0x0 ;  /* 0x000000000000781c */ /* 0x000ff60003f0e818 */
[----:B------:R-:W-:Y:S02]  /*75b0*/  @!UPT UIADD3 URZ, URZ, URZ, URZ ;  /* 0x0000003f3f3ff290 */ /* 0x000fe4000fffe03f */
        /* <DEDUP_REMOVED lines=9> */
[----:B------:R-:W-:Y:S05]  /*7650*/  IMAD.MOV.U32 R4, RZ, RZ, 0x1 ;  /* 0x00000001ff047424 */ /* 0x000fea00078e00ff */
[----:B------:R-:W-:Y:S11]  /*7660*/  ISETP.NE.AND P0, PT, R4, c[0x0][0x32c], PT ;  /* 0x0000cb0004007a0c */ /* 0x000ff60003f05270 */
[----:B------:R-:W-:Y:S02]  /*7670*/  @!UPT UIADD3 URZ, URZ, URZ, URZ ;  /* 0x0000003f3f3ff290 */ /* 0x000fe4000fffe03f */
[----:B------:R-:W-:Y:S05]  /*7680*/  @P0 IMAD.HI.U32 R4, R5, c[0x0][0x330], RZ ;  /* 0x0000cc0005040a27 */ /* 0x000fea00078e00ff */
[----:B------:R-:W-:Y:S04]  /*7690*/  @P0 SHF.R.U32.HI R5, RZ, c[0x0][0x334], R4 ;  /* 0x0000cd00ff050a19 */ /* 0x000fe80000011604 */
[----:B------:R-:W-:Y:S01]  /*76a0*/  LOP3.LUT R5, RZ, R5, RZ, 0x33, !PT ;  /* 0x00000005ff057212 */ /* 0x000fe200078e33ff */
[----:B------:R-:W-:-:S05]  /*76b0*/  BRA `(.L_x_45) ;  /* 0x0000005000007947 */ /* 0x000fca0003800000 */
.L_x_44:
[----:B------:R-:W-:Y:S04]  /*76c0*/  MOV R4, 0x1 ;  /* 0x0000000100047802 */ /* 0x000fe80000000f00 */
[----:B------:R-:W-:Y:S11]  /*76d0*/  ISETP.NE.AND P0, PT, R4, c[0x0][0x32c], PT ;  /* 0x0000cb0004007a0c */ /* 0x000ff60003f05270 */
[----:B------:R-:W-:Y:S02]  /*76e0*/  @!UPT UIADD3 URZ, URZ, URZ, URZ ;  /* 0x0000003f3f3ff290 */ /* 0x000fe4000fffe03f */
[----:B------:R-:W-:Y:S05]  /*76f0*/  @P0 IMAD.HI.U32 R4, R5, c[0x0][0x330], RZ ;  /* 0x0000cc0005040a27 */ /* 0x000fea00078e00ff */
[----:B------:R-:W-:Y:S02]  /*7700*/  @P0 SHF.R.U32.HI R5, RZ, c[0x0][0x334], R4 ;  /* 0x0000cd00ff050a19 */ /* 0x000fe40000011604 */
.L_x_45:
[----:B------:R-:W-:Y:S05]  /*7710*/  BSYNC B0 ;  /* 0x0000000000007941 */ /* 0x000fea0003800000 */
.L_x_43:
[----:B------:R-:W-:Y:S04]  /*7720*/  IMAD.IADD R4, R119, 0x1, -R222 ;  /* 0x0000000177047824 */ /* 0x000fe800078e0ade */
[----:B------:R-:W-:Y:S05]  /*7730*/  IMAD R4, R5, c[0x0][0x32c], R4 ;  /* 0x0000cb0005047a24 */ /* 0x000fea00078e0204 */
[----:B------:R-:W-:Y:S02]  /*7740*/  IADD3 R12, R4, c[0x0][0x32c], RZ ;  /* 0x0000cb00040c7a10 */ /* 0x000fe40007ffe0ff */
[----:B------:R-:W-:Y:S02]  /*7750*/  IMNMX R0, R0, R4, !PT ;  /* 0x0000000400007217 */ /* 0x000fe40007800200 */
[----:B------:R-:W-:Y:S02]  /*7760*/  IMNMX R117, R117, R12, PT ;  /* 0x0000000c75757217 */ /* 0x000fe40003800200 */
.L_x_42:
[----:B------:R-:W-:Y:S02]  /*7770*/  LOP3.LUT P0, RZ, R227, 0x200000, RZ, 0xc0, !PT ;  /* 0x00200000e3ff7812 */ /* 0x000fe4000780c0ff */
[----:B------:R-:W-:Y:S02]  /*7780*/  FMNMX.FTZ R5, R120, R3, !PT ;  /* 0x0000000378057209 */ /* 0x000fe40007810000 */
[----:B------:R-:W-:Y:S02]  /*7790*/  ISETP.GT.AND P0, PT, R0, RZ, !P0 ;  /* 0x000000ff0000720c */ /* 0x000fe40004704270 */
[----:B------:R-:W-:Y:S02]  /*77a0*/  FMNMX.FTZ R5, R118, R5, !PT ;  /* 0x0000000576057209 */ /* 0x000fe40007810000 */
[----:B------:R-:W-:Y:S02]  /*77b0*/  ISETP.LT.OR P0, PT, R117, 0x1, P0 ;  /* 0x000000017500780c */ /* 0x000fe40000701670 */
[----:B------:R-:W-:Y:S02]  /*77c0*/  FMNMX.FTZ R5, R116, R5, !PT ;  /* 0x0000000574057209 */ /* 0x000fe40007810000 */
[----:B------:R-:W-:Y:S02]  /*77d0*/  FSEL R17, R6, -INF , !P0 ;  /* 0xff80000006117808 */ /* 0x000fe40004000000 */
[----:B------:R-:W-:Y:S02]  /*77e0*/  LOP3.LUT P0, RZ, R227, 0x100000, RZ, 0xc0, !PT ;  /* 0x00100000e3ff7812 */ /* 0x000fe4000780c0ff */
[----:B------:R-:W-:Y:S02]  /*77f0*/  FMNMX.FTZ R5, R8, R5, !PT ;  /* 0x0000000508057209 */ /* 0x000fe40007810000 */
[----:B------:R-:W-:Y:S02]  /*7800*/  ISETP.GT.AND P0, PT, R0, 0x1, !P0 ;  /* 0x000000010000780c */ /* 0x000fe40004704270 */
        /* <DEDUP_REMOVED lines=60> */
[----:B------:R-:W-:Y:S01]  /*7bd0*/  LOP3.LUT P0, RZ, R227, 0x800, RZ, 0xc0, !PT ;  /* 0x00000800e3ff7812 */ /* 0x000fe2000780c0ff */
[----:B------:R-:W-:Y:S01]  /*7be0*/  LDSM.16.MT88.4 R20, [R210+0x100] ;  /* 0x00010000d214783b */ /* 0x000fe20000004200 */
        /* <DEDUP_REMOVED lines=8> */
[C---:B------:R-:W-:Y:S02]  /*7c70*/  ISETP.GT.AND P0, PT, R0.reuse, 0x29, !P0 ;  /* 0x000000290000780c */ /* 0x040fe40004704270 */
[----:B------:R-:W-:Y:S02]  /*7c80*/  ISETP.GT.AND P6, PT, R0, 0x58, !P6 ;  /* 0x000000580000780c */ /* 0x000fe400077c4270 */
[----:B------:R-:W-:Y:S02]  /*7c90*/  ISETP.LT.OR P0, PT, R117, 0x2a, P0 ;  /* 0x0000002a7500780c */ /* 0x000fe40000701670 */
[----:B------:R-:W-:Y:S02]  /*7ca0*/  FMNMX.FTZ R10, R136, R5, !PT ;  /* 0x00000005880a7209 */ /* 0x000fe40007810000 */
[----:B------:R-:W-:Y:S02]  /*7cb0*/  FSEL R167, R27, -INF , !P0 ;  /* 0xff8000001ba77808 */ /* 0x000fe40004000000 */
[----:B------:R-:W-:Y:S01]  /*7cc0*/  LOP3.LUT P0, RZ, R227, 0x200, RZ, 0xc0, !PT ;  /* 0x00000200e3ff7812 */ /* 0x000fe2000780c0ff */
[----:B------:R-:W1:Y:S01]  /*7cd0*/  SHFL.BFLY PT, R5, R10, 0x2, 0x1f ;  /* 0x0c401f000a057f89 */ /* 0x000e6200000e0000 */
[----:B------:R-:W-:Y:S02]  /*7ce0*/  FMNMX.FTZ R4, R167, R4, !PT ;  /* 0x00000004a7047209 */ /* 0x000fe40007810000 */
[C---:B------:R-:W-:Y:S02]  /*7cf0*/  ISETP.GT.AND P0, PT, R0.reuse, 0x30, !P0 ;  /* 0x000000300000780c */ /* 0x040fe40004704270 */
[C---:B------:R-:W-:Y:S02]  /*7d00*/  ISETP.LT.OR P6, PT, R117.reuse, 0x59, P6 ;  /* 0x000000597500780c */ /* 0x040fe400037c1670 */
[----:B------:R-:W-:Y:S02]  /*7d10*/  ISETP.LT.OR P0, PT, R117, 0x31, P0 ;  /* 0x000000317500780c */ /* 0x000fe40000701670 */
[----:B------:R-:W-:Y:S02]  /*7d20*/  ISETP.GT.AND P2, PT, R0, 0x59, !P2 ;  /* 0x000000590000780c */ /* 0x000fe40005744270 */
[----:B------:R-:W-:Y:S02]  /*7d30*/  FSEL R245, R30, -INF , !P0 ;  /* 0xff8000001ef57808 */ /* 0x000fe40004000000 */
[----:B------:R-:W-:Y:S02]  /*7d40*/  LOP3.LUT P0, RZ, R227, 0x100, RZ, 0xc0, !PT ;  /* 0x00000100e3ff7812 */ /* 0x000fe4000780c0ff */
[----:B------:R-:W-:Y:S02]  /*7d50*/  FMNMX.FTZ R4, R245, R4, !PT ;  /* 0x00000004f5047209 */ /* 0x000fe40007810000 */
[----:B------:R-:W-:Y:S02]  /*7d60*/  ISETP.GT.AND P0, PT, R0, 0x31, !P0 ;  /* 0x000000310000780c */ /* 0x000fe40004704270 */
[----:B------:R-:W-:Y:S02]  /*7d70*/  FSEL R135, R50, -INF , !P6 ;  /* 0xff80000032877808 */ /* 0x000fe40007000000 */
[C---:B------:R-:W-:Y:S02]  /*7d80*/  ISETP.LT.OR P0, PT, R117.reuse, 0x32, P0 ;  /* 0x000000327500780c */ /* 0x040fe40000701670 */
[----:B------:R-:W-:Y:S02]  /*7d90*/  ISETP.LT.OR P2, PT, R117, 0x5a, P2 ;  /* 0x0000005a7500780c */ /* 0x000fe40001741670 */
[----:B------:R-:W-:Y:S02]  /*7da0*/  FSEL R243, R31, -INF , !P0 ;  /* 0xff8000001ff37808 */ /* 0x000fe40004000000 */
[----:B------:R-:W-:Y:S01]  /*7db0*/  LOP3.LUT P0, RZ, R227, 0x80, RZ, 0xc0, !PT ;  /* 0x00000080e3ff7812 */ /* 0x000fe2000780c0ff */
[----:B------:R-:W-:Y:S01]  /*7dc0*/  LDSM.16.MT88.4 R28, [R209+0x100] ;  /* 0x00010000d11c783b */ /* 0x000fe20000004200 */
[----:B------:R-:W-:Y:S02]  /*7dd0*/  FMNMX.FTZ R4, R243, R4, !PT ;  /* 0x00000004f3047209 */ /* 0x000fe40007810000 */
[----:B------:R-:W-:Y:S04]  /*7de0*/  ISETP.GT.AND P0, PT, R0, 0x38, !P0 ;  /* 0x000000380000780c */ /* 0x000fe80004704270 */
[----:B------:R-:W-:Y:S04]  /*7df0*/  ISETP.LT.OR P0, PT, R117, 0x39, P0 ;  /* 0x000000397500780c */ /* 0x000fe80000701670 */
[----:B------:R-:W-:Y:S02]  /*7e00*/  FSEL R241, R34, -INF , !P0 ;  /* 0xff80000022f17808 */ /* 0x000fe40004000000 */
[----:B------:R-:W-:Y:S02]  /*7e10*/  LOP3.LUT P0, RZ, R227, 0x40, RZ, 0xc0, !PT ;  /* 0x00000040e3ff7812 */ /* 0x000fe4000780c0ff */
[----:B------:R-:W-:Y:S02]  /*7e20*/  FMNMX.FTZ R4, R241, R4, !PT ;  /* 0x00000004f1047209 */ /* 0x000fe40007810000 */
[C---:B------:R-:W-:Y:S04]  /*7e30*/  ISETP.GT.AND P0, PT, R0.reuse, 0x39, !P0 ;  /* 0x000000390000780c */ /* 0x040fe80004704270 */
[----:B------:R-:W-:Y:S04]  /*7e40*/  ISETP.LT.OR P0, PT, R117, 0x3a, P0 ;  /* 0x0000003a7500780c */ /* 0x000fe80000701670 */
[----:B------:R-:W-:Y:S02]  /*7e50*/  FSEL R171, R35, -INF , !P0 ;  /* 0xff80000023ab7808 */ /* 0x000fe40004000000 */
[----:B------:R-:W-:Y:S02]  /*7e60*/  LOP3.LUT P0, RZ, R227, 0x20, RZ, 0xc0, !PT ;  /* 0x00000020e3ff7812 */ /* 0x000fe4000780c0ff */
[----:B------:R-:W-:Y:S02]  /*7e70*/  FMNMX.FTZ R4, R171, R4, !PT ;  /* 0x00000004ab047209 */ /* 0x000fe40007810000 */
[----:B------:R-:W-:Y:S04]  /*7e80*/  ISETP.GT.AND P0, PT, R0, 0x40, !P0 ;  /* 0x000000400000780c */ /* 0x000fe80004704270 */
[----:B------:R-:W-:Y:S04]  /*7e90*/  ISETP.LT.OR P0, PT, R117, 0x41, P0 ;  /* 0x000000417500780c */ /* 0x000fe80000701670 */
[----:B------:R-:W-:Y:S02]  /*7ea0*/  FSEL R163, R38, -INF , !P0 ;  /* 0xff80000026a37808 */ /* 0x000fe40004000000 */
[----:B------:R-:W-:Y:S02]  /*7eb0*/  LOP3.LUT P0, RZ, R227, 0x10, RZ, 0xc0, !PT ;  /* 0x00000010e3ff7812 */ /* 0x000fe4000780c0ff */
[----:B------:R-:W-:Y:S02]  /*7ec0*/  FMNMX.FTZ R4, R163, R4, !PT ;  /* 0x00000004a3047209 */ /* 0x000fe40007810000 */
[----:B------:R-:W-:Y:S02]  /*7ed0*/  ISETP.GT.AND P0, PT, R0, 0x41, !P0 ;  /* 0x000000410000780c */ /* 0x000fe40004704270 */
[----:B-1----:R-:W-:Y:S02]  /*7ee0*/  FMNMX.FTZ R10, R10, R5, !PT ;  /* 0x000000050a0a7209 */ /* 0x002fe40007810000 */
[----:B------:R-:W-:Y:S03]  /*7ef0*/  ISETP.LT.OR P0, PT, R117, 0x42, P0 ;  /* 0x000000427500780c */ /* 0x000fe60000701670 */
[----:B------:R-:W1:Y:S01]  /*7f00*/  SHFL.BFLY PT, R15, R10, 0x1, 0x1f ;  /* 0x0c201f000a0f7f89 */ /* 0x000e6200000e0000 */
[----:B------:R-:W-:Y:S02]  /*7f10*/  FSEL R157, R39, -INF , !P0 ;  /* 0xff800000279d7808 */ /* 0x000fe40004000000 */
[----:B------:R-:W-:Y:S02]  /*7f20*/  LOP3.LUT P0, RZ, R227, 0x8, RZ, 0xc0, !PT ;  /* 0x00000008e3ff7812 */ /* 0x000fe4000780c0ff */
[----:B------:R-:W-:Y:S02]  /*7f30*/  FMNMX.FTZ R4, R157, R4, !PT ;  /* 0x000000049d047209 */ /* 0x000fe40007810000 */
[----:B------:R-:W-:Y:S01]  /*7f40*/  ISETP.GT.AND P0, PT, R0, 0x48, !P0 ;  /* 0x000000480000780c */ /* 0x000fe20004704270 */
[----:B------:R-:W-:Y:S03]  /*7f50*/  LDSM.16.MT88.4 R36, [R208+0x100] ;  /* 0x00010000d024783b */ /* 0x000fe60000004200 */
        /* <DEDUP_REMOVED lines=12> */
[----:B------:R-:W-:Y:S04]  /*8020*/  LOP3.LUT P0, RZ, R227, 0x1, RZ, 0xc0, !PT ;  /* 0x00000001e3ff7812 */ /* 0x000fe8000780c0ff */
[----:B------:R-:W-:Y:S02]  /*8030*/  ISETP.GT.AND P0, PT, R0, 0x51, !P0 ;  /* 0x000000510000780c */ /* 0x000fe40004704270 */
[----:B------:R-:W-:Y:S02]  /*8040*/  FMNMX.FTZ R0, R149, R4, !PT ;  /* 0x0000000495007209 */ /* 0x000fe40007810000 */
[----:B------:R-:W-:Y:S02]  /*8050*/  ISETP.LT.OR P0, PT, R117, 0x52, P0 ;  /* 0x000000527500780c */ /* 0x000fe40000701670 */
[----:B------:R-:W-:Y:S02]  /*8060*/  FSEL R117, R51, -INF , !P2 ;  /* 0xff80000033757808 */ /* 0x000fe40005000000 */
[----:B------:R-:W-:Y:S02]  /*8070*/  FSEL R139, R47, -INF , !P0 ;  /* 0xff8000002f8b7808 */ /* 0x000fe40004000000 */
[----:B------:R-:W-:Y:S02]  /*8080*/  LDSM.16.MT88.4 R44, [R212+0x3100] ;  /* 0x00310000d42c783b */ /* 0x000fe40000004200 */
[----:B------:R-:W-:Y:S04]  /*8090*/  FMNMX.FTZ R0, R139, R0, !PT ;  /* 0x000000008b007209 */ /* 0x000fe80007810000 */
[----:B------:R-:W-:Y:S04]  /*80a0*/  FMNMX.FTZ R0, R135, R0, !PT ;  /* 0x0000000087007209 */ /* 0x000fe80007810000 */
[----:B------:R-:W-:Y:S02]  /*80b0*/  FMNMX.FTZ R6, R117, R0, !PT ;  /* 0x0000000075067209 */ /* 0x000fe40007810000 */
[----:B-1----:R-:W-:Y:S03]  /*80c0*/  FMNMX.FTZ R0, R10, R15, !PT ;  /* 0x0000000f0a007209 */ /* 0x002fe60007810000 */
[----:B------:R-:W1:Y:S01]  /*80d0*/  SHFL.BFLY PT, R7, R6, 0x2, 0x1f ;  /* 0x0c401f0006077f89 */ /* 0x000e6200000e0000 */
[C---:B------:R-:W-:Y:S01]  /*80e0*/  FSETP.NEU.FTZ.AND P0, PT, R0.reuse, -INF , PT ;  /* 0xff8000000000780b */ /* 0x040fe20003f1d000 */
[----:B------:R-:W-:Y:S05]  /*80f0*/  FMUL.FTZ R151, R0, c[0x0][0x2d0] ;  /* 0x0000b40000977a20 */ /* 0x000fea0000410000 */
[----:B------:R-:W-:Y:S05]  /*8100*/  FSEL R151, R151, RZ, P0 ;  /* 0x000000ff97977208 */ /* 0x000fea0000000000 */
        /* <DEDUP_REMOVED lines=9> */
[----:B------:R-:W-:Y:S01]  /*81a0*/  FSEL R6, R0, RZ, P0 ;  /* 0x000000ff00067208 */ /* 0x000fe20000000000 */
[----:B------:R-:W-:Y:S02]  /*81b0*/  FFMA.FTZ R154, R154, c[0x0][0x2d0], -R151 ;  /* 0x0000b4009a9a7a23 */ /* 0x000fe40000010897 */
[----:B------:R-:W1:Y:S01]  /*81c0*/  SHFL.BFLY PT, R4, R5, 0x1, 0x1f ;  /* 0x0c201f0005047f89 */ /* 0x000e6200000e0000 */
[----:B------:R-:W2:Y:S01]  /*81d0*/  MUFU.EX2 R128, R128 ;  /* 0x0000008000807308 */ /* 0x000ea20000000800 */
[----:B------:R-:W-:Y:S02]  /*81e0*/  FADD.FTZ R3, -R6, R3 ;  /* 0x0000000306037221 */ /* 0x000fe40000010100 */
[--C-:B------:R-:W-:Y:S02]  /*81f0*/  FFMA.FTZ R158, R158, c[0x0][0x2d0], -R151.reuse ;  /* 0x0000b4009e9e7a23 */ /* 0x100fe40000010897 */
[--C-:B------:R-:W-:Y:S02]  /*8200*/  FFMA.FTZ R166, R166, c[0x0][0x2d0], -R151.reuse ;  /* 0x0000b400a6a67a23 */ /* 0x100fe40000010897 */
[--C-:B------:R-:W-:Y:S02]  /*8210*/  FFMA.FTZ R168, R168, c[0x0][0x2d0], -R151.reuse ;  /* 0x0000b400a8a87a23 */ /* 0x100fe40000010897 */
[--C-:B------:R-:W-:Y:S01]  /*8220*/  FFMA.FTZ R160, R160, c[0x0][0x2d0], -R151.reuse ;  /* 0x0000b400a0a07a23 */ /* 0x100fe20000010897 */
[----:B------:R-:W-:Y:S01]  /*8230*/  MUFU.EX2 R118, R118 ;  /* 0x0000007600767308 */ /* 0x000fe20000000800 */
[--C-:B------:R-:W-:Y:S02]  /*8240*/  FFMA.FTZ R152, R152, c[0x0][0x2d0], -R151.reuse ;  /* 0x0000b40098987a23 */ /* 0x100fe40000010897 */
[--C-:B------:R-:W-:Y:S02]  /*8250*/  FFMA.FTZ R142, R142, c[0x0][0x2d0], -R151.reuse ;  /* 0x0000b4008e8e7a23 */ /* 0x100fe40000010897 */
[--C-:B------:R-:W-:Y:S02]  /*8260*/  FFMA.FTZ R141, R141, c[0x0][0x2d0], -R151.reuse ;  /* 0x0000b4008d8d7a23 */ /* 0x100fe40000010897 */
[----:B------:R-:W-:Y:S03]  /*8270*/  FFMA.FTZ R138, R138, c[0x0][0x2d0], -R151 ;  /* 0x0000b4008a8a7a23 */ /* 0x000fe60000010897 */
[----:B------:R-:W3:Y:S01]  /*8280*/  MUFU.EX2 R129, R129 ;  /* 0x0000008100817308 */ /* 0x000ee20000000800 */
[----:B-1----:R-:W-:Y:S01]  /*8290*/  FMNMX.FTZ R116, R4, R5, !PT ;  /* 0x0000000504747209 */ /* 0x002fe20007810000 */
[----:B------:R-:W-:Y:S01]  /*82a0*/  FMUL.FTZ R4, R3, c[0x0][0x2d0] ;  /* 0x0000b40003047a20 */ /* 0x000fe20000410000 */
[----:B--2---:R-:W-:Y:S02]  /*82b0*/  F2FP.PACK_AB R120, R119, R128 ;  /* 0x000000807778723e */ /* 0x004fe400000000ff */
[C---:B------:R-:W-:Y:S01]  /*82c0*/  FSETP.NEU.FTZ.AND P0, PT, R116.reuse, -INF , PT ;  /* 0xff8000007400780b */ /* 0x040fe20003f1d000 */
[C---:B------:R-:W-:Y:S04]  /*82d0*/  FMUL.FTZ R134, R116.reuse, c[0x0][0x2d0] ;  /* 0x0000b40074867a20 */ /* 0x040fe80000410000 */
[----:B------:R-:W1:Y:S01]  /*82e0*/  MUFU.EX2 R3, R4 ;  /* 0x0000000400037308 */ /* 0x000e620000000800 */
[----:B------:R-:W-:Y:S02]  /*82f0*/  FSEL R5, R116, RZ, P0 ;  /* 0x000000ff74057208 */ /* 0x000fe40000000000 */
[----:B------:R-:W-:Y:S02]  /*8300*/  FSEL R134, R134, RZ, P0 ;  /* 0x000000ff86867208 */ /* 0x000fe40000000000 */
[----:B------:R-:W-:Y:S01]  /*8310*/  ISETP.GT.AND P0, PT, R238, UR4, PT ;  /* 0x00000004ee007c0c */ /* 0x000fe2000bf04270 */
[----:B------:R-:W-:Y:S02]  /*8320*/  FADD.FTZ R5, -R5, R2 ;  /* 0x0000000205057221 */ /* 0x000fe40000010100 */
[--C-:B------:R-:W-:Y:S02]  /*8330*/  FFMA.FTZ R132, R13, c[0x0][0x2d0], -R134.reuse ;  /* 0x0000b4000d847a23 */ /* 0x100fe40000010886 */
[----:B------:R-:W2:Y:S01]  /*8340*/  LDSM.16.MT88.4 R12, [R212+0x100] ;  /* 0x00010000d40c783b */ /* 0x000ea20000004200 */
[--C-:B------:R-:W-:Y:S01]  /*8350*/  FFMA.FTZ R133, R17, c[0x0][0x2d0], -R134.reuse ;  /* 0x0000b40011857a23 */ /* 0x100fe20000010886 */
[----:B------:R-:W-:Y:S01]  /*8360*/  MUFU.EX2 R137, R137 ;  /* 0x0000008900897308 */ /* 0x000fe20000000800 */
[--C-:B------:R-:W-:Y:S01]  /*8370*/  FFMA.FTZ R131, R9, c[0x0][0x2d0], -R134.reuse ;  /* 0x0000b40009837a23 */ /* 0x100fe20000010886 */
[----:B---3--:R-:W-:Y:S01]  /*8380*/  F2FP.PACK_AB R122, R129, R118 ;  /* 0x00000076817a723e */ /* 0x008fe200000000ff */
[--C-:B------:R-:W-:Y:S02]  /*8390*/  FFMA.FTZ R130, R11, c[0x0][0x2d0], -R134.reuse ;  /* 0x0000b4000b827a23 */ /* 0x100fe40000010886 */
[----:B------:R-:W-:Y:S02]  /*83a0*/  FMUL.FTZ R2, R5, c[0x0][0x2d0] ;  /* 0x0000b40005027a20 */ /* 0x000fe40000410000 */
[--C-:B------:R-:W-:Y:S02]  /*83b0*/  FFMA.FTZ R165, R165, c[0x0][0x2d0], -R134.reuse ;  /* 0x0000b400a5a57a23 */ /* 0x100fe40000010886 */
[--C-:B------:R-:W-:Y:S01]  /*83c0*/  FFMA.FTZ R167, R167, c[0x0][0x2d0], -R134.reuse ;  /* 0x0000b400a7a77a23 */ /* 0x100fe20000010886 */
[----:B------:R-:W-:Y:S01]  /*83d0*/  MUFU.EX2 R133, R133 ;  /* 0x0000008500857308 */ /* 0x000fe20000000800 */
[--C-:B------:R-:W-:Y:S02]  /*83e0*/  FFMA.FTZ R243, R243, c[0x0][0x2d0], -R134.reuse ;  /* 0x0000b400f3f37a23 */ /* 0x100fe40000010886 */
[C---:B-1----:R-:W-:Y:S02]  /*83f0*/  FMUL.FTZ R4, R3.reuse, R112 ;  /* 0x0000007003047220 */ /* 0x042fe40000410000 */
[C---:B------:R-:W-:Y:S02]  /*8400*/  FMUL.FTZ R5, R3.reuse, R113 ;  /* 0x0000007103057220 */ /* 0x040fe40000410000 */
[C---:B------:R-:W-:Y:S02]  /*8410*/  FMUL.FTZ R8, R3.reuse, R68 ;  /* 0x0000004403087220 */ /* 0x040fe40000410000 */
[C---:B------:R-:W-:Y:S01]  /*8420*/  FMUL.FTZ R9, R3.reuse, R69 ;  /* 0x0000004503097220 */ /* 0x040fe20000410000 */
[----:B------:R-:W1:Y:S01]  /*8430*/  MUFU.EX2 R2, R2 ;  /* 0x0000000200027308 */ /* 0x000e620000000800 */
[C---:B------:R-:W-:Y:S02]  /*8440*/  FMUL.FTZ R16, R3.reuse, R76 ;  /* 0x0000004c03107220 */ /* 0x040fe40000410000 */
[C---:B------:R-:W-:Y:S02]  /*8450*/  FMUL.FTZ R17, R3.reuse, R77 ;  /* 0x0000004d03117220 */ /* 0x040fe40000410000 */
[C---:B------:R-:W-:Y:S02]  /*8460*/  FMUL.FTZ R24, R3.reuse, R84 ;  /* 0x0000005403187220 */ /* 0x040fe40000410000 */
[C---:B------:R-:W-:Y:S02]  /*8470*/  FMUL.FTZ R25, R3.reuse, R85 ;  /* 0x0000005503197220 */ /* 0x040fe40000410000 */
[C---:B------:R-:W-:Y:S01]  /*8480*/  FMUL.FTZ R32, R3.reuse, R92 ;  /* 0x0000005c03207220 */ /* 0x040fe20000410000 */
[----:B------:R-:W3:Y:S01]  /*8490*/  MUFU.EX2 R132, R132 ;  /* 0x0000008400847308 */ /* 0x000ee20000000800 */
[C---:B------:R-:W-:Y:S02]  /*84a0*/  FMUL.FTZ R33, R3.reuse, R93 ;  /* 0x0000005d03217220 */ /* 0x040fe40000410000 */
[C---:B------:R-:W-:Y:S02]  /*84b0*/  FMUL.FTZ R40, R3.reuse, R100 ;  /* 0x0000006403287220 */ /* 0x040fe40000410000 */
[C---:B------:R-:W-:Y:S02]  /*84c0*/  FMUL.FTZ R41, R3.reuse, R101 ;  /* 0x0000006503297220 */ /* 0x040fe40000410000 */
[C---:B------:R-:W-:Y:S02]  /*84d0*/  FMUL.FTZ R48, R3.reuse, R104 ;  /* 0x0000006803307220 */ /* 0x040fe40000410000 */
[C---:B------:R-:W-:Y:S01]  /*84e0*/  FMUL.FTZ R49, R3.reuse, R105 ;  /* 0x0000006903317220 */ /* 0x040fe20000410000 */
[----:B------:R-:W-:Y:S01]  /*84f0*/  MUFU.EX2 R131, R131 ;  /* 0x0000008300837308 */ /* 0x000fe20000000800 */
[C---:B------:R-:W-:Y:S02]  /*8500*/  FMUL.FTZ R52, R3.reuse, R52 ;  /* 0x0000003403347220 */ /* 0x040fe40000410000 */
[C---:B------:R-:W-:Y:S02]  /*8510*/  FMUL.FTZ R53, R3.reuse, R53 ;  /* 0x0000003503357220 */ /* 0x040fe40000410000 */
[C---:B-1----:R-:W-:Y:S02]  /*8520*/  FMUL.FTZ R6, R2.reuse, R114 ;  /* 0x0000007202067220 */ /* 0x042fe40000410000 */
[C---:B------:R-:W-:Y:S02]  /*8530*/  FMUL.FTZ R7, R2.reuse, R115 ;  /* 0x0000007302077220 */ /* 0x040fe40000410000 */
[C---:B------:R-:W-:Y:S01]  /*8540*/  FMUL.FTZ R10, R2.reuse, R70 ;  /* 0x00000046020a7220 */ /* 0x040fe20000410000 */
[----:B------:R-:W1:Y:S01]  /*8550*/  MUFU.EX2 R130, R130 ;  /* 0x0000008200827308 */ /* 0x000e620000000800 */
[C---:B------:R-:W-:Y:S02]  /*8560*/  FMUL.FTZ R11, R2.reuse, R71 ;  /* 0x00000047020b7220 */ /* 0x040fe40000410000 */
[----:B------:R-:W-:Y:S01]  /*8570*/  FMUL.FTZ R18, R2, R78 ;  /* 0x0000004e02127220 */ /* 0x000fe20000410000 */
[----:B---3--:R-:W-:Y:S01]  /*8580*/  F2FP.PACK_AB R121, R132, R133 ;  /* 0x000000858479723e */ /* 0x008fe200000000ff */
[C---:B------:R-:W-:Y:S01]  /*8590*/  FMUL.FTZ R19, R2.reuse, R79 ;  /* 0x0000004f02137220 */ /* 0x040fe20000410000 */
[----:B------:R-:W3:Y:S01]  /*85a0*/  LDSM.16.MT88.4 R68, [R210+0x3100] ;  /* 0x00310000d244783b */ /* 0x000ee20000004200 */
[C---:B------:R-:W-:Y:S02]  /*85b0*/  FMUL.FTZ R26, R2.reuse, R86 ;  /* 0x00000056021a7220 */ /* 0x040fe40000410000 */
[C---:B------:R-:W-:Y:S01]  /*85c0*/  FMUL.FTZ R27, R2.reuse, R87 ;  /* 0x00000057021b7220 */ /* 0x040fe20000410000 */
[----:B------:R-:W4:Y:S01]  /*85d0*/  MUFU.EX2 R140, R140 ;  /* 0x0000008c008c7308 */ /* 0x000f220000000800 */
[C---:B------:R-:W-:Y:S02]  /*85e0*/  FMUL.FTZ R34, R2.reuse, R94 ;  /* 0x0000005e02227220 */ /* 0x040fe40000410000 */
[C---:B------:R-:W-:Y:S01]  /*85f0*/  FMUL.FTZ R35, R2.reuse, R95 ;  /* 0x0000005f02237220 */ /* 0x040fe20000410000 */
[----:B------:R-:W-:Y:S01]  /*8600*/  LDSM.16.MT88.4 R76, [R208+0x3100] ;  /* 0x00310000d04c783b */ /* 0x000fe20000004200 */
[C---:B------:R-:W-:Y:S02]  /*8610*/  FMUL.FTZ R42, R2.reuse, R102 ;  /* 0x00000066022a7220 */ /* 0x040fe40000410000 */
[C---:B------:R-:W-:Y:S02]  /*8620*/  FMUL.FTZ R43, R2.reuse, R103 ;  /* 0x00000067022b7220 */ /* 0x040fe40000410000 */
[C---:B------:R-:W-:Y:S01]  /*8630*/  FMUL.FTZ R50, R2.reuse, R106 ;  /* 0x0000006a02327220 */ /* 0x040fe20000410000 */
[----:B------:R-:W-:Y:S01]  /*8640*/  MUFU.EX2 R143, R143 ;  /* 0x0000008f008f7308 */ /* 0x000fe20000000800 */
[C---:B------:R-:W-:Y:S01]  /*8650*/  FMUL.FTZ R51, R2.reuse, R107 ;  /* 0x0000006b02337220 */ /* 0x040fe20000410000 */
[----:B------:R-:W-:Y:S01]  /*8660*/  LDSM.16.MT88.4 R84, [R209+0x900] ;  /* 0x00090000d154783b */ /* 0x000fe20000004200 */
[----:B------:R-:W-:Y:S01]  /*8670*/  FMUL.FTZ R54, R2, R54 ;  /* 0x0000003602367220 */ /* 0x000fe20000410000 */
[----:B-1----:R-:W-:Y:S01]  /*8680*/  F2FP.PACK_AB R123, R130, R131 ;  /* 0x00000083827b723e */ /* 0x002fe200000000ff */
[C---:B------:R-:W-:Y:S02]  /*8690*/  FMUL.FTZ R55, R2.reuse, R55 ;  /* 0x0000003702377220 */ /* 0x040fe40000410000 */
[C---:B------:R-:W-:Y:S02]  /*86a0*/  FMUL.FTZ R56, R3.reuse, R56 ;  /* 0x0000003803387220 */ /* 0x040fe40000410000 */
[C---:B------:R-:W-:Y:S01]  /*86b0*/  FMUL.FTZ R57, R3.reuse, R57 ;  /* 0x0000003903397220 */ /* 0x040fe20000410000 */
[----:B------:R-:W-:Y:S01]  /*86c0*/  LDSM.16.MT88.4 R92, [R208+0x4900] ;  /* 0x00490000d05c783b */ /* 0x000fe20000004200 */
[C---:B--2---:R-:W-:Y:S01]  /*86d0*/  HMMA.16816.F32 R4, R120.reuse, R12, R4 ;  /* 0x0000000c7804723c */ /* 0x044fe20000001804 */
[----:B------:R-:W-:Y:S04]  /*86e0*/  MUFU.EX2 R154, R154 ;  /* 0x0000009a009a7308 */ /* 0x000fe80000000800 */
[C---:B------:R-:W-:Y:S02]  /*86f0*/  FMUL.FTZ R58, R2.reuse, R58 ;  /* 0x0000003a023a7220 */ /* 0x040fe40000410000 */
[----:B------:R-:W-:Y:S01]  /*8700*/  LDSM.16.MT88.4 R100, [R208+0x2900] ;  /* 0x00290000d064783b */ /* 0x000fe20000004200 */
[C---:B------:R-:W-:Y:S03]  /*8710*/  HMMA.16816.F32 R8, R120.reuse, R14, R8 ;  /* 0x0000000e7808723c */ /* 0x040fe60000001808 */
[----:B------:R-:W-:Y:S01]  /*8720*/  MUFU.EX2 R158, R158 ;  /* 0x0000009e009e7308 */ /* 0x000fe20000000800 */
[C---:B------:R-:W-:Y:S02]  /*8730*/  FMUL.FTZ R12, R3.reuse, R72 ;  /* 0x00000048030c7220 */ /* 0x040fe40000410000 */
[C---:B------:R-:W-:Y:S01]  /*8740*/  FMUL.FTZ R13, R3.reuse, R73 ;  /* 0x00000049030d7220 */ /* 0x040fe20000410000 */
[----:B------:R-:W-:Y:S01]  /*8750*/  LDSM.16.MT88.4 R104, [R212+0x5900] ;  /* 0x00590000d468783b */ /* 0x000fe20000004200 */
[C---:B------:R-:W-:Y:S04]  /*8760*/  FMUL.FTZ R14, R2.reuse, R74 ;  /* 0x0000004a020e7220 */ /* 0x040fe80000410000 */
[C---:B------:R-:W-:Y:S01]  /*8770*/  FMUL.FTZ R15, R2.reuse, R75 ;  /* 0x0000004b020f7220 */ /* 0x040fe20000410000 */
[----:B------:R-:W-:Y:S01]  /*8780*/  MUFU.EX2 R165, R165 ;  /* 0x000000a500a57308 */ /* 0x000fe20000000800 */
[C---:B------:R-:W-:Y:S01]  /*8790*/  FMUL.FTZ R59, R2.reuse, R59 ;  /* 0x0000003b023b7220 */ /* 0x040fe20000410000 */
[----:B------:R-:W1:Y:S01]  /*87a0*/  LDSM.16.MT88.4 R72, [R209+0x3100] ;  /* 0x00310000d148783b */ /* 0x000e620000004200 */
[C---:B------:R-:W-:Y:S02]  /*87b0*/  FMUL.FTZ R60, R3.reuse, R60 ;  /* 0x0000003c033c7220 */ /* 0x040fe40000410000 */
[C---:B------:R-:W-:Y:S01]  /*87c0*/  FMUL.FTZ R61, R3.reuse, R61 ;  /* 0x0000003d033d7220 */ /* 0x040fe20000410000 */
[C---:B------:R-:W-:Y:S03]  /*87d0*/  HMMA.16816.F32 R12, R120.reuse, R20, R12 ;  /* 0x00000014780c723c */ /* 0x040fe6000000180c */
[C---:B------:R-:W-:Y:S01]  /*87e0*/  FMUL.FTZ R62, R2.reuse, R62 ;  /* 0x0000003e023e7220 */ /* 0x040fe20000410000 */
[----:B------:R-:W-:Y:S01]  /*87f0*/  MUFU.EX2 R167, R167 ;  /* 0x000000a700a77308 */ /* 0x000fe20000000800 */
[C---:B------:R-:W-:Y:S02]  /*8800*/  FMUL.FTZ R63, R2.reuse, R63 ;  /* 0x0000003f023f7220 */ /* 0x040fe40000410000 */
[C---:B------:R-:W-:Y:S01]  /*8810*/  FMUL.FTZ R20, R3.reuse, R80 ;  /* 0x0000005003147220 */ /* 0x040fe20000410000 */
[C---:B------:R-:W-:Y:S04]  /*8820*/  HMMA.16816.F32 R16, R120.reuse, R22, R16 ;  /* 0x000000167810723c */ /* 0x040fe80000001810 */
[C---:B------:R-:W-:Y:S02]  /*8830*/  FMUL.FTZ R21, R3.reuse, R81 ;  /* 0x0000005103157220 */ /* 0x040fe40000410000 */
[C---:B------:R-:W-:Y:S01]  /*8840*/  FMUL.FTZ R64, R3.reuse, R64 ;  /* 0x0000004003407220 */ /* 0x040fe20000410000 */
[----:B------:R-:W-:Y:S01]  /*8850*/  MUFU.EX2 R166, R166 ;  /* 0x000000a600a67308 */ /* 0x000fe20000000800 */
[C---:B------:R-:W-:Y:S04]  /*8860*/  FMUL.FTZ R22, R2.reuse, R82 ;  /* 0x0000005202167220 */ /* 0x040fe80000410000 */
[C---:B------:R-:W-:Y:S02]  /*8870*/  FMUL.FTZ R23, R2.reuse, R83 ;  /* 0x0000005302177220 */ /* 0x040fe40000410000 */
[----:B------:R-:W2:Y:S01]  /*8880*/  LDSM.16.MT88.4 R80, [R212+0x900] ;  /* 0x00090000d450783b */ /* 0x000ea20000004200 */
[----:B------:R-:W-:Y:S02]  /*8890*/  FMUL.FTZ R65, R3, R65 ;  /* 0x0000004103417220 */ /* 0x000fe40000410000 */
[C---:B------:R-:W-:Y:S01]  /*88a0*/  FMUL.FTZ R66, R2.reuse, R66 ;  /* 0x0000004202427220 */ /* 0x040fe20000410000 */
[----:B------:R-:W-:Y:S01]  /*88b0*/  MUFU.EX2 R168, R168 ;  /* 0x000000a800a87308 */ /* 0x000fe20000000800 */
[C---:B------:R-:W-:Y:S03]  /*88c0*/  HMMA.16816.F32 R20, R120.reuse, R28, R20 ;  /* 0x0000001c7814723c */ /* 0x040fe60000001814 */
[C---:B------:R-:W-:Y:S02]  /*88d0*/  FMUL.FTZ R67, R2.reuse, R67 ;  /* 0x0000004302437220 */ /* 0x040fe40000410000 */
[--C-:B------:R-:W-:Y:S02]  /*88e0*/  FFMA.FTZ R171, R171, c[0x0][0x2d0], -R134.reuse ;  /* 0x0000b400abab7a23 */ /* 0x100fe40000010886 */
[C---:B------:R-:W-:Y:S01]  /*88f0*/  FMUL.FTZ R28, R3.reuse, R88 ;  /* 0x00000058031c7220 */ /* 0x040fe20000410000 */
[C---:B------:R-:W-:Y:S01]  /*8900*/  HMMA.16816.F32 R24, R120.reuse, R30, R24 ;  /* 0x0000001e7818723c */ /* 0x040fe20000001818 */
[----:B------:R-:W-:Y:S03]  /*8910*/  MUFU.EX2 R243, R243 ;  /* 0x000000f300f37308 */ /* 0x000fe60000000800 */
[----:B------:R-:W-:Y:S02]  /*8920*/  FMUL.FTZ R29, R3, R89 ;  /* 0x00000059031d7220 */ /* 0x000fe40000410000 */
[--C-:B------:R-:W-:Y:S02]  /*8930*/  FFMA.FTZ R157, R157, c[0x0][0x2d0], -R134.reuse ;  /* 0x0000b4009d9d7a23 */ /* 0x100fe40000010886 */
[C---:B------:R-:W-:Y:S03]  /*8940*/  FMUL.FTZ R30, R2.reuse, R90 ;  /* 0x0000005a021e7220 */ /* 0x040fe60000410000 */
[----:B------:R-:W-:Y:S01]  /*8950*/  MUFU.EX2 R171, R171 ;  /* 0x000000ab00ab7308 */ /* 0x000fe20000000800 */
[C---:B------:R-:W-:Y:S02]  /*8960*/  FMUL.FTZ R31, R2.reuse, R91 ;  /* 0x0000005b021f7220 */ /* 0x040fe40000410000 */
[----:B------:R-:W-:Y:S01]  /*8970*/  LDSM.16.MT88.4 R88, [R208+0x900] ;  /* 0x00090000d058783b */ /* 0x000fe20000004200 */
[--C-:B------:R-:W-:Y:S02]  /*8980*/  FFMA.FTZ R155, R155, c[0x0][0x2d0], -R134.reuse ;  /* 0x0000b4009b9b7a23 */ /* 0x100fe40000010886 */
[--C-:B------:R-:W-:Y:S02]  /*8990*/  FFMA.FTZ R139, R139, c[0x0][0x2d0], -R134.reuse ;  /* 0x0000b4008b8b7a23 */ /* 0x100fe40000010886 */
[C---:B------:R-:W-:Y:S02]  /*89a0*/  HMMA.16816.F32 R28, R120.reuse, R36, R28 ;  /* 0x00000024781c723c */ /* 0x040fe4000000181c */
[----:B------:R-:W-:Y:S01]  /*89b0*/  MUFU.EX2 R160, R160 ;  /* 0x000000a000a07308 */ /* 0x000fe20000000800 */
[----:B------:R-:W-:Y:S02]  /*89c0*/  FFMA.FTZ R135, R135, c[0x0][0x2d0], -R134 ;  /* 0x0000b40087877a23 */ /* 0x000fe40000010886 */
[C---:B------:R-:W-:Y:S02]  /*89d0*/  FFMA.FTZ R128, R3.reuse, R228, R128 ;  /* 0x000000e403807223 */ /* 0x040fe40000010080 */
[C---:B------:R-:W-:Y:S01]  /*89e0*/  FMUL.FTZ R36, R3.reuse, R96 ;  /* 0x0000006003247220 */ /* 0x040fe20000410000 */
[C---:B------:R-:W-:Y:S04]  /*89f0*/  HMMA.16816.F32 R32, R120.reuse, R38, R32 ;  /* 0x000000267820723c */ /* 0x040fe80000001820 */
[----:B------:R-:W-:Y:S01]  /*8a00*/  FMUL.FTZ R37, R3, R97 ;  /* 0x0000006103257220 */ /* 0x000fe20000410000 */
[----:B------:R-:W-:Y:S01]  /*8a10*/  MUFU.EX2 R152, R152 ;  /* 0x0000009800987308 */ /* 0x000fe20000000800 */
[C---:B------:R-:W-:Y:S02]  /*8a20*/  FFMA.FTZ R133, R2.reuse, R229, R133 ;  /* 0x000000e502857223 */ /* 0x040fe40000010085 */
[C---:B------:R-:W-:Y:S04]  /*8a30*/  FMUL.FTZ R38, R2.reuse, R98 ;  /* 0x0000006202267220 */ /* 0x040fe80000410000 */
[----:B------:R-:W-:Y:S02]  /*8a40*/  FMUL.FTZ R39, R2, R99 ;  /* 0x0000006302277220 */ /* 0x000fe40000410000 */
[----:B------:R-:W-:Y:S01]  /*8a50*/  LDSM.16.MT88.4 R96, [R209+0x2900] ;  /* 0x00290000d160783b */ /* 0x000fe20000004200 */
[----:B------:R-:W-:Y:S01]  /*8a60*/  MUFU.EX2 R157, R157 ;  /* 0x0000009d009d7308 */ /* 0x000fe20000000800 */
[----:B------:R-:W-:Y:S02]  /*8a70*/  FADD.FTZ R119, R119, R128 ;  /* 0x0000008077777221 */ /* 0x000fe40000010000 */
[----:B------:R-:W-:Y:S01]  /*8a80*/  FADD.FTZ R132, R132, R133 ;  /* 0x0000008584847221 */ /* 0x000fe20000010000 */
[C---:B------:R-:W-:Y:S03]  /*8a90*/  HMMA.16816.F32 R36, R120.reuse, R44, R36 ;  /* 0x0000002c7824723c */ /* 0x040fe60000001824 */
[----:B------:R-:W-:Y:S02]  /*8aa0*/  FADD.FTZ R118, R118, R119 ;  /* 0x0000007776767221 */ /* 0x000fe40000010000 */
[----:B------:R-:W-:Y:S01]  /*8ab0*/  FADD.FTZ R131, R131, R132 ;  /* 0x0000008483837221 */ /* 0x000fe20000010000 */
[----:B------:R-:W-:Y:S01]  /*8ac0*/  MUFU.EX2 R155, R155 ;  /* 0x0000009b009b7308 */ /* 0x000fe20000000800 */
[C---:B------:R-:W-:Y:S01]  /*8ad0*/  FMUL.FTZ R44, R3.reuse, R108 ;  /* 0x0000006c032c7220 */ /* 0x040fe20000410000 */
[C---:B------:R-:W-:Y:S04]  /*8ae0*/  HMMA.16816.F32 R40, R120.reuse, R46, R40 ;  /* 0x0000002e7828723c */ /* 0x040fe80000001828 */
[----:B------:R-:W-:Y:S02]  /*8af0*/  FMUL.FTZ R45, R3, R109 ;  /* 0x0000006d032d7220 */ /* 0x000fe40000410000 */
[--C-:B------:R-:W-:Y:S02]  /*8b00*/  FFMA.FTZ R108, R148, c[0x0][0x2d0], -R151.reuse ;  /* 0x0000b400946c7a23 */ /* 0x100fe40000010897 */
[C---:B------:R-:W-:Y:S01]  /*8b10*/  FMUL.FTZ R46, R2.reuse, R110 ;  /* 0x0000006e022e7220 */ /* 0x040fe20000410000 */
[----:B------:R-:W-:Y:S03]  /*8b20*/  MUFU.EX2 R142, R142 ;  /* 0x0000008e008e7308 */ /* 0x000fe60000000800 */
[----:B------:R-:W-:Y:S02]  /*8b30*/  FMUL.FTZ R47, R2, R111 ;  /* 0x0000006f022f7220 */ /* 0x000fe40000410000 */
[--C-:B------:R-:W-:Y:S02]  /*8b40*/  FFMA.FTZ R109, R249, c[0x0][0x2d0], -R134.reuse ;  /* 0x0000b400f96d7a23 */ /* 0x100fe40000010886 */
[--C-:B------:R-:W-:Y:S02]  /*8b50*/  FFMA.FTZ R110, R247, c[0x0][0x2d0], -R134.reuse ;  /* 0x0000b400f76e7a23 */ /* 0x100fe40000010886 */
[--C-:B------:R-:W-:Y:S01]  /*8b60*/  FFMA.FTZ R111, R161, c[0x0][0x2d0], -R134.reuse ;  /* 0x0000b400a16f7a23 */ /* 0x100fe20000010886 */
[C---:B---3--:R-:W-:Y:S01]  /*8b70*/  HMMA.16816.F32 R44, R120.reuse, R68, R44 ;  /* 0x00000044782c723c */ /* 0x048fe2000000182c */
[----:B------:R-:W3:Y:S02]  /*8b80*/  MUFU.EX2 R108, R108 ;  /* 0x0000006c006c7308 */ /* 0x000ee40000000800 */
[--C-:B------:R-:W-:Y:S02]  /*8b90*/  FFMA.FTZ R148, R159, c[0x0][0x2d0], -R134.reuse ;  /* 0x0000b4009f947a23 */ /* 0x100fe40000010886 */
[--C-:B------:R-:W-:Y:S02]  /*8ba0*/  FFMA.FTZ R159, R164, c[0x0][0x2d0], -R151.reuse ;  /* 0x0000b400a49f7a23 */ /* 0x100fe40000010897 */
[----:B----4-:R-:W-:Y:S01]  /*8bb0*/  F2FP.PACK_AB R68, R140, R137 ;  /* 0x000000898c44723e */ /* 0x010fe200000000ff */
[C---:B------:R-:W-:Y:S03]  /*8bc0*/  HMMA.16816.F32 R48, R120.reuse, R70, R48 ;  /* 0x000000467830723c */ /* 0x040fe60000001830 */
[----:B------:R-:W-:Y:S01]  /*8bd0*/  MUFU.EX2 R109, R109 ;  /* 0x0000006d006d7308 */ /* 0x000fe20000000800 */
[--C-:B------:R-:W-:Y:S02]  /*8be0*/  FFMA.FTZ R161, R162, c[0x0][0x2d0], -R151.reuse ;  /* 0x0000b400a2a17a23 */ /* 0x100fe40000010897 */
[--C-:B------:R-:W-:Y:S02]  /*8bf0*/  FFMA.FTZ R162, R239, c[0x0][0x2d0], -R134.reuse ;  /* 0x0000b400efa27a23 */ /* 0x100fe40000010886 */
[C---:B-1----:R-:W-:Y:S04]  /*8c00*/  HMMA.16816.F32 R52, R120.reuse, R72, R52 ;  /* 0x000000487834723c */ /* 0x042fe80000001834 */
[--C-:B------:R-:W-:Y:S01]  /*8c10*/  FFMA.FTZ R164, R169, c[0x0][0x2d0], -R134.reuse ;  /* 0x0000b400a9a47a23 */ /* 0x100fe20000010886 */
[----:B------:R-:W1:Y:S01]  /*8c20*/  MUFU.EX2 R110, R110 ;  /* 0x0000006e006e7308 */ /* 0x000e620000000800 */
[--C-:B------:R-:W-:Y:S02]  /*8c30*/  FFMA.FTZ R169, R240, c[0x0][0x2d0], -R151.reuse ;  /* 0x0000b400f0a97a23 */ /* 0x100fe40000010897 */
[C---:B------:R-:W-:Y:S01]  /*8c40*/  HMMA.16816.F32 R56, R120.reuse, R74, R56 ;  /* 0x0000004a7838723c */ /* 0x040fe20000001838 */
[----:B------:R-:W4:Y:S03]  /*8c50*/  LDSM.16.MT88.4 R72, [R210+0x900] ;  /* 0x00090000d248783b */ /* 0x000f260000004200 */
[----:B---3--:R-:W-:Y:S01]  /*8c60*/  F2FP.PACK_AB R70, R108, R143 ;  /* 0x0000008f6c46723e */ /* 0x008fe200000000ff */
[--C-:B------:R-:W-:Y:S02]  /*8c70*/  FFMA.FTZ R239, R170, c[0x0][0x2d0], -R151.reuse ;  /* 0x0000b400aaef7a23 */ /* 0x100fe40000010897 */
[----:B------:R-:W-:Y:S01]  /*8c80*/  MUFU.EX2 R111, R111 ;  /* 0x0000006f006f7308 */ /* 0x000fe20000000800 */
[C---:B------:R-:W-:Y:S04]  /*8c90*/  HMMA.16816.F32 R60, R120.reuse, R76, R60 ;  /* 0x0000004c783c723c */ /* 0x040fe8000000183c */
[--C-:B------:R-:W-:Y:S02]  /*8ca0*/  FFMA.FTZ R170, R245, c[0x0][0x2d0], -R134.reuse ;  /* 0x0000b400f5aa7a23 */ /* 0x100fe40000010886 */
[--C-:B------:R-:W-:Y:S02]  /*8cb0*/  FFMA.FTZ R240, R241, c[0x0][0x2d0], -R134.reuse ;  /* 0x0000b400f1f07a23 */ /* 0x100fe40000010886 */
[----:B------:R-:W-:Y:S01]  /*8cc0*/  HMMA.16816.F32 R64, R120, R78, R64 ;  /* 0x0000004e7840723c */ /* 0x000fe20000001840 */
[----:B------:R-:W3:Y:S01]  /*8cd0*/  MUFU.EX2 R148, R148 ;  /* 0x0000009400947308 */ /* 0x000ee20000000800 */
[----:B------:R-:W5:Y:S02]  /*8ce0*/  LDSM.16.MT88.4 R76, [R212+0x3900] ;  /* 0x00390000d44c783b */ /* 0x000f640000004200 */
[--C-:B------:R-:W-:Y:S01]  /*8cf0*/  FFMA.FTZ R241, R156, c[0x0][0x2d0], -R151.reuse ;  /* 0x0000b4009cf17a23 */ /* 0x100fe20000010897 */
[----:B-1----:R-:W-:Y:S01]  /*8d00*/  F2FP.PACK_AB R69, R110, R109 ;  /* 0x0000006d6e45723e */ /* 0x002fe200000000ff */
[--C-:B------:R-:W-:Y:S02]  /*8d10*/  FFMA.FTZ R245, R150, c[0x0][0x2d0], -R151.reuse ;  /* 0x0000b40096f57a23 */ /* 0x100fe40000010897 */
[--C-:B------:R-:W-:Y:S03]  /*8d20*/  FFMA.FTZ R150, R163, c[0x0][0x2d0], -R134.reuse ;  /* 0x0000b400a3967a23 */ /* 0x100fe60000010886 */
[----:B------:R-:W1:Y:S01]  /*8d30*/  MUFU.EX2 R159, R159 ;  /* 0x0000009f009f7308 */ /* 0x000e620000000800 */
[--C-:B------:R-:W-:Y:S02]  /*8d40*/  FFMA.FTZ R156, R153, c[0x0][0x2d0], -R134.reuse ;  /* 0x0000b400999c7a23 */ /* 0x100fe40000010886 */
[----:B------:R-:W-:Y:S02]  /*8d50*/  FFMA.FTZ R151, R136, c[0x0][0x2d0], -R151 ;  /* 0x0000b40088977a23 */ /* 0x000fe40000010897 */
[--C-:B------:R-:W-:Y:S02]  /*8d60*/  FFMA.FTZ R136, R149, c[0x0][0x2d0], -R134.reuse ;  /* 0x0000b40095887a23 */ /* 0x100fe40000010886 */
[----:B------:R-:W-:Y:S02]  /*8d70*/  FFMA.FTZ R134, R117, c[0x0][0x2d0], -R134 ;  /* 0x0000b40075867a23 */ /* 0x000fe40000010886 */
[----:B------:R-:W-:Y:S01]  /*8d80*/  FADD.FTZ R118, R129, R118 ;  /* 0x0000007681767221 */ /* 0x000fe20000010000 */
[----:B------:R-:W1:Y:S01]  /*8d90*/  MUFU.EX2 R161, R161 ;  /* 0x000000a100a17308 */ /* 0x000e620000000800 */
[----:B------:R-:W-:Y:S02]  /*8da0*/  FADD.FTZ R130, R130, R131 ;  /* 0x0000008382827221 */ /* 0x000fe40000010000 */
[----:B------:R-:W-:Y:S01]  /*8db0*/  FADD.FTZ R137, R137, R118 ;  /* 0x0000007689897221 */ /* 0x000fe20000010000 */
[----:B---3--:R-:W-:Y:S01]  /*8dc0*/  F2FP.PACK_AB R71, R148, R111 ;  /* 0x0000006f9447723e */ /* 0x008fe200000000ff */
[----:B------:R-:W-:Y:S02]  /*8dd0*/  FADD.FTZ R109, R109, R130 ;  /* 0x000000826d6d7221 */ /* 0x000fe40000010000 */
[----:B------:R-:W-:Y:S02]  /*8de0*/  FADD.FTZ R140, R140, R137 ;  /* 0x000000898c8c7221 */ /* 0x000fe40000010000 */
[----:B------:R-:W-:Y:S01]  /*8df0*/  FADD.FTZ R110, R110, R109 ;  /* 0x0000006d6e6e7221 */ /* 0x000fe20000010000 */
[----:B------:R-:W3:Y:S01]  /*8e00*/  MUFU.EX2 R162, R162 ;  /* 0x000000a200a27308 */ /* 0x000ee20000000800 */
[C---:B--2---:R-:W-:Y:S05]  /*8e10*/  HMMA.16816.F32 R4, R68.reuse, R80, R4 ;  /* 0x000000504404723c */ /* 0x044fea0000001804 */
[----:B------:R-:W-:Y:S02]  /*8e20*/  FADD.FTZ R143, R143, R140 ;  /* 0x0000008c8f8f7221 */ /* 0x000fe40000010000 */
[----:B------:R-:W-:Y:S01]  /*8e30*/  FADD.FTZ R3, R111, R110 ;  /* 0x0000006e6f037221 */ /* 0x000fe20000010000 */
[C---:B------:R-:W-:Y:S01]  /*8e40*/  HMMA.16816.F32 R8, R68.reuse, R82, R8 ;  /* 0x000000524408723c */ /* 0x040fe20000001808 */
[----:B------:R-:W-:Y:S01]  /*8e50*/  LDSM.16.MT88.4 R80, [R209+0x3900] ;  /* 0x00390000d150783b */ /* 0x000fe20000004200 */
[----:B------:R-:W2:Y:S02]  /*8e60*/  MUFU.EX2 R164, R164 ;  /* 0x000000a400a47308 */ /* 0x000ea40000000800 */
[----:B------:R-:W-:Y:S02]  /*8e70*/  FADD.FTZ R108, R108, R143 ;  /* 0x0000008f6c6c7221 */ /* 0x000fe40000010000 */
[----:B------:R-:W-:Y:S02]  /*8e80*/  FADD.FTZ R3, R148, R3 ;  /* 0x0000000394037221 */ /* 0x000fe40000010000 */
[C---:B----4-:R-:W-:Y:S04]  /*8e90*/  HMMA.16816.F32 R12, R68.reuse, R72, R12 ;  /* 0x00000048440c723c */ /* 0x050fe8000000180c */
[----:B------:R-:W-:Y:S04]  /*8ea0*/  MUFU.EX2 R169, R169 ;  /* 0x000000a900a97308 */ /* 0x000fe80000000800 */
[C---:B------:R-:W-:Y:S01]  /*8eb0*/  HMMA.16816.F32 R16, R68.reuse, R74, R16 ;  /* 0x0000004a4410723c */ /* 0x040fe20000001810 */
[----:B------:R-:W4:Y:S05]  /*8ec0*/  LDSM.16.MT88.4 R72, [R210+0x3900] ;  /* 0x00390000d248783b */ /* 0x000f2a0000004200 */
[----:B------:R-:W-:Y:S02]  /*8ed0*/  MUFU.EX2 R239, R239 ;  /* 0x000000ef00ef7308 */ /* 0x000fe40000000800 */
[C---:B------:R-:W-:Y:S08]  /*8ee0*/  HMMA.16816.F32 R20, R68.reuse, R84, R20 ;  /* 0x000000544414723c */ /* 0x040ff00000001814 */
[C---:B------:R-:W-:Y:S01]  /*8ef0*/  HMMA.16816.F32 R24, R68.reuse, R86, R24 ;  /* 0x000000564418723c */ /* 0x040fe20000001818 */
[----:B------:R-:W1:Y:S01]  /*8f00*/  LDSM.16.MT88.4 R84, [R208+0x3900] ;  /* 0x00390000d054783b */ /* 0x000e620000004200 */
[----:B------:R-:W-:Y:S06]  /*8f10*/  MUFU.EX2 R170, R170 ;  /* 0x000000aa00aa7308 */ /* 0x000fec0000000800 */
[C---:B------:R-:W-:Y:S04]  /*8f20*/  HMMA.16816.F32 R28, R68.reuse, R88, R28 ;  /* 0x00000058441c723c */ /* 0x040fe8000000181c */
[----:B------:R-:W-:Y:S04]  /*8f30*/  MUFU.EX2 R240, R240 ;  /* 0x000000f000f07308 */ /* 0x000fe80000000800 */
[C---:B------:R-:W-:Y:S01]  /*8f40*/  HMMA.16816.F32 R32, R68.reuse, R90, R32 ;  /* 0x0000005a4420723c */ /* 0x040fe20000001820 */
[----:B------:R-:W-:Y:S05]  /*8f50*/  LDSM.16.MT88.4 R88, [R208+0x4100] ;  /* 0x00410000d058783b */ /* 0x000fea0000004200 */
[----:B------:R-:W-:Y:S02]  /*8f60*/  MUFU.EX2 R241, R241 ;  /* 0x000000f100f17308 */ /* 0x000fe40000000800 */
[C---:B-----5:R-:W-:Y:S08]  /*8f70*/  HMMA.16816.F32 R36, R68.reuse, R76, R36 ;  /* 0x0000004c4424723c */ /* 0x060ff00000001824 */
[C---:B------:R-:W-:Y:S01]  /*8f80*/  HMMA.16816.F32 R40, R68.reuse, R78, R40 ;  /* 0x0000004e4428723c */ /* 0x040fe20000001828 */
[----:B------:R-:W-:Y:S01]  /*8f90*/  LDSM.16.MT88.4 R76, [R210+0x1100] ;  /* 0x00110000d24c783b */ /* 0x000fe20000004200 */
[----:B------:R-:W-:Y:S06]  /*8fa0*/  MUFU.EX2 R245, R245 ;  /* 0x000000f500f57308 */ /* 0x000fec0000000800 */
[C---:B----4-:R-:W-:Y:S04]  /*8fb0*/  HMMA.16816.F32 R44, R68.reuse, R72, R44 ;  /* 0x00000048442c723c */ /* 0x050fe8000000182c */
[----:B------:R-:W-:Y:S04]  /*8fc0*/  MUFU.EX2 R150, R150 ;  /* 0x0000009600967308 */ /* 0x000fe80000000800 */
[C---:B------:R-:W-:Y:S01]  /*8fd0*/  HMMA.16816.F32 R48, R68.reuse, R74, R48 ;  /* 0x0000004a4430723c */ /* 0x040fe20000001830 */
[----:B------:R-:W4:Y:S05]  /*8fe0*/  LDSM.16.MT88.4 R72, [R212+0x1100] ;  /* 0x00110000d448783b */ /* 0x000f2a0000004200 */
[----:B------:R-:W-:Y:S02]  /*8ff0*/  MUFU.EX2 R156, R156 ;  /* 0x0000009c009c7308 */ /* 0x000fe40000000800 */
[C---:B------:R-:W-:Y:S08]  /*9000*/  HMMA.16816.F32 R52, R68.reuse, R80, R52 ;  /* 0x000000504434723c */ /* 0x040ff00000001834 */
[C---:B------:R-:W-:Y:S01]  /*9010*/  HMMA.16816.F32 R56, R68.reuse, R82, R56 ;  /* 0x000000524438723c */ /* 0x040fe20000001838 */
[----:B------:R-:W5:Y:S01]  /*9020*/  LDSM.16.MT88.4 R80, [R209+0x1100] ;  /* 0x00110000d150783b */ /* 0x000f620000004200 */
[----:B------:R-:W2:Y:S06]  /*9030*/  MUFU.EX2 R141, R141 ;  /* 0x0000008d008d7308 */ /* 0x000eac0000000800 */
[C---:B-1----:R-:W-:Y:S04]  /*9040*/  HMMA.16816.F32 R60, R68.reuse, R84, R60 ;  /* 0x00000054443c723c */ /* 0x042fe8000000183c */
[----:B------:R-:W-:Y:S04]  /*9050*/  MUFU.EX2 R138, R138 ;  /* 0x0000008a008a7308 */ /* 0x000fe80000000800 */
[----:B------:R-:W-:Y:S01]  /*9060*/  HMMA.16816.F32 R64, R68, R86, R64 ;  /* 0x000000564440723c */ /* 0x000fe20000001840 */
[----:B------:R-:W1:Y:S05]  /*9070*/  LDSM.16.MT88.4 R84, [R208+0x1100] ;  /* 0x00110000d054783b */ /* 0x000e6a0000004200 */
[----:B------:R-:W5:Y:S01]  /*9080*/  MUFU.EX2 R151, R151 ;  /* 0x0000009700977308 */ /* 0x000f620000000800 */
[----:B------:R-:W-:Y:S01]  /*9090*/  F2FP.PACK_AB R68, R154, R159 ;  /* 0x0000009f9a44723e */ /* 0x000fe200000000ff */
[----:B------:R-:W-:Y:S01]  /*90a0*/  FADD.FTZ R159, R159, R108 ;  /* 0x0000006c9f9f7221 */ /* 0x000fe20000010000 */
[----:B------:R-:W-:Y:S03]  /*90b0*/  F2FP.PACK_AB R70, R161, R158 ;  /* 0x0000009ea146723e */ /* 0x000fe600000000ff */
[----:B---3--:R-:W-:Y:S01]  /*90c0*/  F2FP.PACK_AB R69, R165, R162 ;  /* 0x000000a2a545723e */ /* 0x008fe200000000ff */
[----:B------:R-:W-:Y:S01]  /*90d0*/  FADD.FTZ R162, R162, R3 ;  /* 0x00000003a2a27221 */ /* 0x000fe20000010000 */
[----:B--2---:R-:W-:Y:S01]  /*90e0*/  F2FP.PACK_AB R71, R167, R164 ;  /* 0x000000a4a747723e */ /* 0x004fe200000000ff */
[----:B------:R-:W-:Y:S01]  /*90f0*/  FADD.FTZ R159, R154, R159 ;  /* 0x0000009f9a9f7221 */ /* 0x000fe20000010000 */
[----:B------:R-:W-:Y:S01]  /*9100*/  F2FP.PACK_AB R120, R141, R142 ;  /* 0x0000008e8d78723e */ /* 0x000fe200000000ff */
[----:B------:R-:W-:Y:S01]  /*9110*/  MUFU.EX2 R136, R136 ;  /* 0x0000008800887308 */ /* 0x000fe20000000800 */
[----:B------:R-:W-:Y:S02]  /*9120*/  FADD.FTZ R165, R165, R162 ;  /* 0x000000a2a5a57221 */ /* 0x000fe40000010000 */
[----:B------:R-:W-:Y:S01]  /*9130*/  FADD.FTZ R158, R158, R159 ;  /* 0x0000009f9e9e7221 */ /* 0x000fe20000010000 */
[C---:B----4-:R-:W-:Y:S03]  /*9140*/  HMMA.16816.F32 R4, R68.reuse, R72, R4 ;  /* 0x000000484404723c */ /* 0x050fe60000001804 */
[----:B------:R-:W-:Y:S02]  /*9150*/  FADD.FTZ R164, R164, R165 ;  /* 0x000000a5a4a47221 */ /* 0x000fe40000010000 */
[----:B------:R-:W-:Y:S01]  /*9160*/  FADD.FTZ R161, R161, R158 ;  /* 0x0000009ea1a17221 */ /* 0x000fe20000010000 */
[----:B------:R-:W2:Y:S01]  /*9170*/  MUFU.EX2 R139, R139 ;  /* 0x0000008b008b7308 */ /* 0x000ea20000000800 */
[----:B------:R-:W-:Y:S01]  /*9180*/  FADD.FTZ R167, R167, R164 ;  /* 0x000000a4a7a77221 */ /* 0x000fe20000010000 */
[C---:B------:R-:W-:Y:S01]  /*9190*/  HMMA.16816.F32 R8, R68.reuse, R74, R8 ;  /* 0x0000004a4408723c */ /* 0x040fe20000001808 */
[----:B------:R-:W3:Y:S03]  /*91a0*/  LDSM.16.MT88.4 R72, [R212+0x4100] ;  /* 0x00410000d448783b */ /* 0x000ee60000004200 */
[----:B-----5:R-:W-:Y:S04]  /*91b0*/  F2FP.PACK_AB R122, R151, R138 ;  /* 0x0000008a977a723e */ /* 0x020fe800000000ff */
[C---:B------:R-:W-:Y:S01]  /*91c0*/  HMMA.16816.F32 R12, R68.reuse, R76, R12 ;  /* 0x0000004c440c723c */ /* 0x040fe2000000180c */
[----:B------:R-:W-:Y:S07]  /*91d0*/  MUFU.EX2 R135, R135 ;  /* 0x0000008700877308 */ /* 0x000fee0000000800 */
[C---:B------:R-:W-:Y:S01]  /*91e0*/  HMMA.16816.F32 R16, R68.reuse, R78, R16 ;  /* 0x0000004e4410723c */ /* 0x040fe20000001810 */
[----:B------:R-:W4:Y:S02]  /*91f0*/  LDSM.16.MT88.4 R76, [R210+0x4100] ;  /* 0x00410000d24c783b */ /* 0x000f240000004200 */
[----:B------:R-:W5:Y:S01]  /*9200*/  MUFU.EX2 R134, R134 ;  /* 0x0000008600867308 */ /* 0x000f620000000800 */
[----:B--2---:R-:W-:Y:S04]  /*9210*/  F2FP.PACK_AB R121, R139, R136 ;  /* 0x000000888b79723e */ /* 0x004fe800000000ff */
[C---:B------:R-:W-:Y:S08]  /*9220*/  HMMA.16816.F32 R20, R68.reuse, R80, R20 ;  /* 0x000000504414723c */ /* 0x040ff00000001814 */
[C---:B------:R-:W-:Y:S01]  /*9230*/  HMMA.16816.F32 R24, R68.reuse, R82, R24 ;  /* 0x000000524418723c */ /* 0x040fe20000001818 */
[----:B------:R-:W2:Y:S07]  /*9240*/  LDSM.16.MT88.4 R80, [R209+0x4100] ;  /* 0x00410000d150783b */ /* 0x000eae0000004200 */
[C---:B-1----:R-:W-:Y:S04]  /*9250*/  HMMA.16816.F32 R28, R68.reuse, R84, R28 ;  /* 0x00000054441c723c */ /* 0x042fe8000000181c */
[----:B-----5:R-:W-:Y:S04]  /*9260*/  F2FP.PACK_AB R123, R134, R135 ;  /* 0x00000087867b723e */ /* 0x020fe800000000ff */
[C---:B------:R-:W-:Y:S01]  /*9270*/  HMMA.16816.F32 R32, R68.reuse, R86, R32 ;  /* 0x000000564420723c */ /* 0x040fe20000001820 */
[----:B------:R-:W1:Y:S07]  /*9280*/  LDSM.16.MT88.4 R84, [R212+0x1900] ;  /* 0x00190000d454783b */ /* 0x000e6e0000004200 */
[C---:B---3--:R-:W-:Y:S08]  /*9290*/  HMMA.16816.F32 R36, R68.reuse, R72, R36 ;  /* 0x000000484424723c */ /* 0x048ff00000001824 */
[C---:B------:R-:W-:Y:S01]  /*92a0*/  HMMA.16816.F32 R40, R68.reuse, R74, R40 ;  /* 0x0000004a4428723c */ /* 0x040fe20000001828 */
[----:B------:R-:W3:Y:S07]  /*92b0*/  LDSM.16.MT88.4 R72, [R210+0x1900] ;  /* 0x00190000d248783b */ /* 0x000eee0000004200 */
[C---:B----4-:R-:W-:Y:S08]  /*92c0*/  HMMA.16816.F32 R44, R68.reuse, R76, R44 ;  /* 0x0000004c442c723c */ /* 0x050ff0000000182c */
[C---:B------:R-:W-:Y:S01]  /*92d0*/  HMMA.16816.F32 R48, R68.reuse, R78, R48 ;  /* 0x0000004e4430723c */ /* 0x040fe20000001830 */
[----:B------:R-:W4:Y:S07]  /*92e0*/  LDSM.16.MT88.4 R76, [R209+0x1900] ;  /* 0x00190000d14c783b */ /* 0x000f2e0000004200 */
[C---:B--2---:R-:W-:Y:S08]  /*92f0*/  HMMA.16816.F32 R52, R68.reuse, R80, R52 ;  /* 0x000000504434723c */ /* 0x044ff00000001834 */
[C---:B------:R-:W-:Y:S01]  /*9300*/  HMMA.16816.F32 R56, R68.reuse, R82, R56 ;  /* 0x000000524438723c */ /* 0x040fe20000001838 */
[----:B------:R-:W2:Y:S07]  /*9310*/  LDSM.16.MT88.4 R80, [R208+0x1900] ;  /* 0x00190000d050783b */ /* 0x000eae0000004200 */
        /* <DEDUP_REMOVED lines=14> */
[----:B------:R-:W-:Y:S01]  /*9400*/  FADD.FTZ R239, R239, R168 ;  /* 0x000000a8efef7221 */ /* 0x000fe20000010000 */
[----:B------:R-:W-:Y:S01]  /*9410*/  IADD3 R168, R238, -0x1, RZ ;  /* 0xffffffffeea87810 */ /* 0x000fe20007ffe0ff */
[----:B------:R-:W-:Y:S01]  /*9420*/  FADD.FTZ R171, R171, R240 ;  /* 0x000000f0abab7221 */ /* 0x000fe20000010000 */
[C---:B------:R-:W-:Y:S01]  /*9430*/  HMMA.16816.F32 R8, R68.reuse, R86, R8 ;  /* 0x000000564408723c */ /* 0x040fe20000001808 */
[----:B------:R-:W1:Y:S03]  /*9440*/  LDSM.16.MT88.4 R84, [R212+0x4900] ;  /* 0x00490000d454783b */ /* 0x000e660000004200 */
[----:B------:R-:W-:Y:S02]  /*9450*/  FADD.FTZ R2, R150, R171 ;  /* 0x000000ab96027221 */ /* 0x000fe40000010000 */
[----:B------:R-:W-:Y:S02]  /*9460*/  IMAD.MOV.U32 R238, RZ, RZ, R168 ;  /* 0x000000ffffee7224 */ /* 0x000fe400078e00a8 */
[C---:B---3--:R-:W-:Y:S04]  /*9470*/  HMMA.16816.F32 R12, R68.reuse, R72, R12 ;  /* 0x00000048440c723c */ /* 0x048fe8000000180c */
[----:B------:R-:W-:Y:S04]  /*9480*/  FADD.FTZ R2, R157, R2 ;  /* 0x000000029d027221 */ /* 0x000fe80000010000 */
[C---:B------:R-:W-:Y:S01]  /*9490*/  HMMA.16816.F32 R16, R68.reuse, R74, R16 ;  /* 0x0000004a4410723c */ /* 0x040fe20000001810 */
[----:B------:R-:W3:Y:S03]  /*94a0*/  LDSM.16.MT88.4 R72, [R210+0x4900] ;  /* 0x00490000d248783b */ /* 0x000ee60000004200 */
[----:B------:R-:W-:Y:S02]  /*94b0*/  FADD.FTZ R3, R155, R2 ;  /* 0x000000029b037221 */ /* 0x000fe40000010000 */
[----:B------:R-:W-:Y:S02]  /*94c0*/  IMAD.MOV.U32 R2, RZ, RZ, R116 ;  /* 0x000000ffff027224 */ /* 0x000fe400078e0074 */
[C---:B----4-:R-:W-:Y:S04]  /*94d0*/  HMMA.16816.F32 R20, R68.reuse, R76, R20 ;  /* 0x0000004c4414723c */ /* 0x050fe80000001814 */
[----:B------:R-:W-:Y:S04]  /*94e0*/  FADD.FTZ R3, R156, R3 ;  /* 0x000000039c037221 */ /* 0x000fe80000010000 */
[C---:B------:R-:W-:Y:S01]  /*94f0*/  HMMA.16816.F32 R24, R68.reuse, R78, R24 ;  /* 0x0000004e4418723c */ /* 0x040fe20000001818 */
[----:B------:R-:W4:Y:S03]  /*9500*/  LDSM.16.MT88.4 R76, [R212+0x2100] ;  /* 0x00210000d44c783b */ /* 0x000f260000004200 */
[----:B------:R-:W-:Y:S02]  /*9510*/  FADD.FTZ R136, R136, R3 ;  /* 0x0000000388887221 */ /* 0x000fe40000010000 */
[----:B------:R-:W-:Y:S02]  /*9520*/  IMAD.MOV.U32 R3, RZ, RZ, R0 ;  /* 0x000000ffff037224 */ /* 0x000fe400078e0000 */
[C---:B--2---:R-:W-:Y:S04]  /*9530*/  HMMA.16816.F32 R28, R68.reuse, R80, R28 ;  /* 0x00000050441c723c */ /* 0x044fe8000000181c */
[----:B------:R-:W-:Y:S04]  /*9540*/  FADD.FTZ R136, R139, R136 ;  /* 0x000000888b887221 */ /* 0x000fe80000010000 */
[C---:B------:R-:W-:Y:S01]  /*9550*/  HMMA.16816.F32 R32, R68.reuse, R82, R32 ;  /* 0x000000524420723c */ /* 0x040fe20000001820 */
[----:B------:R-:W2:Y:S03]  /*9560*/  LDSM.16.MT88.4 R80, [R210+0x2100] ;  /* 0x00210000d250783b */ /* 0x000ea60000004200 */
[----:B------:R-:W-:Y:S04]  /*9570*/  FADD.FTZ R135, R135, R136 ;  /* 0x0000008887877221 */ /* 0x000fe80000010000 */
[C---:B-1----:R-:W-:Y:S04]  /*9580*/  HMMA.16816.F32 R36, R68.reuse, R84, R36 ;  /* 0x000000544424723c */ /* 0x042fe80000001824 */
[----:B------:R-:W-:Y:S04]  /*9590*/  FADD.FTZ R229, R134, R135 ;  /* 0x0000008786e57221 */ /* 0x000fe80000010000 */
[C---:B------:R-:W-:Y:S01]  /*95a0*/  HMMA.16816.F32 R40, R68.reuse, R86, R40 ;  /* 0x000000564428723c */ /* 0x040fe20000001828 */
[----:B------:R-:W-:Y:S07]  /*95b0*/  LDSM.16.MT88.4 R84, [R208+0x2100] ;  /* 0x00210000d054783b */ /* 0x000fee0000004200 */
[C---:B---3--:R-:W-:Y:S08]  /*95c0*/  HMMA.16816.F32 R44, R68.reuse, R72, R44 ;  /* 0x00000048442c723c */ /* 0x048ff0000000182c */
[C---:B------:R-:W-:Y:S01]  /*95d0*/  HMMA.16816.F32 R48, R68.reuse, R74, R48 ;  /* 0x0000004a4430723c */ /* 0x040fe20000001830 */
[----:B------:R-:W1:Y:S07]  /*95e0*/  LDSM.16.MT88.4 R72, [R209+0x2100] ;  /* 0x00210000d148783b */ /* 0x000e6e0000004200 */
        /* <DEDUP_REMOVED lines=11> */
[----:B------:R-:W-:Y:S03]  /*96a0*/  F2FP.PACK_AB R71, R156, R155 ;  /* 0x0000009b9c47723e */ /* 0x000fe600000000ff */
[----:B------:R-:W-:Y:S04]  /*96b0*/  FADD.FTZ R152, R152, R241 ;  /* 0x000000f198987221 */ /* 0x000fe80000010000 */
[C---:B----4-:R-:W-:Y:S03]  /*96c0*/  HMMA.16816.F32 R4, R68.reuse, R76, R4 ;  /* 0x0000004c4404723c */ /* 0x050fe60000001804 */
[----:B------:R-:W-:Y:S04]  /*96d0*/  FADD.FTZ R245, R245, R152 ;  /* 0x00000098f5f57221 */ /* 0x000fe80000010000 */
[----:B------:R-:W-:Y:S01]  /*96e0*/  FADD.FTZ R142, R142, R245 ;  /* 0x000000f58e8e7221 */ /* 0x000fe20000010000 */
[C---:B------:R-:W-:Y:S01]  /*96f0*/  HMMA.16816.F32 R8, R68.reuse, R78, R8 ;  /* 0x0000004e4408723c */ /* 0x040fe20000001808 */
[----:B------:R-:W3:Y:S03]  /*9700*/  LDSM.16.MT88.4 R76, [R212+0x5100] ;  /* 0x00510000d44c783b */ /* 0x000ee60000004200 */
[----:B------:R-:W-:Y:S04]  /*9710*/  FADD.FTZ R141, R141, R142 ;  /* 0x0000008e8d8d7221 */ /* 0x000fe80000010000 */
[C---:B--2---:R-:W-:Y:S04]  /*9720*/  HMMA.16816.F32 R12, R68.reuse, R80, R12 ;  /* 0x00000050440c723c */ /* 0x044fe8000000180c */
[----:B------:R-:W-:Y:S04]  /*9730*/  FADD.FTZ R138, R138, R141 ;  /* 0x0000008d8a8a7221 */ /* 0x000fe80000010000 */
[C---:B------:R-:W-:Y:S01]  /*9740*/  HMMA.16816.F32 R16, R68.reuse, R82, R16 ;  /* 0x000000524410723c */ /* 0x040fe20000001810 */
[----:B------:R-:W2:Y:S03]  /*9750*/  LDSM.16.MT88.4 R80, [R210+0x5100] ;  /* 0x00510000d250783b */ /* 0x000ea60000004200 */
[----:B------:R-:W-:Y:S04]  /*9760*/  FADD.FTZ R228, R151, R138 ;  /* 0x0000008a97e47221 */ /* 0x000fe80000010000 */
[C---:B-1----:R-:W-:Y:S08]  /*9770*/  HMMA.16816.F32 R20, R68.reuse, R72, R20 ;  /* 0x000000484414723c */ /* 0x042ff00000001814 */
[C---:B------:R-:W-:Y:S01]  /*9780*/  HMMA.16816.F32 R24, R68.reuse, R74, R24 ;  /* 0x0000004a4418723c */ /* 0x040fe20000001818 */
[----:B------:R-:W1:Y:S07]  /*9790*/  LDSM.16.MT88.4 R72, [R208+0x5100] ;  /* 0x00510000d048783b */ /* 0x000e6e0000004200 */
[C---:B------:R-:W-:Y:S08]  /*97a0*/  HMMA.16816.F32 R28, R68.reuse, R84, R28 ;  /* 0x00000054441c723c */ /* 0x040ff0000000181c */
[C---:B------:R-:W-:Y:S01]  /*97b0*/  HMMA.16816.F32 R32, R68.reuse, R86, R32 ;  /* 0x000000564420723c */ /* 0x040fe20000001820 */
[----:B------:R-:W4:Y:S07]  /*97c0*/  LDSM.16.MT88.4 R84, [R212+0x2900] ;  /* 0x00290000d454783b */ /* 0x000f2e0000004200 */
[C---:B---3--:R-:W-:Y:S08]  /*97d0*/  HMMA.16816.F32 R36, R68.reuse, R76, R36 ;  /* 0x0000004c4424723c */ /* 0x048ff00000001824 */
[C---:B------:R-:W-:Y:S08]  /*97e0*/  HMMA.16816.F32 R40, R68.reuse, R78, R40 ;  /* 0x0000004e4428723c */ /* 0x040ff00000001828 */
[C---:B--2---:R-:W-:Y:S08]  /*97f0*/  HMMA.16816.F32 R44, R68.reuse, R80, R44 ;  /* 0x00000050442c723c */ /* 0x044ff0000000182c */
[C---:B------:R-:W-:Y:S08]  /*9800*/  HMMA.16816.F32 R48, R68.reuse, R82, R48 ;  /* 0x000000524430723c */ /* 0x040ff00000001830 */
[C---:B------:R-:W-:Y:S08]  /*9810*/  HMMA.16816.F32 R52, R68.reuse, R88, R52 ;  /* 0x000000584434723c */ /* 0x040ff00000001834 */
[C---:B------:R-:W-:Y:S08]  /*9820*/  HMMA.16816.F32 R56, R68.reuse, R90, R56 ;  /* 0x0000005a4438723c */ /* 0x040ff00000001838 */
[C---:B-1----:R-:W-:Y:S08]  /*9830*/  HMMA.16816.F32 R60, R68.reuse, R72, R60 ;  /* 0x00000048443c723c */ /* 0x042ff0000000183c */
[----:B------:R-:W-:Y:S08]  /*9840*/  HMMA.16816.F32 R64, R68, R74, R64 ;  /* 0x0000004a4440723c */ /* 0x000ff00000001840 */
[C---:B----4-:R-:W-:Y:S01]  /*9850*/  HMMA.16816.F32 R112, R120.reuse, R84, R4 ;  /* 0x000000547870723c */ /* 0x050fe20000001804 */
[----:B------:R-:W1:Y:S07]  /*9860*/  LDSM.16.MT88.4 R4, [R210+0x5900] ;  /* 0x00590000d204783b */ /* 0x000e6e0000004200 */
[C---:B------:R-:W-:Y:S01]  /*9870*/  HMMA.16816.F32 R68, R120.reuse, R86, R8 ;  /* 0x000000567844723c */ /* 0x040fe20000001808 */
[----:B------:R-:W2:Y:S07]  /*9880*/  LDSM.16.MT88.4 R8, [R209+0x5900] ;  /* 0x00590000d108783b */ /* 0x000eae0000004200 */
[C---:B------:R-:W-:Y:S01]  /*9890*/  HMMA.16816.F32 R72, R120.reuse, R92, R12 ;  /* 0x0000005c7848723c */ /* 0x040fe2000000180c */
[----:B------:R-:W3:Y:S07]  /*98a0*/  LDSM.16.MT88.4 R12, [R208+0x5900] ;  /* 0x00590000d00c783b */ /* 0x000eee0000004200 */
[C---:B------:R-:W-:Y:S08]  /*98b0*/  HMMA.16816.F32 R76, R120.reuse, R94, R16 ;  /* 0x0000005e784c723c */ /* 0x040ff00000001810 */
[C---:B------:R-:W-:Y:S08]  /*98c0*/  HMMA.16816.F32 R80, R120.reuse, R96, R20 ;  /* 0x000000607850723c */ /* 0x040ff00000001814 */
[C---:B------:R-:W-:Y:S08]  /*98d0*/  HMMA.16816.F32 R84, R120.reuse, R98, R24 ;  /* 0x000000627854723c */ /* 0x040ff00000001818 */
[C---:B------:R-:W-:Y:S08]  /*98e0*/  HMMA.16816.F32 R88, R120.reuse, R100, R28 ;  /* 0x000000647858723c */ /* 0x040ff0000000181c */
[C---:B------:R-:W-:Y:S08]  /*98f0*/  HMMA.16816.F32 R92, R120.reuse, R102, R32 ;  /* 0x00000066785c723c */ /* 0x040ff00000001820 */
[C---:B------:R-:W-:Y:S08]  /*9900*/  HMMA.16816.F32 R96, R120.reuse, R104, R36 ;  /* 0x000000687860723c */ /* 0x040ff00000001824 */
[C---:B------:R-:W-:Y:S08]  /*9910*/  HMMA.16816.F32 R100, R120.reuse, R106, R40 ;  /* 0x0000006a7864723c */ /* 0x040ff00000001828 */
[C---:B-1----:R-:W-:Y:S08]  /*9920*/  HMMA.16816.F32 R108, R120.reuse, R4, R44 ;  /* 0x00000004786c723c */ /* 0x042ff0000000182c */
[C---:B------:R-:W-:Y:S08]  /*9930*/  HMMA.16816.F32 R104, R120.reuse, R6, R48 ;  /* 0x000000067868723c */ /* 0x040ff00000001830 */
[C---:B--2---:R-:W-:Y:S08]  /*9940*/  HMMA.16816.F32 R52, R120.reuse, R8, R52 ;  /* 0x000000087834723c */ /* 0x044ff00000001834 */
[C---:B------:R-:W-:Y:S08]  /*9950*/  HMMA.16816.F32 R56, R120.reuse, R10, R56 ;  /* 0x0000000a7838723c */ /* 0x040ff00000001838 */
[C---:B---3--:R-:W-:Y:S07]  /*9960*/  HMMA.16816.F32 R60, R120.reuse, R12, R60 ;  /* 0x0000000c783c723c */ /* 0x048fee000000183c */
[----:B------:R-:W-:Y:S01]  /*9970*/  IMAD.MOV.U32 R12, RZ, RZ, R116 ;  /* 0x000000ffff0c7224 */ /* 0x000fe200078e0074 */
[----:B------:R-:W-:Y:S01]  /*9980*/  HMMA.16816.F32 R64, R120, R14, R64 ;  /* 0x0000000e7840723c */ /* 0x000fe20000001840 */
[----:B------:R-:W-:-:S07]  /*9990*/  @P0 BRA `(.L_x_46) ;  /* 0xffffc0f000000947 */ /* 0x000fce000383ffff */
.L_x_35:
[----:B------:R-:W1:Y:S01]  /*99a0*/  S2UR UR18, SR_CTAID.X ;  /* 0x00000000001279c3 */ /* 0x000e620000002500 */
[----:B------:R-:W-:Y:S01]  /*99b0*/  ULDC.64 UR4, c[0x0][0x2c8] ;  /* 0x0000b20000047ab9 */ /* 0x000fe20000000a00 */
[----:B------:R-:W-:Y:S01]  /*99c0*/  IMAD.MOV.U32 R2, RZ, RZ, 0x1 ;  /* 0x00000001ff027424 */ /* 0x000fe200078e00ff */
[----:B------:R-:W-:Y:S01]  /*99d0*/  PLOP3.LUT P0, PT, PT, PT, UP1, 0x40, 0x0 ;  /* 0x000000000000781c */ /* 0x000fe20003f0e818 */
[----:B------:R-:W-:-:S03]  /*99e0*/  IMAD.MOV.U32 R3, RZ, RZ, c[0x0][0x2ac] ;  /* 0x0000ab00ff037624 */ /* 0x000fc600078e00ff */
[----:B------:R-:W-:-:S05]  /*99f0*/  IADD3 R4, R2, -c[0x0][0x168], RZ ;  /* 0x80005a0002047a10 */ /* 0x000fca0007ffe0ff */
[----:B------:R-:W-:Y:S01]  /*9a00*/  IMAD R3, R3, c[0x0][0x1d0], R4 ;  /* 0x0000740003037a24 */ /* 0x000fe200078e0204 */
[----:B-1----:R-:W-:-:S04]  /*9a10*/  ULEA UR18, UR18, 0x7f, 0x7 ;  /* 0x0000007f12127891 */ /* 0x002fc8000f8e383f */
[----:B------:R-:W-:-:S07]  /*9a20*/  UIMAD.WIDE.U32 UR22, UR18, UR4, URZ ;  /* 0x00000004121672a5 */ /* 0x000fce000f8e003f */
[----:B------:R-:W-:Y:S02]  /*9a30*/  @UP2 UMOV UR19, UR23 ;  /* 0x0000001700132c82 */ /* 0x000fe40008000000 */
[----:B------:R-:W-:-:S06]  /*9a40*/  @UP2 USHF.R.U32.HI UR18, URZ, UR5, UR19 ;  /* 0x000000053f122299 */ /* 0x000fcc0008011613 */
[----:B------:R-:W-:-:S04]  /*9a50*/  IADD3 R3, R3, UR18, RZ ;  /* 0x0000001203037c10 */ /* 0x000fc8000fffe0ff */
[----:B------:R-:W-:Y:S01]  /*9a60*/  IADD3 R4, R3, -c[0x0][0x324], RZ ;  /* 0x8000c90003047a10 */ /* 0x000fe20007ffe0ff */
[----:B------:R-:W-:Y:S05]  /*9a70*/  @P0 BRA `(.L_x_47) ;  /* 0x000000d000000947 */ /* 0x000fea0003800000 */
[----:B------:R-:W-:-:S13]  /*9a80*/  ISETP.GT.AND P0, PT, R3, -0x1, PT ;  /* 0xffffffff0300780c */ /* 0x000fda0003f04270 */
[----:B------:R-:W-:Y:S05]  /*9a90*/  @P0 BRA `(.L_x_48) ;  /* 0x0000006000000947 */ /* 0x000fea0003800000 */
[----:B------:R-:W-:Y:S02]  /*9aa0*/  ISETP.NE.AND P0, PT, R2, c[0x0][0x32c], PT ;  /* 0x0000cb0002007a0c */ /* 0x000fe40003f05270 */
[----:B------:R-:W-:-:S11]  /*9ab0*/  LOP3.LUT R3, RZ, R3, RZ, 0x33, !PT ;  /* 0x00000003ff037212 */ /* 0x000fd600078e33ff */
[----:B------:R-:W-:-:S05]  /*9ac0*/  @P0 IMAD.HI.U32 R2, R3, c[0x0][0x330], RZ ;  /* 0x0000cc0003020a27 */ /* 0x000fca00078e00ff */
[----:B------:R-:W-:-:S04]  /*9ad0*/  @P0 SHF.R.U32.HI R3, RZ, c[0x0][0x334], R2 ;  /* 0x0000cd00ff030a19 */ /* 0x000fc80000011602 */
[----:B------:R-:W-:Y:S01]  /*9ae0*/  LOP3.LUT R3, RZ, R3, RZ, 0x33, !PT ;  /* 0x00000003ff037212 */ /* 0x000fe200078e33ff */
[----:B------:R-:W-:Y:S05]  /*9af0*/  BRA `(.L_x_49) ;  /* 0x0000003000007947 */ /* 0x000fea0003800000 */
.L_x_48:
[----:B------:R-:W-:-:S13]  /*9b00*/  ISETP.NE.AND P0, PT, R2, c[0x0][0x32c], PT ;  /* 0x0000cb0002007a0c */ /* 0x000fda0003f05270 */
[----:B------:R-:W-:-:S05]  /*9b10*/  @P0 IMAD.HI.U32 R2, R3, c[0x0][0x330], RZ ;  /* 0x0000cc0003020a27 */ /* 0x000fca00078e00ff */
[----:B------:R-:W-:-:S05]  /*9b20*/  @P0 SHF.R.U32.HI R3, RZ, c[0x0][0x334], R2 ;  /* 0x0000cd00ff030a19 */ /* 0x000fca0000011602 */
.L_x_49:
[----:B------:R-:W-:-:S05]  /*9b30*/  IMAD R3, R3, c[0x0][0x32c], RZ ;  /* 0x0000cb0003037a24 */ /* 0x000fca00078e02ff */
[----:B------:R-:W-:-:S04]  /*9b40*/  IMNMX R4, R4, R3, !PT ;  /* 0x0000000304047217 */ /* 0x000fc80007800200 */
.L_x_47:
[----:B------:R-:W-:-:S05]  /*9b50*/  IADD3 R3, R4, 0x5f, RZ ;  /* 0x0000005f04037810 */ /* 0x000fca0007ffe0ff */
[----:B------:R-:W-:-:S05]  /*9b60*/  IMAD.HI R3, R3, 0x2aaaaaab, RZ ;  /* 0x2aaaaaab03037827 */ /* 0x000fca00078e02ff */
[----:B------:R-:W-:-:S04]  /*9b70*/  SHF.R.U32.HI R2, RZ, 0x1f, R3 ;  /* 0x0000001fff027819 */ /* 0x000fc80000011603 */
[----:B------:R-:W-:-:S04]  /*9b80*/  LEA.HI.SX32 R2, R3, R2, 0x1c ;  /* 0x0000000203027211 */ /* 0x000fc800078fe2ff */
[----:B------:R-:W-:-:S04]  /*9b90*/  IMNMX R239, R215, R2, !PT ;  /* 0x00000002d7ef7217 */ /* 0x000fc80007800200 */
[----:B------:R-:W-:-:S13]  /*9ba0*/  ISETP.GE.AND P0, PT, R168, R239, PT ;  /* 0x000000efa800720c */ /* 0x000fda0003f06270 */
[----:B------:R-:W-:Y:S05]  /*9bb0*/  @!P0 BRA `(.L_x_50) ;  /* 0x00002be000008947 */ /* 0x000fea0003800000 */
[----:B------:R-:W-:Y:S01]  /*9bc0*/  IMAD.MOV.U32 R3, RZ, RZ, R0 ;  /* 0x000000ffff037224 */ /* 0x000fe200078e0000 */
[----:B------:R-:W-:Y:S01]  /*9bd0*/  SHF.R.S32.HI R0, RZ, 0x1f, R231 ;  /* 0x0000001fff007819 */ /* 0x000fe200000114e7 */
[----:B------:R-:W-:Y:S01]  /*9be0*/  IMAD.MOV.U32 R117, RZ, RZ, R12 ;  /* 0x000000ffff757224 */ /* 0x000fe200078e000c */
[----:B------:R-:W-:Y:S01]  /*9bf0*/  MOV R238, R168 ;  /* 0x000000a800ee7202 */ /* 0x000fe20000000f00 */
[C---:B------:R-:W-:Y:S01]  /*9c00*/  IMAD.SHL.U32 R236, R231.reuse, 0x2, RZ ;  /* 0x00000002e7ec7824 */ /* 0x040fe200078e00ff */
[C---:B------:R-:W-:Y:S02]  /*9c10*/  SHF.L.U64.HI R235, R230.reuse, 0x1, R233 ;  /* 0x00000001e6eb7819 */ /* 0x040fe400000102e9 */
[----:B------:R-:W-:Y:S02]  /*9c20*/  SHF.L.U32 R234, R230, 0x1, RZ ;  /* 0x00000001e6ea7819 */ /* 0x000fe400000006ff */
[----:B------:R-:W-:Y:S02]  /*9c30*/  SHF.L.U64.HI R237, R231, 0x1, R0 ;  /* 0x00000001e7ed7819 */ /* 0x000fe40000010200 */
.L_x_53:
        /* <DEDUP_REMOVED lines=22> */
[C---:B------:R-:W-:Y:S02]  /*9da0*/  IMAD R2, R216.reuse, c[0x0][0x21c], R2 ;  /* 0x00008700d8027a24 */ /* 0x040fe400078e0202 */
[----:B------:R-:W-:Y:S04]  /*9db0*/  IMAD.IADD R5, R5, 0x1, R7 ;  /* 0x0000000105057824 */ /* 0x000fe800078e0207 */
[----:B------:R-:W-:Y:S05]  /*9dc0*/  IMAD.WIDE.U32 R4, R216, c[0x0][0x218], R4 ;  /* 0x00008600d8047a25 */ /* 0x000fea00078e0004 */
[----:B------:R-:W-:Y:S04]  /*9dd0*/  IADD3 R0, P0, R4, UR20, RZ ;  /* 0x0000001404007c10 */ /* 0x000fe8000ff1e0ff */
[----:B------:R-:W-:Y:S02]  /*9de0*/  IADD3.X R5, R5, UR16, R2, P0, !PT ;  /* 0x0000001005057c10 */ /* 0x000fe400087fe402 */
[C---:B------:R-:W-:Y:S04]  /*9df0*/  LEA R20, P0, R0.reuse, c[0x0][0x1f8], 0x1 ;  /* 0x00007e0000147a11 */ /* 0x040fe800078008ff */
[----:B------:R-:W-:Y:S01]  /*9e00*/  LEA.HI.X R6, R0, c[0x0][0x1fc], R5, 0x1, P0 ;  /* 0x00007f0000067a11 */ /* 0x000fe200000f0c05 */
[----:B------:R-:W2:Y:S01]  /*9e10*/  SHFL.IDX PT, R11, R20, RZ, 0x181f ;  /* 0x00181fff140b7589 */ /* 0x000ea200000e0000 */
[----:B------:R-:W-:Y:S03]  /*9e20*/  IADD3 R5, -R232, 0x10, RZ ;  /* 0x00000010e8057810 */ /* 0x000fe60007ffe1ff */
[----:B------:R-:W3:Y:S01]  /*9e30*/  SHFL.IDX PT, R4, R6, RZ, 0x181f ;  /* 0x00181fff06047589 */ /* 0x000ee200000e0000 */
[----:B------:R-:W-:Y:S03]  /*9e40*/  LOP3.LUT R5, R5, 0xf, RZ, 0xc0, !PT ;  /* 0x0000000f05057812 */ /* 0x000fe600078ec0ff */
[----:B------:R-:W5:Y:S04]  /*9e50*/  SHFL.IDX PT, R9, R20, 0x1, 0x181f ;  /* 0x00381f0014097f89 */ /* 0x000f6800000e0000 */
[----:B------:R-:W4:Y:S04]  /*9e60*/  SHFL.IDX PT, R7, R20, 0x2, 0x181f ;  /* 0x00581f0014077f89 */ /* 0x000f2800000e0000 */
[----:B------:R-:W1:Y:S04]  /*9e70*/  SHFL.IDX PT, R2, R6, 0x1, 0x181f ;  /* 0x00381f0006027f89 */ /* 0x000e6800000e0000 */
[----:B------:R1:W1:Y:S01]  /*9e80*/  SHFL.IDX PT, R0, R6, 0x2, 0x181f ;  /* 0x00581f0006007f89 */ /* 0x00026200000e0000 */
        /* <DEDUP_REMOVED lines=19> */
.L_x_51:
[C---:B--23--:R-:W-:Y:S01]  /*9fc0*/  HMMA.16816.F32 R4, R124.reuse, R120, RZ ;  /* 0x000000787c04723c */ /* 0x04cfe200000018ff */
[----:B------:R-:W-:Y:S02]  /*9fd0*/  LDSM.16.M88.4 R156, [R202+0x1000] ;  /* 0x00100000ca9c783b */ /* 0x000fe40000000200 */
[----:B------:R-:W-:Y:S05]  /*9fe0*/  ISETP.GT.AND P0, PT, R238, R215, PT ;  /* 0x000000d7ee00720c */ /* 0x000fea0003f04270 */
[C---:B------:R-:W-:Y:S01]  /*9ff0*/  HMMA.16816.F32 R8, R124.reuse, R122, RZ ;  /* 0x0000007a7c08723c */ /* 0x040fe200000018ff */
[----:B------:R-:W0:Y:S07]  /*a000*/  LDGDEPBAR ;  /* 0x00000000000079af */ /* 0x000e2e0000000000 */
[C---:B------:R-:W-:Y:S01]  /*a010*/  HMMA.16816.F32 R12, R124.reuse, R16, RZ ;  /* 0x000000107c0c723c */ /* 0x040fe200000018ff */
[----:B------:R-:W2:Y:S07]  /*a020*/  LDSM.16.M88.4 R120, [R211+0x8100] ;  /* 0x00810000d378783b */ /* 0x000eae0000000200 */
[C---:B------:R-:W-:Y:S01]  /*a030*/  HMMA.16816.F32 R16, R124.reuse, R18, RZ ;  /* 0x000000127c10723c */ /* 0x040fe200000018ff */
[----:B------:R-:W-:Y:S07]  /*a040*/  LDSM.16.M88.4 R160, [R202+0x1800] ;  /* 0x00180000caa0783b */ /* 0x000fee0000000200 */
[C---:B----4-:R-:W-:Y:S01]  /*a050*/  HMMA.16816.F32 R20, R124.reuse, R24, RZ ;  /* 0x000000187c14723c */ /* 0x050fe200000018ff */
[----:B------:R-:W-:Y:S07]  /*a060*/  LDSM.16.M88.4 R164, [R202+0x2000] ;  /* 0x00200000caa4783b */ /* 0x000fee0000000200 */
[C---:B------:R-:W-:Y:S01]  /*a070*/  HMMA.16816.F32 R24, R124.reuse, R26, RZ ;  /* 0x0000001a7c18723c */ /* 0x040fe200000018ff */
[----:B------:R-:W-:Y:S07]  /*a080*/  LDSM.16.M88.4 R168, [R202+0x5000] ;  /* 0x00500000caa8783b */ /* 0x000fee0000000200 */
[C---:B-1----:R-:W-:Y:S08]  /*a090*/  HMMA.16816.F32 R28, R124.reuse, R32, RZ ;  /* 0x000000207c1c723c */ /* 0x042ff000000018ff */
[C---:B------:R-:W-:Y:S08]  /*a0a0*/  HMMA.16816.F32 R32, R124.reuse, R34, RZ ;  /* 0x000000227c20723c */ /* 0x040ff000000018ff */
[C---:B------:R-:W-:Y:S08]  /*a0b0*/  HMMA.16816.F32 R36, R124.reuse, R40, RZ ;  /* 0x000000287c24723c */ /* 0x040ff000000018ff */
[C---:B------:R-:W-:Y:S08]  /*a0c0*/  HMMA.16816.F32 R40, R124.reuse, R42, RZ ;  /* 0x0000002a7c28723c */ /* 0x040ff000000018ff */
[C---:B------:R-:W-:Y:S08]  /*a0d0*/  HMMA.16816.F32 R44, R124.reuse, R48, RZ ;  /* 0x000000307c2c723c */ /* 0x040ff000000018ff */
[----:B------:R-:W-:Y:S08]  /*a0e0*/  HMMA.16816.F32 R48, R124, R50, RZ ;  /* 0x000000327c30723c */ /* 0x000ff000000018ff */
[C---:B------:R-:W-:Y:S08]  /*a0f0*/  HMMA.16816.F32 R4, R144.reuse, R128, R4 ;  /* 0x000000809004723c */ /* 0x040ff00000001804 */
[C---:B------:R-:W-:Y:S01]  /*a100*/  HMMA.16816.F32 R8, R144.reuse, R130, R8 ;  /* 0x000000829008723c */ /* 0x040fe20000001808 */
[----:B------:R-:W1:Y:S07]  /*a110*/  LDSM.16.M88.4 R128, [R211+0x8900] ;  /* 0x00890000d380783b */ /* 0x000e6e0000000200 */
[C---:B------:R-:W-:Y:S08]  /*a120*/  HMMA.16816.F32 R12, R144.reuse, R132, R12 ;  /* 0x00000084900c723c */ /* 0x040ff0000000180c */
[C---:B------:R-:W-:Y:S01]  /*a130*/  HMMA.16816.F32 R16, R144.reuse, R134, R16 ;  /* 0x000000869010723c */ /* 0x040fe20000001810 */
[----:B------:R-:W3:Y:S07]  /*a140*/  LDSM.16.M88.4 R132, [R211+0x9100] ;  /* 0x00910000d384783b */ /* 0x000eee0000000200 */
[C---:B------:R-:W-:Y:S08]  /*a150*/  HMMA.16816.F32 R20, R144.reuse, R136, R20 ;  /* 0x000000889014723c */ /* 0x040ff00000001814 */
[C---:B------:R-:W-:Y:S01]  /*a160*/  HMMA.16816.F32 R24, R144.reuse, R138, R24 ;  /* 0x0000008a9018723c */ /* 0x040fe20000001818 */
[----:B------:R-:W4:Y:S07]  /*a170*/  LDSM.16.M88.4 R136, [R211+0x9900] ;  /* 0x00990000d388783b */ /* 0x000f2e0000000200 */
[C---:B------:R-:W-:Y:S08]  /*a180*/  HMMA.16816.F32 R28, R144.reuse, R140, R28 ;  /* 0x0000008c901c723c */ /* 0x040ff0000000181c */
[C---:B------:R-:W-:Y:S01]  /*a190*/  HMMA.16816.F32 R32, R144.reuse, R142, R32 ;  /* 0x0000008e9020723c */ /* 0x040fe20000001820 */
[----:B------:R-:W5:Y:S07]  /*a1a0*/  LDSM.16.M88.4 R140, [R211+0xa100] ;  /* 0x00a10000d38c783b */ /* 0x000f6e0000000200 */
[C---:B------:R-:W-:Y:S08]  /*a1b0*/  HMMA.16816.F32 R36, R144.reuse, R148, R36 ;  /* 0x000000949024723c */ /* 0x040ff00000001824 */
[C---:B------:R-:W-:Y:S01]  /*a1c0*/  HMMA.16816.F32 R40, R144.reuse, R150, R40 ;  /* 0x000000969028723c */ /* 0x040fe20000001828 */
[----:B------:R-:W3:Y:S07]  /*a1d0*/  LDSM.16.M88.4 R148, [R211+0xa900] ;  /* 0x00a90000d394783b */ /* 0x000eee0000000200 */
[C---:B------:R-:W-:Y:S08]  /*a1e0*/  HMMA.16816.F32 R44, R144.reuse, R152, R44 ;  /* 0x00000098902c723c */ /* 0x040ff0000000182c */
[----:B------:R-:W-:Y:S01]  /*a1f0*/  HMMA.16816.F32 R48, R144, R154, R48 ;  /* 0x0000009a9030723c */ /* 0x000fe20000001830 */
[----:B------:R-:W4:Y:S07]  /*a200*/  LDSM.16.M88.4 R152, [R202] ;  /* 0x00000000ca98783b */ /* 0x000f2e0000000200 */
[C---:B--2---:R-:W-:Y:S08]  /*a210*/  HMMA.16816.F32 R4, R172.reuse, R120, R4 ;  /* 0x00000078ac04723c */ /* 0x044ff00000001804 */
[C---:B------:R-:W-:Y:S01]  /*a220*/  HMMA.16816.F32 R8, R172.reuse, R122, R8 ;  /* 0x0000007aac08723c */ /* 0x040fe20000001808 */
[----:B------:R-:W2:Y:S07]  /*a230*/  LDSM.16.M88.4 R120, [R202+0x800] ;  /* 0x00080000ca78783b */ /* 0x000eae0000000200 */
[C---:B-1----:R-:W-:Y:S08]  /*a240*/  HMMA.16816.F32 R12, R172.reuse, R128, R12 ;  /* 0x00000080ac0c723c */ /* 0x042ff0000000180c */
[C---:B------:R-:W-:Y:S01]  /*a250*/  HMMA.16816.F32 R16, R172.reuse, R130, R16 ;  /* 0x00000082ac10723c */ /* 0x040fe20000001810 */
[----:B------:R-:W1:Y:S07]  /*a260*/  LDSM.16.M88.4 R128, [R202+0x2800] ;  /* 0x00280000ca80783b */ /* 0x000e6e0000000200 */
[C---:B---3--:R-:W-:Y:S08]  /*a270*/  HMMA.16816.F32 R20, R172.reuse, R132, R20 ;  /* 0x00000084ac14723c */ /* 0x048ff00000001814 */
[C---:B------:R-:W-:Y:S01]  /*a280*/  HMMA.16816.F32 R24, R172.reuse, R134, R24 ;  /* 0x00000086ac18723c */ /* 0x040fe20000001818 */
[----:B------:R-:W3:Y:S07]  /*a290*/  LDSM.16.M88.4 R132, [R214+0xb100] ;  /* 0x00b10000d684783b */ /* 0x000eee0000000200 */
[C---:B----4-:R-:W-:Y:S08]  /*a2a0*/  HMMA.16816.F32 R28, R172.reuse, R136, R28 ;  /* 0x00000088ac1c723c */ /* 0x050ff0000000181c */
[C---:B------:R-:W-:Y:S01]  /*a2b0*/  HMMA.16816.F32 R32, R172.reuse, R138, R32 ;  /* 0x0000008aac20723c */ /* 0x040fe20000001820 */
[----:B------:R-:W4:Y:S07]  /*a2c0*/  LDSM.16.M88.4 R136, [R214+0xb900] ;  /* 0x00b90000d688783b */ /* 0x000f2e0000000200 */
        /* <DEDUP_REMOVED lines=14> */
[----:B------:R-:W2:Y:S07]  /*a3b0*/  LDSM.16.M88.4 R156, [R201] ;  /* 0x00000000c99c783b */ /* 0x000eae0000000200 */
[C---:B------:R-:W-:Y:S08]  /*a3c0*/  HMMA.16816.F32 R28, R176.reuse, R160, R28 ;  /* 0x000000a0b01c723c */ /* 0x040ff0000000181c */
[C---:B------:R-:W-:Y:S01]  /*a3d0*/  HMMA.16816.F32 R32, R176.reuse, R162, R32 ;  /* 0x000000a2b020723c */ /* 0x040fe20000001820 */
[----:B------:R-:W2:Y:S07]  /*a3e0*/  LDSM.16.M88.4 R160, [R200] ;  /* 0x00000000c8a0783b */ /* 0x000eae0000000200 */
[C---:B------:R-:W-:Y:S08]  /*a3f0*/  HMMA.16816.F32 R36, R176.reuse, R164, R36 ;  /* 0x000000a4b024723c */ /* 0x040ff00000001824 */
[C---:B------:R-:W-:Y:S01]  /*a400*/  HMMA.16816.F32 R40, R176.reuse, R166, R40 ;  /* 0x000000a6b028723c */ /* 0x040fe20000001828 */
[----:B------:R-:W2:Y:S07]  /*a410*/  LDSM.16.M88.4 R164, [R199] ;  /* 0x00000000c7a4783b */ /* 0x000eae0000000200 */
[C---:B-1----:R-:W-:Y:S08]  /*a420*/  HMMA.16816.F32 R44, R176.reuse, R128, R44 ;  /* 0x00000080b02c723c */ /* 0x042ff0000000182c */
[----:B------:R-:W-:Y:S01]  /*a430*/  HMMA.16816.F32 R48, R176, R130, R48 ;  /* 0x00000082b030723c */ /* 0x000fe20000001830 */
[----:B------:R-:W1:Y:S07]  /*a440*/  LDSM.16.M88.4 R128, [R198] ;  /* 0x00000000c680783b */ /* 0x000e6e0000000200 */
[C---:B---3--:R-:W-:Y:S08]  /*a450*/  HMMA.16816.F32 R4, R180.reuse, R132, R4 ;  /* 0x00000084b404723c */ /* 0x048ff00000001804 */
[C---:B------:R-:W-:Y:S01]  /*a460*/  HMMA.16816.F32 R8, R180.reuse, R134, R8 ;  /* 0x00000086b408723c */ /* 0x040fe20000001808 */
[----:B------:R-:W3:Y:S07]  /*a470*/  LDSM.16.M88.4 R132, [R197] ;  /* 0x00000000c584783b */ /* 0x000eee0000000200 */
[C---:B----4-:R-:W-:Y:S08]  /*a480*/  HMMA.16816.F32 R12, R180.reuse, R136, R12 ;  /* 0x00000088b40c723c */ /* 0x050ff0000000180c */
[C---:B------:R-:W-:Y:S01]  /*a490*/  HMMA.16816.F32 R16, R180.reuse, R138, R16 ;  /* 0x0000008ab410723c */ /* 0x040fe20000001810 */
[----:B------:R-:W4:Y:S07]  /*a4a0*/  LDSM.16.M88.4 R136, [R196] ;  /* 0x00000000c488783b */ /* 0x000f2e0000000200 */
        /* <DEDUP_REMOVED lines=14> */
[----:B------:R-:W2:Y:S07]  /*a590*/  LDSM.16.M88.4 R156, [R211+0xd100] ;  /* 0x00d10000d39c783b */ /* 0x000eae0000000200 */
[C---:B------:R-:W-:Y:S08]  /*a5a0*/  HMMA.16816.F32 R12, R184.reuse, R160, R12 ;  /* 0x000000a0b80c723c */ /* 0x040ff0000000180c */
[C---:B------:R-:W-:Y:S01]  /*a5b0*/  HMMA.16816.F32 R16, R184.reuse, R162, R16 ;  /* 0x000000a2b810723c */ /* 0x040fe20000001810 */
[----:B------:R-:W2:Y:S07]  /*a5c0*/  LDSM.16.M88.4 R160, [R211+0xd900] ;  /* 0x00d90000d3a0783b */ /* 0x000eae0000000200 */
        /* <DEDUP_REMOVED lines=8> */
[----:B------:R-:W3:Y:S07]  /*a650*/  LDSM.16.M88.4 R132, [R202+0x3800] ;  /* 0x00380000ca84783b */ /* 0x000eee0000000200 */
[C---:B----4-:R-:W-:Y:S08]  /*a660*/  HMMA.16816.F32 R44, R184.reuse, R136, R44 ;  /* 0x00000088b82c723c */ /* 0x050ff0000000182c */
[----:B------:R-:W-:Y:S01]  /*a670*/  HMMA.16816.F32 R48, R184, R138, R48 ;  /* 0x0000008ab830723c */ /* 0x000fe20000001830 */
[----:B------:R-:W4:Y:S07]  /*a680*/  LDSM.16.M88.4 R136, [R202+0x4000] ;  /* 0x00400000ca88783b */ /* 0x000f2e0000000200 */
        /* <DEDUP_REMOVED lines=17> */
[C---:B---3--:R-:W-:Y:S08]  /*a7a0*/  HMMA.16816.F32 R12, R192.reuse, R132, R12 ;  /* 0x00000084c00c723c */ /* 0x048ff0000000180c */
[C---:B------:R-:W-:Y:S08]  /*a7b0*/  HMMA.16816.F32 R16, R192.reuse, R134, R16 ;  /* 0x00000086c010723c */ /* 0x040ff00000001810 */
[C---:B----4-:R-:W-:Y:S08]  /*a7c0*/  HMMA.16816.F32 R20, R192.reuse, R136, R20 ;  /* 0x00000088c014723c */ /* 0x050ff00000001814 */
        /* <DEDUP_REMOVED lines=41> */
[----:B------:R5:W5:Y:S01]  /*aa60*/  SHFL.IDX PT, R0, R120, 0x2, 0x181f ;  /* 0x00581f0078007f89 */ /* 0x000b6200000e0000 */
        /* <DEDUP_REMOVED lines=19> */
.L_x_52:
[----:B------:R-:W-:Y:S01]  /*aba0*/  FMNMX.FTZ R0, R4, R3, !PT ;  /* 0x0000000304007209 */ /* 0x000fe20007810000 */
[----:B-1----:R-:W-:Y:S01]  /*abb0*/  LDSM.16.MT88.4 R128, [R210+0x100] ;  /* 0x00010000d280783b */ /* 0x002fe20000004200 */
        /* <DEDUP_REMOVED lines=47> */
[----:B------:R-:W-:Y:S02]  /*aeb0*/  ISETP.GT.AND P0, PT, R238, R239, PT ;  /* 0x000000efee00720c */ /* 0x000fe40003f04270 */
[----:B------:R-:W-:Y:S02]  /*aec0*/  FMNMX.FTZ R122, R49, R0, !PT ;  /* 0x00000000317a7209 */ /* 0x000fe40007810000 */
[----:B------:R-:W-:Y:S03]  /*aed0*/  FMNMX.FTZ R0, R50, R121, !PT ;  /* 0x0000007932007209 */ /* 0x000fe60007810000 */
[----:B------:R-:W-:Y:S01]  /*aee0*/  SHFL.BFLY PT, R123, R122, 0x2, 0x1f ;  /* 0x0c401f007a7b7f89 */ /* 0x000fe200000e0000 */
[----:B------:R-:W-:Y:S07]  /*aef0*/  FMNMX.FTZ R118, R51, R0, !PT ;  /* 0x0000000033767209 */ /* 0x000fee0007810000 */
[----:B------:R-:W1:Y:S02]  /*af00*/  SHFL.BFLY PT, R121, R118, 0x2, 0x1f ;  /* 0x0c401f0076797f89 */ /* 0x000e6400000e0000 */
[----:B-1----:R-:W-:Y:S02]  /*af10*/  FMNMX.FTZ R119, R118, R121, !PT ;  /* 0x0000007976777209 */ /* 0x002fe40007810000 */
[----:B------:R-:W-:Y:S04]  /*af20*/  FMNMX.FTZ R120, R122, R123, !PT ;  /* 0x0000007b7a787209 */ /* 0x000fe80007810000 */
[----:B------:R-:W1:Y:S08]  /*af30*/  SHFL.BFLY PT, R116, R119, 0x1, 0x1f ;  /* 0x0c201f0077747f89 */ /* 0x000e7000000e0000 */
[----:B------:R-:W2:Y:S01]  /*af40*/  SHFL.BFLY PT, R123, R120, 0x1, 0x1f ;  /* 0x0c201f00787b7f89 */ /* 0x000ea200000e0000 */
[----:B-1----:R-:W-:Y:S05]  /*af50*/  FMNMX.FTZ R116, R116, R119, !PT ;  /* 0x0000007774747209 */ /* 0x002fea0007810000 */
[----:B------:R-:W-:Y:S01]  /*af60*/  FMUL.FTZ R143, R116, c[0x0][0x2d0] ;  /* 0x0000b400748f7a20 */ /* 0x000fe20000410000 */
[----:B--2---:R-:W-:Y:S03]  /*af70*/  FMNMX.FTZ R0, R120, R123, !PT ;  /* 0x0000007b78007209 */ /* 0x004fe60007810000 */
[--C-:B------:R-:W-:Y:S01]  /*af80*/  FFMA.FTZ R6, R6, c[0x0][0x2d0], -R143.reuse ;  /* 0x0000b40006067a23 */ /* 0x100fe2000001088f */
[----:B------:R-:W1:Y:S01]  /*af90*/  LDSM.16.MT88.4 R120, [R212+0x100] ;  /* 0x00010000d478783b */ /* 0x000e620000004200 */
[----:B------:R-:W-:Y:S02]  /*afa0*/  FFMA.FTZ R7, R7, c[0x0][0x2d0], -R143 ;  /* 0x0000b40007077a23 */ /* 0x000fe4000001088f */
[C---:B------:R-:W-:Y:S02]  /*afb0*/  FADD.FTZ R2, -R0.reuse, R3 ;  /* 0x0000000300027221 */ /* 0x040fe40000010100 */
[----:B------:R-:W-:Y:S01]  /*afc0*/  FMUL.FTZ R150, R0, c[0x0][0x2d0] ;  /* 0x0000b40000967a20 */ /* 0x000fe20000410000 */
[----:B------:R-:W-:Y:S01]  /*afd0*/  MUFU.EX2 R6, R6 ;  /* 0x0000000600067308 */ /* 0x000fe20000000800 */
[----:B------:R-:W-:Y:S02]  /*afe0*/  FMUL.FTZ R3, R2, c[0x0][0x2d0] ;  /* 0x0000b40002037a20 */ /* 0x000fe40000410000 */
[----:B------:R-:W-:Y:S02]  /*aff0*/  FADD.FTZ R2, -R116, R117 ;  /* 0x0000007574027221 */ /* 0x000fe40000010100 */
[--C-:B------:R-:W-:Y:S02]  /*b000*/  FFMA.FTZ R140, R4, c[0x0][0x2d0], -R150.reuse ;  /* 0x0000b400048c7a23 */ /* 0x100fe40000010896 */
[----:B------:R-:W-:Y:S02]  /*b010*/  FMUL.FTZ R117, R2, c[0x0][0x2d0] ;  /* 0x0000b40002757a20 */ /* 0x000fe40000410000 */
[--C-:B------:R-:W-:Y:S01]  /*b020*/  FFMA.FTZ R5, R5, c[0x0][0x2d0], -R150.reuse ;  /* 0x0000b40005057a23 */ /* 0x100fe20000010896 */
[----:B------:R-:W2:Y:S01]  /*b030*/  MUFU.EX2 R3, R3 ;  /* 0x0000000300037308 */ /* 0x000ea20000000800 */
[--C-:B------:R-:W-:Y:S02]  /*b040*/  FFMA.FTZ R118, R8, c[0x0][0x2d0], -R150.reuse ;  /* 0x0000b40008767a23 */ /* 0x100fe40000010896 */
[--C-:B------:R-:W-:Y:S02]  /*b050*/  FFMA.FTZ R119, R9, c[0x0][0x2d0], -R150.reuse ;  /* 0x0000b40009777a23 */ /* 0x100fe40000010896 */
[--C-:B------:R-:W-:Y:S02]  /*b060*/  FFMA.FTZ R142, R11, c[0x0][0x2d0], -R143.reuse ;  /* 0x0000b4000b8e7a23 */ /* 0x100fe4000001088f */
[--C-:B------:R-:W-:Y:S02]  /*b070*/  FFMA.FTZ R155, R36, c[0x0][0x2d0], -R150.reuse ;  /* 0x0000b400249b7a23 */ /* 0x100fe40000010896 */
[--C-:B------:R-:W-:Y:S01]  /*b080*/  FFMA.FTZ R158, R37, c[0x0][0x2d0], -R150.reuse ;  /* 0x0000b400259e7a23 */ /* 0x100fe20000010896 */
[----:B------:R3:W4:Y:S01]  /*b090*/  MUFU.EX2 R2, R117 ;  /* 0x0000007500027308 */ /* 0x0007220000000800 */
        /* <DEDUP_REMOVED lines=8> */
[C---:B--2---:R-:W-:Y:S01]  /*b120*/  FMUL.FTZ R8, R3.reuse, R112 ;  /* 0x0000007003087220 */ /* 0x044fe20000410000 */
[----:B------:R-:W-:Y:S01]  /*b130*/  LDSM.16.MT88.4 R40, [R210+0x2900] ;  /* 0x00290000d228783b */ /* 0x000fe20000004200 */
[C---:B------:R-:W-:Y:S02]  /*b140*/  FMUL.FTZ R9, R3.reuse, R113 ;  /* 0x0000007103097220 */ /* 0x040fe40000410000 */
[C---:B------:R-:W-:Y:S01]  /*b150*/  FMUL.FTZ R68, R3.reuse, R68 ;  /* 0x0000004403447220 */ /* 0x040fe20000410000 */
[----:B------:R-:W2:Y:S01]  /*b160*/  MUFU.EX2 R5, R5 ;  /* 0x0000000500057308 */ /* 0x000ea20000000800 */
[C---:B------:R-:W-:Y:S02]  /*b170*/  FMUL.FTZ R69, R3.reuse, R69 ;  /* 0x0000004503457220 */ /* 0x040fe40000410000 */
[C---:B------:R-:W-:Y:S02]  /*b180*/  FMUL.FTZ R72, R3.reuse, R72 ;  /* 0x0000004803487220 */ /* 0x040fe40000410000 */
[--C-:B---3--:R-:W-:Y:S02]  /*b190*/  FFMA.FTZ R117, R10, c[0x0][0x2d0], -R143.reuse ;  /* 0x0000b4000a757a23 */ /* 0x108fe4000001088f */
[C---:B----4-:R-:W-:Y:S02]  /*b1a0*/  FMUL.FTZ R10, R2.reuse, R114 ;  /* 0x00000072020a7220 */ /* 0x050fe40000410000 */
[C---:B------:R-:W-:Y:S01]  /*b1b0*/  FMUL.FTZ R11, R2.reuse, R115 ;  /* 0x00000073020b7220 */ /* 0x040fe20000410000 */
[----:B------:R-:W-:Y:S01]  /*b1c0*/  MUFU.EX2 R118, R118 ;  /* 0x0000007600767308 */ /* 0x000fe20000000800 */
[C---:B------:R-:W-:Y:S02]  /*b1d0*/  FMUL.FTZ R70, R2.reuse, R70 ;  /* 0x0000004602467220 */ /* 0x040fe40000410000 */
[C---:B------:R-:W-:Y:S02]  /*b1e0*/  FMUL.FTZ R71, R2.reuse, R71 ;  /* 0x0000004702477220 */ /* 0x040fe40000410000 */
[C---:B------:R-:W-:Y:S02]  /*b1f0*/  FMUL.FTZ R73, R3.reuse, R73 ;  /* 0x0000004903497220 */ /* 0x040fe40000410000 */
[C---:B------:R-:W-:Y:S02]  /*b200*/  FMUL.FTZ R74, R2.reuse, R74 ;  /* 0x0000004a024a7220 */ /* 0x040fe40000410000 */
[C---:B------:R-:W-:Y:S01]  /*b210*/  FMUL.FTZ R75, R2.reuse, R75 ;  /* 0x0000004b024b7220 */ /* 0x040fe20000410000 */
[----:B------:R-:W3:Y:S01]  /*b220*/  MUFU.EX2 R119, R119 ;  /* 0x0000007700777308 */ /* 0x000ee20000000800 */
[C---:B------:R-:W-:Y:S02]  /*b230*/  FMUL.FTZ R76, R3.reuse, R76 ;  /* 0x0000004c034c7220 */ /* 0x040fe40000410000 */
[----:B------:R-:W-:Y:S01]  /*b240*/  FMUL.FTZ R77, R3, R77 ;  /* 0x0000004d034d7220 */ /* 0x000fe20000410000 */
[----:B--2---:R-:W-:Y:S01]  /*b250*/  F2FP.PACK_AB R112, R5, R140 ;  /* 0x0000008c0570723e */ /* 0x004fe200000000ff */
[C---:B------:R-:W-:Y:S02]  /*b260*/  FMUL.FTZ R78, R2.reuse, R78 ;  /* 0x0000004e024e7220 */ /* 0x040fe40000410000 */
[C---:B------:R-:W-:Y:S02]  /*b270*/  FMUL.FTZ R79, R2.reuse, R79 ;  /* 0x0000004f024f7220 */ /* 0x040fe40000410000 */
[C---:B------:R-:W-:Y:S01]  /*b280*/  FMUL.FTZ R80, R3.reuse, R80 ;  /* 0x0000005003507220 */ /* 0x040fe20000410000 */
[----:B------:R-:W2:Y:S01]  /*b290*/  MUFU.EX2 R7, R7 ;  /* 0x0000000700077308 */ /* 0x000ea20000000800 */
[C---:B------:R-:W-:Y:S02]  /*b2a0*/  FMUL.FTZ R81, R3.reuse, R81 ;  /* 0x0000005103517220 */ /* 0x040fe40000410000 */
[C---:B------:R-:W-:Y:S02]  /*b2b0*/  FMUL.FTZ R82, R2.reuse, R82 ;  /* 0x0000005202527220 */ /* 0x040fe40000410000 */
[C---:B------:R-:W-:Y:S02]  /*b2c0*/  FMUL.FTZ R83, R2.reuse, R83 ;  /* 0x0000005302537220 */ /* 0x040fe40000410000 */
[C---:B------:R-:W-:Y:S02]  /*b2d0*/  FMUL.FTZ R84, R3.reuse, R84 ;  /* 0x0000005403547220 */ /* 0x040fe40000410000 */
[----:B------:R-:W-:Y:S01]  /*b2e0*/  FMUL.FTZ R85, R3, R85 ;  /* 0x0000005503557220 */ /* 0x000fe20000410000 */
[----:B------:R-:W-:Y:S01]  /*b2f0*/  MUFU.EX2 R117, R117 ;  /* 0x0000007500757308 */ /* 0x000fe20000000800 */
[C---:B------:R-:W-:Y:S02]  /*b300*/  FMUL.FTZ R86, R2.reuse, R86 ;  /* 0x0000005602567220 */ /* 0x040fe40000410000 */
[----:B------:R-:W-:Y:S01]  /*b310*/  FMUL.FTZ R87, R2, R87 ;  /* 0x0000005702577220 */ /* 0x000fe20000410000 */
[----:B---3--:R-:W-:Y:S01]  /*b320*/  F2FP.PACK_AB R114, R119, R118 ;  /* 0x000000767772723e */ /* 0x008fe200000000ff */
[--C-:B------:R-:W-:Y:S02]  /*b330*/  FFMA.FTZ R163, R44, c[0x0][0x2d0], -R150.reuse ;  /* 0x0000b4002ca37a23 */ /* 0x100fe40000010896 */
[--C-:B------:R-:W-:Y:S02]  /*b340*/  FFMA.FTZ R166, R45, c[0x0][0x2d0], -R150.reuse ;  /* 0x0000b4002da67a23 */ /* 0x100fe40000010896 */
[--C-:B------:R-:W-:Y:S01]  /*b350*/  FFMA.FTZ R165, R46, c[0x0][0x2d0], -R143.reuse ;  /* 0x0000b4002ea57a23 */ /* 0x100fe2000001088f */
[----:B------:R-:W3:Y:S01]  /*b360*/  MUFU.EX2 R142, R142 ;  /* 0x0000008e008e7308 */ /* 0x000ee20000000800 */
[--C-:B------:R-:W-:Y:S02]  /*b370*/  FFMA.FTZ R168, R47, c[0x0][0x2d0], -R143.reuse ;  /* 0x0000b4002fa87a23 */ /* 0x100fe4000001088f */
[----:B------:R-:W-:Y:S01]  /*b380*/  LDSM.16.MT88.4 R44, [R209+0x2900] ;  /* 0x00290000d12c783b */ /* 0x000fe20000004200 */
[----:B--2---:R-:W-:Y:S01]  /*b390*/  F2FP.PACK_AB R113, R7, R6 ;  /* 0x000000060771723e */ /* 0x004fe200000000ff */
[C---:B------:R-:W-:Y:S02]  /*b3a0*/  FMUL.FTZ R88, R3.reuse, R88 ;  /* 0x0000005803587220 */ /* 0x040fe40000410000 */
[C---:B------:R-:W-:Y:S02]  /*b3b0*/  FMUL.FTZ R89, R3.reuse, R89 ;  /* 0x0000005903597220 */ /* 0x040fe40000410000 */
[C---:B------:R-:W-:Y:S01]  /*b3c0*/  FMUL.FTZ R90, R2.reuse, R90 ;  /* 0x0000005a025a7220 */ /* 0x040fe20000410000 */
[----:B------:R-:W-:Y:S01]  /*b3d0*/  MUFU.EX2 R155, R155 ;  /* 0x0000009b009b7308 */ /* 0x000fe20000000800 */
[C---:B------:R-:W-:Y:S02]  /*b3e0*/  FMUL.FTZ R91, R2.reuse, R91 ;  /* 0x0000005b025b7220 */ /* 0x040fe40000410000 */
[C---:B------:R-:W-:Y:S02]  /*b3f0*/  FMUL.FTZ R92, R3.reuse, R92 ;  /* 0x0000005c035c7220 */ /* 0x040fe40000410000 */
[C---:B------:R-:W-:Y:S02]  /*b400*/  FMUL.FTZ R93, R3.reuse, R93 ;  /* 0x0000005d035d7220 */ /* 0x040fe40000410000 */
[C---:B------:R-:W-:Y:S02]  /*b410*/  FMUL.FTZ R94, R2.reuse, R94 ;  /* 0x0000005e025e7220 */ /* 0x040fe40000410000 */
[----:B------:R-:W-:Y:S01]  /*b420*/  FMUL.FTZ R95, R2, R95 ;  /* 0x0000005f025f7220 */ /* 0x000fe20000410000 */
[----:B------:R-:W-:Y:S01]  /*b430*/  MUFU.EX2 R158, R158 ;  /* 0x0000009e009e7308 */ /* 0x000fe20000000800 */
[C---:B------:R-:W-:Y:S02]  /*b440*/  FMUL.FTZ R96, R3.reuse, R96 ;  /* 0x0000006003607220 */ /* 0x040fe40000410000 */
[C---:B------:R-:W-:Y:S01]  /*b450*/  FMUL.FTZ R97, R3.reuse, R97 ;  /* 0x0000006103617220 */ /* 0x040fe20000410000 */
[----:B---3--:R-:W-:Y:S01]  /*b460*/  F2FP.PACK_AB R115, R142, R117 ;  /* 0x000000758e73723e */ /* 0x008fe200000000ff */
[C---:B------:R-:W-:Y:S02]  /*b470*/  FMUL.FTZ R98, R2.reuse, R98 ;  /* 0x0000006202627220 */ /* 0x040fe40000410000 */
[C---:B------:R-:W-:Y:S02]  /*b480*/  FMUL.FTZ R99, R2.reuse, R99 ;  /* 0x0000006302637220 */ /* 0x040fe40000410000 */
[C---:B------:R-:W-:Y:S01]  /*b490*/  FMUL.FTZ R100, R3.reuse, R100 ;  /* 0x0000006403647220 */ /* 0x040fe20000410000 */
[----:B------:R-:W-:Y:S01]  /*b4a0*/  MUFU.EX2 R157, R157 ;  /* 0x0000009d009d7308 */ /* 0x000fe20000000800 */
[C---:B-1----:R-:W-:Y:S05]  /*b4b0*/  HMMA.16816.F32 R8, R112.reuse, R120, R8 ;  /* 0x000000787008723c */ /* 0x042fea0000001808 */
[C---:B------:R-:W-:Y:S02]  /*b4c0*/  FMUL.FTZ R101, R3.reuse, R101 ;  /* 0x0000006503657220 */ /* 0x040fe40000410000 */
[C---:B------:R-:W-:Y:S01]  /*b4d0*/  FMUL.FTZ R102, R2.reuse, R102 ;  /* 0x0000006602667220 */ /* 0x040fe20000410000 */
[C---:B------:R-:W-:Y:S01]  /*b4e0*/  HMMA.16816.F32 R68, R112.reuse, R122, R68 ;  /* 0x0000007a7044723c */ /* 0x040fe20000001844 */
[----:B------:R-:W1:Y:S01]  /*b4f0*/  LDSM.16.MT88.4 R120, [R208+0x100] ;  /* 0x00010000d078783b */ /* 0x000e620000004200 */
[----:B------:R-:W-:Y:S02]  /*b500*/  MUFU.EX2 R160, R160 ;  /* 0x000000a000a07308 */ /* 0x000fe40000000800 */
[----:B------:R-:W-:Y:S02]  /*b510*/  FMUL.FTZ R103, R2, R103 ;  /* 0x0000006702677220 */ /* 0x000fe40000410000 */
[--C-:B------:R-:W-:Y:S02]  /*b520*/  FFMA.FTZ R141, R12, c[0x0][0x2d0], -R150.reuse ;  /* 0x0000b4000c8d7a23 */ /* 0x100fe40000010896 */
[C---:B------:R-:W-:Y:S04]  /*b530*/  HMMA.16816.F32 R72, R112.reuse, R128, R72 ;  /* 0x000000807048723c */ /* 0x040fe80000001848 */
[----:B------:R-:W-:Y:S01]  /*b540*/  FMUL.FTZ R12, R3, R108 ;  /* 0x0000006c030c7220 */ /* 0x000fe20000410000 */
[----:B------:R-:W-:Y:S01]  /*b550*/  MUFU.EX2 R141, R141 ;  /* 0x0000008d008d7308 */ /* 0x000fe20000000800 */
[--C-:B------:R-:W-:Y:S02]  /*b560*/  FFMA.FTZ R148, R13, c[0x0][0x2d0], -R150.reuse ;  /* 0x0000b4000d947a23 */ /* 0x100fe40000010896 */
[C---:B------:R-:W-:Y:S01]  /*b570*/  HMMA.16816.F32 R76, R112.reuse, R130, R76 ;  /* 0x00000082704c723c */ /* 0x040fe2000000184c */
[----:B------:R-:W2:Y:S03]  /*b580*/  LDSM.16.MT88.4 R128, [R212+0x3100] ;  /* 0x00310000d480783b */ /* 0x000ea60000004200 */
[----:B------:R-:W-:Y:S02]  /*b590*/  FMUL.FTZ R13, R3, R109 ;  /* 0x0000006d030d7220 */ /* 0x000fe40000410000 */
[--C-:B------:R-:W-:Y:S01]  /*b5a0*/  FFMA.FTZ R149, R14, c[0x0][0x2d0], -R143.reuse ;  /* 0x0000b4000e957a23 */ /* 0x100fe2000001088f */
[----:B------:R-:W3:Y:S01]  /*b5b0*/  MUFU.EX2 R148, R148 ;  /* 0x0000009400947308 */ /* 0x000ee20000000800 */
[C---:B------:R-:W-:Y:S04]  /*b5c0*/  HMMA.16816.F32 R80, R112.reuse, R132, R80 ;  /* 0x000000847050723c */ /* 0x040fe80000001850 */
[C---:B------:R-:W-:Y:S02]  /*b5d0*/  FMUL.FTZ R14, R2.reuse, R110 ;  /* 0x0000006e020e7220 */ /* 0x040fe40000410000 */
[--C-:B------:R-:W-:Y:S02]  /*b5e0*/  FFMA.FTZ R152, R15, c[0x0][0x2d0], -R143.reuse ;  /* 0x0000b4000f987a23 */ /* 0x100fe4000001088f */
[C---:B------:R-:W-:Y:S01]  /*b5f0*/  HMMA.16816.F32 R84, R112.reuse, R134, R84 ;  /* 0x000000867054723c */ /* 0x040fe20000001854 */
[----:B------:R-:W4:Y:S01]  /*b600*/  LDSM.16.MT88.4 R132, [R210+0x3100] ;  /* 0x00310000d284783b */ /* 0x000f220000004200 */
[----:B------:R-:W-:Y:S02]  /*b610*/  MUFU.EX2 R149, R149 ;  /* 0x0000009500957308 */ /* 0x000fe40000000800 */
[C---:B------:R-:W-:Y:S02]  /*b620*/  FMUL.FTZ R15, R2.reuse, R111 ;  /* 0x0000006f020f7220 */ /* 0x040fe40000410000 */
[C---:B------:R-:W-:Y:S02]  /*b630*/  FMUL.FTZ R104, R3.reuse, R104 ;  /* 0x0000006803687220 */ /* 0x040fe40000410000 */
[C---:B------:R-:W-:Y:S01]  /*b640*/  FMUL.FTZ R105, R3.reuse, R105 ;  /* 0x0000006903697220 */ /* 0x040fe20000410000 */
[C---:B-1----:R-:W-:Y:S01]  /*b650*/  HMMA.16816.F32 R88, R112.reuse, R120, R88 ;  /* 0x000000787058723c */ /* 0x042fe20000001858 */
[----:B------:R-:W-:Y:S02]  /*b660*/  LDSM.16.MT88.4 R108, [R208+0x3100] ;  /* 0x00310000d06c783b */ /* 0x000fe40000004200 */
[C---:B------:R-:W-:Y:S01]  /*b670*/  FMUL.FTZ R106, R2.reuse, R106 ;  /* 0x0000006a026a7220 */ /* 0x040fe20000410000 */
[----:B------:R-:W1:Y:S01]  /*b680*/  MUFU.EX2 R152, R152 ;  /* 0x0000009800987308 */ /* 0x000e620000000800 */
[C---:B------:R-:W-:Y:S02]  /*b690*/  FMUL.FTZ R107, R2.reuse, R107 ;  /* 0x0000006b026b7220 */ /* 0x040fe40000410000 */
[C---:B------:R-:W-:Y:S01]  /*b6a0*/  FMUL.FTZ R52, R3.reuse, R52 ;  /* 0x0000003403347220 */ /* 0x040fe20000410000 */
[C---:B------:R-:W-:Y:S01]  /*b6b0*/  HMMA.16816.F32 R92, R112.reuse, R122, R92 ;  /* 0x0000007a705c723c */ /* 0x040fe2000000185c */
[----:B------:R-:W5:Y:S03]  /*b6c0*/  LDSM.16.MT88.4 R120, [R209+0x3100] ;  /* 0x00310000d178783b */ /* 0x000f660000004200 */
[C---:B------:R-:W-:Y:S02]  /*b6d0*/  FMUL.FTZ R53, R3.reuse, R53 ;  /* 0x0000003503357220 */ /* 0x040fe40000410000 */
[C---:B------:R-:W-:Y:S01]  /*b6e0*/  FMUL.FTZ R54, R2.reuse, R54 ;  /* 0x0000003602367220 */ /* 0x040fe20000410000 */
[----:B------:R-:W-:Y:S01]  /*b6f0*/  MUFU.EX2 R159, R159 ;  /* 0x0000009f009f7308 */ /* 0x000fe20000000800 */
[C---:B--2---:R-:W-:Y:S04]  /*b700*/  HMMA.16816.F32 R96, R112.reuse, R128, R96 ;  /* 0x000000807060723c */ /* 0x044fe80000001860 */
[C---:B------:R-:W-:Y:S02]  /*b710*/  FMUL.FTZ R55, R2.reuse, R55 ;  /* 0x0000003702377220 */ /* 0x040fe40000410000 */
[C---:B------:R-:W-:Y:S02]  /*b720*/  FMUL.FTZ R56, R3.reuse, R56 ;  /* 0x0000003803387220 */ /* 0x040fe40000410000 */
[C---:B------:R-:W-:Y:S01]  /*b730*/  HMMA.16816.F32 R100, R112.reuse, R130, R100 ;  /* 0x000000827064723c */ /* 0x040fe20000001864 */
[----:B------:R-:W2:Y:S01]  /*b740*/  LDSM.16.MT88.4 R128, [R212+0x900] ;  /* 0x00090000d480783b */ /* 0x000ea20000004200 */
[----:B------:R-:W-:Y:S02]  /*b750*/  MUFU.EX2 R162, R162 ;  /* 0x000000a200a27308 */ /* 0x000fe40000000800 */
[C---:B------:R-:W-:Y:S02]  /*b760*/  FMUL.FTZ R57, R3.reuse, R57 ;  /* 0x0000003903397220 */ /* 0x040fe40000410000 */
[C---:B------:R-:W-:Y:S02]  /*b770*/  FMUL.FTZ R58, R2.reuse, R58 ;  /* 0x0000003a023a7220 */ /* 0x040fe40000410000 */
[C---:B----4-:R-:W-:Y:S04]  /*b780*/  HMMA.16816.F32 R12, R112.reuse, R132, R12 ;  /* 0x00000084700c723c */ /* 0x050fe8000000180c */
[----:B------:R-:W-:Y:S01]  /*b790*/  FMUL.FTZ R59, R2, R59 ;  /* 0x0000003b023b7220 */ /* 0x000fe20000410000 */
[----:B------:R-:W-:Y:S01]  /*b7a0*/  MUFU.EX2 R161, R161 ;  /* 0x000000a100a17308 */ /* 0x000fe20000000800 */
[----:B------:R-:W-:Y:S02]  /*b7b0*/  FMUL.FTZ R60, R3, R60 ;  /* 0x0000003c033c7220 */ /* 0x000fe40000410000 */
[C---:B------:R-:W-:Y:S01]  /*b7c0*/  HMMA.16816.F32 R104, R112.reuse, R134, R104 ;  /* 0x000000867068723c */ /* 0x040fe20000001868 */
[----:B------:R-:W4:Y:S03]  /*b7d0*/  LDSM.16.MT88.4 R132, [R210+0x900] ;  /* 0x00090000d284783b */ /* 0x000f260000004200 */
[--C-:B------:R-:W-:Y:S01]  /*b7e0*/  FFMA.FTZ R151, R16, c[0x0][0x2d0], -R150.reuse ;  /* 0x0000b40010977a23 */ /* 0x100fe20000010896 */
[----:B---3--:R-:W-:Y:S01]  /*b7f0*/  F2FP.PACK_AB R16, R148, R141 ;  /* 0x0000008d9410723e */ /* 0x008fe200000000ff */
[--C-:B------:R-:W-:Y:S01]  /*b800*/  FFMA.FTZ R154, R17, c[0x0][0x2d0], -R150.reuse ;  /* 0x0000b400119a7a23 */ /* 0x100fe20000010896 */
[----:B-1----:R-:W-:Y:S01]  /*b810*/  F2FP.PACK_AB R17, R152, R149 ;  /* 0x000000959811723e */ /* 0x002fe200000000ff */
[--C-:B------:R-:W-:Y:S01]  /*b820*/  FFMA.FTZ R153, R18, c[0x0][0x2d0], -R143.reuse ;  /* 0x0000b40012997a23 */ /* 0x100fe2000001088f */
[C---:B-----5:R-:W-:Y:S01]  /*b830*/  HMMA.16816.F32 R52, R112.reuse, R120, R52 ;  /* 0x000000787034723c */ /* 0x060fe20000001834 */
[----:B------:R-:W-:Y:S02]  /*b840*/  MUFU.EX2 R151, R151 ;  /* 0x0000009700977308 */ /* 0x000fe40000000800 */
[--C-:B------:R-:W-:Y:S02]  /*b850*/  FFMA.FTZ R156, R19, c[0x0][0x2d0], -R143.reuse ;  /* 0x0000b400139c7a23 */ /* 0x100fe4000001088f */
[C---:B------:R-:W-:Y:S02]  /*b860*/  FMUL.FTZ R61, R3.reuse, R61 ;  /* 0x0000003d033d7220 */ /* 0x040fe40000410000 */
[C---:B------:R-:W-:Y:S01]  /*b870*/  FMUL.FTZ R62, R2.reuse, R62 ;  /* 0x0000003e023e7220 */ /* 0x040fe20000410000 */
[C---:B------:R-:W-:Y:S01]  /*b880*/  HMMA.16816.F32 R56, R112.reuse, R122, R56 ;  /* 0x0000007a7038723c */ /* 0x040fe20000001838 */
[----:B------:R-:W1:Y:S02]  /*b890*/  LDSM.16.MT88.4 R120, [R209+0x900] ;  /* 0x00090000d178783b */ /* 0x000e640000004200 */
[----:B------:R-:W3:Y:S01]  /*b8a0*/  MUFU.EX2 R154, R154 ;  /* 0x0000009a009a7308 */ /* 0x000ee20000000800 */
[C---:B------:R-:W-:Y:S02]  /*b8b0*/  FMUL.FTZ R63, R2.reuse, R63 ;  /* 0x0000003f023f7220 */ /* 0x040fe40000410000 */
[C---:B------:R-:W-:Y:S02]  /*b8c0*/  FMUL.FTZ R64, R3.reuse, R64 ;  /* 0x0000004003407220 */ /* 0x040fe40000410000 */
[C---:B------:R-:W-:Y:S03]  /*b8d0*/  FMUL.FTZ R65, R3.reuse, R65 ;  /* 0x0000004103417220 */ /* 0x040fe60000410000 */
[C---:B------:R-:W-:Y:S02]  /*b8e0*/  HMMA.16816.F32 R60, R112.reuse, R108, R60 ;  /* 0x0000006c703c723c */ /* 0x040fe4000000183c */
[----:B------:R-:W-:Y:S01]  /*b8f0*/  MUFU.EX2 R153, R153 ;  /* 0x0000009900997308 */ /* 0x000fe20000000800 */
[C---:B------:R-:W-:Y:S02]  /*b900*/  FMUL.FTZ R66, R2.reuse, R66 ;  /* 0x0000004202427220 */ /* 0x040fe40000410000 */
[----:B------:R-:W-:Y:S02]  /*b910*/  FMUL.FTZ R67, R2, R67 ;  /* 0x0000004302437220 */ /* 0x000fe40000410000 */
[----:B------:R-:W-:Y:S02]  /*b920*/  FFMA.FTZ R48, R48, c[0x0][0x2d0], -R150 ;  /* 0x0000b40030307a23 */ /* 0x000fe40000010896 */
[----:B------:R-:W-:Y:S03]  /*b930*/  FFMA.FTZ R50, R50, c[0x0][0x2d0], -R143 ;  /* 0x0000b40032327a23 */ /* 0x000fe6000001088f */
[----:B------:R-:W-:Y:S01]  /*b940*/  HMMA.16816.F32 R64, R112, R110, R64 ;  /* 0x0000006e7040723c */ /* 0x000fe20000001840 */
[----:B------:R-:W5:Y:S01]  /*b950*/  MUFU.EX2 R156, R156 ;  /* 0x0000009c009c7308 */ /* 0x000f620000000800 */
[----:B------:R-:W1:Y:S01]  /*b960*/  LDSM.16.MT88.4 R108, [R212+0x3900] ;  /* 0x00390000d46c783b */ /* 0x000e620000004200 */
[----:B------:R-:W-:Y:S01]  /*b970*/  FFMA.FTZ R140, R3, R228, R140 ;  /* 0x000000e4038c7223 */ /* 0x000fe2000001008c */
[----:B---3--:R-:W-:Y:S01]  /*b980*/  F2FP.PACK_AB R18, R154, R151 ;  /* 0x000000979a12723e */ /* 0x008fe200000000ff */
[----:B------:R-:W-:Y:S01]  /*b990*/  FFMA.FTZ R6, R2, R229, R6 ;  /* 0x000000e502067223 */ /* 0x000fe20000010006 */
[----:B------:R-:W-:Y:S01]  /*b9a0*/  MOV R3, R0 ;  /* 0x0000000000037202 */ /* 0x000fe20000000f00 */
[----:B------:R-:W-:Y:S02]  /*b9b0*/  FADD.FTZ R5, R5, R140 ;  /* 0x0000008c05057221 */ /* 0x000fe40000010000 */
[----:B------:R-:W-:Y:S01]  /*b9c0*/  FADD.FTZ R6, R7, R6 ;  /* 0x0000000607067221 */ /* 0x000fe20000010000 */
[----:B------:R-:W3:Y:S01]  /*b9d0*/  LDSM.16.MT88.4 R112, [R210+0x3900] ;  /* 0x00390000d270783b */ /* 0x000ee20000004200 */
[----:B------:R-:W-:Y:S01]  /*b9e0*/  MUFU.EX2 R164, R164 ;  /* 0x000000a400a47308 */ /* 0x000fe20000000800 */
[----:B------:R-:W-:Y:S02]  /*b9f0*/  FADD.FTZ R118, R118, R5 ;  /* 0x0000000576767221 */ /* 0x000fe40000010000 */
[----:B------:R-:W-:Y:S02]  /*ba00*/  FADD.FTZ R117, R117, R6 ;  /* 0x0000000675757221 */ /* 0x000fe40000010000 */
[----:B------:R-:W-:Y:S02]  /*ba10*/  FADD.FTZ R118, R119, R118 ;  /* 0x0000007677767221 */ /* 0x000fe40000010000 */
[----:B------:R-:W-:Y:S01]  /*ba20*/  FADD.FTZ R142, R142, R117 ;  /* 0x000000758e8e7221 */ /* 0x000fe20000010000 */
[----:B------:R-:W-:Y:S01]  /*ba30*/  MOV R117, R116 ;  /* 0x0000007400757202 */ /* 0x000fe20000000f00 */
[----:B------:R-:W-:Y:S01]  /*ba40*/  FADD.FTZ R141, R141, R118 ;  /* 0x000000768d8d7221 */ /* 0x000fe20000010000 */
[----:B------:R-:W-:Y:S01]  /*ba50*/  MUFU.EX2 R163, R163 ;  /* 0x000000a300a37308 */ /* 0x000fe20000000800 */
[----:B------:R-:W-:Y:S02]  /*ba60*/  FADD.FTZ R149, R149, R142 ;  /* 0x0000008e95957221 */ /* 0x000fe40000010000 */
[----:B------:R-:W-:Y:S01]  /*ba70*/  FADD.FTZ R148, R148, R141 ;  /* 0x0000008d94947221 */ /* 0x000fe20000010000 */
[----:B-----5:R-:W-:Y:S01]  /*ba80*/  F2FP.PACK_AB R19, R156, R153 ;  /* 0x000000999c13723e */ /* 0x020fe200000000ff */
[----:B------:R-:W-:Y:S02]  /*ba90*/  FADD.FTZ R152, R152, R149 ;  /* 0x0000009598987221 */ /* 0x000fe40000010000 */
[----:B------:R-:W-:Y:S02]  /*baa0*/  FADD.FTZ R151, R151, R148 ;  /* 0x0000009497977221 */ /* 0x000fe40000010000 */
[----:B------:R-:W-:Y:S01]  /*bab0*/  FADD.FTZ R5, R153, R152 ;  /* 0x0000009899057221 */ /* 0x000fe20000010000 */
[----:B------:R-:W-:Y:S01]  /*bac0*/  MUFU.EX2 R166, R166 ;  /* 0x000000a600a67308 */ /* 0x000fe20000000800 */
[C---:B--2---:R-:W-:Y:S05]  /*bad0*/  HMMA.16816.F32 R8, R16.reuse, R128, R8 ;  /* 0x000000801008723c */ /* 0x044fea0000001808 */
[----:B------:R-:W-:Y:S02]  /*bae0*/  FADD.FTZ R154, R154, R151 ;  /* 0x000000979a9a7221 */ /* 0x000fe40000010000 */
[--C-:B------:R-:W-:Y:S01]  /*baf0*/  FFMA.FTZ R129, R20, c[0x0][0x2d0], -R150.reuse ;  /* 0x0000b40014817a23 */ /* 0x100fe20000010896 */
[C---:B------:R-:W-:Y:S01]  /*bb00*/  HMMA.16816.F32 R68, R16.reuse, R130, R68 ;  /* 0x000000821044723c */ /* 0x040fe20000001844 */
[----:B------:R-:W-:Y:S03]  /*bb10*/  MUFU.EX2 R165, R165 ;  /* 0x000000a500a57308 */ /* 0x000fe60000000800 */
[--C-:B------:R-:W-:Y:S02]  /*bb20*/  FFMA.FTZ R128, R21, c[0x0][0x2d0], -R150.reuse ;  /* 0x0000b40015807a23 */ /* 0x100fe40000010896 */
[----:B------:R-:W-:Y:S02]  /*bb30*/  FADD.FTZ R5, R156, R5 ;  /* 0x000000059c057221 */ /* 0x000fe40000010000 */
[C---:B----4-:R-:W-:Y:S03]  /*bb40*/  HMMA.16816.F32 R72, R16.reuse, R132, R72 ;  /* 0x000000841048723c */ /* 0x050fe60000001848 */
[----:B------:R-:W-:Y:S01]  /*bb50*/  MUFU.EX2 R129, R129 ;  /* 0x0000008100817308 */ /* 0x000fe20000000800 */
[--C-:B------:R-:W-:Y:S02]  /*bb60*/  FFMA.FTZ R130, R22, c[0x0][0x2d0], -R143.reuse ;  /* 0x0000b40016827a23 */ /* 0x100fe4000001088f */
[--C-:B------:R-:W-:Y:S02]  /*bb70*/  FFMA.FTZ R131, R23, c[0x0][0x2d0], -R143.reuse ;  /* 0x0000b40017837a23 */ /* 0x100fe4000001088f */
[C---:B------:R-:W-:Y:S01]  /*bb80*/  HMMA.16816.F32 R76, R16.reuse, R134, R76 ;  /* 0x00000086104c723c */ /* 0x040fe2000000184c */
[----:B------:R-:W-:Y:S03]  /*bb90*/  LDSM.16.MT88.4 R20, [R208+0x3900] ;  /* 0x00390000d014783b */ /* 0x000fe60000004200 */
[--C-:B------:R-:W-:Y:S01]  /*bba0*/  FFMA.FTZ R132, R24, c[0x0][0x2d0], -R150.reuse ;  /* 0x0000b40018847a23 */ /* 0x100fe20000010896 */
[----:B------:R-:W2:Y:S01]  /*bbb0*/  MUFU.EX2 R128, R128 ;  /* 0x0000008000807308 */ /* 0x000ea20000000800 */
[--C-:B------:R-:W-:Y:S02]  /*bbc0*/  FFMA.FTZ R133, R25, c[0x0][0x2d0], -R150.reuse ;  /* 0x0000b40019857a23 */ /* 0x100fe40000010896 */
[C---:B-1----:R-:W-:Y:S04]  /*bbd0*/  HMMA.16816.F32 R80, R16.reuse, R120, R80 ;  /* 0x000000781050723c */ /* 0x042fe80000001850 */
[--C-:B------:R-:W-:Y:S02]  /*bbe0*/  FFMA.FTZ R134, R26, c[0x0][0x2d0], -R143.reuse ;  /* 0x0000b4001a867a23 */ /* 0x100fe4000001088f */
[--C-:B------:R-:W-:Y:S01]  /*bbf0*/  FFMA.FTZ R135, R27, c[0x0][0x2d0], -R143.reuse ;  /* 0x0000b4001b877a23 */ /* 0x100fe2000001088f */
[----:B------:R-:W-:Y:S01]  /*bc00*/  MUFU.EX2 R130, R130 ;  /* 0x0000008200827308 */ /* 0x000fe20000000800 */
[C---:B------:R-:W-:Y:S01]  /*bc10*/  HMMA.16816.F32 R84, R16.reuse, R122, R84 ;  /* 0x0000007a1054723c */ /* 0x040fe20000001854 */
[----:B------:R-:W1:Y:S07]  /*bc20*/  LDSM.16.MT88.4 R120, [R209+0x3900] ;  /* 0x00390000d178783b */ /* 0x000e6e0000004200 */
[C---:B------:R-:W-:Y:S01]  /*bc30*/  HMMA.16816.F32 R88, R16.reuse, R136, R88 ;  /* 0x000000881058723c */ /* 0x040fe20000001858 */
[----:B------:R-:W-:Y:S01]  /*bc40*/  LDSM.16.MT88.4 R24, [R210+0x1100] ;  /* 0x00110000d218783b */ /* 0x000fe20000004200 */
[----:B------:R-:W4:Y:S05]  /*bc50*/  MUFU.EX2 R131, R131 ;  /* 0x0000008300837308 */ /* 0x000f2a0000000800 */
[--C-:B------:R-:W-:Y:S01]  /*bc60*/  FFMA.FTZ R136, R32, c[0x0][0x2d0], -R150.reuse ;  /* 0x0000b40020887a23 */ /* 0x100fe20000010896 */
[C---:B------:R-:W-:Y:S04]  /*bc70*/  HMMA.16816.F32 R92, R16.reuse, R138, R92 ;  /* 0x0000008a105c723c */ /* 0x040fe8000000185c */
[--C-:B------:R-:W-:Y:S01]  /*bc80*/  FFMA.FTZ R137, R33, c[0x0][0x2d0], -R150.reuse ;  /* 0x0000b40021897a23 */ /* 0x100fe20000010896 */
[----:B------:R-:W-:Y:S02]  /*bc90*/  MUFU.EX2 R132, R132 ;  /* 0x0000008400847308 */ /* 0x000fe40000000800 */
[--C-:B------:R-:W-:Y:S01]  /*bca0*/  FFMA.FTZ R138, R34, c[0x0][0x2d0], -R143.reuse ;  /* 0x0000b400228a7a23 */ /* 0x100fe2000001088f */
[C---:B------:R-:W-:Y:S04]  /*bcb0*/  HMMA.16816.F32 R96, R16.reuse, R108, R96 ;  /* 0x0000006c1060723c */ /* 0x040fe80000001860 */
[--C-:B------:R-:W-:Y:S02]  /*bcc0*/  FFMA.FTZ R139, R35, c[0x0][0x2d0], -R143.reuse ;  /* 0x0000b400238b7a23 */ /* 0x100fe4000001088f */
[----:B------:R-:W-:Y:S01]  /*bcd0*/  LDSM.16.MT88.4 R32, [R210+0x1900] ;  /* 0x00190000d220783b */ /* 0x000fe20000004200 */
[----:B------:R-:W5:Y:S01]  /*bce0*/  MUFU.EX2 R133, R133 ;  /* 0x0000008500857308 */ /* 0x000f620000000800 */
[C---:B------:R-:W-:Y:S06]  /*bcf0*/  HMMA.16816.F32 R100, R16.reuse, R110, R100 ;  /* 0x0000006e1064723c */ /* 0x040fec0000001864 */
[----:B------:R-:W2:Y:S02]  /*bd00*/  LDSM.16.MT88.4 R108, [R212+0x1100] ;  /* 0x00110000d46c783b */ /* 0x000ea40000004200 */
[C---:B---3--:R-:W-:Y:S01]  /*bd10*/  HMMA.16816.F32 R12, R16.reuse, R112, R12 ;  /* 0x00000070100c723c */ /* 0x048fe2000000180c */
[----:B------:R-:W-:Y:S07]  /*bd20*/  MUFU.EX2 R134, R134 ;  /* 0x0000008600867308 */ /* 0x000fee0000000800 */
[C---:B------:R-:W-:Y:S01]  /*bd30*/  HMMA.16816.F32 R104, R16.reuse, R114, R104 ;  /* 0x000000721068723c */ /* 0x040fe20000001868 */
[----:B------:R-:W3:Y:S02]  /*bd40*/  LDSM.16.MT88.4 R112, [R209+0x1100] ;  /* 0x00110000d170783b */ /* 0x000ee40000004200 */
[----:B------:R-:W-:Y:S05]  /*bd50*/  MUFU.EX2 R136, R136 ;  /* 0x0000008800887308 */ /* 0x000fea0000000800 */
[C---:B-1----:R-:W-:Y:S05]  /*bd60*/  HMMA.16816.F32 R52, R16.reuse, R120, R52 ;  /* 0x000000781034723c */ /* 0x042fea0000001834 */
[----:B------:R1:W1:Y:S02]  /*bd70*/  MUFU.EX2 R121, R135 ;  /* 0x0000008700797308 */ /* 0x0002640000000800 */
[--C-:B------:R-:W-:Y:S01]  /*bd80*/  FFMA.FTZ R120, R28, c[0x0][0x2d0], -R150.reuse ;  /* 0x0000b4001c787a23 */ /* 0x100fe20000010896 */
[C---:B------:R-:W-:Y:S07]  /*bd90*/  HMMA.16816.F32 R56, R16.reuse, R122, R56 ;  /* 0x0000007a1038723c */ /* 0x040fee0000001838 */
[--C-:B------:R-:W-:Y:S01]  /*bda0*/  FFMA.FTZ R123, R29, c[0x0][0x2d0], -R150.reuse ;  /* 0x0000b4001d7b7a23 */ /* 0x100fe20000010896 */
[C---:B------:R-:W-:Y:S01]  /*bdb0*/  HMMA.16816.F32 R60, R16.reuse, R20, R60 ;  /* 0x00000014103c723c */ /* 0x040fe2000000183c */
[----:B------:R-:W-:Y:S03]  /*bdc0*/  MUFU.EX2 R120, R120 ;  /* 0x0000007800787308 */ /* 0x000fe60000000800 */
[--C-:B------:R-:W-:Y:S02]  /*bdd0*/  FFMA.FTZ R122, R30, c[0x0][0x2d0], -R143.reuse ;  /* 0x0000b4001e7a7a23 */ /* 0x100fe4000001088f */
[----:B------:R-:W-:Y:S02]  /*bde0*/  FFMA.FTZ R150, R49, c[0x0][0x2d0], -R150 ;  /* 0x0000b40031967a23 */ /* 0x000fe40000010896 */
[----:B------:R-:W-:Y:S01]  /*bdf0*/  HMMA.16816.F32 R64, R16, R22, R64 ;  /* 0x000000161040723c */ /* 0x000fe20000001840 */
[----:B------:R-:W3:Y:S02]  /*be00*/  LDSM.16.MT88.4 R20, [R208+0x1100] ;  /* 0x00110000d014783b */ /* 0x000ee40000004200 */
[----:B------:R-:W3:Y:S01]  /*be10*/  MUFU.EX2 R123, R123 ;  /* 0x0000007b007b7308 */ /* 0x000ee20000000800 */
[--C-:B-1----:R-:W-:Y:S03]  /*be20*/  FFMA.FTZ R135, R31, c[0x0][0x2d0], -R143.reuse ;  /* 0x0000b4001f877a23 */ /* 0x102fe6000001088f */
[----:B--2---:R-:W-:Y:S01]  /*be30*/  F2FP.PACK_AB R16, R128, R129 ;  /* 0x000000818010723e */ /* 0x004fe200000000ff */
[----:B------:R-:W-:Y:S01]  /*be40*/  FFMA.FTZ R143, R51, c[0x0][0x2d0], -R143 ;  /* 0x0000b400338f7a23 */ /* 0x000fe2000001088f */
[----:B----4-:R-:W-:Y:S01]  /*be50*/  F2FP.PACK_AB R17, R131, R130 ;  /* 0x000000828311723e */ /* 0x010fe200000000ff */
[----:B------:R-:W-:Y:S02]  /*be60*/  LDSM.16.MT88.4 R28, [R209+0x4100] ;  /* 0x00410000d11c783b */ /* 0x000fe40000004200 */
[----:B-----5:R-:W-:Y:S01]  /*be70*/  F2FP.PACK_AB R18, R133, R132 ;  /* 0x000000848512723e */ /* 0x020fe200000000ff */
[----:B------:R-:W-:Y:S01]  /*be80*/  MUFU.EX2 R122, R122 ;  /* 0x0000007a007a7308 */ /* 0x000fe20000000800 */
[----:B------:R-:W-:Y:S01]  /*be90*/  F2FP.PACK_AB R19, R121, R134 ;  /* 0x000000867913723e */ /* 0x000fe200000000ff */
[----:B------:R-:W-:Y:S02]  /*bea0*/  FADD.FTZ R129, R129, R154 ;  /* 0x0000009a81817221 */ /* 0x000fe40000010000 */
[----:B------:R-:W-:Y:S02]  /*beb0*/  FADD.FTZ R130, R130, R5 ;  /* 0x0000000582827221 */ /* 0x000fe40000010000 */
[----:B------:R-:W-:Y:S02]  /*bec0*/  FADD.FTZ R129, R128, R129 ;  /* 0x0000008180817221 */ /* 0x000fe40000010000 */
[C---:B------:R-:W-:Y:S02]  /*bed0*/  HMMA.16816.F32 R8, R16.reuse, R108, R8 ;  /* 0x0000006c1008723c */ /* 0x040fe40000001808 */
[----:B------:R-:W1:Y:S01]  /*bee0*/  MUFU.EX2 R135, R135 ;  /* 0x0000008700877308 */ /* 0x000e620000000800 */
[----:B------:R-:W-:Y:S02]  /*bef0*/  FADD.FTZ R131, R131, R130 ;  /* 0x0000008283837221 */ /* 0x000fe40000010000 */
[----:B------:R-:W-:Y:S02]  /*bf00*/  FADD.FTZ R132, R132, R129 ;  /* 0x0000008184847221 */ /* 0x000fe40000010000 */
[----:B------:R-:W-:Y:S01]  /*bf10*/  FADD.FTZ R134, R134, R131 ;  /* 0x0000008386867221 */ /* 0x000fe20000010000 */
[C---:B------:R-:W-:Y:S01]  /*bf20*/  HMMA.16816.F32 R68, R16.reuse, R110, R68 ;  /* 0x0000006e1044723c */ /* 0x040fe20000001844 */
[----:B------:R-:W2:Y:S03]  /*bf30*/  LDSM.16.MT88.4 R108, [R212+0x4100] ;  /* 0x00410000d46c783b */ /* 0x000ea60000004200 */
[----:B------:R-:W4:Y:S01]  /*bf40*/  MUFU.EX2 R137, R137 ;  /* 0x0000008900897308 */ /* 0x000f220000000800 */
[----:B------:R-:W-:Y:S02]  /*bf50*/  FADD.FTZ R133, R133, R132 ;  /* 0x0000008485857221 */ /* 0x000fe40000010000 */
[----:B------:R-:W-:Y:S01]  /*bf60*/  FADD.FTZ R121, R121, R134 ;  /* 0x0000008679797221 */ /* 0x000fe20000010000 */
[C---:B------:R-:W-:Y:S06]  /*bf70*/  HMMA.16816.F32 R72, R16.reuse, R24, R72 ;  /* 0x000000181048723c */ /* 0x040fec0000001848 */
[----:B------:R-:W-:Y:S02]  /*bf80*/  MUFU.EX2 R138, R138 ;  /* 0x0000008a008a7308 */ /* 0x000fe40000000800 */
[C---:B------:R-:W-:Y:S01]  /*bf90*/  HMMA.16816.F32 R76, R16.reuse, R26, R76 ;  /* 0x0000001a104c723c */ /* 0x040fe2000000184c */
[----:B------:R-:W5:Y:S07]  /*bfa0*/  LDSM.16.MT88.4 R24, [R210+0x4100] ;  /* 0x00410000d218783b */ /* 0x000f6e0000004200 */
[C---:B---3--:R-:W-:Y:S01]  /*bfb0*/  HMMA.16816.F32 R80, R16.reuse, R112, R80 ;  /* 0x000000701050723c */ /* 0x048fe20000001850 */
[----:B------:R-:W3:Y:S07]  /*bfc0*/  MUFU.EX2 R139, R139 ;  /* 0x0000008b008b7308 */ /* 0x000eee0000000800 */
[C---:B------:R-:W-:Y:S01]  /*bfd0*/  HMMA.16816.F32 R84, R16.reuse, R114, R84 ;  /* 0x000000721054723c */ /* 0x040fe20000001854 */
[----:B------:R-:W1:Y:S02]  /*bfe0*/  LDSM.16.MT88.4 R112, [R208+0x4100] ;  /* 0x00410000d070783b */ /* 0x000e640000004200 */
[----:B------:R-:W1:Y:S05]  /*bff0*/  MUFU.EX2 R168, R168 ;  /* 0x000000a800a87308 */ /* 0x000e6a0000000800 */
[C---:B------:R-:W-:Y:S05]  /*c000*/  HMMA.16816.F32 R88, R16.reuse, R20, R88 ;  /* 0x000000141058723c */ /* 0x040fea0000001858 */
[----:B------:R-:W-:Y:S03]  /*c010*/  MUFU.EX2 R48, R48 ;  /* 0x0000003000307308 */ /* 0x000fe60000000800 */
[C---:B------:R-:W-:Y:S01]  /*c020*/  HMMA.16816.F32 R92, R16.reuse, R22, R92 ;  /* 0x00000016105c723c */ /* 0x040fe2000000185c */
[----:B------:R-:W1:Y:S06]  /*c030*/  LDSM.16.MT88.4 R20, [R212+0x1900] ;  /* 0x00190000d414783b */ /* 0x000e6c0000004200 */
[----:B------:R-:W1:Y:S01]  /*c040*/  MUFU.EX2 R49, R150 ;  /* 0x0000009600317308 */ /* 0x000e620000000800 */
[C---:B--2---:R-:W-:Y:S08]  /*c050*/  HMMA.16816.F32 R96, R16.reuse, R108, R96 ;  /* 0x0000006c1060723c */ /* 0x044ff00000001860 */
[C---:B------:R-:W-:Y:S01]  /*c060*/  HMMA.16816.F32 R100, R16.reuse, R110, R100 ;  /* 0x0000006e1064723c */ /* 0x040fe20000001864 */
[----:B------:R-:W-:Y:S01]  /*c070*/  LDSM.16.MT88.4 R108, [R208+0x4900] ;  /* 0x00490000d06c783b */ /* 0x000fe20000004200 */
[----:B------:R-:W-:Y:S06]  /*c080*/  MUFU.EX2 R50, R50 ;  /* 0x0000003200327308 */ /* 0x000fec0000000800 */
[C---:B-----5:R-:W-:Y:S04]  /*c090*/  HMMA.16816.F32 R12, R16.reuse, R24, R12 ;  /* 0x00000018100c723c */ /* 0x060fe8000000180c */
[----:B------:R-:W2:Y:S04]  /*c0a0*/  MUFU.EX2 R143, R143 ;  /* 0x0000008f008f7308 */ /* 0x000ea80000000800 */
[C---:B------:R-:W-:Y:S01]  /*c0b0*/  HMMA.16816.F32 R104, R16.reuse, R26, R104 ;  /* 0x0000001a1068723c */ /* 0x040fe20000001868 */
[----:B------:R-:W5:Y:S07]  /*c0c0*/  LDSM.16.MT88.4 R24, [R209+0x1900] ;  /* 0x00190000d118783b */ /* 0x000f6e0000004200 */
[C---:B------:R-:W-:Y:S08]  /*c0d0*/  HMMA.16816.F32 R52, R16.reuse, R28, R52 ;  /* 0x0000001c1034723c */ /* 0x040ff00000001834 */
[C---:B------:R-:W-:Y:S01]  /*c0e0*/  HMMA.16816.F32 R56, R16.reuse, R30, R56 ;  /* 0x0000001e1038723c */ /* 0x040fe20000001838 */
[----:B------:R-:W2:Y:S07]  /*c0f0*/  LDSM.16.MT88.4 R28, [R208+0x1900] ;  /* 0x00190000d01c783b */ /* 0x000eae0000004200 */
[C---:B-1----:R-:W-:Y:S08]  /*c100*/  HMMA.16816.F32 R60, R16.reuse, R112, R60 ;  /* 0x00000070103c723c */ /* 0x042ff0000000183c */
[----:B------:R-:W-:Y:S07]  /*c110*/  HMMA.16816.F32 R64, R16, R114, R64 ;  /* 0x000000721040723c */ /* 0x000fee0000001840 */
[----:B------:R-:W-:Y:S01]  /*c120*/  F2FP.PACK_AB R16, R123, R120 ;  /* 0x000000787b10723e */ /* 0x000fe200000000ff */
[----:B------:R-:W-:Y:S01]  /*c130*/  FADD.FTZ R120, R120, R133 ;  /* 0x0000008578787221 */ /* 0x000fe20000010000 */
[----:B------:R-:W-:Y:S03]  /*c140*/  F2FP.PACK_AB R17, R135, R122 ;  /* 0x0000007a8711723e */ /* 0x000fe600000000ff */
[----:B----4-:R-:W-:Y:S01]  /*c150*/  F2FP.PACK_AB R18, R137, R136 ;  /* 0x000000888912723e */ /* 0x010fe200000000ff */
[----:B------:R-:W-:Y:S01]  /*c160*/  FADD.FTZ R122, R122, R121 ;  /* 0x000000797a7a7221 */ /* 0x000fe20000010000 */
[----:B---3--:R-:W-:Y:S01]  /*c170*/  F2FP.PACK_AB R19, R139, R138 ;  /* 0x0000008a8b13723e */ /* 0x008fe200000000ff */
[----:B------:R-:W-:Y:S02]  /*c180*/  FADD.FTZ R123, R123, R120 ;  /* 0x000000787b7b7221 */ /* 0x000fe40000010000 */
[----:B------:R-:W-:Y:S02]  /*c190*/  FADD.FTZ R135, R135, R122 ;  /* 0x0000007a87877221 */ /* 0x000fe40000010000 */
[----:B------:R-:W-:Y:S02]  /*c1a0*/  FADD.FTZ R136, R136, R123 ;  /* 0x0000007b88887221 */ /* 0x000fe40000010000 */
[C---:B------:R-:W-:Y:S03]  /*c1b0*/  HMMA.16816.F32 R8, R16.reuse, R20, R8 ;  /* 0x000000141008723c */ /* 0x040fe60000001808 */
[----:B------:R-:W-:Y:S02]  /*c1c0*/  FADD.FTZ R2, R138, R135 ;  /* 0x000000878a027221 */ /* 0x000fe40000010000 */
[----:B------:R-:W-:Y:S02]  /*c1d0*/  FADD.FTZ R136, R137, R136 ;  /* 0x0000008889887221 */ /* 0x000fe40000010000 */
[----:B------:R-:W-:Y:S01]  /*c1e0*/  FADD.FTZ R2, R139, R2 ;  /* 0x000000028b027221 */ /* 0x000fe20000010000 */
[C---:B------:R-:W-:Y:S01]  /*c1f0*/  HMMA.16816.F32 R68, R16.reuse, R22, R68 ;  /* 0x000000161044723c */ /* 0x040fe20000001844 */
[----:B------:R-:W1:Y:S07]  /*c200*/  LDSM.16.MT88.4 R20, [R212+0x4900] ;  /* 0x00490000d414783b */ /* 0x000e6e0000004200 */
[C---:B------:R-:W-:Y:S08]  /*c210*/  HMMA.16816.F32 R72, R16.reuse, R32, R72 ;  /* 0x000000201048723c */ /* 0x040ff00000001848 */
[C---:B------:R-:W-:Y:S01]  /*c220*/  HMMA.16816.F32 R76, R16.reuse, R34, R76 ;  /* 0x00000022104c723c */ /* 0x040fe2000000184c */
[----:B------:R-:W3:Y:S07]  /*c230*/  LDSM.16.MT88.4 R32, [R210+0x4900] ;  /* 0x00490000d220783b */ /* 0x000eee0000004200 */
[C---:B-----5:R-:W-:Y:S08]  /*c240*/  HMMA.16816.F32 R80, R16.reuse, R24, R80 ;  /* 0x000000181050723c */ /* 0x060ff00000001850 */
[C---:B------:R-:W-:Y:S01]  /*c250*/  HMMA.16816.F32 R84, R16.reuse, R26, R84 ;  /* 0x0000001a1054723c */ /* 0x040fe20000001854 */
[----:B------:R-:W4:Y:S07]  /*c260*/  LDSM.16.MT88.4 R24, [R212+0x2100] ;  /* 0x00210000d418783b */ /* 0x000f2e0000004200 */
[C---:B--2---:R-:W-:Y:S08]  /*c270*/  HMMA.16816.F32 R88, R16.reuse, R28, R88 ;  /* 0x0000001c1058723c */ /* 0x044ff00000001858 */
[C---:B------:R-:W-:Y:S01]  /*c280*/  HMMA.16816.F32 R92, R16.reuse, R30, R92 ;  /* 0x0000001e105c723c */ /* 0x040fe2000000185c */
[----:B------:R-:W-:Y:S07]  /*c290*/  LDSM.16.MT88.4 R28, [R209+0x2100] ;  /* 0x00210000d11c783b */ /* 0x000fee0000004200 */
[C---:B-1----:R-:W-:Y:S08]  /*c2a0*/  HMMA.16816.F32 R96, R16.reuse, R20, R96 ;  /* 0x000000141060723c */ /* 0x042ff00000001860 */
[C---:B------:R-:W-:Y:S01]  /*c2b0*/  HMMA.16816.F32 R100, R16.reuse, R22, R100 ;  /* 0x000000161064723c */ /* 0x040fe20000001864 */
[----:B------:R-:W1:Y:S07]  /*c2c0*/  LDSM.16.MT88.4 R20, [R210+0x2100] ;  /* 0x00210000d214783b */ /* 0x000e6e0000004200 */
[C---:B---3--:R-:W-:Y:S08]  /*c2d0*/  HMMA.16816.F32 R12, R16.reuse, R32, R12 ;  /* 0x00000020100c723c */ /* 0x048ff0000000180c */
[C---:B------:R-:W-:Y:S01]  /*c2e0*/  HMMA.16816.F32 R104, R16.reuse, R34, R104 ;  /* 0x000000221068723c */ /* 0x040fe20000001868 */
[----:B------:R-:W2:Y:S07]  /*c2f0*/  LDSM.16.MT88.4 R32, [R208+0x2100] ;  /* 0x00210000d020783b */ /* 0x000eae0000004200 */
[C---:B------:R-:W-:Y:S08]  /*c300*/  HMMA.16816.F32 R52, R16.reuse, R36, R52 ;  /* 0x000000241034723c */ /* 0x040ff00000001834 */
[C---:B------:R-:W-:Y:S01]  /*c310*/  HMMA.16816.F32 R56, R16.reuse, R38, R56 ;  /* 0x000000261038723c */ /* 0x040fe20000001838 */
[----:B------:R-:W-:Y:S07]  /*c320*/  LDSM.16.MT88.4 R36, [R209+0x5100] ;  /* 0x00510000d124783b */ /* 0x000fee0000004200 */
[C---:B------:R-:W-:Y:S08]  /*c330*/  HMMA.16816.F32 R60, R16.reuse, R108, R60 ;  /* 0x0000006c103c723c */ /* 0x040ff0000000183c */
[----:B------:R-:W-:Y:S07]  /*c340*/  HMMA.16816.F32 R64, R16, R110, R64 ;  /* 0x0000006e1040723c */ /* 0x000fee0000001840 */
        /* <DEDUP_REMOVED lines=11> */
[----:B------:R-:W-:Y:S02]  /*c400*/  FADD.FTZ R162, R162, R159 ;  /* 0x0000009fa2a27221 */ /* 0x000fe40000010000 */
[----:B------:R-:W-:Y:S01]  /*c410*/  FADD.FTZ R164, R164, R161 ;  /* 0x000000a1a4a47221 */ /* 0x000fe20000010000 */
        /* <DEDUP_REMOVED lines=18> */
[C---:B------:R-:W-:Y:S08]  /*c540*/  HMMA.16816.F32 R56, R16.reuse, R38, R56 ;  /* 0x000000261038723c */ /* 0x040ff00000001838 */
[C---:B----4-:R-:W-:Y:S08]  /*c550*/  HMMA.16816.F32 R60, R16.reuse, R28, R60 ;  /* 0x0000001c103c723c */ /* 0x050ff0000000183c */
        /* <DEDUP_REMOVED lines=8> */
[----:B------:R-:W-:Y:S01]  /*c5e0*/  FADD.FTZ R165, R168, R165 ;  /* 0x000000a5a8a57221 */ /* 0x000fe20000010000 */
[----:B------:R-:W-:Y:S01]  /*c5f0*/  IADD3 R168, R238, -0x1, RZ ;  /* 0xffffffffeea87810 */ /* 0x000fe20007ffe0ff */
[----:B------:R-:W-:Y:S02]  /*c600*/  FADD.FTZ R48, R48, R163 ;  /* 0x000000a330307221 */ /* 0x000fe40000010000 */
[C---:B--2---:R-:W-:Y:S01]  /*c610*/  HMMA.16816.F32 R112, R16.reuse, R32, R8 ;  /* 0x000000201070723c */ /* 0x044fe20000001808 */
[----:B------:R-:W2:Y:S02]  /*c620*/  LDSM.16.MT88.4 R8, [R210+0x5900] ;  /* 0x00590000d208783b */ /* 0x000ea40000004200 */
[----:B------:R-:W-:Y:S01]  /*c630*/  FADD.FTZ R50, R50, R165 ;  /* 0x000000a532327221 */ /* 0x000fe20000010000 */
[----:B------:R-:W-:Y:S01]  /*c640*/  MOV R238, R168 ;  /* 0x000000a800ee7202 */ /* 0x000fe20000000f00 */
[----:B------:R-:W-:Y:S02]  /*c650*/  FADD.FTZ R228, R49, R48 ;  /* 0x0000003031e47221 */ /* 0x000fe40000010000 */
[----:B------:R-:W-:Y:S01]  /*c660*/  FADD.FTZ R229, R143, R50 ;  /* 0x000000328fe57221 */ /* 0x000fe20000010000 */
[C---:B------:R-:W-:Y:S08]  /*c670*/  HMMA.16816.F32 R68, R16.reuse, R34, R68 ;  /* 0x000000221044723c */ /* 0x040ff00000001844 */
[C---:B------:R-:W-:Y:S08]  /*c680*/  HMMA.16816.F32 R72, R16.reuse, R40, R72 ;  /* 0x000000281048723c */ /* 0x040ff00000001848 */
[C---:B------:R-:W-:Y:S08]  /*c690*/  HMMA.16816.F32 R76, R16.reuse, R42, R76 ;  /* 0x0000002a104c723c */ /* 0x040ff0000000184c */
[C---:B------:R-:W-:Y:S08]  /*c6a0*/  HMMA.16816.F32 R80, R16.reuse, R44, R80 ;  /* 0x0000002c1050723c */ /* 0x040ff00000001850 */
[C---:B------:R-:W-:Y:S08]  /*c6b0*/  HMMA.16816.F32 R84, R16.reuse, R46, R84 ;  /* 0x0000002e1054723c */ /* 0x040ff00000001854 */
[C---:B---3--:R-:W-:Y:S08]  /*c6c0*/  HMMA.16816.F32 R88, R16.reuse, R24, R88 ;  /* 0x000000181058723c */ /* 0x048ff00000001858 */
[C---:B------:R-:W-:Y:S01]  /*c6d0*/  HMMA.16816.F32 R92, R16.reuse, R26, R92 ;  /* 0x0000001a105c723c */ /* 0x040fe2000000185c */
[----:B------:R-:W3:Y:S07]  /*c6e0*/  LDSM.16.MT88.4 R24, [R209+0x5900] ;  /* 0x00590000d118783b */ /* 0x000eee0000004200 */
[C---:B-1----:R-:W-:Y:S08]  /*c6f0*/  HMMA.16816.F32 R96, R16.reuse, R20, R96 ;  /* 0x000000141060723c */ /* 0x042ff00000001860 */
[C---:B------:R-:W-:Y:S01]  /*c700*/  HMMA.16816.F32 R100, R16.reuse, R22, R100 ;  /* 0x000000161064723c */ /* 0x040fe20000001864 */
[----:B------:R-:W1:Y:S07]  /*c710*/  LDSM.16.MT88.4 R20, [R208+0x5900] ;  /* 0x00590000d014783b */ /* 0x000e6e0000004200 */
[C---:B--2---:R-:W-:Y:S07]  /*c720*/  HMMA.16816.F32 R108, R16.reuse, R8, R12 ;  /* 0x00000008106c723c */ /* 0x044fee000000180c */
[----:B------:R-:W-:Y:S01]  /*c730*/  MOV R12, R116 ;  /* 0x00000074000c7202 */ /* 0x000fe20000000f00 */
[C---:B------:R-:W-:Y:S08]  /*c740*/  HMMA.16816.F32 R104, R16.reuse, R10, R104 ;  /* 0x0000000a1068723c */ /* 0x040ff00000001868 */
[C---:B---3--:R-:W-:Y:S08]  /*c750*/  HMMA.16816.F32 R52, R16.reuse, R24, R52 ;  /* 0x000000181034723c */ /* 0x048ff00000001834 */
[C---:B------:R-:W-:Y:S08]  /*c760*/  HMMA.16816.F32 R56, R16.reuse, R26, R56 ;  /* 0x0000001a1038723c */ /* 0x040ff00000001838 */
[C---:B-1----:R-:W-:Y:S08]  /*c770*/  HMMA.16816.F32 R60, R16.reuse, R20, R60 ;  /* 0x00000014103c723c */ /* 0x042ff0000000183c */
[----:B------:R-:W-:Y:S01]  /*c780*/  HMMA.16816.F32 R64, R16, R22, R64 ;  /* 0x000000161040723c */ /* 0x000fe20000001840 */
[----:B------:R-:W-:-:S07]  /*c790*/  @P0 BRA `(.L_x_53) ;  /* 0xffffd4a000000947 */ /* 0x000fce000383ffff */
.L_x_50:
[----:B------:R-:W-:-:S13]  /*c7a0*/  ISETP.GE.AND P0, PT, R168, R215, PT ;  /* 0x000000d7a800720c */ /* 0x000fda0003f06270 */
[----:B------:R-:W-:Y:S05]  /*c7b0*/  @!P0 BRA `(.L_x_54) ;  /* 0x00003f0000008947 */ /* 0x000fea0003800000 */
[----:B------:R-:W-:Y:S01]  /*c7c0*/  SHF.R.S32.HI R4, RZ, 0x1f, R231 ;  /* 0x0000001fff047819 */ /* 0x000fe200000114e7 */
[----:B------:R-:W-:Y:S01]  /*c7d0*/  IMAD.MOV.U32 R2, RZ, RZ, R12 ;  /* 0x000000ffff027224 */ /* 0x000fe200078e000c */
[C---:B------:R-:W-:Y:S01]  /*c7e0*/  SHF.L.U64.HI R233, R230.reuse, 0x1, R233 ;  /* 0x00000001e6e97819 */ /* 0x040fe200000102e9 */
[----:B------:R-:W-:Y:S01]  /*c7f0*/  IMAD.MOV.U32 R3, RZ, RZ, R0 ;  /* 0x000000ffff037224 */ /* 0x000fe200078e0000 */
[C---:B------:R-:W-:Y:S01]  /*c800*/  SHF.L.U64.HI R169, R231.reuse, 0x1, R4 ;  /* 0x00000001e7a97819 */ /* 0x040fe20000010204 */
[----:B------:R-:W-:Y:S01]  /*c810*/  IMAD.SHL.U32 R230, R230, 0x2, RZ ;  /* 0x00000002e6e67824 */ /* 0x000fe200078e00ff */
[----:B------:R-:W-:Y:S02]  /*c820*/  SHF.L.U32 R231, R231, 0x1, RZ ;  /* 0x00000001e7e77819 */ /* 0x000fe400000006ff */
.L_x_64:
[----:B------:R-:W-:Y:S04]  /*c830*/  DEPBAR.LE SB0, 0x0 ;  /* 0x000080000000791a */ /* 0x000fe80000000000 */
[----:B------:R-:W-:Y:S01]  /*c840*/  BAR.SYNC.DEFER_BLOCKING 0x0 ;  /* 0x0000000000007b1d */ /* 0x000fe20000010000 */
[----:B------:R-:W-:Y:S01]  /*c850*/  IMAD.WIDE.U32 R44, R217, c[0x0][0x208], RZ ;  /* 0x00008200d92c7a25 */ /* 0x000fe200078e00ff */
[----:B------:R-:W-:Y:S02]  /*c860*/  SHF.R.S32.HI R0, RZ, 0x1f, R217 ;  /* 0x0000001fff007819 */ /* 0x000fe400000114d9 */
[----:B------:R-:W-:Y:S03]  /*c870*/  SHF.R.S32.HI R129, RZ, 0x1f, R216 ;  /* 0x0000001fff817819 */ /* 0x000fe600000114d8 */
[----:B------:R-:W-:Y:S02]  /*c880*/  IMAD R0, R0, c[0x0][0x208], RZ ;  /* 0x0000820000007a24 */ /* 0x000fe400078e02ff */
[----:B------:R-:W-:Y:S04]  /*c890*/  IMAD R129, R129, c[0x0][0x218], RZ ;  /* 0x0000860081817a24 */ /* 0x000fe800078e02ff */
[C---:B------:R-:W-:Y:S01]  /*c8a0*/  IMAD R129, R216.reuse, c[0x0][0x21c], R129 ;  /* 0x00008700d8817a24 */ /* 0x040fe200078e0281 */
[----:B------:R-:W1:Y:S05]  /*c8b0*/  LDSM.16.M88.4 R8, [R214+0x8100] ;  /* 0x00810000d608783b */ /* 0x000e6a0000000200 */
[----:B------:R-:W2:Y:S05]  /*c8c0*/  LDSM.16.M88.4 R16, [R214+0x8900] ;  /* 0x00890000d610783b */ /* 0x000eaa0000000200 */
[----:B------:R-:W3:Y:S05]  /*c8d0*/  LDSM.16.M88.4 R24, [R214+0x9100] ;  /* 0x00910000d618783b */ /* 0x000eea0000000200 */
[----:B------:R-:W4:Y:S05]  /*c8e0*/  LDSM.16.M88.4 R32, [R214+0x9900] ;  /* 0x00990000d620783b */ /* 0x000f2a0000000200 */
[----:B------:R-:W5:Y:S05]  /*c8f0*/  LDSM.16.M88.4 R40, [R214+0xa100] ;  /* 0x00a10000d628783b */ /* 0x000f6a0000000200 */
[----:B------:R-:W3:Y:S05]  /*c900*/  LDSM.16.M88.4 R48, [R214+0xa900] ;  /* 0x00a90000d630783b */ /* 0x000eea0000000200 */
[----:B------:R-:W3:Y:S05]  /*c910*/  LDSM.16.M88.4 R116, [R213] ;  /* 0x00000000d574783b */ /* 0x000eea0000000200 */
[----:B------:R-:W-:Y:S01]  /*c920*/  LDSM.16.M88.4 R120, [R207] ;  /* 0x00000000cf78783b */ /* 0x000fe20000000200 */
[C---:B-1----:R-:W-:Y:S04]  /*c930*/  HMMA.16816.F32 R4, R124.reuse, R8, RZ ;  /* 0x000000087c04723c */ /* 0x042fe800000018ff */
[----:B------:R-:W-:Y:S04]  /*c940*/  LDSM.16.M88.4 R136, [R203] ;  /* 0x00000000cb88783b */ /* 0x000fe80000000200 */
[C---:B------:R-:W-:Y:S08]  /*c950*/  HMMA.16816.F32 R8, R124.reuse, R10, RZ ;  /* 0x0000000a7c08723c */ /* 0x040ff000000018ff */
[C---:B--2---:R-:W-:Y:S08]  /*c960*/  HMMA.16816.F32 R12, R124.reuse, R16, RZ ;  /* 0x000000107c0c723c */ /* 0x044ff000000018ff */
[C---:B------:R-:W-:Y:S08]  /*c970*/  HMMA.16816.F32 R16, R124.reuse, R18, RZ ;  /* 0x000000127c10723c */ /* 0x040ff000000018ff */
[C---:B---3--:R-:W-:Y:S08]  /*c980*/  HMMA.16816.F32 R20, R124.reuse, R24, RZ ;  /* 0x000000187c14723c */ /* 0x048ff000000018ff */
[C---:B------:R-:W-:Y:S08]  /*c990*/  HMMA.16816.F32 R24, R124.reuse, R26, RZ ;  /* 0x0000001a7c18723c */ /* 0x040ff000000018ff */
[C---:B----4-:R-:W-:Y:S07]  /*c9a0*/  HMMA.16816.F32 R28, R124.reuse, R32, RZ ;  /* 0x000000207c1c723c */ /* 0x050fee00000018ff */
[----:B------:R-:W-:Y:S05]  /*c9b0*/  IMAD R33, R217, c[0x0][0x20c], R0 ;  /* 0x00008300d9217a24 */ /* 0x000fea00078e0200 */
[----:B------:R-:W-:Y:S02]  /*c9c0*/  IMAD.IADD R45, R45, 0x1, R33 ;  /* 0x000000012d2d7824 */ /* 0x000fe400078e0221 */
[C---:B------:R-:W-:Y:S02]  /*c9d0*/  HMMA.16816.F32 R32, R124.reuse, R34, RZ ;  /* 0x000000227c20723c */ /* 0x040fe400000018ff */
[----:B------:R-:W-:Y:S05]  /*c9e0*/  IMAD.WIDE.U32 R44, R216, c[0x0][0x218], R44 ;  /* 0x00008600d82c7a25 */ /* 0x000fea00078e002c */
[----:B------:R-:W-:Y:S01]  /*c9f0*/  IADD3 R0, P0, R44, UR20, RZ ;  /* 0x000000142c007c10 */ /* 0x000fe2000ff1e0ff */
[C---:B-----5:R-:W-:Y:S04]  /*ca00*/  HMMA.16816.F32 R36, R124.reuse, R40, RZ ;  /* 0x000000287c24723c */ /* 0x060fe800000018ff */
[----:B------:R-:W-:Y:S02]  /*ca10*/  IADD3.X R129, R45, UR16, R129, P0, !PT ;  /* 0x000000102d817c10 */ /* 0x000fe400087fe481 */
[C---:B------:R-:W-:Y:S02]  /*ca20*/  LEA R149, P0, R0.reuse, c[0x0][0x1f8], 0x1 ;  /* 0x00007e0000957a11 */ /* 0x040fe400078008ff */
[C---:B------:R-:W-:Y:S03]  /*ca30*/  HMMA.16816.F32 R40, R124.reuse, R42, RZ ;  /* 0x0000002a7c28723c */ /* 0x040fe600000018ff */
[----:B------:R-:W1:Y:S01]  /*ca40*/  SHFL.IDX PT, R132, R149, RZ, 0x181f ;  /* 0x00181fff95847589 */ /* 0x000e6200000e0000 */
[----:B------:R-:W-:Y:S04]  /*ca50*/  LEA.HI.X R143, R0, c[0x0][0x1fc], R129, 0x1, P0 ;  /* 0x00007f00008f7a11 */ /* 0x000fe800000f0c81 */
[C---:B------:R-:W-:Y:S01]  /*ca60*/  HMMA.16816.F32 R44, R124.reuse, R48, RZ ;  /* 0x000000307c2c723c */ /* 0x040fe200000018ff */
[----:B------:R-:W-:Y:S05]  /*ca70*/  LDSM.16.M88.4 R128, [R206] ;  /* 0x00000000ce80783b */ /* 0x000fea0000000200 */
[----:B------:R-:W-:Y:S02]  /*ca80*/  SHFL.IDX PT, R142, R149, 0x1, 0x181f ;  /* 0x00381f00958e7f89 */ /* 0x000fe400000e0000 */
[----:B------:R-:W-:Y:S03]  /*ca90*/  HMMA.16816.F32 R48, R124, R50, RZ ;  /* 0x000000327c30723c */ /* 0x000fe600000018ff */
[----:B------:R-:W-:Y:S05]  /*caa0*/  SHFL.IDX PT, R141, R149, 0x2, 0x181f ;  /* 0x00581f00958d7f89 */ /* 0x000fea00000e0000 */
[C---:B------:R-:W-:Y:S01]  /*cab0*/  HMMA.16816.F32 R4, R144.reuse, R116, R4 ;  /* 0x000000749004723c */ /* 0x040fe20000001804 */
[----:B------:R-:W2:Y:S04]  /*cac0*/  SHFL.IDX PT, R140, R143, RZ, 0x181f ;  /* 0x00181fff8f8c7589 */ /* 0x000ea800000e0000 */
[CC--:B-1----:R-:W-:Y:S01]  /*cad0*/  IADD3 R150, P2, R132.reuse, R231.reuse, RZ ;  /* 0x000000e784967210 */ /* 0x0c2fe20007f5e0ff */
[----:B------:R-:W-:Y:S02]  /*cae0*/  SHFL.IDX PT, R148, R143, 0x2, 0x181f ;  /* 0x00581f008f947f89 */ /* 0x000fe400000e0000 */
[C---:B------:R-:W-:Y:S03]  /*caf0*/  HMMA.16816.F32 R8, R144.reuse, R118, R8 ;  /* 0x000000769008723c */ /* 0x040fe60000001808 */
[----:B------:R-:W1:Y:S05]  /*cb00*/  SHFL.IDX PT, R0, R143, 0x1, 0x181f ;  /* 0x00381f008f007f89 */ /* 0x000e6a00000e0000 */
[C---:B------:R-:W-:Y:S01]  /*cb10*/  HMMA.16816.F32 R12, R144.reuse, R120, R12 ;  /* 0x00000078900c723c */ /* 0x040fe2000000180c */
[----:B------:R-:W3:Y:S06]  /*cb20*/  LDSM.16.M88.4 R116, [R205] ;  /* 0x00000000cd74783b */ /* 0x000eec0000000200 */
[-C--:B------:R-:W-:Y:S01]  /*cb30*/  IADD3 R120, P0, R132, R230.reuse, RZ ;  /* 0x000000e684787210 */ /* 0x080fe20007f1e0ff */
[C---:B------:R-:W-:Y:S01]  /*cb40*/  HMMA.16816.F32 R16, R144.reuse, R122, R16 ;  /* 0x0000007a9010723c */ /* 0x040fe20000001810 */
[----:B------:R-:W4:Y:S03]  /*cb50*/  LDSM.16.M88.4 R132, [R204] ;  /* 0x00000000cc84783b */ /* 0x000f260000000200 */
[C---:B--2---:R-:W-:Y:S02]  /*cb60*/  IMAD.X R151, R140.reuse, 0x1, R169, P2 ;  /* 0x000000018c977824 */ /* 0x044fe400010e06a9 */
[----:B------:R-:W-:Y:S01]  /*cb70*/  IMAD.X R121, R140, 0x1, R233, P0 ;  /* 0x000000018c797824 */ /* 0x000fe200000e06e9 */
[CC--:B------:R-:W-:Y:S01]  /*cb80*/  IADD3 R154, P0, R142.reuse, R231.reuse, RZ ;  /* 0x000000e78e9a7210 */ /* 0x0c0fe20007f1e0ff */
[C---:B------:R-:W-:Y:S01]  /*cb90*/  HMMA.16816.F32 R20, R144.reuse, R128, R20 ;  /* 0x000000809014723c */ /* 0x040fe20000001814 */
[----:B------:R-:W-:Y:S01]  /*cba0*/  @!PT LDS RZ, [RZ] ;  /* 0x00000000fffff984 */ /* 0x000fe20000000800 */
[----:B------:R-:W-:Y:S01]  /*cbb0*/  @!PT LDS RZ, [RZ] ;  /* 0x00000000fffff984 */ /* 0x000fe20000000800 */
[----:B------:R-:W-:Y:S01]  /*cbc0*/  @!PT LDS RZ, [RZ] ;  /* 0x00000000fffff984 */ /* 0x000fe20000000800 */
[----:B------:R2:W-:Y:S03]  /*cbd0*/  LDGSTS.E.BYPASS.LTC128B.128 [R226], [R150.64], !P5 ;  /* 0x0000000096e27fae */ /* 0x0005e6000e901d4e */
[-C--:B------:R-:W-:Y:S01]  /*cbe0*/  IADD3 R142, P6, R142, R230.reuse, RZ ;  /* 0x000000e68e8e7210 */ /* 0x080fe20007fde0ff */
[C---:B-1----:R-:W-:Y:S01]  /*cbf0*/  IMAD.X R155, R0.reuse, 0x1, R169, P0 ;  /* 0x00000001009b7824 */ /* 0x042fe200000e06a9 */
[----:B------:R1:W-:Y:S01]  /*cc00*/  LDGSTS.E.BYPASS.LTC128B.128 [R225], [R120.64], !P4 ;  /* 0x0000000078e17fae */ /* 0x0003e2000e101d4e */
[C---:B------:R-:W-:Y:S01]  /*cc10*/  IADD3 R140, P2, R141.reuse, R231, RZ ;  /* 0x000000e78d8c7210 */ /* 0x040fe20007f5e0ff */
[C---:B------:R-:W-:Y:S03]  /*cc20*/  HMMA.16816.F32 R24, R144.reuse, R130, R24 ;  /* 0x000000829018723c */ /* 0x040fe60000001818 */
[----:B------:R5:W-:Y:S01]  /*cc30*/  LDGSTS.E.BYPASS.LTC128B.128 [R224], [R154.64], !P5 ;  /* 0x000000009ae07fae */ /* 0x000be2000e901d4e */
[----:B------:R-:W-:Y:S01]  /*cc40*/  IMAD.X R143, R0, 0x1, R233, P6 ;  /* 0x00000001008f7824 */ /* 0x000fe200030e06e9 */
[----:B------:R-:W-:Y:S01]  /*cc50*/  IADD3 R152, P0, R141, R230, RZ ;  /* 0x000000e68d987210 */ /* 0x000fe20007f1e0ff */
[C---:B------:R-:W-:Y:S03]  /*cc60*/  IMAD.X R141, R148.reuse, 0x1, R169, P2 ;  /* 0x00000001948d7824 */ /* 0x040fe600010e06a9 */
[----:B------:R2:W-:Y:S03]  /*cc70*/  LDGSTS.E.BYPASS.LTC128B.128 [R223], [R142.64], !P4 ;  /* 0x000000008edf7fae */ /* 0x0005e6000e101d4e */
[----:B------:R-:W-:Y:S01]  /*cc80*/  IMAD.X R153, R148, 0x1, R233, P0 ;  /* 0x0000000194997824 */ /* 0x000fe200000e06e9 */
[----:B------:R-:W-:Y:S01]  /*cc90*/  ISETP.GT.AND P0, PT, R168, R215, PT ;  /* 0x000000d7a800720c */ /* 0x000fe20003f04270 */
[----:B------:R2:W-:Y:S01]  /*cca0*/  LDGSTS.E.BYPASS.LTC128B.128 [R226+0x2000], [R140.64], !P5 ;  /* 0x020000008ce27fae */ /* 0x0005e2000e901d4e */
[C---:B---3--:R-:W-:Y:S04]  /*ccb0*/  HMMA.16816.F32 R28, R144.reuse, R116, R28 ;  /* 0x00000074901c723c */ /* 0x048fe8000000181c */
[----:B------:R5:W-:Y:S05]  /*ccc0*/  LDGSTS.E.BYPASS.LTC128B.128 [R226+0x5000], [R152.64], !P4 ;  /* 0x0500000098e27fae */ /* 0x000bea000e101d4e */
[----:B------:R-:W-:Y:S01]  /*ccd0*/  LDSM.16.M88.4 R128, [R211+0x8900] ;  /* 0x00890000d380783b */ /* 0x000fe20000000200 */
[C---:B------:R-:W-:Y:S04]  /*cce0*/  HMMA.16816.F32 R32, R144.reuse, R118, R32 ;  /* 0x000000769020723c */ /* 0x040fe80000001820 */
[----:B-1----:R-:W1:Y:S04]  /*ccf0*/  LDSM.16.M88.4 R120, [R211+0x8100] ;  /* 0x00810000d378783b */ /* 0x002e680000000200 */
[C---:B----4-:R-:W-:Y:S01]  /*cd00*/  HMMA.16816.F32 R36, R144.reuse, R132, R36 ;  /* 0x000000849024723c */ /* 0x050fe20000001824 */
[----:B------:R-:W0:Y:S05]  /*cd10*/  LDGDEPBAR ;  /* 0x00000000000079af */ /* 0x000e2a0000000000 */
[----:B------:R-:W3:Y:S02]  /*cd20*/  LDSM.16.M88.4 R116, [R211+0x9100] ;  /* 0x00910000d374783b */ /* 0x000ee40000000200 */
[C---:B------:R-:W-:Y:S03]  /*cd30*/  HMMA.16816.F32 R40, R144.reuse, R134, R40 ;  /* 0x000000869028723c */ /* 0x040fe60000001828 */
[----:B------:R-:W4:Y:S05]  /*cd40*/  LDSM.16.M88.4 R132, [R211+0x9900] ;  /* 0x00990000d384783b */ /* 0x000f2a0000000200 */
[C---:B------:R-:W-:Y:S01]  /*cd50*/  HMMA.16816.F32 R44, R144.reuse, R136, R44 ;  /* 0x00000088902c723c */ /* 0x040fe2000000182c */
[----:B--2---:R-:W2:Y:S05]  /*cd60*/  LDSM.16.M88.4 R140, [R211+0xa100] ;  /* 0x00a10000d38c783b */ /* 0x004eaa0000000200 */
[----:B------:R-:W2:Y:S02]  /*cd70*/  LDSM.16.M88.4 R148, [R211+0xa900] ;  /* 0x00a90000d394783b */ /* 0x000ea40000000200 */
[----:B------:R-:W-:Y:S03]  /*cd80*/  HMMA.16816.F32 R48, R144, R138, R48 ;  /* 0x0000008a9030723c */ /* 0x000fe60000001830 */
[----:B------:R-:W2:Y:S05]  /*cd90*/  LDSM.16.M88.4 R136, [R202] ;  /* 0x00000000ca88783b */ /* 0x000eaa0000000200 */
[----:B-----5:R-:W-:Y:S01]  /*cda0*/  LDSM.16.M88.4 R152, [R202+0x1000] ;  /* 0x00100000ca98783b */ /* 0x020fe20000000200 */
[C---:B-1----:R-:W-:Y:S04]  /*cdb0*/  HMMA.16816.F32 R4, R172.reuse, R120, R4 ;  /* 0x00000078ac04723c */ /* 0x042fe80000001804 */
[----:B------:R-:W-:Y:S05]  /*cdc0*/  LDSM.16.M88.4 R156, [R202+0x1800] ;  /* 0x00180000ca9c783b */ /* 0x000fea0000000200 */
[----:B------:R-:W-:Y:S01]  /*cdd0*/  LDSM.16.M88.4 R160, [R202+0x2000] ;  /* 0x00200000caa0783b */ /* 0x000fe20000000200 */
[C---:B------:R-:W-:Y:S04]  /*cde0*/  HMMA.16816.F32 R8, R172.reuse, R122, R8 ;  /* 0x0000007aac08723c */ /* 0x040fe80000001808 */
[----:B------:R-:W1:Y:S04]  /*cdf0*/  LDSM.16.M88.4 R120, [R202+0x800] ;  /* 0x00080000ca78783b */ /* 0x000e680000000200 */
[C---:B------:R-:W-:Y:S01]  /*ce00*/  HMMA.16816.F32 R12, R172.reuse, R128, R12 ;  /* 0x00000080ac0c723c */ /* 0x040fe2000000180c */
[----:B------:R-:W-:Y:S07]  /*ce10*/  LDSM.16.M88.4 R164, [R202+0x5000] ;  /* 0x00500000caa4783b */ /* 0x000fee0000000200 */
        /* <DEDUP_REMOVED lines=8> */
[C---:B--2---:R-:W-:Y:S08]  /*cea0*/  HMMA.16816.F32 R36, R172.reuse, R140, R36 ;  /* 0x0000008cac24723c */ /* 0x044ff00000001824 */
[C---:B------:R-:W-:Y:S01]  /*ceb0*/  HMMA.16816.F32 R40, R172.reuse, R142, R40 ;  /* 0x0000008eac28723c */ /* 0x040fe20000001828 */
[----:B------:R-:W2:Y:S07]  /*cec0*/  LDSM.16.M88.4 R140, [R214+0xc100] ;  /* 0x00c10000d68c783b */ /* 0x000eae0000000200 */
[C---:B------:R-:W-:Y:S08]  /*ced0*/  HMMA.16816.F32 R44, R172.reuse, R148, R44 ;  /* 0x00000094ac2c723c */ /* 0x040ff0000000182c */
[----:B------:R-:W-:Y:S01]  /*cee0*/  HMMA.16816.F32 R48, R172, R150, R48 ;  /* 0x00000096ac30723c */ /* 0x000fe20000001830 */
[----:B------:R-:W5:Y:S07]  /*cef0*/  LDSM.16.M88.4 R148, [R214+0xc900] ;  /* 0x00c90000d694783b */ /* 0x000f6e0000000200 */
[C---:B------:R-:W-:Y:S08]  /*cf00*/  HMMA.16816.F32 R4, R176.reuse, R136, R4 ;  /* 0x00000088b004723c */ /* 0x040ff00000001804 */
[C---:B------:R-:W-:Y:S01]  /*cf10*/  HMMA.16816.F32 R8, R176.reuse, R138, R8 ;  /* 0x0000008ab008723c */ /* 0x040fe20000001808 */
[----:B------:R-:W-:Y:S07]  /*cf20*/  LDSM.16.M88.4 R136, [R214+0xd900] ;  /* 0x00d90000d688783b */ /* 0x000fee0000000200 */
[C---:B-1----:R-:W-:Y:S08]  /*cf30*/  HMMA.16816.F32 R12, R176.reuse, R120, R12 ;  /* 0x00000078b00c723c */ /* 0x042ff0000000180c */
[C---:B------:R-:W-:Y:S01]  /*cf40*/  HMMA.16816.F32 R16, R176.reuse, R122, R16 ;  /* 0x0000007ab010723c */ /* 0x040fe20000001810 */
[----:B------:R-:W1:Y:S07]  /*cf50*/  LDSM.16.M88.4 R120, [R214+0xd100] ;  /* 0x00d10000d678783b */ /* 0x000e6e0000000200 */
        /* <DEDUP_REMOVED lines=8> */
[----:B------:R-:W1:Y:S07]  /*cfe0*/  LDSM.16.M88.4 R160, [R199] ;  /* 0x00000000c7a0783b */ /* 0x000e6e0000000200 */
[C---:B---3--:R-:W-:Y:S08]  /*cff0*/  HMMA.16816.F32 R44, R176.reuse, R116, R44 ;  /* 0x00000074b02c723c */ /* 0x048ff0000000182c */
[----:B------:R-:W-:Y:S01]  /*d000*/  HMMA.16816.F32 R48, R176, R118, R48 ;  /* 0x00000076b030723c */ /* 0x000fe20000001830 */
[----:B------:R-:W3:Y:S07]  /*d010*/  LDSM.16.M88.4 R116, [R198] ;  /* 0x00000000c674783b */ /* 0x000eee0000000200 */
[C---:B------:R-:W-:Y:S08]  /*d020*/  HMMA.16816.F32 R4, R180.reuse, R128, R4 ;  /* 0x00000080b404723c */ /* 0x040ff00000001804 */
[C---:B------:R-:W-:Y:S01]  /*d030*/  HMMA.16816.F32 R8, R180.reuse, R130, R8 ;  /* 0x00000082b408723c */ /* 0x040fe20000001808 */
[----:B------:R-:W1:Y:S07]  /*d040*/  LDSM.16.M88.4 R128, [R197] ;  /* 0x00000000c580783b */ /* 0x000e6e0000000200 */
[C---:B----4-:R-:W-:Y:S08]  /*d050*/  HMMA.16816.F32 R12, R180.reuse, R132, R12 ;  /* 0x00000084b40c723c */ /* 0x050ff0000000180c */
[C---:B------:R-:W-:Y:S01]  /*d060*/  HMMA.16816.F32 R16, R180.reuse, R134, R16 ;  /* 0x00000086b410723c */ /* 0x040fe20000001810 */
[----:B------:R-:W4:Y:S07]  /*d070*/  LDSM.16.M88.4 R132, [R196] ;  /* 0x00000000c484783b */ /* 0x000f2e0000000200 */
[C---:B--2---:R-:W-:Y:S08]  /*d080*/  HMMA.16816.F32 R20, R180.reuse, R140, R20 ;  /* 0x0000008cb414723c */ /* 0x044ff00000001814 */
[C---:B------:R-:W-:Y:S01]  /*d090*/  HMMA.16816.F32 R24, R180.reuse, R142, R24 ;  /* 0x0000008eb418723c */ /* 0x040fe20000001818 */
[----:B------:R-:W2:Y:S07]  /*d0a0*/  LDSM.16.M88.4 R140, [R211+0xb100] ;  /* 0x00b10000d38c783b */ /* 0x000eae0000000200 */
[C---:B-----5:R-:W-:Y:S08]  /*d0b0*/  HMMA.16816.F32 R28, R180.reuse, R148, R28 ;  /* 0x00000094b41c723c */ /* 0x060ff0000000181c */
[C---:B------:R-:W-:Y:S01]  /*d0c0*/  HMMA.16816.F32 R32, R180.reuse, R150, R32 ;  /* 0x00000096b420723c */ /* 0x040fe20000001820 */
[----:B------:R-:W-:Y:S07]  /*d0d0*/  LDSM.16.M88.4 R148, [R211+0xc900] ;  /* 0x00c90000d394783b */ /* 0x000fee0000000200 */
[C---:B-1----:R-:W-:Y:S08]  /*d0e0*/  HMMA.16816.F32 R36, R180.reuse, R120, R36 ;  /* 0x00000078b424723c */ /* 0x042ff00000001824 */
[C---:B------:R-:W-:Y:S01]  /*d0f0*/  HMMA.16816.F32 R40, R180.reuse, R122, R40 ;  /* 0x0000007ab428723c */ /* 0x040fe20000001828 */
[----:B------:R-:W1:Y:S07]  /*d100*/  LDSM.16.M88.4 R120, [R211+0xb900] ;  /* 0x00b90000d378783b */ /* 0x000e6e0000000200 */
[C---:B------:R-:W-:Y:S08]  /*d110*/  HMMA.16816.F32 R44, R180.reuse, R136, R44 ;  /* 0x00000088b42c723c */ /* 0x040ff0000000182c */
[----:B------:R-:W-:Y:S01]  /*d120*/  HMMA.16816.F32 R48, R180, R138, R48 ;  /* 0x0000008ab430723c */ /* 0x000fe20000001830 */
        /* <DEDUP_REMOVED lines=13> */
[C---:B------:R-:W-:Y:S08]  /*d200*/  HMMA.16816.F32 R36, R184.reuse, R128, R36 ;  /* 0x00000080b824723c */ /* 0x040ff00000001824 */
[C---:B------:R-:W-:Y:S01]  /*d210*/  HMMA.16816.F32 R40, R184.reuse, R130, R40 ;  /* 0x00000082b828723c */ /* 0x040fe20000001828 */
[----:B------:R-:W3:Y:S07]  /*d220*/  LDSM.16.M88.4 R128, [R202+0x3800] ;  /* 0x00380000ca80783b */ /* 0x000eee0000000200 */
[C---:B----4-:R-:W-:Y:S08]  /*d230*/  HMMA.16816.F32 R44, R184.reuse, R132, R44 ;  /* 0x00000084b82c723c */ /* 0x050ff0000000182c */
[----:B------:R-:W-:Y:S01]  /*d240*/  HMMA.16816.F32 R48, R184, R134, R48 ;  /* 0x00000086b830723c */ /* 0x000fe20000001830 */
[----:B------:R-:W4:Y:S07]  /*d250*/  LDSM.16.M88.4 R132, [R202+0x4000] ;  /* 0x00400000ca84783b */ /* 0x000f2e0000000200 */
[C---:B--2---:R-:W-:Y:S08]  /*d260*/  HMMA.16816.F32 R4, R188.reuse, R140, R4 ;  /* 0x0000008cbc04723c */ /* 0x044ff00000001804 */
[C---:B------:R-:W-:Y:S01]  /*d270*/  HMMA.16816.F32 R8, R188.reuse, R142, R8 ;  /* 0x0000008ebc08723c */ /* 0x040fe20000001808 */
[----:B------:R-:W2:Y:S01]  /*d280*/  LDSM.16.M88.4 R140, [R202+0x5800] ;  /* 0x00580000ca8c783b */ /* 0x000ea20000000200 */
[----:B------:R-:W-:Y:S04]  /*d290*/  DEPBAR.LE SB0, 0x0 ;  /* 0x000080000000791a */ /* 0x000fe80000000000 */
[----:B------:R-:W-:Y:S02]  /*d2a0*/  BAR.SYNC.DEFER_BLOCKING 0x0 ;  /* 0x0000000000007b1d */ /* 0x000fe40000010000 */
[C---:B-1----:R-:W-:Y:S08]  /*d2b0*/  HMMA.16816.F32 R12, R188.reuse, R120, R12 ;  /* 0x00000078bc0c723c */ /* 0x042ff0000000180c */
[C---:B------:R-:W-:Y:S08]  /*d2c0*/  HMMA.16816.F32 R16, R188.reuse, R122, R16 ;  /* 0x0000007abc10723c */ /* 0x040ff00000001810 */
[C---:B-----5:R-:W-:Y:S08]  /*d2d0*/  HMMA.16816.F32 R20, R188.reuse, R136, R20 ;  /* 0x00000088bc14723c */ /* 0x060ff00000001814 */
        /* <DEDUP_REMOVED lines=9> */
[C---:B------:R-:W-:Y:S08]  /*d370*/  HMMA.16816.F32 R12, R192.reuse, R128, R12 ;  /* 0x00000080c00c723c */ /* 0x040ff0000000180c */
[C---:B------:R-:W-:Y:S08]  /*d380*/  HMMA.16816.F32 R16, R192.reuse, R130, R16 ;  /* 0x00000082c010723c */ /* 0x040ff00000001810 */
[C---:B----4-:R-:W-:Y:S08]  /*d390*/  HMMA.16816.F32 R20, R192.reuse, R132, R20 ;  /* 0x00000084c014723c */ /* 0x050ff00000001814 */
[C---:B------:R-:W-:Y:S08]  /*d3a0*/  HMMA.16816.F32 R24, R192.reuse, R134, R24 ;  /* 0x00000086c018723c */ /* 0x040ff00000001818 */
[C---:B------:R-:W-:Y:S08]  /*d3b0*/  HMMA.16816.F32 R28, R192.reuse, R160, R28 ;  /* 0x000000a0c01c723c */ /* 0x040ff0000000181c */
[C---:B------:R-:W-:Y:S08]  /*d3c0*/  HMMA.16816.F32 R32, R192.reuse, R162, R32 ;  /* 0x000000a2c020723c */ /* 0x040ff00000001820 */
[C---:B------:R-:W-:Y:S08]  /*d3d0*/  HMMA.16816.F32 R36, R192.reuse, R164, R36 ;  /* 0x000000a4c024723c */ /* 0x040ff00000001824 */
[C---:B------:R-:W-:Y:S08]  /*d3e0*/  HMMA.16816.F32 R40, R192.reuse, R166, R40 ;  /* 0x000000a6c028723c */ /* 0x040ff00000001828 */
[C---:B--2---:R-:W-:Y:S08]  /*d3f0*/  HMMA.16816.F32 R44, R192.reuse, R140, R44 ;  /* 0x0000008cc02c723c */ /* 0x044ff0000000182c */
        /* <DEDUP_REMOVED lines=32> */
[----:B------:R-:W5:Y:S04]  /*d600*/  SHFL.IDX PT, R0, R134, 0x2, 0x181f ;  /* 0x00581f0086007f89 */ /* 0x000f6800000e0000 */
[----:B------:R-:W5:Y:S01]  /*d610*/  SHFL.IDX PT, R116, R136, 0x2, 0x181f ;  /* 0x00581f0088747f89 */ /* 0x000f6200000e0000 */
[C---:B-1----:R-:W-:Y:S02]  /*d620*/  IADD3 R122, P0, R119.reuse, R231, RZ ;  /* 0x000000e7777a7210 */ /* 0x042fe40007f1e0ff */
[-C--:B------:R-:W-:Y:S03]  /*d630*/  IADD3 R128, P2, R119, R230.reuse, RZ ;  /* 0x000000e677807210 */ /* 0x080fe60007f5e0ff */
[C-C-:B--2---:R-:W-:Y:S01]  /*d640*/  IMAD.X R123, R120.reuse, 0x1, R169.reuse, P0 ;  /* 0x00000001787b7824 */ /* 0x144fe200000e06a9 */
[----:B------:R-:W-:Y:S02]  /*d650*/  IADD3.X R129, R120, R233, RZ, P2, !PT ;  /* 0x000000e978817210 */ /* 0x000fe400017fe4ff */
[CC--:B---3--:R-:W-:Y:S02]  /*d660*/  IADD3 R130, P0, R117.reuse, R231.reuse, RZ ;  /* 0x000000e775827210 */ /* 0x0c8fe40007f1e0ff */
[----:B------:R1:W-:Y:S01]  /*d670*/  LDGSTS.E.BYPASS.LTC128B.128 [R218+0x8100], [R122.64], !P5 ;  /* 0x081000007ada7fae */ /* 0x0003e2000e901d4e */
[-C--:B------:R-:W-:Y:S02]  /*d680*/  IADD3 R132, P6, R117, R230.reuse, RZ ;  /* 0x000000e675847210 */ /* 0x080fe40007fde0ff */
[----:B----4-:R-:W-:Y:S01]  /*d690*/  IMAD.X R131, R118, 0x1, R169, P0 ;  /* 0x0000000176837824 */ /* 0x010fe200000e06a9 */
[----:B------:R1:W-:Y:S01]  /*d6a0*/  LDGSTS.E.BYPASS.LTC128B.128 [R218+0xb100], [R128.64], !P4 ;  /* 0x0b10000080da7fae */ /* 0x0003e2000e101d4e */
[----:B-----5:R-:W-:Y:S01]  /*d6b0*/  IADD3 R120, P2, R0, R231, RZ ;  /* 0x000000e700787210 */ /* 0x020fe20007f5e0ff */
[--C-:B------:R-:W-:Y:S02]  /*d6c0*/  IMAD.X R133, R118, 0x1, R233.reuse, P6 ;  /* 0x0000000176857824 */ /* 0x100fe400030e06e9 */
[----:B------:R1:W-:Y:S01]  /*d6d0*/  LDGSTS.E.BYPASS.LTC128B.128 [R218+0x9100], [R130.64], !P5 ;  /* 0x0910000082da7fae */ /* 0x0003e2000e901d4e */
[----:B------:R-:W-:Y:S02]  /*d6e0*/  IADD3 R134, P0, R0, R230, RZ ;  /* 0x000000e600867210 */ /* 0x000fe40007f1e0ff */
[C---:B------:R-:W-:Y:S01]  /*d6f0*/  IADD3.X R121, R116.reuse, R169, RZ, P2, !PT ;  /* 0x000000a974797210 */ /* 0x040fe200017fe4ff */
[----:B------:R1:W-:Y:S02]  /*d700*/  LDGSTS.E.BYPASS.LTC128B.128 [R218+0xc100], [R132.64], !P4 ;  /* 0x0c10000084da7fae */ /* 0x0003e4000e101d4e */
[----:B------:R-:W-:Y:S02]  /*d710*/  IMAD.X R135, R116, 0x1, R233, P0 ;  /* 0x0000000174877824 */ /* 0x000fe400000e06e9 */
[----:B------:R1:W-:Y:S04]  /*d720*/  LDGSTS.E.BYPASS.LTC128B.128 [R218+0xa100], [R120.64], !P5 ;  /* 0x0a10000078da7fae */ /* 0x0003e8000e901d4e */
[----:B------:R1:W-:Y:S02]  /*d730*/  LDGSTS.E.BYPASS.LTC128B.128 [R218+0xd100], [R134.64], !P4 ;  /* 0x0d10000086da7fae */ /* 0x0003e4000e101d4e */
.L_x_55:
[----:B-1----:R-:W-:Y:S01]  /*d740*/  IMAD.MOV.U32 R129, RZ, RZ, R221 ;  /* 0x000000ffff817224 */ /* 0x002fe200078e00dd */
[----:B------:R-:W-:Y:S01]  /*d750*/  PLOP3.LUT P2, PT, PT, PT, UP2, 0x80, 0x0 ;  /* 0x000000000000781c */ /* 0x000fe20003f4f028 */
[----:B------:R-:W0:Y:S01]  /*d760*/  LDGDEPBAR ;  /* 0x00000000000079af */ /* 0x000e220000000000 */
[----:B------:R-:W-:Y:S01]  /*d770*/  PLOP3.LUT P0, PT, PT, PT, UP2, 0x80, 0x0 ;  /* 0x000000000000781c */ /* 0x000fe20003f0f028 */
[----:B------:R-:W-:Y:S02]  /*d780*/  IMAD R133, R168, -0x60, RZ ;  /* 0xffffffa0a8857824 */ /* 0x000fe400078e02ff */
[----:B------:R-:W-:Y:S03]  /*d790*/  IMAD.U32 R118, RZ, RZ, UR8 ;  /* 0x00000008ff767e24 */ /* 0x000fe6000f8e00ff */
[----:B------:R-:W-:Y:S04]  /*d7a0*/  IADD3 R119, -R222, 0x1, R133 ;  /* 0x00000001de777810 */ /* 0x000fe80007ffe185 */
[----:B------:R-:W-:Y:S01]  /*d7b0*/  IADD3 R118, R119, -c[0x0][0x168], R118 ;  /* 0x80005a0077767a10 */ /* 0x000fe20007ffe076 */
[----:B------:R-:W-:Y:S03]  /*d7c0*/  @P2 IMAD.HI.U32 R0, R221, c[0x0][0x2c8], RZ ;  /* 0x0000b200dd002a27 */ /* 0x000fe600078e00ff */
[C---:B------:R-:W-:Y:S02]  /*d7d0*/  IADD3 R128, R118.reuse, c[0x0][0x328], RZ ;  /* 0x0000ca0076807a10 */ /* 0x040fe40007ffe0ff */
[----:B------:R-:W-:Y:S01]  /*d7e0*/  @P0 SHF.R.U32.HI R129, RZ, c[0x0][0x2cc], R0 ;  /* 0x0000b300ff810a19 */ /* 0x000fe20000011600 */
[----:B------:R-:W-:Y:S01]  /*d7f0*/  IMAD.IADD R0, R133, 0x1, -R222 ;  /* 0x0000000185007824 */ /* 0x000fe200078e0ade */
[----:B------:R-:W-:Y:S02]  /*d800*/  PLOP3.LUT P0, PT, PT, PT, UP1, 0x40, 0x0 ;  /* 0x000000000000781c */ /* 0x000fe40003f0e818 */
[----:B------:R-:W-:Y:S01]  /*d810*/  IADD3 R118, R118, UR17, RZ ;  /* 0x0000001176767c10 */ /* 0x000fe2000fffe0ff */
[----:B------:R-:W1:Y:S02]  /*d820*/  SHFL.IDX PT, R117, R129, RZ, 0x1c1f ;  /* 0x001c1fff81757589 */ /* 0x000e6400000e0000 */
[--C-:B-1----:R-:W-:Y:S02]  /*d830*/  IMAD.IADD R132, R128, 0x1, R117.reuse ;  /* 0x0000000180847824 */ /* 0x102fe400078e0275 */
[----:B------:R-:W-:Y:S06]  /*d840*/  IMAD.IADD R130, R118, 0x1, R117 ;  /* 0x0000000176827824 */ /* 0x000fec00078e0275 */
        /* <DEDUP_REMOVED lines=16> */
.L_x_58:
[----:B------:R-:W-:Y:S04]  /*d950*/  MOV R116, c[0x0][0x32c] ;  /* 0x0000cb0000747a02 */ /* 0x000fe80000000f00 */
[----:B------:R-:W-:Y:S11]  /*d960*/  ISETP.NE.AND P0, PT, R116, 0x1, PT ;  /* 0x000000017400780c */ /* 0x000ff60003f05270 */
[----:B------:R-:W-:Y:S02]  /*d970*/  @!UPT UIADD3 URZ, URZ, URZ, URZ ;  /* 0x0000003f3f3ff290 */ /* 0x000fe4000fffe03f */
[----:B------:R-:W-:Y:S05]  /*d980*/  @P0 IMAD.HI.U32 R116, R117, c[0x0][0x330], RZ ;  /* 0x0000cc0075740a27 */ /* 0x000fea00078e00ff */
[----:B------:R-:W-:Y:S02]  /*d990*/  @P0 SHF.R.U32.HI R117, RZ, c[0x0][0x334], R116 ;  /* 0x0000cd00ff750a19 */ /* 0x000fe40000011674 */
.L_x_59:
[----:B------:R-:W-:Y:S05]  /*d9a0*/  BSYNC B0 ;  /* 0x0000000000007941 */ /* 0x000fea0003800000 */
.L_x_57:
[----:B------:R-:W-:Y:S05]  /*d9b0*/  IMAD R119, R117, c[0x0][0x32c], R0 ;  /* 0x0000cb0075777a24 */ /* 0x000fea00078e0200 */
[----:B------:R-:W-:Y:S02]  /*d9c0*/  IADD3 R117, R119, c[0x0][0x32c], RZ ;  /* 0x0000cb0077757a10 */ /* 0x000fe40007ffe0ff */
[----:B------:R-:W-:Y:S02]  /*d9d0*/  IMNMX R130, R130, R119, !PT ;  /* 0x0000007782827217 */ /* 0x000fe40007800200 */
[----:B------:R-:W-:Y:S02]  /*d9e0*/  IMNMX R132, R132, R117, PT ;  /* 0x0000007584847217 */ /* 0x000fe40003800200 */
.L_x_56:
[C---:B------:R-:W-:Y:S02]  /*d9f0*/  ISETP.GE.AND P0, PT, R133.reuse, 0x2, PT ;  /* 0x000000028500780c */ /* 0x040fe40003f06270 */
[----:B------:R-:W-:Y:S02]  /*da00*/  ISETP.GE.AND P2, PT, R133, 0x9, PT ;  /* 0x000000098500780c */ /* 0x000fe40003f46270 */
[----:B------:R-:W-:Y:S02]  /*da10*/  LOP3.LUT R227, R227, 0xffefffff, RZ, 0xc0, !PT ;  /* 0xffefffffe3e37812 */ /* 0x000fe400078ec0ff */
[----:B------:R-:W-:Y:S07]  /*da20*/  ISETP.GE.AND P6, PT, R133, 0x59, PT ;  /* 0x000000598500780c */ /* 0x000fee0003fc6270 */
[----:B------:R-:W-:Y:S02]  /*da30*/  @P0 LOP3.LUT R227, R227, 0x100000, RZ, 0xfc, !PT ;  /* 0x00100000e3e30812 */ /* 0x000fe400078efcff */
[----:B------:R-:W-:Y:S02]  /*da40*/  ISETP.GT.AND P0, PT, R130, 0x1, !P0 ;  /* 0x000000018200780c */ /* 0x000fe40004704270 */
[----:B------:R-:W-:Y:S02]  /*da50*/  LOP3.LUT R227, R227, 0xfff7ffff, RZ, 0xc0, !PT ;  /* 0xfff7ffffe3e37812 */ /* 0x000fe400078ec0ff */
[----:B------:R-:W-:Y:S02]  /*da60*/  ISETP.LT.OR P0, PT, R132, 0x2, P0 ;  /* 0x000000028400780c */ /* 0x000fe40000701670 */
[----:B------:R-:W-:Y:S02]  /*da70*/  @P2 LOP3.LUT R227, R227, 0x80000, RZ, 0xfc, !PT ;  /* 0x00080000e3e32812 */ /* 0x000fe400078efcff */
[----:B------:R-:W-:Y:S02]  /*da80*/  FSEL R116, R5, -INF , !P0 ;  /* 0xff80000005747808 */ /* 0x000fe40004000000 */
[----:B------:R-:W-:Y:S02]  /*da90*/  ISETP.GT.AND P0, PT, R130, 0x8, !P2 ;  /* 0x000000088200780c */ /* 0x000fe40005704270 */
        /* <DEDUP_REMOVED lines=22> */
[----:B------:R-:W-:Y:S01]  /*dc00*/  ISETP.GT.AND P0, PT, R130, 0x18, !P2 ;  /* 0x000000188200780c */ /* 0x000fe20005704270 */
[----:B------:R-:W1:Y:S03]  /*dc10*/  SHFL.IDX PT, R13, R129, 0x1, 0x1c1f ;  /* 0x003c1f00810d7f89 */ /* 0x000e6600000e0000 */
        /* <DEDUP_REMOVED lines=8> */
[----:B------:R-:W-:Y:S01]  /*dca0*/  ISETP.GE.AND P2, PT, R133, 0x21, PT ;  /* 0x000000218500780c */ /* 0x000fe20003f46270 */
[--C-:B-1----:R-:W-:Y:S01]  /*dcb0*/  IMAD.IADD R128, R128, 0x1, R13.reuse ;  /* 0x0000000180807824 */ /* 0x102fe200078e020d */
[----:B------:R-:W-:Y:S01]  /*dcc0*/  LOP3.LUT R227, R227, 0xffffdfff, RZ, 0xc0, !PT ;  /* 0xffffdfffe3e37812 */ /* 0x000fe200078ec0ff */
[----:B------:R-:W-:Y:S01]  /*dcd0*/  IMAD.IADD R5, R118, 0x1, R13 ;  /* 0x0000000176057824 */ /* 0x000fe200078e020d */
        /* <DEDUP_REMOVED lines=77> */
[----:B------:R-:W-:Y:S02]  /*e1b0*/  FSEL R123, R44, -INF , !P0 ;  /* 0xff8000002c7b7808 */ /* 0x000fe40004000000 */
[----:B------:R-:W-:Y:S02]  /*e1c0*/  ISETP.GT.AND P0, PT, R130, 0x51, !P2 ;  /* 0x000000518200780c */ /* 0x000fe40005704270 */
[----:B------:R-:W-:Y:S02]  /*e1d0*/  LOP3.LUT R227, R227, 0xfffffffe, RZ, 0xc0, !PT ;  /* 0xfffffffee3e37812 */ /* 0x000fe400078ec0ff */
[----:B------:R-:W-:Y:S04]  /*e1e0*/  ISETP.LT.OR P0, PT, R132, 0x52, P0 ;  /* 0x000000528400780c */ /* 0x000fe80000701670 */
[----:B------:R-:W-:Y:S02]  /*e1f0*/  FSEL R121, R45, -INF , !P0 ;  /* 0xff8000002d797808 */ /* 0x000fe40004000000 */
[----:B------:R-:W-:Y:S02]  /*e200*/  @P2 LOP3.LUT R227, R227, 0x1, RZ, 0xfc, !PT ;  /* 0x00000001e3e32812 */ /* 0x000fe400078efcff */
[----:B------:R-:W-:Y:S02]  /*e210*/  ISETP.GE.AND P2, PT, R133, 0x1, PT ;  /* 0x000000018500780c */ /* 0x000fe40003f46270 */
[----:B------:R-:W-:Y:S02]  /*e220*/  ISETP.GT.AND P0, PT, R130, 0x58, !P6 ;  /* 0x000000588200780c */ /* 0x000fe40007704270 */
[----:B------:R-:W-:Y:S02]  /*e230*/  LOP3.LUT R227, R227, 0xffdfffff, RZ, 0xc0, !PT ;  /* 0xffdfffffe3e37812 */ /* 0x000fe400078ec0ff */
[----:B------:R-:W-:Y:S04]  /*e240*/  ISETP.LT.OR P0, PT, R132, 0x59, P0 ;  /* 0x000000598400780c */ /* 0x000fe80000701670 */
[----:B------:R-:W-:Y:S02]  /*e250*/  FSEL R120, R48, -INF , !P0 ;  /* 0xff80000030787808 */ /* 0x000fe40004000000 */
[----:B------:R-:W-:Y:S02]  /*e260*/  ISETP.GT.AND P0, PT, R130, RZ, !P2 ;  /* 0x000000ff8200720c */ /* 0x000fe40005704270 */
        /* <DEDUP_REMOVED lines=25> */
.L_x_62:
[----:B------:R-:W-:Y:S04]  /*e400*/  MOV R4, 0x1 ;  /* 0x0000000100047802 */ /* 0x000fe80000000f00 */
[----:B------:R-:W-:Y:S11]  /*e410*/  ISETP.NE.AND P0, PT, R4, c[0x0][0x32c], PT ;  /* 0x0000cb0004007a0c */ /* 0x000ff60003f05270 */
[----:B------:R-:W-:Y:S02]  /*e420*/  @!UPT UIADD3 URZ, URZ, URZ, URZ ;  /* 0x0000003f3f3ff290 */ /* 0x000fe4000fffe03f */
[----:B------:R-:W-:Y:S05]  /*e430*/  @P0 IMAD.HI.U32 R4, R13, c[0x0][0x330], RZ ;  /* 0x0000cc000d040a27 */ /* 0x000fea00078e00ff */
[----:B------:R-:W-:Y:S02]  /*e440*/  @P0 SHF.R.U32.HI R13, RZ, c[0x0][0x334], R4 ;  /* 0x0000cd00ff0d0a19 */ /* 0x000fe40000011604 */
.L_x_63:
[----:B------:R-:W-:Y:S05]  /*e450*/  BSYNC B0 ;  /* 0x0000000000007941 */ /* 0x000fea0003800000 */
.L_x_61:
[----:B------:R-:W-:Y:S05]  /*e460*/  IMAD R0, R13, c[0x0][0x32c], R0 ;  /* 0x0000cb000d007a24 */ /* 0x000fea00078e0200 */
[----:B------:R-:W-:Y:S02]  /*e470*/  IADD3 R13, R0, c[0x0][0x32c], RZ ;  /* 0x0000cb00000d7a10 */ /* 0x000fe40007ffe0ff */
[----:B------:R-:W-:Y:S02]  /*e480*/  IMNMX R5, R5, R0, !PT ;  /* 0x0000000005057217 */ /* 0x000fe40007800200 */
[----:B------:R-:W-:Y:S02]  /*e490*/  IMNMX R128, R128, R13, PT ;  /* 0x0000000d80807217 */ /* 0x000fe40003800200 */
.L_x_60:
        /* <DEDUP_REMOVED lines=25> */
[C---:B------:R-:W-:Y:S02]  /*e630*/  ISETP.LT.OR P0, PT, R128.reuse, 0xa, P0 ;  /* 0x0000000a8000780c */ /* 0x040fe40000701670 */
        /* <DEDUP_REMOVED lines=54> */
[----:B------:R-:W-:Y:S02]  /*e9a0*/  FMNMX.FTZ R10, R44, R13, !PT ;  /* 0x0000000d2c0a7209 */ /* 0x000fe40007810000 */
[C---:B------:R-:W-:Y:S02]  /*e9b0*/  ISETP.LT.OR P0, PT, R128.reuse, 0x2a, P0 ;  /* 0x0000002a8000780c */ /* 0x040fe40000701670 */
[----:B------:R-:W-:Y:S01]  /*e9c0*/  ISETP.GT.AND P6, PT, R5, 0x58, !P6 ;  /* 0x000000580500780c */ /* 0x000fe200077c4270 */
[----:B------:R-:W1:Y:S01]  /*e9d0*/  SHFL.BFLY PT, R13, R10, 0x2, 0x1f ;  /* 0x0c401f000a0d7f89 */ /* 0x000e6200000e0000 */
[----:B------:R-:W-:Y:S02]  /*e9e0*/  FSEL R157, R27, -INF , !P0 ;  /* 0xff8000001b9d7808 */ /* 0x000fe40004000000 */
[----:B------:R-:W-:Y:S02]  /*e9f0*/  LOP3.LUT P0, RZ, R227, 0x200, RZ, 0xc0, !PT ;  /* 0x00000200e3ff7812 */ /* 0x000fe4000780c0ff */
[----:B------:R-:W-:Y:S02]  /*ea00*/  FMNMX.FTZ R0, R157, R0, !PT ;  /* 0x000000009d007209 */ /* 0x000fe40007810000 */
[C---:B------:R-:W-:Y:S01]  /*ea10*/  ISETP.GT.AND P0, PT, R5.reuse, 0x30, !P0 ;  /* 0x000000300500780c */ /* 0x040fe20004704270 */
[----:B------:R-:W-:Y:S01]  /*ea20*/  LDSM.16.MT88.4 R24, [R209+0x100] ;  /* 0x00010000d118783b */ /* 0x000fe20000004200 */
        /* <DEDUP_REMOVED lines=9> */
[C---:B------:R-:W-:Y:S02]  /*eac0*/  ISETP.LT.OR P2, PT, R128.reuse, 0x5a, P2 ;  /* 0x0000005a8000780c */ /* 0x040fe40001741670 */
        /* <DEDUP_REMOVED lines=9> */
[----:B------:R-:W-:Y:S04]  /*eb60*/  ISETP.GT.AND P0, PT, R5, 0x39, !P0 ;  /* 0x000000390500780c */ /* 0x000fe80004704270 */
[C---:B------:R-:W-:Y:S04]  /*eb70*/  ISETP.LT.OR P0, PT, R128.reuse, 0x3a, P0 ;  /* 0x0000003a8000780c */ /* 0x040fe80000701670 */
        /* <DEDUP_REMOVED lines=10> */
[C---:B------:R-:W-:Y:S02]  /*ec20*/  ISETP.LT.OR P0, PT, R128.reuse, 0x42, P0 ;  /* 0x000000428000780c */ /* 0x040fe40000701670 */
[----:B------:R-:W-:Y:S01]  /*ec30*/  FSEL R13, R51, -INF , !P2 ;  /* 0xff800000330d7808 */ /* 0x000fe20005000000 */
[----:B------:R-:W1:Y:S01]  /*ec40*/  SHFL.BFLY PT, R15, R10, 0x1, 0x1f ;  /* 0x0c201f000a0f7f89 */ /* 0x000e6200000e0000 */
        /* <DEDUP_REMOVED lines=19> */
[----:B------:R-:W-:Y:S04]  /*ed80*/  ISETP.LT.OR P0, PT, R128, 0x52, P0 ;  /* 0x000000528000780c */ /* 0x000fe80000701670 */
[----:B------:R-:W-:Y:S04]  /*ed90*/  FSEL R47, R47, -INF , !P0 ;  /* 0xff8000002f2f7808 */ /* 0x000fe80004000000 */
        /* <DEDUP_REMOVED lines=14> */
[----:B------:R-:W-:Y:S01]  /*ee80*/  LDSM.16.MT88.4 R40, [R208+0x4900] ;  /* 0x00490000d028783b */ /* 0x000fe20000004200 */
[--C-:B------:R-:W-:Y:S01]  /*ee90*/  FFMA.FTZ R119, R119, c[0x0][0x2d0], -R46.reuse ;  /* 0x0000b40077777a23 */ /* 0x100fe2000001082e */
[----:B-1----:R-:W-:Y:S01]  /*eea0*/  FMNMX.FTZ R6, R4, R5, !PT ;  /* 0x0000000504067209 */ /* 0x002fe20007810000 */
[--C-:B------:R-:W-:Y:S01]  /*eeb0*/  FFMA.FTZ R122, R122, c[0x0][0x2d0], -R46.reuse ;  /* 0x0000b4007a7a7a23 */ /* 0x100fe2000001082e */
[----:B------:R-:W-:Y:S01]  /*eec0*/  FSEL R4, R0, RZ, P0 ;  /* 0x000000ff00047208 */ /* 0x000fe20000000000 */
[--C-:B------:R-:W-:Y:S02]  /*eed0*/  FFMA.FTZ R128, R249, c[0x0][0x2d0], -R46.reuse ;  /* 0x0000b400f9807a23 */ /* 0x100fe4000001082e */
[----:B------:R-:W1:Y:S01]  /*eee0*/  MUFU.EX2 R15, R15 ;  /* 0x0000000f000f7308 */ /* 0x000e620000000800 */
[----:B------:R-:W2:Y:S01]  /*eef0*/  SHFL.BFLY PT, R5, R6, 0x1, 0x1f ;  /* 0x0c201f0006057f89 */ /* 0x000ea200000e0000 */
[----:B------:R-:W-:Y:S02]  /*ef00*/  FADD.FTZ R3, -R4, R3 ;  /* 0x0000000304037221 */ /* 0x000fe40000010100 */
[--C-:B------:R-:W-:Y:S02]  /*ef10*/  FFMA.FTZ R141, R141, c[0x0][0x2d0], -R46.reuse ;  /* 0x0000b4008d8d7a23 */ /* 0x100fe4000001082e */
[--C-:B------:R-:W-:Y:S02]  /*ef20*/  FFMA.FTZ R130, R243, c[0x0][0x2d0], -R46.reuse ;  /* 0x0000b400f3827a23 */ /* 0x100fe4000001082e */
[--C-:B------:R-:W-:Y:S02]  /*ef30*/  FFMA.FTZ R132, R155, c[0x0][0x2d0], -R46.reuse ;  /* 0x0000b4009b847a23 */ /* 0x100fe4000001082e */
[----:B------:R-:W-:Y:S01]  /*ef40*/  MUFU.EX2 R14, R14 ;  /* 0x0000000e000e7308 */ /* 0x000fe20000000800 */
[--C-:B------:R-:W-:Y:S02]  /*ef50*/  FFMA.FTZ R149, R149, c[0x0][0x2d0], -R46.reuse ;  /* 0x0000b40095957a23 */ /* 0x100fe4000001082e */
[--C-:B------:R-:W-:Y:S02]  /*ef60*/  FFMA.FTZ R138, R237, c[0x0][0x2d0], -R46.reuse ;  /* 0x0000b400ed8a7a23 */ /* 0x100fe4000001082e */
[--C-:B------:R-:W-:Y:S02]  /*ef70*/  FFMA.FTZ R159, R159, c[0x0][0x2d0], -R46.reuse ;  /* 0x0000b4009f9f7a23 */ /* 0x100fe4000001082e */
[--C-:B------:R-:W-:Y:S02]  /*ef80*/  FFMA.FTZ R140, R171, c[0x0][0x2d0], -R46.reuse ;  /* 0x0000b400ab8c7a23 */ /* 0x100fe4000001082e */
[--C-:B------:R-:W-:Y:S01]  /*ef90*/  FFMA.FTZ R163, R163, c[0x0][0x2d0], -R46.reuse ;  /* 0x0000b400a3a37a23 */ /* 0x100fe2000001082e */
[----:B------:R-:W3:Y:S01]  /*efa0*/  MUFU.EX2 R49, R49 ;  /* 0x0000003100317308 */ /* 0x000ee20000000800 */
[--C-:B------:R-:W-:Y:S02]  /*efb0*/  FFMA.FTZ R150, R153, c[0x0][0x2d0], -R46.reuse ;  /* 0x0000b40099967a23 */ /* 0x100fe4000001082e */
[--C-:B------:R-:W-:Y:S01]  /*efc0*/  FFMA.FTZ R143, R143, c[0x0][0x2d0], -R46.reuse ;  /* 0x0000b4008f8f7a23 */ /* 0x100fe2000001082e */
[----:B-1----:R-:W-:Y:S01]  /*efd0*/  F2FP.PACK_AB R16, R15, R48 ;  /* 0x000000300f10723e */ /* 0x002fe200000000ff */
[--C-:B------:R-:W-:Y:S01]  /*efe0*/  FFMA.FTZ R139, R139, c[0x0][0x2d0], -R46.reuse ;  /* 0x0000b4008b8b7a23 */ /* 0x100fe2000001082e */
[----:B--2---:R-:W-:Y:S01]  /*eff0*/  FMNMX.FTZ R12, R5, R6, !PT ;  /* 0x00000006050c7209 */ /* 0x004fe20007810000 */
[----:B------:R-:W-:Y:S02]  /*f000*/  FMUL.FTZ R6, R3, c[0x0][0x2d0] ;  /* 0x0000b40003067a20 */ /* 0x000fe40000410000 */
[--C-:B------:R-:W-:Y:S01]  /*f010*/  FFMA.FTZ R123, R123, c[0x0][0x2d0], -R46.reuse ;  /* 0x0000b4007b7b7a23 */ /* 0x100fe2000001082e */
[C---:B------:R-:W-:Y:S01]  /*f020*/  FSETP.NEU.FTZ.AND P0, PT, R12.reuse, -INF , PT ;  /* 0xff8000000c00780b */ /* 0x040fe20003f1d000 */
[C---:B------:R-:W-:Y:S01]  /*f030*/  FMUL.FTZ R118, R12.reuse, c[0x0][0x2d0] ;  /* 0x0000b4000c767a20 */ /* 0x040fe20000410000 */
[----:B------:R-:W1:Y:S01]  /*f040*/  MUFU.EX2 R3, R6 ;  /* 0x0000000600037308 */ /* 0x000e620000000800 */
[--C-:B------:R-:W-:Y:S01]  /*f050*/  FFMA.FTZ R158, R121, c[0x0][0x2d0], -R46.reuse ;  /* 0x0000b400799e7a23 */ /* 0x100fe2000001082e */
[----:B------:R-:W-:Y:S01]  /*f060*/  FSEL R5, R12, RZ, P0 ;  /* 0x000000ff0c057208 */ /* 0x000fe20000000000 */
[----:B------:R-:W-:Y:S01]  /*f070*/  FFMA.FTZ R120, R120, c[0x0][0x2d0], -R46 ;  /* 0x0000b40078787a23 */ /* 0x000fe2000001082e */
[----:B------:R-:W-:Y:S02]  /*f080*/  FSEL R118, R118, RZ, P0 ;  /* 0x000000ff76767208 */ /* 0x000fe40000000000 */
[----:B------:R-:W-:Y:S01]  /*f090*/  ISETP.GT.AND P0, PT, R168, R215, PT ;  /* 0x000000d7a800720c */ /* 0x000fe20003f04270 */
[----:B------:R-:W-:Y:S02]  /*f0a0*/  FADD.FTZ R5, -R5, R2 ;  /* 0x0000000205057221 */ /* 0x000fe40000010100 */
[--C-:B------:R-:W-:Y:S01]  /*f0b0*/  FFMA.FTZ R50, R11, c[0x0][0x2d0], -R118.reuse ;  /* 0x0000b4000b327a23 */ /* 0x100fe20000010876 */
[----:B------:R-:W-:Y:S01]  /*f0c0*/  MUFU.EX2 R119, R119 ;  /* 0x0000007700777308 */ /* 0x000fe20000000800 */
[----:B------:R-:W2:Y:S01]  /*f0d0*/  LDSM.16.MT88.4 R8, [R212+0x100] ;  /* 0x00010000d408783b */ /* 0x000ea20000004200 */
[--C-:B------:R-:W-:Y:S01]  /*f0e0*/  FFMA.FTZ R117, R21, c[0x0][0x2d0], -R118.reuse ;  /* 0x0000b40015757a23 */ /* 0x100fe20000010876 */
[----:B---3--:R-:W-:Y:S01]  /*f0f0*/  F2FP.PACK_AB R18, R49, R14 ;  /* 0x0000000e3112723e */ /* 0x008fe200000000ff */
[--C-:B------:R-:W-:Y:S02]  /*f100*/  FFMA.FTZ R116, R17, c[0x0][0x2d0], -R118.reuse ;  /* 0x0000b40011747a23 */ /* 0x100fe40000010876 */
[--C-:B------:R-:W-:Y:S02]  /*f110*/  FFMA.FTZ R51, R7, c[0x0][0x2d0], -R118.reuse ;  /* 0x0000b40007337a23 */ /* 0x100fe40000010876 */
[----:B------:R-:W-:Y:S01]  /*f120*/  FMUL.FTZ R2, R5, c[0x0][0x2d0] ;  /* 0x0000b40005027a20 */ /* 0x000fe20000410000 */
[----:B------:R-:W3:Y:S01]  /*f130*/  LDSM.16.MT88.4 R20, [R210+0x100] ;  /* 0x00010000d214783b */ /* 0x000ee20000004200 */
[----:B------:R-:W-:Y:S01]  /*f140*/  MUFU.EX2 R117, R117 ;  /* 0x0000007500757308 */ /* 0x000fe20000000800 */
[--C-:B------:R-:W-:Y:S02]  /*f150*/  FFMA.FTZ R160, R47, c[0x0][0x2d0], -R118.reuse ;  /* 0x0000b4002fa07a23 */ /* 0x100fe40000010876 */
[--C-:B------:R-:W-:Y:S02]  /*f160*/  FFMA.FTZ R156, R133, c[0x0][0x2d0], -R118.reuse ;  /* 0x0000b400859c7a23 */ /* 0x100fe40000010876 */
[C---:B-1----:R-:W-:Y:S02]  /*f170*/  FMUL.FTZ R4, R3.reuse, R112 ;  /* 0x0000007003047220 */ /* 0x042fe40000410000 */
        /* <DEDUP_REMOVED lines=13> */
[C---:B------:R-:W-:Y:S01]  /*f250*/  FMUL.FTZ R88, R3.reuse, R88 ;  /* 0x0000005803587220 */ /* 0x040fe20000410000 */
[----:B------:R-:W4:Y:S01]  /*f260*/  MUFU.EX2 R50, R50 ;  /* 0x0000003200327308 */ /* 0x000f220000000800 */
[----:B------:R-:W-:Y:S02]  /*f270*/  FMUL.FTZ R89, R3, R89 ;  /* 0x0000005903597220 */ /* 0x000fe40000410000 */
[--C-:B------:R-:W-:Y:S01]  /*f280*/  FFMA.FTZ R133, R45, c[0x0][0x2d0], -R118.reuse ;  /* 0x0000b4002d857a23 */ /* 0x100fe20000010876 */
[----:B-1----:R-:W-:Y:S01]  /*f290*/  F2FP.PACK_AB R17, R116, R117 ;  /* 0x000000757411723e */ /* 0x002fe200000000ff */
        /* <DEDUP_REMOVED lines=9> */
[----:B------:R-:W5:Y:S01]  /*f330*/  MUFU.EX2 R122, R122 ;  /* 0x0000007a007a7308 */ /* 0x000f620000000800 */
[C---:B------:R-:W-:Y:S02]  /*f340*/  FMUL.FTZ R56, R3.reuse, R56 ;  /* 0x0000003803387220 */ /* 0x040fe40000410000 */
[C---:B------:R-:W-:Y:S01]  /*f350*/  FMUL.FTZ R57, R3.reuse, R57 ;  /* 0x0000003903397220 */ /* 0x040fe20000410000 */
[----:B----4-:R-:W-:Y:S01]  /*f360*/  F2FP.PACK_AB R19, R50, R51 ;  /* 0x000000333213723e */ /* 0x010fe200000000ff */
        /* <DEDUP_REMOVED lines=9> */
[----:B------:R-:W-:Y:S01]  /*f400*/  MUFU.EX2 R141, R141 ;  /* 0x0000008d008d7308 */ /* 0x000fe20000000800 */
[C---:B------:R-:W-:Y:S02]  /*f410*/  FMUL.FTZ R71, R2.reuse, R71 ;  /* 0x0000004702477220 */ /* 0x040fe40000410000 */
[C---:B------:R-:W-:Y:S01]  /*f420*/  FMUL.FTZ R74, R2.reuse, R74 ;  /* 0x0000004a024a7220 */ /* 0x040fe20000410000 */
[C---:B--2---:R-:W-:Y:S05]  /*f430*/  HMMA.16816.F32 R4, R16.reuse, R8, R4 ;  /* 0x000000081004723c */ /* 0x044fea0000001804 */
[C---:B------:R-:W-:Y:S01]  /*f440*/  FMUL.FTZ R75, R2.reuse, R75 ;  /* 0x0000004b024b7220 */ /* 0x040fe20000410000 */
[----:B------:R-:W-:Y:S01]  /*f450*/  MUFU.EX2 R130, R130 ;  /* 0x0000008200827308 */ /* 0x000fe20000000800 */
[C---:B------:R-:W-:Y:S01]  /*f460*/  FMUL.FTZ R78, R2.reuse, R78 ;  /* 0x0000004e024e7220 */ /* 0x040fe20000410000 */
[C---:B------:R-:W-:Y:S01]  /*f470*/  HMMA.16816.F32 R68, R16.reuse, R10, R68 ;  /* 0x0000000a1044723c */ /* 0x040fe20000001844 */
[----:B------:R-:W1:Y:S03]  /*f480*/  LDSM.16.MT88.4 R8, [R208+0x100] ;  /* 0x00010000d008783b */ /* 0x000e660000004200 */
[C---:B------:R-:W-:Y:S02]  /*f490*/  FMUL.FTZ R79, R2.reuse, R79 ;  /* 0x0000004f024f7220 */ /* 0x040fe40000410000 */
[C---:B------:R-:W-:Y:S02]  /*f4a0*/  FMUL.FTZ R82, R2.reuse, R82 ;  /* 0x0000005202527220 */ /* 0x040fe40000410000 */
[C---:B---3--:R-:W-:Y:S01]  /*f4b0*/  HMMA.16816.F32 R72, R16.reuse, R20, R72 ;  /* 0x000000141048723c */ /* 0x048fe20000001848 */
[----:B------:R-:W-:Y:S03]  /*f4c0*/  MUFU.EX2 R132, R132 ;  /* 0x0000008400847308 */ /* 0x000fe60000000800 */
[C---:B------:R-:W-:Y:S02]  /*f4d0*/  FMUL.FTZ R83, R2.reuse, R83 ;  /* 0x0000005302537220 */ /* 0x040fe40000410000 */
[C---:B------:R-:W-:Y:S02]  /*f4e0*/  FMUL.FTZ R86, R2.reuse, R86 ;  /* 0x0000005602567220 */ /* 0x040fe40000410000 */
[C---:B------:R-:W-:Y:S01]  /*f4f0*/  HMMA.16816.F32 R76, R16.reuse, R22, R76 ;  /* 0x00000016104c723c */ /* 0x040fe2000000184c */
[----:B------:R-:W2:Y:S02]  /*f500*/  LDSM.16.MT88.4 R20, [R212+0x3100] ;  /* 0x00310000d414783b */ /* 0x000ea40000004200 */
[----:B------:R-:W-:Y:S01]  /*f510*/  MUFU.EX2 R149, R149 ;  /* 0x0000009500957308 */ /* 0x000fe20000000800 */
[C---:B------:R-:W-:Y:S02]  /*f520*/  FMUL.FTZ R87, R2.reuse, R87 ;  /* 0x0000005702577220 */ /* 0x040fe40000410000 */
[C---:B------:R-:W-:Y:S02]  /*f530*/  FMUL.FTZ R98, R2.reuse, R98 ;  /* 0x0000006202627220 */ /* 0x040fe40000410000 */
[C---:B------:R-:W-:Y:S04]  /*f540*/  HMMA.16816.F32 R80, R16.reuse, R24, R80 ;  /* 0x000000181050723c */ /* 0x040fe80000001850 */
[C---:B------:R-:W-:Y:S01]  /*f550*/  FMUL.FTZ R99, R2.reuse, R99 ;  /* 0x0000006302637220 */ /* 0x040fe20000410000 */
[----:B------:R-:W-:Y:S01]  /*f560*/  MUFU.EX2 R138, R138 ;  /* 0x0000008a008a7308 */ /* 0x000fe20000000800 */
[C---:B------:R-:W-:Y:S02]  /*f570*/  FMUL.FTZ R102, R2.reuse, R102 ;  /* 0x0000006602667220 */ /* 0x040fe40000410000 */
[C---:B------:R-:W-:Y:S01]  /*f580*/  HMMA.16816.F32 R84, R16.reuse, R26, R84 ;  /* 0x0000001a1054723c */ /* 0x040fe20000001854 */
[----:B------:R-:W3:Y:S03]  /*f590*/  LDSM.16.MT88.4 R24, [R210+0x3100] ;  /* 0x00310000d218783b */ /* 0x000ee60000004200 */
[C---:B------:R-:W-:Y:S02]  /*f5a0*/  FMUL.FTZ R90, R2.reuse, R90 ;  /* 0x0000005a025a7220 */ /* 0x040fe40000410000 */
[C---:B------:R-:W-:Y:S01]  /*f5b0*/  FMUL.FTZ R91, R2.reuse, R91 ;  /* 0x0000005b025b7220 */ /* 0x040fe20000410000 */
[----:B------:R-:W-:Y:S01]  /*f5c0*/  MUFU.EX2 R159, R159 ;  /* 0x0000009f009f7308 */ /* 0x000fe20000000800 */
[C---:B------:R-:W-:Y:S04]  /*f5d0*/  FMUL.FTZ R103, R2.reuse, R103 ;  /* 0x0000006702677220 */ /* 0x040fe80000410000 */
[C---:B------:R-:W-:Y:S01]  /*f5e0*/  FMUL.FTZ R106, R2.reuse, R106 ;  /* 0x0000006a026a7220 */ /* 0x040fe20000410000 */
[C---:B-1----:R-:W-:Y:S03]  /*f5f0*/  HMMA.16816.F32 R88, R16.reuse, R8, R88 ;  /* 0x000000081058723c */ /* 0x042fe60000001858 */
[C---:B------:R-:W-:Y:S01]  /*f600*/  FMUL.FTZ R93, R3.reuse, R93 ;  /* 0x0000005d035d7220 */ /* 0x040fe20000410000 */
[----:B------:R-:W-:Y:S01]  /*f610*/  MUFU.EX2 R140, R140 ;  /* 0x0000008c008c7308 */ /* 0x000fe20000000800 */
[C---:B------:R-:W-:Y:S02]  /*f620*/  FMUL.FTZ R94, R2.reuse, R94 ;  /* 0x0000005e025e7220 */ /* 0x040fe40000410000 */
[C---:B------:R-:W-:Y:S02]  /*f630*/  FMUL.FTZ R95, R2.reuse, R95 ;  /* 0x0000005f025f7220 */ /* 0x040fe40000410000 */
[C---:B------:R-:W-:Y:S03]  /*f640*/  FMUL.FTZ R8, R3.reuse, R108 ;  /* 0x0000006c03087220 */ /* 0x040fe60000410000 */
[----:B------:R-:W-:Y:S02]  /*f650*/  FMUL.FTZ R9, R3, R109 ;  /* 0x0000006d03097220 */ /* 0x000fe40000410000 */
[C---:B------:R-:W-:Y:S01]  /*f660*/  HMMA.16816.F32 R92, R16.reuse, R10, R92 ;  /* 0x0000000a105c723c */ /* 0x040fe2000000185c */
[----:B------:R-:W-:Y:S02]  /*f670*/  MUFU.EX2 R163, R163 ;  /* 0x000000a300a37308 */ /* 0x000fe40000000800 */
[C---:B------:R-:W-:Y:S02]  /*f680*/  FMUL.FTZ R107, R2.reuse, R107 ;  /* 0x0000006b026b7220 */ /* 0x040fe40000410000 */
[C---:B------:R-:W-:Y:S02]  /*f690*/  FMUL.FTZ R54, R2.reuse, R54 ;  /* 0x0000003602367220 */ /* 0x040fe40000410000 */
[C---:B------:R-:W-:Y:S01]  /*f6a0*/  FMUL.FTZ R10, R2.reuse, R110 ;  /* 0x0000006e020a7220 */ /* 0x040fe20000410000 */
[C---:B--2---:R-:W-:Y:S03]  /*f6b0*/  HMMA.16816.F32 R96, R16.reuse, R20, R96 ;  /* 0x000000141060723c */ /* 0x044fe60000001860 */
[----:B------:R-:W-:Y:S01]  /*f6c0*/  MUFU.EX2 R150, R150 ;  /* 0x0000009600967308 */ /* 0x000fe20000000800 */
[----:B------:R-:W-:Y:S02]  /*f6d0*/  FFMA.FTZ R110, R37, c[0x0][0x2d0], -R118 ;  /* 0x0000b400256e7a23 */ /* 0x000fe40000010876 */
[----:B------:R-:W-:Y:S01]  /*f6e0*/  LDSM.16.MT88.4 R36, [R208+0x900] ;  /* 0x00090000d024783b */ /* 0x000fe20000004200 */
[C---:B------:R-:W-:Y:S01]  /*f6f0*/  FMUL.FTZ R11, R2.reuse, R111 ;  /* 0x0000006f020b7220 */ /* 0x040fe20000410000 */
[C---:B------:R-:W-:Y:S04]  /*f700*/  HMMA.16816.F32 R100, R16.reuse, R22, R100 ;  /* 0x000000161064723c */ /* 0x040fe80000001864 */
[----:B------:R-:W-:Y:S01]  /*f710*/  FMUL.FTZ R55, R2, R55 ;  /* 0x0000003702377220 */ /* 0x000fe20000410000 */
[----:B------:R-:W-:Y:S01]  /*f720*/  MUFU.EX2 R110, R110 ;  /* 0x0000006e006e7308 */ /* 0x000fe20000000800 */
[----:B------:R-:W1:Y:S01]  /*f730*/  LDSM.16.MT88.4 R20, [R208+0x3100] ;  /* 0x00310000d014783b */ /* 0x000e620000004200 */
[----:B------:R-:W-:Y:S01]  /*f740*/  FFMA.FTZ R109, R131, c[0x0][0x2d0], -R46 ;  /* 0x0000b400836d7a23 */ /* 0x000fe2000001082e */
[C---:B---3--:R-:W-:Y:S04]  /*f750*/  HMMA.16816.F32 R8, R16.reuse, R24, R8 ;  /* 0x000000181008723c */ /* 0x048fe80000001808 */
[----:B------:R-:W-:Y:S02]  /*f760*/  FFMA.FTZ R131, R33, c[0x0][0x2d0], -R118 ;  /* 0x0000b40021837a23 */ /* 0x000fe40000010876 */
[----:B------:R-:W-:Y:S01]  /*f770*/  LDSM.16.MT88.4 R32, [R209+0x900] ;  /* 0x00090000d120783b */ /* 0x000fe20000004200 */
[----:B------:R-:W-:Y:S01]  /*f780*/  FFMA.FTZ R46, R44, c[0x0][0x2d0], -R46 ;  /* 0x0000b4002c2e7a23 */ /* 0x000fe2000001082e */
[C---:B------:R-:W-:Y:S01]  /*f790*/  HMMA.16816.F32 R104, R16.reuse, R26, R104 ;  /* 0x0000001a1068723c */ /* 0x040fe20000001868 */
[----:B------:R-:W2:Y:S03]  /*f7a0*/  MUFU.EX2 R109, R109 ;  /* 0x0000006d006d7308 */ /* 0x000ea60000000800 */
[C---:B------:R-:W-:Y:S02]  /*f7b0*/  FMUL.FTZ R58, R2.reuse, R58 ;  /* 0x0000003a023a7220 */ /* 0x040fe40000410000 */
[----:B------:R-:W3:Y:S01]  /*f7c0*/  LDSM.16.MT88.4 R24, [R212+0x900] ;  /* 0x00090000d418783b */ /* 0x000ee20000004200 */
[C---:B------:R-:W-:Y:S01]  /*f7d0*/  FMUL.FTZ R59, R2.reuse, R59 ;  /* 0x0000003b023b7220 */ /* 0x040fe20000410000 */
[C---:B------:R-:W-:Y:S03]  /*f7e0*/  HMMA.16816.F32 R52, R16.reuse, R28, R52 ;  /* 0x0000001c1034723c */ /* 0x040fe60000001834 */
[----:B------:R-:W4:Y:S01]  /*f7f0*/  MUFU.EX2 R131, R131 ;  /* 0x0000008300837308 */ /* 0x000f220000000800 */
[--C-:B------:R-:W-:Y:S02]  /*f800*/  FFMA.FTZ R108, R251, c[0x0][0x2d0], -R118.reuse ;  /* 0x0000b400fb6c7a23 */ /* 0x100fe40000010876 */
[--C-:B------:R-:W-:Y:S02]  /*f810*/  FFMA.FTZ R111, R247, c[0x0][0x2d0], -R118.reuse ;  /* 0x0000b400f76f7a23 */ /* 0x100fe40000010876 */
[C---:B------:R-:W-:Y:S01]  /*f820*/  HMMA.16816.F32 R56, R16.reuse, R30, R56 ;  /* 0x0000001e1038723c */ /* 0x040fe20000001838 */
[----:B------:R-:W3:Y:S03]  /*f830*/  LDSM.16.MT88.4 R28, [R210+0x900] ;  /* 0x00090000d21c783b */ /* 0x000ee60000004200 */
[C---:B------:R-:W-:Y:S01]  /*f840*/  FMUL.FTZ R62, R2.reuse, R62 ;  /* 0x0000003e023e7220 */ /* 0x040fe20000410000 */
[----:B------:R-:W-:Y:S01]  /*f850*/  MUFU.EX2 R108, R108 ;  /* 0x0000006c006c7308 */ /* 0x000fe20000000800 */
[C---:B------:R-:W-:Y:S02]  /*f860*/  FMUL.FTZ R63, R2.reuse, R63 ;  /* 0x0000003f023f7220 */ /* 0x040fe40000410000 */
[C---:B------:R-:W-:Y:S04]  /*f870*/  FMUL.FTZ R66, R2.reuse, R66 ;  /* 0x0000004202427220 */ /* 0x040fe80000410000 */
[----:B------:R-:W-:Y:S01]  /*f880*/  FMUL.FTZ R67, R2, R67 ;  /* 0x0000004302437220 */ /* 0x000fe20000410000 */
[C---:B-1----:R-:W-:Y:S02]  /*f890*/  HMMA.16816.F32 R60, R16.reuse, R20, R60 ;  /* 0x00000014103c723c */ /* 0x042fe4000000183c */
[----:B------:R-:W1:Y:S01]  /*f8a0*/  MUFU.EX2 R111, R111 ;  /* 0x0000006f006f7308 */ /* 0x000e620000000800 */
[--C-:B------:R-:W-:Y:S02]  /*f8b0*/  FFMA.FTZ R134, R245, c[0x0][0x2d0], -R118.reuse ;  /* 0x0000b400f5867a23 */ /* 0x100fe40000010876 */
[--C-:B------:R-:W-:Y:S02]  /*f8c0*/  FFMA.FTZ R155, R241, c[0x0][0x2d0], -R118.reuse ;  /* 0x0000b400f19b7a23 */ /* 0x100fe40000010876 */
[--C-:B------:R-:W-:Y:S01]  /*f8d0*/  FFMA.FTZ R136, R239, c[0x0][0x2d0], -R118.reuse ;  /* 0x0000b400ef887a23 */ /* 0x100fe20000010876 */
[----:B------:R-:W-:Y:S01]  /*f8e0*/  HMMA.16816.F32 R64, R16, R22, R64 ;  /* 0x000000161040723c */ /* 0x000fe20000001840 */
[----:B------:R-:W3:Y:S03]  /*f8f0*/  LDSM.16.MT88.4 R20, [R212+0x3900] ;  /* 0x00390000d414783b */ /* 0x000ee60000004200 */
[----:B------:R3:W-:Y:S01]  /*f900*/  MUFU.EX2 R121, R46 ;  /* 0x0000002e00797308 */ /* 0x0007e20000000800 */
[--C-:B------:R-:W-:Y:S02]  /*f910*/  FFMA.FTZ R157, R157, c[0x0][0x2d0], -R118.reuse ;  /* 0x0000b4009d9d7a23 */ /* 0x100fe40000010876 */
[--C-:B------:R-:W-:Y:S01]  /*f920*/  FFMA.FTZ R142, R235, c[0x0][0x2d0], -R118.reuse ;  /* 0x0000b400eb8e7a23 */ /* 0x100fe20000010876 */
[----:B-----5:R-:W-:Y:S01]  /*f930*/  F2FP.PACK_AB R16, R122, R119 ;  /* 0x000000777a10723e */ /* 0x020fe200000000ff */
[--C-:B------:R-:W-:Y:S03]  /*f940*/  FFMA.FTZ R167, R167, c[0x0][0x2d0], -R118.reuse ;  /* 0x0000b400a7a77a23 */ /* 0x100fe60000010876 */
[----:B--2---:R-:W-:Y:S02]  /*f950*/  F2FP.PACK_AB R18, R109, R128 ;  /* 0x000000806d12723e */ /* 0x004fe400000000ff */
[----:B----4-:R-:W-:Y:S01]  /*f960*/  F2FP.PACK_AB R19, R131, R110 ;  /* 0x0000006e8313723e */ /* 0x010fe200000000ff */
[----:B------:R-:W-:Y:S01]  /*f970*/  MUFU.EX2 R134, R134 ;  /* 0x0000008600867308 */ /* 0x000fe20000000800 */
[--C-:B------:R-:W-:Y:S02]  /*f980*/  FFMA.FTZ R148, R165, c[0x0][0x2d0], -R118.reuse ;  /* 0x0000b400a5947a23 */ /* 0x100fe40000010876 */
[--C-:B------:R-:W-:Y:S01]  /*f990*/  FFMA.FTZ R161, R161, c[0x0][0x2d0], -R118.reuse ;  /* 0x0000b400a1a17a23 */ /* 0x100fe20000010876 */
[----:B-1----:R-:W-:Y:S01]  /*f9a0*/  F2FP.PACK_AB R17, R111, R108 ;  /* 0x0000006c6f11723e */ /* 0x002fe200000000ff */
[--C-:B------:R-:W-:Y:S02]  /*f9b0*/  FFMA.FTZ R151, R151, c[0x0][0x2d0], -R118.reuse ;  /* 0x0000b40097977a23 */ /* 0x100fe40000010876 */
[--C-:B------:R-:W-:Y:S02]  /*f9c0*/  FFMA.FTZ R154, R137, c[0x0][0x2d0], -R118.reuse ;  /* 0x0000b400899a7a23 */ /* 0x100fe40000010876 */
[--C-:B------:R-:W-:Y:S01]  /*f9d0*/  FFMA.FTZ R135, R135, c[0x0][0x2d0], -R118.reuse ;  /* 0x0000b40087877a23 */ /* 0x100fe20000010876 */
[----:B------:R-:W1:Y:S01]  /*f9e0*/  MUFU.EX2 R155, R155 ;  /* 0x0000009b009b7308 */ /* 0x000e620000000800 */
[C---:B---3--:R-:W-:Y:S01]  /*f9f0*/  HMMA.16816.F32 R4, R16.reuse, R24, R4 ;  /* 0x000000181004723c */ /* 0x048fe20000001804 */
[----:B------:R-:W-:Y:S02]  /*fa00*/  LDSM.16.MT88.4 R44, [R209+0x2900] ;  /* 0x00290000d12c783b */ /* 0x000fe40000004200 */
[--C-:B------:R-:W-:Y:S02]  /*fa10*/  FFMA.FTZ R129, R129, c[0x0][0x2d0], -R118.reuse ;  /* 0x0000b40081817a23 */ /* 0x100fe40000010876 */
[----:B------:R-:W-:Y:S03]  /*fa20*/  FFMA.FTZ R118, R13, c[0x0][0x2d0], -R118 ;  /* 0x0000b4000d767a23 */ /* 0x000fe60000010876 */
[C---:B------:R-:W-:Y:S01]  /*fa30*/  HMMA.16816.F32 R68, R16.reuse, R26, R68 ;  /* 0x0000001a1044723c */ /* 0x040fe20000001844 */
[----:B------:R-:W-:Y:S01]  /*fa40*/  MUFU.EX2 R136, R136 ;  /* 0x0000008800887308 */ /* 0x000fe20000000800 */
[----:B------:R-:W2:Y:S02]  /*fa50*/  LDSM.16.MT88.4 R24, [R210+0x3900] ;  /* 0x00390000d218783b */ /* 0x000ea40000004200 */
[----:B------:R-:W-:Y:S02]  /*fa60*/  FFMA.FTZ R48, R3, R228, R48 ;  /* 0x000000e403307223 */ /* 0x000fe40000010030 */
[----:B------:R-:W-:Y:S02]  /*fa70*/  FFMA.FTZ R117, R2, R229, R117 ;  /* 0x000000e502757223 */ /* 0x000fe40000010075 */
[C---:B------:R-:W-:Y:S03]  /*fa80*/  HMMA.16816.F32 R72, R16.reuse, R28, R72 ;  /* 0x0000001c1048723c */ /* 0x040fe60000001848 */
[----:B------:R-:W3:Y:S01]  /*fa90*/  MUFU.EX2 R157, R157 ;  /* 0x0000009d009d7308 */ /* 0x000ee20000000800 */
[----:B------:R-:W-:Y:S02]  /*faa0*/  FADD.FTZ R15, R15, R48 ;  /* 0x000000300f0f7221 */ /* 0x000fe40000010000 */
[----:B------:R-:W-:Y:S02]  /*fab0*/  FADD.FTZ R116, R116, R117 ;  /* 0x0000007574747221 */ /* 0x000fe40000010000 */
[C---:B------:R-:W-:Y:S01]  /*fac0*/  HMMA.16816.F32 R76, R16.reuse, R30, R76 ;  /* 0x0000001e104c723c */ /* 0x040fe2000000184c */
[----:B------:R-:W4:Y:S03]  /*fad0*/  LDSM.16.MT88.4 R28, [R209+0x3900] ;  /* 0x00390000d11c783b */ /* 0x000f260000004200 */
[----:B------:R-:W-:Y:S01]  /*fae0*/  FADD.FTZ R14, R14, R15 ;  /* 0x0000000f0e0e7221 */ /* 0x000fe20000010000 */
[----:B------:R-:W-:Y:S01]  /*faf0*/  MUFU.EX2 R142, R142 ;  /* 0x0000008e008e7308 */ /* 0x000fe20000000800 */
[----:B------:R-:W-:Y:S02]  /*fb00*/  FADD.FTZ R3, R51, R116 ;  /* 0x0000007433037221 */ /* 0x000fe40000010000 */
[C---:B------:R-:W-:Y:S04]  /*fb10*/  HMMA.16816.F32 R80, R16.reuse, R32, R80 ;  /* 0x000000201050723c */ /* 0x040fe80000001850 */
[----:B------:R-:W-:Y:S02]  /*fb20*/  FADD.FTZ R14, R49, R14 ;  /* 0x0000000e310e7221 */ /* 0x000fe40000010000 */
[----:B------:R-:W-:Y:S01]  /*fb30*/  FADD.FTZ R3, R50, R3 ;  /* 0x0000000332037221 */ /* 0x000fe20000010000 */
[----:B------:R-:W5:Y:S01]  /*fb40*/  MUFU.EX2 R167, R167 ;  /* 0x000000a700a77308 */ /* 0x000f620000000800 */
[C---:B------:R-:W-:Y:S01]  /*fb50*/  HMMA.16816.F32 R84, R16.reuse, R34, R84 ;  /* 0x000000221054723c */ /* 0x040fe20000001854 */
[----:B------:R-:W1:Y:S03]  /*fb60*/  LDSM.16.MT88.4 R32, [R208+0x3900] ;  /* 0x00390000d020783b */ /* 0x000e660000004200 */
[----:B------:R-:W-:Y:S02]  /*fb70*/  FADD.FTZ R119, R119, R14 ;  /* 0x0000000e77777221 */ /* 0x000fe40000010000 */
[----:B------:R-:W-:Y:S02]  /*fb80*/  FADD.FTZ R108, R108, R3 ;  /* 0x000000036c6c7221 */ /* 0x000fe40000010000 */
[C---:B------:R-:W-:Y:S01]  /*fb90*/  HMMA.16816.F32 R88, R16.reuse, R36, R88 ;  /* 0x000000241058723c */ /* 0x040fe20000001858 */
[----:B------:R-:W-:Y:S03]  /*fba0*/  MUFU.EX2 R148, R148 ;  /* 0x0000009400947308 */ /* 0x000fe60000000800 */
[----:B------:R-:W-:Y:S02]  /*fbb0*/  FADD.FTZ R119, R122, R119 ;  /* 0x000000777a777221 */ /* 0x000fe40000010000 */
[----:B------:R-:W-:Y:S02]  /*fbc0*/  FADD.FTZ R111, R111, R108 ;  /* 0x0000006c6f6f7221 */ /* 0x000fe40000010000 */
[C---:B------:R-:W-:Y:S01]  /*fbd0*/  HMMA.16816.F32 R92, R16.reuse, R38, R92 ;  /* 0x00000026105c723c */ /* 0x040fe2000000185c */
[----:B------:R-:W-:Y:S02]  /*fbe0*/  LDSM.16.MT88.4 R36, [R208+0x4100] ;  /* 0x00410000d024783b */ /* 0x000fe40000004200 */
[----:B------:R-:W1:Y:S01]  /*fbf0*/  MUFU.EX2 R161, R161 ;  /* 0x000000a100a17308 */ /* 0x000e620000000800 */
[----:B------:R-:W-:Y:S02]  /*fc00*/  FADD.FTZ R128, R128, R119 ;  /* 0x0000007780807221 */ /* 0x000fe40000010000 */
[----:B------:R-:W-:Y:S02]  /*fc10*/  FADD.FTZ R110, R110, R111 ;  /* 0x0000006f6e6e7221 */ /* 0x000fe40000010000 */
[C---:B------:R-:W-:Y:S04]  /*fc20*/  HMMA.16816.F32 R96, R16.reuse, R20, R96 ;  /* 0x000000141060723c */ /* 0x040fe80000001860 */
[----:B------:R-:W-:Y:S01]  /*fc30*/  FADD.FTZ R128, R109, R128 ;  /* 0x000000806d807221 */ /* 0x000fe20000010000 */
[----:B------:R-:W1:Y:S01]  /*fc40*/  MUFU.EX2 R143, R143 ;  /* 0x0000008f008f7308 */ /* 0x000e620000000800 */
[----:B------:R-:W-:Y:S02]  /*fc50*/  FADD.FTZ R131, R131, R110 ;  /* 0x0000006e83837221 */ /* 0x000fe40000010000 */
[C---:B------:R-:W-:Y:S01]  /*fc60*/  HMMA.16816.F32 R100, R16.reuse, R22, R100 ;  /* 0x000000161064723c */ /* 0x040fe20000001864 */
[----:B------:R-:W3:Y:S03]  /*fc70*/  LDSM.16.MT88.4 R20, [R212+0x1100] ;  /* 0x00110000d414783b */ /* 0x000ee60000004200 */
[----:B------:R-:W-:Y:S03]  /*fc80*/  IMAD.MOV.U32 R3, RZ, RZ, R0 ;  /* 0x000000ffff037224 */ /* 0x000fe600078e0000 */
[----:B------:R-:W-:Y:S01]  /*fc90*/  MUFU.EX2 R139, R139 ;  /* 0x0000008b008b7308 */ /* 0x000fe20000000800 */
[C---:B--2---:R-:W-:Y:S08]  /*fca0*/  HMMA.16816.F32 R8, R16.reuse, R24, R8 ;  /* 0x000000181008723c */ /* 0x044ff00000001808 */
[C---:B------:R-:W-:Y:S01]  /*fcb0*/  HMMA.16816.F32 R104, R16.reuse, R26, R104 ;  /* 0x0000001a1068723c */ /* 0x040fe20000001868 */
[----:B------:R-:W2:Y:S01]  /*fcc0*/  LDSM.16.MT88.4 R24, [R210+0x1100] ;  /* 0x00110000d218783b */ /* 0x000ea20000004200 */
[----:B------:R-:W2:Y:S06]  /*fcd0*/  MUFU.EX2 R152, R152 ;  /* 0x0000009800987308 */ /* 0x000eac0000000800 */
[C---:B----4-:R-:W-:Y:S04]  /*fce0*/  HMMA.16816.F32 R52, R16.reuse, R28, R52 ;  /* 0x0000001c1034723c */ /* 0x050fe80000001834 */
[----:B------:R-:W-:Y:S04]  /*fcf0*/  MUFU.EX2 R151, R151 ;  /* 0x0000009700977308 */ /* 0x000fe80000000800 */
[C---:B------:R-:W-:Y:S01]  /*fd00*/  HMMA.16816.F32 R56, R16.reuse, R30, R56 ;  /* 0x0000001e1038723c */ /* 0x040fe20000001838 */
[----:B------:R-:W4:Y:S05]  /*fd10*/  LDSM.16.MT88.4 R28, [R209+0x1100] ;  /* 0x00110000d11c783b */ /* 0x000f2a0000004200 */
[----:B------:R-:W2:Y:S02]  /*fd20*/  MUFU.EX2 R154, R154 ;  /* 0x0000009a009a7308 */ /* 0x000ea40000000800 */
[C---:B-1----:R-:W-:Y:S08]  /*fd30*/  HMMA.16816.F32 R60, R16.reuse, R32, R60 ;  /* 0x00000020103c723c */ /* 0x042ff0000000183c */
[----:B------:R-:W-:Y:S01]  /*fd40*/  HMMA.16816.F32 R64, R16, R34, R64 ;  /* 0x000000221040723c */ /* 0x000fe20000001840 */
[----:B------:R-:W1:Y:S01]  /*fd50*/  LDSM.16.MT88.4 R32, [R208+0x1100] ;  /* 0x00110000d020783b */ /* 0x000e620000004200 */
[----:B------:R-:W-:Y:S05]  /*fd60*/  MUFU.EX2 R135, R135 ;  /* 0x0000008700877308 */ /* 0x000fea0000000800 */
[----:B------:R-:W-:Y:S01]  /*fd70*/  F2FP.PACK_AB R16, R130, R141 ;  /* 0x0000008d8210723e */ /* 0x000fe200000000ff */
[----:B------:R-:W-:Y:S01]  /*fd80*/  FADD.FTZ R141, R141, R128 ;  /* 0x000000808d8d7221 */ /* 0x000fe20000010000 */
[----:B------:R-:W-:Y:S03]  /*fd90*/  F2FP.PACK_AB R18, R149, R132 ;  /* 0x000000849512723e */ /* 0x000fe600000000ff */
[----:B------:R-:W-:Y:S01]  /*fda0*/  F2FP.PACK_AB R17, R155, R134 ;  /* 0x000000869b11723e */ /* 0x000fe200000000ff */
[----:B------:R-:W1:Y:S01]  /*fdb0*/  MUFU.EX2 R156, R156 ;  /* 0x0000009c009c7308 */ /* 0x000e620000000800 */
[----:B---3--:R-:W-:Y:S01]  /*fdc0*/  F2FP.PACK_AB R19, R157, R136 ;  /* 0x000000889d13723e */ /* 0x008fe200000000ff */
[----:B------:R-:W-:Y:S02]  /*fdd0*/  FADD.FTZ R134, R134, R131 ;  /* 0x0000008386867221 */ /* 0x000fe40000010000 */
[----:B------:R-:W-:Y:S02]  /*fde0*/  FADD.FTZ R141, R130, R141 ;  /* 0x0000008d828d7221 */ /* 0x000fe40000010000 */
[----:B------:R-:W-:Y:S02]  /*fdf0*/  FADD.FTZ R155, R155, R134 ;  /* 0x000000869b9b7221 */ /* 0x000fe40000010000 */
[C---:B------:R-:W-:Y:S02]  /*fe00*/  HMMA.16816.F32 R4, R16.reuse, R20, R4 ;  /* 0x000000141004723c */ /* 0x040fe40000001804 */
[----:B------:R-:W-:Y:S01]  /*fe10*/  MUFU.EX2 R123, R123 ;  /* 0x0000007b007b7308 */ /* 0x000fe20000000800 */
[----:B------:R-:W-:Y:S02]  /*fe20*/  FADD.FTZ R132, R132, R141 ;  /* 0x0000008d84847221 */ /* 0x000fe40000010000 */
[----:B------:R-:W-:Y:S02]  /*fe30*/  FADD.FTZ R136, R136, R155 ;  /* 0x0000009b88887221 */ /* 0x000fe40000010000 */
[----:B------:R-:W-:Y:S01]  /*fe40*/  FADD.FTZ R149, R149, R132 ;  /* 0x0000008495957221 */ /* 0x000fe20000010000 */
[C---:B------:R-:W-:Y:S01]  /*fe50*/  HMMA.16816.F32 R68, R16.reuse, R22, R68 ;  /* 0x000000161044723c */ /* 0x040fe20000001844 */
[----:B------:R-:W3:Y:S03]  /*fe60*/  LDSM.16.MT88.4 R20, [R212+0x4100] ;  /* 0x00410000d414783b */ /* 0x000ee60000004200 */
[----:B------:R-:W1:Y:S01]  /*fe70*/  MUFU.EX2 R158, R158 ;  /* 0x0000009e009e7308 */ /* 0x000e620000000800 */
[----:B------:R-:W-:Y:S03]  /*fe80*/  FADD.FTZ R157, R157, R136 ;  /* 0x000000889d9d7221 */ /* 0x000fe60000010000 */
[C---:B--2---:R-:W-:Y:S06]  /*fe90*/  HMMA.16816.F32 R72, R16.reuse, R24, R72 ;  /* 0x000000181048723c */ /* 0x044fec0000001848 */
[----:B------:R-:W2:Y:S02]  /*fea0*/  MUFU.EX2 R120, R120 ;  /* 0x0000007800787308 */ /* 0x000ea40000000800 */
[C---:B------:R-:W-:Y:S01]  /*feb0*/  HMMA.16816.F32 R76, R16.reuse, R26, R76 ;  /* 0x0000001a104c723c */ /* 0x040fe2000000184c */
[----:B------:R-:W2:Y:S07]  /*fec0*/  LDSM.16.MT88.4 R24, [R210+0x4100] ;  /* 0x00410000d218783b */ /* 0x000eae0000004200 */
[C---:B----4-:R-:W-:Y:S01]  /*fed0*/  HMMA.16816.F32 R80, R16.reuse, R28, R80 ;  /* 0x0000001c1050723c */ /* 0x050fe20000001850 */
[----:B------:R-:W-:Y:S07]  /*fee0*/  MUFU.EX2 R129, R129 ;  /* 0x0000008100817308 */ /* 0x000fee0000000800 */
[C---:B------:R-:W-:Y:S01]  /*fef0*/  HMMA.16816.F32 R84, R16.reuse, R30, R84 ;  /* 0x0000001e1054723c */ /* 0x040fe20000001854 */
[----:B------:R-:W4:Y:S02]  /*ff00*/  LDSM.16.MT88.4 R28, [R209+0x4100] ;  /* 0x00410000d11c783b */ /* 0x000f240000004200 */
[----:B------:R-:W2:Y:S05]  /*ff10*/  MUFU.EX2 R160, R160 ;  /* 0x000000a000a07308 */ /* 0x000eaa0000000800 */
[C---:B-1----:R-:W-:Y:S05]  /*ff20*/  HMMA.16816.F32 R88, R16.reuse, R32, R88 ;  /* 0x000000201058723c */ /* 0x042fea0000001858 */
[----:B------:R-:W-:Y:S03]  /*ff30*/  MUFU.EX2 R133, R133 ;  /* 0x0000008500857308 */ /* 0x000fe60000000800 */
[C---:B------:R-:W-:Y:S01]  /*ff40*/  HMMA.16816.F32 R92, R16.reuse, R34, R92 ;  /* 0x00000022105c723c */ /* 0x040fe2000000185c */
[----:B------:R-:W1:Y:S06]  /*ff50*/  LDSM.16.MT88.4 R32, [R212+0x1900] ;  /* 0x00190000d420783b */ /* 0x000e6c0000004200 */
[----:B------:R-:W1:Y:S01]  /*ff60*/  MUFU.EX2 R118, R118 ;  /* 0x0000007600767308 */ /* 0x000e620000000800 */
[C---:B---3--:R-:W-:Y:S08]  /*ff70*/  HMMA.16816.F32 R96, R16.reuse, R20, R96 ;  /* 0x000000141060723c */ /* 0x048ff00000001860 */
[C---:B------:R-:W-:Y:S01]  /*ff80*/  HMMA.16816.F32 R100, R16.reuse, R22, R100 ;  /* 0x000000161064723c */ /* 0x040fe20000001864 */
[----:B------:R-:W3:Y:S07]  /*ff90*/  LDSM.16.MT88.4 R20, [R210+0x1900] ;  /* 0x00190000d214783b */ /* 0x000eee0000004200 */
[C---:B--2---:R-:W-:Y:S08]  /*ffa0*/  HMMA.16816.F32 R8, R16.reuse, R24, R8 ;  /* 0x000000181008723c */ /* 0x044ff00000001808 */
[C---:B------:R-:W-:Y:S01]  /*ffb0*/  HMMA.16816.F32 R104, R16.reuse, R26, R104 ;  /* 0x0000001a1068723c */ /* 0x040fe20000001868 */
[----:B------:R-:W2:Y:S07]  /*ffc0*/  LDSM.16.MT88.4 R24, [R209+0x1900] ;  /* 0x00190000d118783b */ /* 0x000eae0000004200 */
[C---:B----4-:R-:W-:Y:S08]  /*ffd0*/  HMMA.16816.F32 R52, R16.reuse, R28, R52 ;  /* 0x0000001c1034723c */ /* 0x050ff00000001834 */
[C---:B------:R-:W-:Y:S01]  /*ffe0*/  HMMA.16816.F32 R56, R16.reuse, R30, R56 ;  /* 0x0000001e1038723c */ /* 0x040fe20000001838 */
[----:B------:R-:W4:Y:S07]  /*fff0*/  LDSM.16.MT88.4 R28, [R208+0x1900] ;  /* 0x00190000d01c783b */ /* 0x000f2e0000004200 */
[C---:B------:R-:W-:Y:S08]  /*10000*/  HMMA.16816.F32 R60, R16.reuse, R36, R60 ;  /* 0x00000024103c723c */ /* 0x040ff0000000183c */
[----:B------:R-:W-:Y:S01]  /*10010*/  HMMA.16816.F32 R64, R16, R38, R64 ;  /* 0x000000261040723c */ /* 0x000fe20000001840 */
[----:B------:R-:W-:Y:S06]  /*10020*/  LDSM.16.MT88.4 R36, [R209+0x4900] ;  /* 0x00490000d124783b */ /* 0x000fec0000004200 */
[----:B------:R-:W-:Y:S01]  /*10030*/  F2FP.PACK_AB R16, R159, R138 ;  /* 0x0000008a9f10723e */ /* 0x000fe200000000ff */
[----:B------:R-:W-:Y:S01]  /*10040*/  FADD.FTZ R138, R138, R149 ;  /* 0x000000958a8a7221 */ /* 0x000fe20000010000 */
[----:B------:R-:W-:Y:S03]  /*10050*/  F2FP.PACK_AB R18, R163, R140 ;  /* 0x0000008ca312723e */ /* 0x000fe600000000ff */
[----:B-----5:R-:W-:Y:S01]  /*10060*/  F2FP.PACK_AB R17, R167, R142 ;  /* 0x0000008ea711723e */ /* 0x020fe200000000ff */
[----:B------:R-:W-:Y:S01]  /*10070*/  FADD.FTZ R142, R142, R157 ;  /* 0x0000009d8e8e7221 */ /* 0x000fe20000010000 */
[----:B------:R-:W-:Y:S01]  /*10080*/  F2FP.PACK_AB R19, R161, R148 ;  /* 0x00000094a113723e */ /* 0x000fe200000000ff */
[----:B------:R-:W-:Y:S02]  /*10090*/  FADD.FTZ R159, R159, R138 ;  /* 0x0000008a9f9f7221 */ /* 0x000fe40000010000 */
[----:B------:R-:W-:Y:S02]  /*100a0*/  FADD.FTZ R167, R167, R142 ;  /* 0x0000008ea7a77221 */ /* 0x000fe40000010000 */
[----:B------:R-:W-:Y:S02]  /*100b0*/  FADD.FTZ R140, R140, R159 ;  /* 0x0000009f8c8c7221 */ /* 0x000fe40000010000 */
[C---:B-1----:R-:W-:Y:S03]  /*100c0*/  HMMA.16816.F32 R4, R16.reuse, R32, R4 ;  /* 0x000000201004723c */ /* 0x042fe60000001804 */
[----:B------:R-:W-:Y:S02]  /*100d0*/  FADD.FTZ R2, R148, R167 ;  /* 0x000000a794027221 */ /* 0x000fe40000010000 */
[----:B------:R-:W-:Y:S02]  /*100e0*/  FADD.FTZ R163, R163, R140 ;  /* 0x0000008ca3a37221 */ /* 0x000fe40000010000 */
[----:B------:R-:W-:Y:S01]  /*100f0*/  FADD.FTZ R2, R161, R2 ;  /* 0x00000002a1027221 */ /* 0x000fe20000010000 */
[C---:B------:R-:W-:Y:S01]  /*10100*/  HMMA.16816.F32 R68, R16.reuse, R34, R68 ;  /* 0x000000221044723c */ /* 0x040fe20000001844 */
[----:B------:R-:W1:Y:S07]  /*10110*/  LDSM.16.MT88.4 R32, [R212+0x4900] ;  /* 0x00490000d420783b */ /* 0x000e6e0000004200 */
        /* <DEDUP_REMOVED lines=9> */
[C---:B-1----:R-:W-:Y:S08]  /*101b0*/  HMMA.16816.F32 R96, R16.reuse, R32, R96 ;  /* 0x000000201060723c */ /* 0x042ff00000001860 */
        /* <DEDUP_REMOVED lines=17> */
[----:B------:R-:W-:Y:S01]  /*102d0*/  FADD.FTZ R150, R143, R150 ;  /* 0x000000968f967221 */ /* 0x000fe20000010000 */
[----:B------:R-:W-:Y:S01]  /*102e0*/  IADD3 R2, R168, -0x1, RZ ;  /* 0xffffffffa8027810 */ /* 0x000fe20007ffe0ff */
[----:B------:R-:W-:Y:S02]  /*102f0*/  FADD.FTZ R154, R154, R151 ;  /* 0x000000979a9a7221 */ /* 0x000fe40000010000 */
[----:B------:R-:W-:Y:S02]  /*10300*/  FADD.FTZ R139, R139, R150 ;  /* 0x000000968b8b7221 */ /* 0x000fe40000010000 */
[C---:B--2---:R-:W-:Y:S03]  /*10310*/  HMMA.16816.F32 R4, R16.reuse, R24, R4 ;  /* 0x000000181004723c */ /* 0x044fe60000001804 */
[----:B------:R-:W-:Y:S02]  /*10320*/  FADD.FTZ R135, R135, R154 ;  /* 0x0000009a87877221 */ /* 0x000fe40000010000 */
[----:B------:R-:W-:Y:S02]  /*10330*/  FADD.FTZ R152, R152, R139 ;  /* 0x0000008b98987221 */ /* 0x000fe40000010000 */
[----:B------:R-:W-:Y:S01]  /*10340*/  FADD.FTZ R156, R156, R135 ;  /* 0x000000879c9c7221 */ /* 0x000fe20000010000 */
[C---:B------:R-:W-:Y:S01]  /*10350*/  HMMA.16816.F32 R68, R16.reuse, R26, R68 ;  /* 0x0000001a1044723c */ /* 0x040fe20000001844 */
[----:B------:R-:W2:Y:S03]  /*10360*/  LDSM.16.MT88.4 R24, [R212+0x5100] ;  /* 0x00510000d418783b */ /* 0x000ea60000004200 */
[----:B------:R-:W-:Y:S02]  /*10370*/  IMAD.MOV.U32 R168, RZ, RZ, R2 ;  /* 0x000000ffffa87224 */ /* 0x000fe400078e0002 */
[----:B------:R-:W-:Y:S02]  /*10380*/  IMAD.MOV.U32 R2, RZ, RZ, R12 ;  /* 0x000000ffff027224 */ /* 0x000fe400078e000c */
[C---:B----4-:R-:W-:Y:S08]  /*10390*/  HMMA.16816.F32 R72, R16.reuse, R28, R72 ;  /* 0x0000001c1048723c */ /* 0x050ff00000001848 */
        /* <DEDUP_REMOVED lines=12> */
[C---:B------:R-:W-:Y:S08]  /*10460*/  HMMA.16816.F32 R104, R16.reuse, R30, R104 ;  /* 0x0000001e1068723c */ /* 0x040ff00000001868 */
[C---:B------:R-:W-:Y:S08]  /*10470*/  HMMA.16816.F32 R52, R16.reuse, R36, R52 ;  /* 0x000000241034723c */ /* 0x040ff00000001834 */
[C---:B------:R-:W-:Y:S08]  /*10480*/  HMMA.16816.F32 R56, R16.reuse, R38, R56 ;  /* 0x000000261038723c */ /* 0x040ff00000001838 */
[C---:B-1----:R-:W-:Y:S08]  /*10490*/  HMMA.16816.F32 R60, R16.reuse, R20, R60 ;  /* 0x00000014103c723c */ /* 0x042ff0000000183c */
[----:B------:R-:W-:Y:S01]  /*104a0*/  HMMA.16816.F32 R64, R16, R22, R64 ;  /* 0x000000161040723c */ /* 0x000fe20000001840 */
[----:B------:R-:W1:Y:S06]  /*104b0*/  LDSM.16.MT88.4 R20, [R212+0x5900] ;  /* 0x00590000d414783b */ /* 0x000e6c0000004200 */
        /* <DEDUP_REMOVED lines=9> */
[C---:B----4-:R-:W-:Y:S01]  /*10550*/  HMMA.16816.F32 R112, R16.reuse, R32, R4 ;  /* 0x000000201070723c */ /* 0x050fe20000001804 */
[----:B------:R-:W3:Y:S02]  /*10560*/  LDSM.16.MT88.4 R4, [R210+0x5900] ;  /* 0x00590000d204783b */ /* 0x000ee40000004200 */
[----:B------:R-:W-:Y:S02]  /*10570*/  FADD.FTZ R133, R133, R160 ;  /* 0x000000a085857221 */ /* 0x000fe40000010000 */
[----:B------:R-:W-:Y:S02]  /*10580*/  FADD.FTZ R228, R121, R120 ;  /* 0x0000007879e47221 */ /* 0x000fe40000010000 */
[----:B------:R-:W-:Y:S01]  /*10590*/  FADD.FTZ R229, R118, R133 ;  /* 0x0000008576e57221 */ /* 0x000fe20000010000 */
[C---:B------:R-:W-:Y:S08]  /*105a0*/  HMMA.16816.F32 R68, R16.reuse, R34, R68 ;  /* 0x000000221044723c */ /* 0x040ff00000001844 */
[C---:B------:R-:W-:Y:S08]  /*105b0*/  HMMA.16816.F32 R72, R16.reuse, R40, R72 ;  /* 0x000000281048723c */ /* 0x040ff00000001848 */
[C---:B------:R-:W-:Y:S08]  /*105c0*/  HMMA.16816.F32 R76, R16.reuse, R42, R76 ;  /* 0x0000002a104c723c */ /* 0x040ff0000000184c */
[C---:B------:R-:W-:Y:S08]  /*105d0*/  HMMA.16816.F32 R80, R16.reuse, R44, R80 ;  /* 0x0000002c1050723c */ /* 0x040ff00000001850 */
[C---:B------:R-:W-:Y:S08]  /*105e0*/  HMMA.16816.F32 R84, R16.reuse, R46, R84 ;  /* 0x0000002e1054723c */ /* 0x040ff00000001854 */
[C---:B--2---:R-:W-:Y:S08]  /*105f0*/  HMMA.16816.F32 R88, R16.reuse, R24, R88 ;  /* 0x000000181058723c */ /* 0x044ff00000001858 */
[C---:B------:R-:W-:Y:S01]  /*10600*/  HMMA.16816.F32 R92, R16.reuse, R26, R92 ;  /* 0x0000001a105c723c */ /* 0x040fe2000000185c */
[----:B------:R-:W2:Y:S07]  /*10610*/  LDSM.16.MT88.4 R24, [R209+0x5900] ;  /* 0x00590000d118783b */ /* 0x000eae0000004200 */
[C---:B-1----:R-:W-:Y:S08]  /*10620*/  HMMA.16816.F32 R96, R16.reuse, R20, R96 ;  /* 0x000000141060723c */ /* 0x042ff00000001860 */
[C---:B------:R-:W-:Y:S01]  /*10630*/  HMMA.16816.F32 R100, R16.reuse, R22, R100 ;  /* 0x000000161064723c */ /* 0x040fe20000001864 */
[----:B------:R-:W1:Y:S07]  /*10640*/  LDSM.16.MT88.4 R20, [R208+0x5900] ;  /* 0x00590000d014783b */ /* 0x000e6e0000004200 */
[C---:B---3--:R-:W-:Y:S08]  /*10650*/  HMMA.16816.F32 R108, R16.reuse, R4, R8 ;  /* 0x00000004106c723c */ /* 0x048ff00000001808 */
[C---:B------:R-:W-:Y:S08]  /*10660*/  HMMA.16816.F32 R104, R16.reuse, R6, R104 ;  /* 0x000000061068723c */ /* 0x040ff00000001868 */
[C---:B--2---:R-:W-:Y:S08]  /*10670*/  HMMA.16816.F32 R52, R16.reuse, R24, R52 ;  /* 0x000000181034723c */ /* 0x044ff00000001834 */
[C---:B------:R-:W-:Y:S08]  /*10680*/  HMMA.16816.F32 R56, R16.reuse, R26, R56 ;  /* 0x0000001a1038723c */ /* 0x040ff00000001838 */
[C---:B-1----:R-:W-:Y:S08]  /*10690*/  HMMA.16816.F32 R60, R16.reuse, R20, R60 ;  /* 0x00000014103c723c */ /* 0x042ff0000000183c */
[----:B------:R-:W-:Y:S01]  /*106a0*/  HMMA.16816.F32 R64, R16, R22, R64 ;  /* 0x000000161040723c */ /* 0x000fe20000001840 */
[----:B------:R-:W-:-:S07]  /*106b0*/  @P0 BRA `(.L_x_64) ;  /* 0xffffc17000000947 */ /* 0x000fce000383ffff */
.L_x_54:
[----:B------:R-:W1:Y:S01]  /*106c0*/  SHFL.BFLY PT, R3, R228, 0x2, 0x1f ;  /* 0x0c401f00e4037f89 */ /* 0x000e6200000e0000 */
[----:B------:R-:W-:-:S02]  /*106d0*/  MOV R7, RZ ;  /* 0x000000ff00077202 */ /* 0x000fc40000000f00 */
[----:B------:R-:W-:Y:S01]  /*106e0*/  MOV R4, RZ ;  /* 0x000000ff00047202 */ /* 0x000fe20000000f00 */
[----:B------:R-:W2:Y:S01]  /*106f0*/  SHFL.BFLY PT, R2, R229, 0x2, 0x1f ;  /* 0x0c401f00e5027f89 */ /* 0x000ea200000e0000 */
[----:B------:R-:W-:Y:S01]  /*10700*/  PLOP3.LUT P2, PT, PT, PT, PT, 0x8, 0x0 ;  /* 0x000000000000781c */ /* 0x000fe20003f4e170 */
[----:B-1----:R-:W-:Y:S02]  /*10710*/  FADD.FTZ R3, R3, R228 ;  /* 0x000000e403037221 */ /* 0x002fe40000010000 */
[----:B--2---:R-:W-:-:S03]  /*10720*/  FADD.FTZ R2, R2, R229 ;  /* 0x000000e502027221 */ /* 0x004fc60000010000 */
[----:B------:R-:W1:Y:S04]  /*10730*/  SHFL.BFLY PT, R6, R3, 0x1, 0x1f ;  /* 0x0c201f0003067f89 */ /* 0x000e6800000e0000 */
[----:B------:R-:W2:Y:S01]  /*10740*/  SHFL.BFLY PT, R5, R2, 0x1, 0x1f ;  /* 0x0c201f0002057f89 */ /* 0x000ea200000e0000 */
[----:B-1----:R-:W-:Y:S02]  /*10750*/  FADD.FTZ R6, R3, R6 ;  /* 0x0000000603067221 */ /* 0x002fe40000010000 */
[----:B--2---:R-:W-:-:S03]  /*10760*/  FADD.FTZ R5, R5, R2 ;  /* 0x0000000205057221 */ /* 0x004fc60000010000 */
[----:B------:R-:W-:Y:S02]  /*10770*/  FSETP.NE.FTZ.AND P1, PT, R6, RZ, PT ;  /* 0x000000ff0600720b */ /* 0x000fe40003f35000 */
[----:B------:R-:W-:-:S11]  /*10780*/  FSETP.NE.FTZ.AND P0, PT, R5, RZ, PT ;  /* 0x000000ff0500720b */ /* 0x000fd60003f15000 */
[----:B------:R-:W1:Y:S01]  /*10790*/  @P1 MUFU.RCP R7, R6 ;  /* 0x0000000600071308 */ /* 0x000e620000001000 */
[----:B------:R-:W-:Y:S02]  /*107a0*/  @P1 MOV R10, 0x3f317218 ;  /* 0x3f317218000a1802 */ /* 0x000fe40000000f00 */
[----:B------:R-:W-:-:S05]  /*107b0*/  @P0 MOV R11, 0x3f317218 ;  /* 0x3f317218000b0802 */ /* 0x000fca0000000f00 */
[----:B------:R-:W2:Y:S01]  /*107c0*/  @P1 MUFU.LG2 R6, R6 ;  /* 0x0000000600061308 */ /* 0x000ea20000000c00 */
[----:B------:R-:W-:-:S07]  /*107d0*/  @P0 FMUL.FTZ R11, R11, c[0x0][0x2d0] ;  /* 0x0000b4000b0b0a20 */ /* 0x000fce0000410000 */
[----:B------:R-:W3:Y:S01]  /*107e0*/  @P0 MUFU.LG2 R8, R5 ;  /* 0x0000000500080308 */ /* 0x000ee20000000c00 */
[C---:B-1----:R-:W-:Y:S02]  /*107f0*/  FMUL.FTZ R112, R7.reuse, R112 ;  /* 0x0000007007707220 */ /* 0x042fe40000410000 */
[C---:B------:R-:W-:Y:S02]  /*10800*/  FMUL.FTZ R113, R7.reuse, R113 ;  /* 0x0000007107717220 */ /* 0x040fe40000410000 */
[C---:B------:R-:W-:Y:S02]  /*10810*/  FMUL.FTZ R68, R7.reuse, R68 ;  /* 0x0000004407447220 */ /* 0x040fe40000410000 */
[----:B------:R-:W-:Y:S01]  /*10820*/  FMUL.FTZ R69, R7, R69 ;  /* 0x0000004507457220 */ /* 0x000fe20000410000 */
[----:B------:R1:W4:Y:S01]  /*10830*/  @P0 MUFU.RCP R4, R5 ;  /* 0x0000000500040308 */ /* 0x0003220000001000 */
[----:B--2---:R-:W-:Y:S02]  /*10840*/  @P1 FMUL.FTZ R9, R6, 0.69314718246459960938 ;  /* 0x3f31721806091820 */ /* 0x004fe40000410000 */
[----:B------:R-:W-:-:S02]  /*10850*/  @P1 FMUL.FTZ R6, R10, c[0x0][0x2d0] ;  /* 0x0000b4000a061a20 */ /* 0x000fc40000410000 */
[C---:B------:R-:W-:Y:S02]  /*10860*/  FMUL.FTZ R72, R7.reuse, R72 ;  /* 0x0000004807487220 */ /* 0x040fe40000410000 */
[C---:B------:R-:W-:Y:S02]  /*10870*/  FMUL.FTZ R73, R7.reuse, R73 ;  /* 0x0000004907497220 */ /* 0x040fe40000410000 */
[----:B---3--:R-:W-:Y:S02]  /*10880*/  @P0 FMUL.FTZ R8, R8, 0.69314718246459960938 ;  /* 0x3f31721808080820 */ /* 0x008fe40000410000 */
[C---:B------:R-:W-:Y:S02]  /*10890*/  FMUL.FTZ R76, R7.reuse, R76 ;  /* 0x0000004c074c7220 */ /* 0x040fe40000410000 */
[C---:B------:R-:W-:Y:S02]  /*108a0*/  FMUL.FTZ R77, R7.reuse, R77 ;  /* 0x0000004d074d7220 */ /* 0x040fe40000410000 */
[C---:B------:R-:W-:Y:S01]  /*108b0*/  FMUL.FTZ R80, R7.reuse, R80 ;  /* 0x0000005007507220 */ /* 0x040fe20000410000 */
[----:B-1----:R-:W-:Y:S01]  /*108c0*/  MOV R5, 0xff800000 ;  /* 0xff80000000057802 */ /* 0x002fe20000000f00 */
        /* <DEDUP_REMOVED lines=22> */
[----:B------:R-:W-:Y:S01]  /*10a30*/  FMUL.FTZ R65, R7, R65 ;  /* 0x0000004107417220 */ /* 0x000fe20000410000 */
[----:B------:R-:W-:Y:S01]  /*10a40*/  MOV R7, 0xff800000 ;  /* 0xff80000000077802 */ /* 0x000fe20000000f00 */
[C---:B----4-:R-:W-:Y:S02]  /*10a50*/  FMUL.FTZ R114, R4.reuse, R114 ;  /* 0x0000007204727220 */ /* 0x050fe40000410000 */
        /* <DEDUP_REMOVED lines=33> */
.L_x_22:
[----:B------:R-:W-:Y:S05]  /*10c70*/  @P2 BRA `(.L_x_65) ;  /* 0x0000137000002947 */ /* 0x000fea0003800000 */
[----:B------:R-:W1:Y:S01]  /*10c80*/  S2R R9, SR_CTAID.Y ;  /* 0x0000000000097919 */ /* 0x000e620000002600 */
[----:B------:R-:W-:Y:S01]  /*10c90*/  IMAD R8, RZ, RZ, -UR9 ;  /* 0x80000009ff087e24 */ /* 0x000fe2000f8e02ff */
[----:B------:R-:W-:Y:S01]  /*10ca0*/  USHF.R.S32.HI UR6, URZ, 0x1f, UR9 ;  /* 0x0000001f3f067899 */ /* 0x000fe20008011409 */
[----:B------:R-:W-:Y:S01]  /*10cb0*/  BSSY B0, `(.L_x_66) ;  /* 0x00000d1000007945 */ /* 0x000fe20003800000 */
[----:B------:R-:W2:Y:S01]  /*10cc0*/  S2R R4, SR_TID.X ;  /* 0x0000000000047919 */ /* 0x000ea20000002100 */
[----:B------:R-:W-:Y:S02]  /*10cd0*/  ULDC.64 UR4, c[0x0][0x4d0] ;  /* 0x0001340000047ab9 */ /* 0x000fe40000000a00 */
[----:B------:R-:W-:Y:S01]  /*10ce0*/  UIMAD UR7, UR6, UR4, URZ ;  /* 0x00000004060772a4 */ /* 0x000fe2000f8e023f */
[----:B------:R-:W3:Y:S01]  /*10cf0*/  S2R R11, SR_CTAID.Z ;  /* 0x00000000000b7919 */ /* 0x000ee20000002700 */
[----:B------:R-:W-:-:S02]  /*10d00*/  UIMAD.WIDE.U32 UR10, UR9, UR4, URZ ;  /* 0x00000004090a72a5 */ /* 0x000fc4000f8e003f */
[----:B------:R-:W-:Y:S01]  /*10d10*/  UIMAD UR7, UR9, UR5, UR7 ;  /* 0x00000005090772a4 */ /* 0x000fe2000f8e0207 */
[----:B------:R-:W4:Y:S02]  /*10d20*/  S2R R12, SR_CTAID.X ;  /* 0x00000000000c7919 */ /* 0x000f240000002500 */
[----:B------:R-:W-:Y:S01]  /*10d30*/  ULDC.64 UR4, c[0x0][0x438] ;  /* 0x00010e0000047ab9 */ /* 0x000fe20000000a00 */
[----:B------:R-:W-:Y:S01]  /*10d40*/  MOV R19, UR11 ;  /* 0x0000000b00137c02 */ /* 0x000fe20008000f00 */
[----:B------:R-:W-:Y:S01]  /*10d50*/  UIMAD.WIDE.U32 UR12, UR9, UR4, URZ ;  /* 0x00000004090c72a5 */ /* 0x000fe2000f8e003f */
[----:B------:R-:W-:Y:S01]  /*10d60*/  IMAD.U32 R18, RZ, RZ, UR10 ;  /* 0x0000000aff127e24 */ /* 0x000fe2000f8e00ff */
[----:B------:R-:W-:Y:S02]  /*10d70*/  UIMAD UR4, UR6, UR4, URZ ;  /* 0x00000004060472a4 */ /* 0x000fe4000f8e023f */
[----:B------:R-:W-:Y:S02]  /*10d80*/  UIADD3 UR7, UR11, UR7, URZ ;  /* 0x000000070b077290 */ /* 0x000fe4000fffe03f */
[----:B------:R-:W-:Y:S01]  /*10d90*/  UIMAD UR4, UR9, UR5, UR4 ;  /* 0x00000005090472a4 */ /* 0x000fe2000f8e0204 */
[----:B------:R-:W-:Y:S01]  /*10da0*/  MOV R16, UR12 ;  /* 0x0000000c00107c02 */ /* 0x000fe20008000f00 */
[----:B-1----:R-:W-:-:S02]  /*10db0*/  IMAD R8, R8, c[0x0][0x550], R9 ;  /* 0x0001540008087a24 */ /* 0x002fc400078e0209 */
[----:B------:R-:W-:Y:S01]  /*10dc0*/  UIADD3 UR4, UR13, UR4, URZ ;  /* 0x000000040d047290 */ /* 0x000fe2000fffe03f */
[----:B------:R-:W-:Y:S01]  /*10dd0*/  IMAD.U32 R17, RZ, RZ, UR13 ;  /* 0x0000000dff117e24 */ /* 0x000fe2000f8e00ff */
[----:B--2---:R-:W-:Y:S01]  /*10de0*/  SHF.R.S32.HI R9, RZ, 0x1f, R4 ;  /* 0x0000001fff097819 */ /* 0x004fe20000011404 */
[----:B------:R-:W-:-:S03]  /*10df0*/  IMAD.U32 R19, RZ, RZ, UR7 ;  /* 0x00000007ff137e24 */ /* 0x000fc6000f8e00ff */
[CC--:B------:R-:W-:Y:S01]  /*10e00*/  LEA.HI R0, R9.reuse, R4.reuse, RZ, 0x5 ;  /* 0x0000000409007211 */ /* 0x0c0fe200078f28ff */
[----:B------:R-:W-:Y:S01]  /*10e10*/  IMAD.U32 R17, RZ, RZ, UR4 ;  /* 0x00000004ff117e24 */ /* 0x000fe2000f8e00ff */
[-C--:B------:R-:W-:Y:S01]  /*10e20*/  LEA.HI R9, R9, R4.reuse, RZ, 0x2 ;  /* 0x0000000409097211 */ /* 0x080fe200078f10ff */
[C---:B---3--:R-:W-:Y:S01]  /*10e30*/  IMAD.WIDE.U32 R18, R11.reuse, c[0x0][0x4d8], R18 ;  /* 0x000136000b127a25 */ /* 0x048fe200078e0012 */
[----:B------:R-:W-:Y:S02]  /*10e40*/  LOP3.LUT R13, R0, 0xffffffe0, RZ, 0xc0, !PT ;  /* 0xffffffe0000d7812 */ /* 0x000fe400078ec0ff */
[----:B------:R-:W-:Y:S01]  /*10e50*/  SHF.R.S32.HI R15, RZ, 0x5, R0 ;  /* 0x00000005ff0f7819 */ /* 0x000fe20000011400 */
[----:B------:R-:W-:Y:S01]  /*10e60*/  IMAD.WIDE.U32 R16, R11, c[0x0][0x440], R16 ;  /* 0x000110000b107a25 */ /* 0x000fe200078e0010 */
[----:B------:R-:W-:Y:S02]  /*10e70*/  SHF.R.S32.HI R0, RZ, 0x1f, R0 ;  /* 0x0000001fff007819 */ /* 0x000fe40000011400 */
[----:B------:R-:W-:Y:S01]  /*10e80*/  LOP3.LUT R9, R9, 0xfffffffc, RZ, 0xc0, !PT ;  /* 0xfffffffc09097812 */ /* 0x000fe200078ec0ff */
[----:B------:R-:W-:Y:S01]  /*10e90*/  IMAD.IADD R6, R4, 0x1, -R13 ;  /* 0x0000000104067824 */ /* 0x000fe200078e0a0d */
[----:B------:R-:W-:Y:S01]  /*10ea0*/  LEA.HI R0, R0, R15, RZ, 0x3 ;  /* 0x0000000f00007211 */ /* 0x000fe200078f18ff */
[----:B------:R-:W-:Y:S01]  /*10eb0*/  IMAD.MOV.U32 R20, RZ, RZ, R18 ;  /* 0x000000ffff147224 */ /* 0x000fe200078e0012 */
[----:B------:R-:W-:-:S02]  /*10ec0*/  IADD3 R9, -R9, R4, RZ ;  /* 0x0000000409097210 */ /* 0x000fc40007ffe1ff */
[----:B------:R-:W-:Y:S02]  /*10ed0*/  LOP3.LUT R0, R0, 0xffffff8, RZ, 0xc0, !PT ;  /* 0x0ffffff800007812 */ /* 0x000fe400078ec0ff */
[----:B------:R-:W-:Y:S02]  /*10ee0*/  SHF.R.S32.HI R13, RZ, 0x1f, R6 ;  /* 0x0000001fff0d7819 */ /* 0x000fe40000011406 */
[----:B------:R-:W-:Y:S01]  /*10ef0*/  SHF.R.S32.HI R10, RZ, 0x1f, R11 ;  /* 0x0000001fff0a7819 */ /* 0x000fe2000001140b */
[----:B------:R-:W-:Y:S01]  /*10f00*/  IMAD.IADD R15, R15, 0x1, -R0 ;  /* 0x000000010f0f7824 */ /* 0x000fe200078e0a00 */
[----:B------:R-:W-:Y:S02]  /*10f10*/  LEA.HI R0, R9, R9, RZ, 0x1 ;  /* 0x0000000909007211 */ /* 0x000fe400078f08ff */
[----:B------:R-:W-:Y:S01]  /*10f20*/  LEA.HI R4, R13, R6, RZ, 0x2 ;  /* 0x000000060d047211 */ /* 0x000fe200078f10ff */
[----:B------:R-:W-:Y:S01]  /*10f30*/  IMAD.MOV.U32 R13, RZ, RZ, c[0x0][0x4e8] ;  /* 0x00013a00ff0d7624 */ /* 0x000fe200078e00ff */
[----:B------:R-:W-:-:S02]  /*10f40*/  LOP3.LUT R0, R0, 0x1ffffffe, RZ, 0xc0, !PT ;  /* 0x1ffffffe00007812 */ /* 0x000fc400078ec0ff */
[----:B------:R-:W-:Y:S02]  /*10f50*/  SHF.R.S32.HI R14, RZ, 0x2, R4 ;  /* 0x00000002ff0e7819 */ /* 0x000fe40000011404 */
[----:B------:R-:W-:Y:S01]  /*10f60*/  IADD3 R0, R9, -R0, RZ ;  /* 0x8000000009007210 */ /* 0x000fe20007ffe0ff */
[----:B------:R-:W-:Y:S01]  /*10f70*/  BAR.SYNC.DEFER_BLOCKING 0x1, 0x100 ;  /* 0x0044000000007b1d */ /* 0x000fe20000010000 */
[----:B------:R-:W-:Y:S01]  /*10f80*/  ISETP.NE.AND P1, PT, R13, 0x1, PT ;  /* 0x000000010d00780c */ /* 0x000fe20003f25270 */
[----:B------:R-:W-:Y:S01]  /*10f90*/  IMAD R15, R15, 0x10, R14 ;  /* 0x000000100f0f7824 */ /* 0x000fe200078e020e */
[----:B------:R-:W-:Y:S01]  /*10fa0*/  MOV R22, R16 ;  /* 0x0000001000167202 */ /* 0x000fe20000000f00 */
[----:B------:R-:W-:Y:S02]  /*10fb0*/  IMAD R14, R10, c[0x0][0x4d8], RZ ;  /* 0x000136000a0e7a24 */ /* 0x000fe400078e02ff */
[----:B------:R-:W-:Y:S01]  /*10fc0*/  IMAD R9, R0, 0x8, R15 ;  /* 0x0000000800097824 */ /* 0x000fe200078e020f */
[----:B------:R-:W-:Y:S01]  /*10fd0*/  SHF.R.S32.HI R0, RZ, 0x1f, R8 ;  /* 0x0000001fff007819 */ /* 0x000fe20000011408 */
[----:B------:R-:W-:-:S02]  /*10fe0*/  IMAD R10, R10, c[0x0][0x440], RZ ;  /* 0x000110000a0a7a24 */ /* 0x000fc400078e02ff */
[C---:B------:R-:W-:Y:S01]  /*10ff0*/  IMAD R14, R11.reuse, c[0x0][0x4dc], R14 ;  /* 0x000137000b0e7a24 */ /* 0x040fe200078e020e */
[C---:B----4-:R-:W-:Y:S01]  /*11000*/  LEA R9, R12.reuse, R9, 0x7 ;  /* 0x000000090c097211 */ /* 0x050fe200078e38ff */
[----:B------:R-:W-:Y:S01]  /*11010*/  IMAD R10, R11, c[0x0][0x444], R10 ;  /* 0x000111000b0a7a24 */ /* 0x000fe200078e020a */
[----:B------:R-:W-:Y:S01]  /*11020*/  LEA R12, R12, R15, 0x7 ;  /* 0x0000000f0c0c7211 */ /* 0x000fe200078e38ff */
[----:B------:R-:W-:Y:S01]  /*11030*/  IMAD.IADD R21, R19, 0x1, R14 ;  /* 0x0000000113157824 */ /* 0x000fe200078e020e */
[----:B------:R-:W-:Y:S01]  /*11040*/  MOV R11, R9 ;  /* 0x00000009000b7202 */ /* 0x000fe20000000f00 */
[----:B------:R-:W-:Y:S02]  /*11050*/  IMAD.IADD R23, R17, 0x1, R10 ;  /* 0x0000000111177824 */ /* 0x000fe400078e020a */
[----:B------:R-:W-:-:S04]  /*11060*/  @P1 IMAD.HI.U32 R10, R9, c[0x0][0x4ec], RZ ;  /* 0x00013b00090a1a27 */ /* 0x000fc800078e00ff */
[C---:B------:R-:W-:Y:S01]  /*11070*/  IMAD R17, R0.reuse, c[0x0][0x4e0], RZ ;  /* 0x0001380000117a24 */ /* 0x040fe200078e02ff */
[----:B------:R-:W-:Y:S01]  /*11080*/  @P1 SHF.R.U32.HI R11, RZ, c[0x0][0x4f0], R10 ;  /* 0x00013c00ff0b1a19 */ /* 0x000fe2000001160a */
[----:B------:R-:W-:Y:S01]  /*11090*/  IMAD R19, R0, c[0x0][0x448], RZ ;  /* 0x0001120000137a24 */ /* 0x000fe200078e02ff */
[----:B------:R-:W-:Y:S01]  /*110a0*/  MOV R10, R9 ;  /* 0x00000009000a7202 */ /* 0x000fe20000000f00 */
[C---:B------:R-:W-:Y:S01]  /*110b0*/  IMAD R17, R8.reuse, c[0x0][0x4e4], R17 ;  /* 0x0001390008117a24 */ /* 0x040fe200078e0211 */
[--C-:B------:R-:W-:Y:S01]  /*110c0*/  SHF.R.S32.HI R14, RZ, 0x1f, R11.reuse ;  /* 0x0000001fff0e7819 */ /* 0x100fe2000001140b */
[----:B------:R-:W-:Y:S02]  /*110d0*/  IMAD.MOV R0, RZ, RZ, -R11 ;  /* 0x000000ffff007224 */ /* 0x000fe400078e0a0b */
[C---:B------:R-:W-:Y:S02]  /*110e0*/  IMAD R19, R8.reuse, c[0x0][0x44c], R19 ;  /* 0x0001130008137a24 */ /* 0x040fe400078e0213 */
[----:B------:R-:W-:-:S04]  /*110f0*/  IMAD.WIDE.U32 R22, R8, c[0x0][0x448], R22 ;  /* 0x0001120008167a25 */ /* 0x000fc800078e0016 */
[----:B------:R-:W-:-:S04]  /*11100*/  IMAD.WIDE.U32 R20, R8, c[0x0][0x4e0], R20 ;  /* 0x0001380008147a25 */ /* 0x000fc800078e0014 */
[----:B------:R-:W-:Y:S01]  /*11110*/  @P1 IMAD.HI.U32 R8, R9, c[0x0][0x4ec], RZ ;  /* 0x00013b0009081a27 */ /* 0x000fe200078e00ff */
[----:B------:R-:W-:-:S03]  /*11120*/  IADD3 R16, P0, R11, R20, RZ ;  /* 0x000000140b107210 */ /* 0x000fc60007f1e0ff */
[----:B------:R-:W-:Y:S01]  /*11130*/  IMAD R0, R0, c[0x0][0x4e8], R9 ;  /* 0x00013a0000007a24 */ /* 0x000fe200078e0209 */
[----:B------:R-:W-:Y:S01]  /*11140*/  @P1 SHF.R.U32.HI R10, RZ, c[0x0][0x4f0], R8 ;  /* 0x00013c00ff0a1a19 */ /* 0x000fe20000011608 */
[----:B------:R-:W-:Y:S01]  /*11150*/  IMAD.IADD R23, R23, 0x1, R19 ;  /* 0x0000000117177824 */ /* 0x000fe200078e0213 */
[----:B------:R-:W-:Y:S01]  /*11160*/  IADD3.X R17, R14, R21, R17, P0, !PT ;  /* 0x000000150e117210 */ /* 0x000fe200007fe411 */
[----:B------:R-:W-:Y:S01]  /*11170*/  IMAD R13, R13, c[0x0][0x388], RZ ;  /* 0x0000e2000d0d7a24 */ /* 0x000fe200078e02ff */
[----:B------:R-:W-:Y:S01]  /*11180*/  SHF.R.S32.HI R8, RZ, 0x1f, R0 ;  /* 0x0000001fff087819 */ /* 0x000fe20000011400 */
[C---:B------:R-:W-:Y:S01]  /*11190*/  IMAD.WIDE.U32 R22, R10.reuse, c[0x0][0x430], R22 ;  /* 0x00010c000a167a25 */ /* 0x040fe200078e0016 */
[----:B------:R-:W-:Y:S02]  /*111a0*/  IADD3 R14, -R10, RZ, RZ ;  /* 0x000000ff0a0e7210 */ /* 0x000fe40007ffe1ff */
[----:B------:R-:W-:Y:S01]  /*111b0*/  LOP3.LUT P1, RZ, R6, 0x3, RZ, 0xc0, !PT ;  /* 0x0000000306ff7812 */ /* 0x000fe2000782c0ff */
[----:B------:R-:W-:Y:S01]  /*111c0*/  IMAD R11, R8, c[0x0][0x4c8], RZ ;  /* 0x00013200080b7a24 */ /* 0x000fe200078e02ff */
[----:B------:R-:W-:Y:S01]  /*111d0*/  SHF.R.S32.HI R8, RZ, 0x1f, R10 ;  /* 0x0000001fff087819 */ /* 0x000fe2000001140a */
[----:B------:R-:W-:Y:S01]  /*111e0*/  IMAD.WIDE.U32 R16, R0, c[0x0][0x4c8], R16 ;  /* 0x0001320000107a25 */ /* 0x000fe200078e0010 */
[----:B------:R-:W-:-:S03]  /*111f0*/  ISETP.GE.OR P2, PT, R12, R13, P1 ;  /* 0x0000000d0c00720c */ /* 0x000fc60000f46670 */
[----:B------:R-:W-:Y:S01]  /*11200*/  IMAD R11, R0, c[0x0][0x4cc], R11 ;  /* 0x00013300000b7a24 */ /* 0x000fe200078e020b */
[----:B------:R-:W-:Y:S01]  /*11210*/  LEA R0, P0, R16, c[0x0][0x4a8], 0x2 ;  /* 0x00012a0010007a11 */ /* 0x000fe200078010ff */
[----:B------:R-:W-:Y:S02]  /*11220*/  IMAD R14, R14, c[0x0][0x4e8], R9 ;  /* 0x00013a000e0e7a24 */ /* 0x000fe400078e0209 */
[----:B------:R-:W-:Y:S02]  /*11230*/  IMAD.IADD R11, R17, 0x1, R11 ;  /* 0x00000001110b7824 */ /* 0x000fe400078e020b */
[----:B------:R-:W-:Y:S01]  /*11240*/  IMAD R9, R8, c[0x0][0x430], RZ ;  /* 0x00010c0008097a24 */ /* 0x000fe200078e02ff */
[----:B------:R-:W-:Y:S01]  /*11250*/  SHFL.IDX PT, R18, R0, 0x1, 0x1c1f ;  /* 0x003c1f0000127f89 */ /* 0x000fe200000e0000 */
[----:B------:R-:W-:Y:S02]  /*11260*/  SHF.R.S32.HI R8, RZ, 0x1f, R14 ;  /* 0x0000001fff087819 */ /* 0x000fe4000001140e */
[----:B------:R-:W-:Y:S01]  /*11270*/  LEA.HI.X R11, R16, c[0x0][0x4ac], R11, 0x2, P0 ;  /* 0x00012b00100b7a11 */ /* 0x000fe200000f140b */
[----:B------:R-:W-:Y:S01]  /*11280*/  IMAD R9, R10, c[0x0][0x434], R9 ;  /* 0x00010d000a097a24 */ /* 0x000fe200078e0209 */
[----:B------:R-:W-:Y:S03]  /*11290*/  SHFL.IDX PT, R16, R0, RZ, 0x1c1f ;  /* 0x001c1fff00107589 */ /* 0x000fe600000e0000 */
[----:B------:R-:W-:Y:S01]  /*112a0*/  IMAD.IADD R23, R23, 0x1, R9 ;  /* 0x0000000117177824 */ /* 0x000fe200078e0209 */
[----:B------:R-:W1:Y:S01]  /*112b0*/  SHFL.IDX PT, R17, R11, RZ, 0x1c1f ;  /* 0x001c1fff0b117589 */ /* 0x000e6200000e0000 */
[----:B------:R-:W-:Y:S01]  /*112c0*/  IMAD R9, R8, c[0x0][0x428], RZ ;  /* 0x00010a0008097a24 */ /* 0x000fe200078e02ff */
[----:B------:R-:W-:-:S02]  /*112d0*/  IADD3 R8, R12, 0x8, RZ ;  /* 0x000000080c087810 */ /* 0x000fc40007ffe0ff */
[----:B------:R2:W3:Y:S01]  /*112e0*/  SHFL.IDX PT, R19, R11, 0x1, 0x1c1f ;  /* 0x003c1f000b137f89 */ /* 0x0004e200000e0000 */
[----:B------:R-:W-:Y:S01]  /*112f0*/  IMAD R9, R14, c[0x0][0x42c], R9 ;  /* 0x00010b000e097a24 */ /* 0x000fe200078e0209 */
[----:B------:R-:W-:Y:S01]  /*11300*/  ISETP.GE.OR P1, PT, R8, R13, P1 ;  /* 0x0000000d0800720c */ /* 0x000fe20000f26670 */
[----:B------:R-:W-:-:S05]  /*11310*/  IMAD.WIDE.U32 R14, R14, c[0x0][0x428], R22 ;  /* 0x00010a000e0e7a25 */ /* 0x000fca00078e0016 */
[----:B------:R-:W-:Y:S02]  /*11320*/  IADD3 R10, R15, R9, RZ ;  /* 0x000000090f0a7210 */ /* 0x000fe40007ffe0ff */
[----:B------:R-:W-:-:S04]  /*11330*/  LEA R9, P0, R14, c[0x0][0x400], 0x2 ;  /* 0x000100000e097a11 */ /* 0x000fc800078010ff */
[----:B------:R-:W-:Y:S02]  /*11340*/  LEA.HI.X R10, R14, c[0x0][0x404], R10, 0x2, P0 ;  /* 0x000101000e0a7a11 */ /* 0x000fe400000f140a */
[----:B------:R4:W4:Y:S01]  /*11350*/  SHFL.IDX PT, R14, R9, RZ, 0x1c1f ;  /* 0x001c1fff090e7589 */ /* 0x00092200000e0000 */
[----:B------:R-:W-:-:S03]  /*11360*/  ISETP.GE.AND P0, PT, R8, R13, PT ;  /* 0x0000000d0800720c */ /* 0x000fc60003f06270 */
[----:B-1----:R1:W-:Y:S01]  /*11370*/  @!P2 ST.E [R16.64], R5 ;  /* 0x000000051000a985 */ /* 0x0023e2000c10190e */
[----:B--2---:R-:W-:-:S03]  /*11380*/  LOP3.LUT R11, R4, 0x7ffffffc, RZ, 0xc0, !PT ;  /* 0x7ffffffc040b7812 */ /* 0x004fc600078ec0ff */
[----:B---3--:R1:W-:Y:S01]  /*11390*/  @!P1 ST.E [R18.64], R7 ;  /* 0x0000000712009985 */ /* 0x0083e2000c10190e */
[----:B------:R-:W-:Y:S01]  /*113a0*/  ISETP.GE.AND P1, PT, R12, R13, PT ;  /* 0x0000000d0c00720c */ /* 0x000fe20003f26270 */
[----:B------:R-:W-:Y:S02]  /*113b0*/  IMAD.IADD R11, R6, 0x1, -R11 ;  /* 0x00000001060b7824 */ /* 0x000fe400078e0a0b */
[----:B------:R1:W2:Y:S03]  /*113c0*/  SHFL.IDX PT, R15, R10, RZ, 0x1c1f ;  /* 0x001c1fff0a0f7589 */ /* 0x0002a600000e0000 */
[----:B------:R-:W-:-:S07]  /*113d0*/  SHF.L.U32 R11, R11, 0x1, RZ ;  /* 0x000000010b0b7819 */ /* 0x000fce00000006ff */
[----:B------:R-:W-:Y:S05]  /*113e0*/  @P1 BRA `(.L_x_67) ;  /* 0x000005d000001947 */ /* 0x000fea0003800000 */
[C---:B-1----:R-:W-:Y:S02]  /*113f0*/  IADD3 R7, R11.reuse, 0x8, RZ ;  /* 0x000000080b077810 */ /* 0x042fe40007ffe0ff */
[C---:B------:R-:W-:Y:S02]  /*11400*/  IADD3 R5, R11.reuse, 0x10, RZ ;  /* 0x000000100b057810 */ /* 0x040fe40007ffe0ff */
[----:B------:R-:W-:Y:S02]  /*11410*/  IADD3 R4, R11, 0x18, RZ ;  /* 0x000000180b047810 */ /* 0x000fe40007ffe0ff */
[----:B------:R-:W-:Y:S02]  /*11420*/  ISETP.GE.AND P3, PT, R7, c[0x0][0x3c8], PT ;  /* 0x0000f20007007a0c */ /* 0x000fe40003f66270 */
[----:B------:R-:W-:Y:S02]  /*11430*/  ISETP.GE.AND P2, PT, R5, c[0x0][0x3c8], PT ;  /* 0x0000f20005007a0c */ /* 0x000fe40003f46270 */
[----:B------:R-:W-:-:S02]  /*11440*/  ISETP.GE.AND P1, PT, R4, c[0x0][0x3c8], PT ;  /* 0x0000f20004007a0c */ /* 0x000fc40003f26270 */
[C---:B------:R-:W-:Y:S02]  /*11450*/  ISETP.GE.AND P4, PT, R11.reuse, c[0x0][0x3c8], PT ;  /* 0x0000f2000b007a0c */ /* 0x040fe40003f86270 */
[C---:B------:R-:W-:Y:S02]  /*11460*/  IADD3 R0, R11.reuse, 0x20, RZ ;  /* 0x000000200b007810 */ /* 0x040fe40007ffe0ff */
[----:B------:R-:W-:Y:S02]  /*11470*/  IADD3 R18, R11, 0x28, RZ ;  /* 0x000000280b127810 */ /* 0x000fe40007ffe0ff */
[----:B------:R-:W-:Y:S02]  /*11480*/  ISETP.GE.AND P6, PT, R0, c[0x0][0x3c8], PT ;  /* 0x0000f20000007a0c */ /* 0x000fe40003fc6270 */
[----:B------:R-:W-:Y:S02]  /*11490*/  @!P3 LEA.HI R7, R7, R7, RZ, 0x1 ;  /* 0x000000070707b211 */ /* 0x000fe400078f08ff */
[----:B------:R-:W-:-:S02]  /*114a0*/  @!P2 LEA.HI R5, R5, R5, RZ, 0x1 ;  /* 0x000000050505a211 */ /* 0x000fc400078f08ff */
[----:B------:R-:W-:Y:S01]  /*114b0*/  @!P1 LEA.HI R4, R4, R4, RZ, 0x1 ;  /* 0x0000000404049211 */ /* 0x000fe200078f08ff */
[--C-:B--2-4-:R-:W-:Y:S01]  /*114c0*/  @!P4 IMAD.WIDE R12, R11, 0x4, R14.reuse ;  /* 0x000000040b0cc825 */ /* 0x114fe200078e020e */
[----:B------:R-:W-:Y:S02]  /*114d0*/  @!P3 LOP3.LUT R7, R7, 0xfffffffe, RZ, 0xc0, !PT ;  /* 0xfffffffe0707b812 */ /* 0x000fe400078ec0ff */
[----:B------:R-:W-:Y:S02]  /*114e0*/  @!P2 LOP3.LUT R5, R5, 0xfffffffe, RZ, 0xc0, !PT ;  /* 0xfffffffe0505a812 */ /* 0x000fe400078ec0ff */
[----:B------:R-:W-:Y:S01]  /*114f0*/  @!P1 LOP3.LUT R21, R4, 0xfffffffe, RZ, 0xc0, !PT ;  /* 0xfffffffe04159812 */ /* 0x000fe200078ec0ff */
[--C-:B------:R-:W-:Y:S01]  /*11500*/  @!P3 IMAD.WIDE R6, R7, 0x4, R14.reuse ;  /* 0x000000040706b825 */ /* 0x100fe200078e020e */
[----:B------:R1:W-:Y:S01]  /*11510*/  @!P4 ST.E.64 [R12.64], R112 ;  /* 0x000000700c00c985 */ /* 0x0003e2000c101b0e */
[----:B------:R-:W-:Y:S02]  /*11520*/  IADD3 R8, R11, 0x30, RZ ;  /* 0x000000300b087810 */ /* 0x000fe40007ffe0ff */
[----:B------:R-:W-:Y:S01]  /*11530*/  @!P2 IMAD.WIDE R16, R5, 0x4, R14 ;  /* 0x000000040510a825 */ /* 0x000fe200078e020e */
[C---:B------:R-:W-:Y:S01]  /*11540*/  IADD3 R5, R11.reuse, 0x38, RZ ;  /* 0x000000380b057810 */ /* 0x040fe20007ffe0ff */
[----:B------:R2:W-:Y:S01]  /*11550*/  @!P3 ST.E.64 [R6.64], R68 ;  /* 0x000000440600b985 */ /* 0x0005e2000c101b0e */
[----:B------:R-:W-:-:S02]  /*11560*/  IADD3 R19, R11, 0x40, RZ ;  /* 0x000000400b137810 */ /* 0x000fc40007ffe0ff */
[----:B------:R-:W-:Y:S01]  /*11570*/  ISETP.GE.AND P5, PT, R18, c[0x0][0x3c8], PT ;  /* 0x0000f20012007a0c */ /* 0x000fe20003fa6270 */
[----:B------:R3:W-:Y:S01]  /*11580*/  @!P2 ST.E.64 [R16.64], R72 ;  /* 0x000000481000a985 */ /* 0x0007e2000c101b0e */
[----:B------:R-:W-:Y:S02]  /*11590*/  IADD3 R4, R11, 0x48, RZ ;  /* 0x000000480b047810 */ /* 0x000fe40007ffe0ff */
[----:B------:R-:W-:Y:S02]  /*115a0*/  ISETP.GE.AND P4, PT, R8, c[0x0][0x3c8], PT ;  /* 0x0000f20008007a0c */ /* 0x000fe40003f86270 */
[----:B------:R-:W-:Y:S02]  /*115b0*/  ISETP.GE.AND P3, PT, R5, c[0x0][0x3c8], PT ;  /* 0x0000f20005007a0c */ /* 0x000fe40003f66270 */
[----:B------:R-:W-:Y:S02]  /*115c0*/  ISETP.GE.AND P2, PT, R19, c[0x0][0x3c8], PT ;  /* 0x0000f20013007a0c */ /* 0x000fe40003f46270 */
[----:B------:R-:W-:-:S02]  /*115d0*/  @!P6 LEA.HI R0, R0, R0, RZ, 0x1 ;  /* 0x000000000000e211 */ /* 0x000fc400078f08ff */
[----:B------:R-:W-:Y:S02]  /*115e0*/  IADD3 R20, R11, 0x68, RZ ;  /* 0x000000680b147810 */ /* 0x000fe40007ffe0ff */
[----:B------:R-:W-:-:S03]  /*115f0*/  @!P5 LEA.HI R18, R18, R18, RZ, 0x1 ;  /* 0x000000121212d211 */ /* 0x000fc600078f08ff */
[----:B------:R-:W-:Y:S02]  /*11600*/  @!P4 LEA.HI R8, R8, R8, RZ, 0x1 ;  /* 0x000000080808c211 */ /* 0x000fe400078f08ff */
[----:B------:R-:W-:Y:S01]  /*11610*/  @!P3 LEA.HI R5, R5, R5, RZ, 0x1 ;  /* 0x000000050505b211 */ /* 0x000fe200078f08ff */
[----:B-1----:R-:W-:Y:S01]  /*11620*/  @!P1 IMAD.WIDE R12, R21, 0x4, R14 ;  /* 0x00000004150c9825 */ /* 0x002fe200078e020e */
[----:B------:R-:W-:Y:S02]  /*11630*/  @!P2 LEA.HI R19, R19, R19, RZ, 0x1 ;  /* 0x000000131313a211 */ /* 0x000fe400078f08ff */
[----:B------:R-:W-:Y:S02]  /*11640*/  @!P4 LOP3.LUT R21, R8, 0xfffffffe, RZ, 0xc0, !PT ;  /* 0xfffffffe0815c812 */ /* 0x000fe400078ec0ff */
[----:B------:R1:W-:Y:S01]  /*11650*/  @!P1 ST.E.64 [R12.64], R76 ;  /* 0x0000004c0c009985 */ /* 0x0003e2000c101b0e */
[----:B------:R-:W-:Y:S02]  /*11660*/  ISETP.GE.AND P1, PT, R4, c[0x0][0x3c8], PT ;  /* 0x0000f20004007a0c */ /* 0x000fe40003f26270 */
[----:B--2---:R-:W-:-:S02]  /*11670*/  @!P6 LOP3.LUT R7, R0, 0xfffffffe, RZ, 0xc0, !PT ;  /* 0xfffffffe0007e812 */ /* 0x004fc400078ec0ff */
[----:B---3--:R-:W-:Y:S02]  /*11680*/  @!P5 LOP3.LUT R17, R18, 0xfffffffe, RZ, 0xc0, !PT ;  /* 0xfffffffe1211d812 */ /* 0x008fe400078ec0ff */
[----:B------:R-:W-:Y:S01]  /*11690*/  @!P3 LOP3.LUT R5, R5, 0xfffffffe, RZ, 0xc0, !PT ;  /* 0xfffffffe0505b812 */ /* 0x000fe200078ec0ff */
[--C-:B------:R-:W-:Y:S01]  /*116a0*/  @!P6 IMAD.WIDE R6, R7, 0x4, R14.reuse ;  /* 0x000000040706e825 */ /* 0x100fe200078e020e */
[----:B------:R-:W-:Y:S02]  /*116b0*/  @!P2 LOP3.LUT R19, R19, 0xfffffffe, RZ, 0xc0, !PT ;  /* 0xfffffffe1313a812 */ /* 0x000fe400078ec0ff */
[----:B------:R-:W-:Y:S02]  /*116c0*/  IADD3 R0, R11, 0x50, RZ ;  /* 0x000000500b007810 */ /* 0x000fe40007ffe0ff */
[----:B------:R2:W-:Y:S01]  /*116d0*/  @!P6 ST.E.64 [R6.64], R80 ;  /* 0x000000500600e985 */ /* 0x0005e2000c101b0e */
[----:B------:R-:W-:Y:S01]  /*116e0*/  @!P1 LEA.HI R4, R4, R4, RZ, 0x1 ;  /* 0x0000000404049211 */ /* 0x000fe200078f08ff */
[----:B------:R-:W-:Y:S01]  /*116f0*/  @!P2 IMAD.WIDE R18, R19, 0x4, R14 ;  /* 0x000000041312a825 */ /* 0x000fe200078e020e */
[----:B------:R-:W-:-:S02]  /*11700*/  IADD3 R8, R11, 0x58, RZ ;  /* 0x000000580b087810 */ /* 0x000fc40007ffe0ff */
[----:B------:R-:W-:Y:S01]  /*11710*/  ISETP.GE.AND P6, PT, R0, c[0x0][0x3c8], PT ;  /* 0x0000f20000007a0c */ /* 0x000fe20003fc6270 */
[----:B-1----:R-:W-:-:S12]  /*11720*/  @!P5 IMAD.WIDE R12, R17, 0x4, R14 ;  /* 0x00000004110cd825 */ /* 0x002fd800078e020e */
[----:B------:R-:W-:Y:S01]  /*11730*/  @!P6 LEA.HI R0, R0, R0, RZ, 0x1 ;  /* 0x000000000000e211 */ /* 0x000fe200078f08ff */
[----:B------:R-:W-:Y:S01]  /*11740*/  @!P4 IMAD.WIDE R16, R21, 0x4, R14 ;  /* 0x000000041510c825 */ /* 0x000fe200078e020e */
[----:B------:R-:W-:Y:S01]  /*11750*/  IADD3 R21, R11, 0x60, RZ ;  /* 0x000000600b157810 */ /* 0x000fe20007ffe0ff */
[----:B------:R1:W-:Y:S01]  /*11760*/  @!P5 ST.E.64 [R12.64], R84 ;  /* 0x000000540c00d985 */ /* 0x0003e2000c101b0e */
[----:B------:R-:W-:-:S03]  /*11770*/  ISETP.GE.AND P5, PT, R8, c[0x0][0x3c8], PT ;  /* 0x0000f20008007a0c */ /* 0x000fc60003fa6270 */
[----:B------:R-:W-:Y:S01]  /*11780*/  @!P4 ST.E.64 [R16.64], R88 ;  /* 0x000000581000c985 */ /* 0x000fe2000c101b0e */
[----:B------:R-:W-:Y:S02]  /*11790*/  ISETP.GE.AND P4, PT, R21, c[0x0][0x3c8], PT ;  /* 0x0000f20015007a0c */ /* 0x000fe40003f86270 */
[----:B--2---:R-:W-:Y:S01]  /*117a0*/  @!P1 LOP3.LUT R7, R4, 0xfffffffe, RZ, 0xc0, !PT ;  /* 0xfffffffe04079812 */ /* 0x004fe200078ec0ff */
[----:B------:R-:W-:-:S04]  /*117b0*/  @!P3 IMAD.WIDE R4, R5, 0x4, R14 ;  /* 0x000000040504b825 */ /* 0x000fc800078e020e */
[----:B------:R-:W-:Y:S01]  /*117c0*/  @!P1 IMAD.WIDE R6, R7, 0x4, R14 ;  /* 0x0000000407069825 */ /* 0x000fe200078e020e */
[----:B------:R2:W-:Y:S01]  /*117d0*/  @!P3 ST.E.64 [R4.64], R92 ;  /* 0x0000005c0400b985 */ /* 0x0005e2000c101b0e */
[----:B------:R-:W-:Y:S02]  /*117e0*/  ISETP.GE.AND P3, PT, R20, c[0x0][0x3c8], PT ;  /* 0x0000f20014007a0c */ /* 0x000fe40003f66270 */
[----:B------:R-:W-:Y:S01]  /*117f0*/  @!P5 LEA.HI R8, R8, R8, RZ, 0x1 ;  /* 0x000000080808d211 */ /* 0x000fe200078f08ff */
[----:B------:R-:W-:Y:S01]  /*11800*/  @!P2 ST.E.64 [R18.64], R96 ;  /* 0x000000601200a985 */ /* 0x000fe2000c101b0e */
[----:B------:R-:W-:-:S03]  /*11810*/  @!P4 LEA.HI R21, R21, R21, RZ, 0x1 ;  /* 0x000000151515c211 */ /* 0x000fc600078f08ff */
[----:B------:R3:W-:Y:S01]  /*11820*/  @!P1 ST.E.64 [R6.64], R2 ;  /* 0x0000000206009985 */ /* 0x0007e2000c101b0e */
[----:B------:R-:W-:-:S05]  /*11830*/  @!P4 LOP3.LUT R21, R21, 0xfffffffe, RZ, 0xc0, !PT ;  /* 0xfffffffe1515c812 */ /* 0x000fca00078ec0ff */
[----:B------:R-:W-:Y:S02]  /*11840*/  @!P3 LEA.HI R20, R20, R20, RZ, 0x1 ;  /* 0x000000141414b211 */ /* 0x000fe400078f08ff */
[C---:B-1----:R-:W-:Y:S02]  /*11850*/  IADD3 R13, R11.reuse, 0x70, RZ ;  /* 0x000000700b0d7810 */ /* 0x042fe40007ffe0ff */
[----:B------:R-:W-:Y:S02]  /*11860*/  IADD3 R12, R11, 0x78, RZ ;  /* 0x000000780b0c7810 */ /* 0x000fe40007ffe0ff */
[----:B------:R-:W-:Y:S02]  /*11870*/  ISETP.GE.AND P2, PT, R13, c[0x0][0x3c8], PT ;  /* 0x0000f2000d007a0c */ /* 0x000fe40003f46270 */
[----:B------:R-:W-:Y:S02]  /*11880*/  ISETP.GE.AND P1, PT, R12, c[0x0][0x3c8], PT ;  /* 0x0000f2000c007a0c */ /* 0x000fe40003f26270 */
[----:B--2---:R-:W-:-:S09]  /*11890*/  @!P5 LOP3.LUT R5, R8, 0xfffffffe, RZ, 0xc0, !PT ;  /* 0xfffffffe0805d812 */ /* 0x004fd200078ec0ff */
[----:B------:R-:W-:Y:S01]  /*118a0*/  @!P2 LEA.HI R13, R13, R13, RZ, 0x1 ;  /* 0x0000000d0d0da211 */ /* 0x000fe200078f08ff */
[--C-:B------:R-:W-:Y:S01]  /*118b0*/  @!P5 IMAD.WIDE R4, R5, 0x4, R14.reuse ;  /* 0x000000040504d825 */ /* 0x100fe200078e020e */
[----:B------:R-:W-:Y:S02]  /*118c0*/  @!P1 LEA.HI R12, R12, R12, RZ, 0x1 ;  /* 0x0000000c0c0c9211 */ /* 0x000fe400078f08ff */
[----:B---3--:R-:W-:Y:S01]  /*118d0*/  @!P6 LOP3.LUT R3, R0, 0xfffffffe, RZ, 0xc0, !PT ;  /* 0xfffffffe0003e812 */ /* 0x008fe200078ec0ff */
[--C-:B------:R-:W-:Y:S01]  /*118e0*/  @!P4 IMAD.WIDE R18, R21, 0x4, R14.reuse ;  /* 0x000000041512c825 */ /* 0x100fe200078e020e */
[----:B------:R-:W-:Y:S02]  /*118f0*/  @!P3 LOP3.LUT R7, R20, 0xfffffffe, RZ, 0xc0, !PT ;  /* 0xfffffffe1407b812 */ /* 0x000fe400078ec0ff */
[----:B------:R-:W-:Y:S01]  /*11900*/  @!P2 LOP3.LUT R13, R13, 0xfffffffe, RZ, 0xc0, !PT ;  /* 0xfffffffe0d0da812 */ /* 0x000fe200078ec0ff */
[----:B------:R-:W-:Y:S01]  /*11910*/  @!P6 IMAD.WIDE R2, R3, 0x4, R14 ;  /* 0x000000040302e825 */ /* 0x000fe200078e020e */
[----:B------:R-:W-:-:S03]  /*11920*/  @!P1 LOP3.LUT R17, R12, 0xfffffffe, RZ, 0xc0, !PT ;  /* 0xfffffffe0c119812 */ /* 0x000fc600078ec0ff */
[--C-:B------:R-:W-:Y:S01]  /*11930*/  @!P3 IMAD.WIDE R6, R7, 0x4, R14.reuse ;  /* 0x000000040706b825 */ /* 0x100fe200078e020e */
[----:B------:R1:W-:Y:S03]  /*11940*/  @!P6 ST.E.64 [R2.64], R108 ;  /* 0x0000006c0200e985 */ /* 0x0003e6000c101b0e */
[--C-:B------:R-:W-:Y:S01]  /*11950*/  @!P2 IMAD.WIDE R12, R13, 0x4, R14.reuse ;  /* 0x000000040d0ca825 */ /* 0x100fe200078e020e */
[----:B------:R1:W-:Y:S03]  /*11960*/  @!P5 ST.E.64 [R4.64], R104 ;  /* 0x000000680400d985 */ /* 0x0003e6000c101b0e */
[----:B------:R-:W-:Y:S01]  /*11970*/  @!P1 IMAD.WIDE R14, R17, 0x4, R14 ;  /* 0x00000004110e9825 */ /* 0x000fe200078e020e */
[----:B------:R1:W-:Y:S04]  /*11980*/  @!P4 ST.E.64 [R18.64], R52 ;  /* 0x000000341200c985 */ /* 0x0003e8000c101b0e */
[----:B------:R1:W-:Y:S04]  /*11990*/  @!P3 ST.E.64 [R6.64], R56 ;  /* 0x000000380600b985 */ /* 0x0003e8000c101b0e */
[----:B------:R1:W-:Y:S04]  /*119a0*/  @!P2 ST.E.64 [R12.64], R60 ;  /* 0x0000003c0c00a985 */ /* 0x0003e8000c101b0e */
[----:B------:R1:W-:Y:S02]  /*119b0*/  @!P1 ST.E.64 [R14.64], R64 ;  /* 0x000000400e009985 */ /* 0x0003e4000c101b0e */
.L_x_67:
[----:B------:R-:W-:Y:S05]  /*119c0*/  BSYNC B0 ;  /* 0x0000000000007941 */ /* 0x000fea0003800000 */
.L_x_66:
[----:B-1----:R1:W3:Y:S04]  /*119d0*/  SHFL.IDX PT, R5, R10, 0x1, 0x1c1f ;  /* 0x003c1f000a057f89 */ /* 0x0022e800000e0000 */
[----:B------:R1:W4:Y:S01]  /*119e0*/  SHFL.IDX PT, R4, R9, 0x1, 0x1c1f ;  /* 0x003c1f0009047f89 */ /* 0x00032200000e0000 */
[----:B------:R-:W-:Y:S05]  /*119f0*/  @P0 EXIT ;  /* 0x000000000000094d */ /* 0x000fea0003800000 */
[C---:B------:R-:W-:Y:S02]  /*11a00*/  ISETP.GE.AND P0, PT, R11.reuse, c[0x0][0x3c8], PT ;  /* 0x0000f2000b007a0c */ /* 0x040fe40003f06270 */
[----:B------:R-:W-:-:S02]  /*11a10*/  IADD3 R2, R11, 0x8, RZ ;  /* 0x000000080b027810 */ /* 0x000fc40007ffe0ff */
[C---:B------:R-:W-:Y:S02]  /*11a20*/  IADD3 R0, R11.reuse, 0x10, RZ ;  /* 0x000000100b007810 */ /* 0x040fe40007ffe0ff */
[----:B------:R-:W-:Y:S02]  /*11a30*/  ISETP.GE.AND P6, PT, R2, c[0x0][0x3c8], PT ;  /* 0x0000f20002007a0c */ /* 0x000fe40003fc6270 */
[----:B------:R-:W-:Y:S02]  /*11a40*/  ISETP.GE.AND P5, PT, R0, c[0x0][0x3c8], PT ;  /* 0x0000f20000007a0c */ /* 0x000fe40003fa6270 */
[C---:B-1--4-:R-:W-:Y:S02]  /*11a50*/  IADD3 R9, R11.reuse, 0x18, RZ ;  /* 0x000000180b097810 */ /* 0x052fe40007ffe0ff */
[C---:B------:R-:W-:Y:S01]  /*11a60*/  IADD3 R8, R11.reuse, 0x20, RZ ;  /* 0x000000200b087810 */ /* 0x040fe20007ffe0ff */
[C---:B--23--:R-:W-:Y:S01]  /*11a70*/  @!P0 IMAD.WIDE R14, R11.reuse, 0x4, R4 ;  /* 0x000000040b0e8825 */ /* 0x04cfe200078e0204 */
[----:B------:R-:W-:-:S02]  /*11a80*/  IADD3 R7, R11, 0x28, RZ ;  /* 0x000000280b077810 */ /* 0x000fc40007ffe0ff */
[C---:B------:R-:W-:Y:S02]  /*11a90*/  IADD3 R6, R11.reuse, 0x30, RZ ;  /* 0x000000300b067810 */ /* 0x040fe40007ffe0ff */
[----:B------:R-:W-:Y:S01]  /*11aa0*/  IADD3 R3, R11, 0x38, RZ ;  /* 0x000000380b037810 */ /* 0x000fe20007ffe0ff */
[----:B------:R1:W-:Y:S01]  /*11ab0*/  @!P0 ST.E.64 [R14.64], R114 ;  /* 0x000000720e008985 */ /* 0x0003e2000c101b0e */
[----:B------:R-:W-:Y:S02]  /*11ac0*/  ISETP.GE.AND P4, PT, R9, c[0x0][0x3c8], PT ;  /* 0x0000f20009007a0c */ /* 0x000fe40003f86270 */
[----:B------:R-:W-:Y:S02]  /*11ad0*/  ISETP.GE.AND P3, PT, R8, c[0x0][0x3c8], PT ;  /* 0x0000f20008007a0c */ /* 0x000fe40003f66270 */
[----:B------:R-:W-:Y:S02]  /*11ae0*/  ISETP.GE.AND P2, PT, R7, c[0x0][0x3c8], PT ;  /* 0x0000f20007007a0c */ /* 0x000fe40003f46270 */
[----:B------:R-:W-:-:S02]  /*11af0*/  ISETP.GE.AND P1, PT, R6, c[0x0][0x3c8], PT ;  /* 0x0000f20006007a0c */ /* 0x000fc40003f26270 */
[----:B------:R-:W-:Y:S02]  /*11b00*/  ISETP.GE.AND P0, PT, R3, c[0x0][0x3c8], PT ;  /* 0x0000f20003007a0c */ /* 0x000fe40003f06270 */
[----:B------:R-:W-:Y:S02]  /*11b10*/  @!P6 LEA.HI R2, R2, R2, RZ, 0x1 ;  /* 0x000000020202e211 */ /* 0x000fe400078f08ff */
[----:B------:R-:W-:Y:S02]  /*11b20*/  @!P5 LEA.HI R0, R0, R0, RZ, 0x1 ;  /* 0x000000000000d211 */ /* 0x000fe400078f08ff */
[----:B------:R-:W-:Y:S02]  /*11b30*/  @!P6 LOP3.LUT R13, R2, 0xfffffffe, RZ, 0xc0, !PT ;  /* 0xfffffffe020de812 */ /* 0x000fe400078ec0ff */
[----:B------:R-:W-:Y:S02]  /*11b40*/  @!P4 LEA.HI R9, R9, R9, RZ, 0x1 ;  /* 0x000000090909c211 */ /* 0x000fe400078f08ff */
[----:B------:R-:W-:Y:S01]  /*11b50*/  @!P3 LEA.HI R8, R8, R8, RZ, 0x1 ;  /* 0x000000080808b211 */ /* 0x000fe200078f08ff */
[----:B------:R-:W-:Y:S01]  /*11b60*/  @!P6 IMAD.WIDE R12, R13, 0x4, R4 ;  /* 0x000000040d0ce825 */ /* 0x000fe200078e0204 */
[----:B------:R-:W-:-:S02]  /*11b70*/  @!P2 LEA.HI R7, R7, R7, RZ, 0x1 ;  /* 0x000000070707a211 */ /* 0x000fc400078f08ff */
[----:B------:R-:W-:Y:S02]  /*11b80*/  @!P1 LEA.HI R6, R6, R6, RZ, 0x1 ;  /* 0x0000000606069211 */ /* 0x000fe400078f08ff */
[----:B------:R-:W-:Y:S01]  /*11b90*/  @!P0 LEA.HI R3, R3, R3, RZ, 0x1 ;  /* 0x0000000303038211 */ /* 0x000fe200078f08ff */
[----:B------:R2:W-:Y:S01]  /*11ba0*/  @!P6 ST.E.64 [R12.64], R70 ;  /* 0x000000460c00e985 */ /* 0x0005e2000c101b0e */
[----:B------:R-:W-:Y:S02]  /*11bb0*/  @!P4 LOP3.LUT R9, R9, 0xfffffffe, RZ, 0xc0, !PT ;  /* 0xfffffffe0909c812 */ /* 0x000fe400078ec0ff */
[----:B-1----:R-:W-:Y:S02]  /*11bc0*/  @!P5 LOP3.LUT R15, R0, 0xfffffffe, RZ, 0xc0, !PT ;  /* 0xfffffffe000fd812 */ /* 0x002fe400078ec0ff */
[----:B------:R-:W-:Y:S02]  /*11bd0*/  IADD3 R2, R11, 0x40, RZ ;  /* 0x000000400b027810 */ /* 0x000fe40007ffe0ff */
[----:B------:R-:W-:Y:S01]  /*11be0*/  @!P3 LOP3.LUT R17, R8, 0xfffffffe, RZ, 0xc0, !PT ;  /* 0xfffffffe0811b812 */ /* 0x000fe200078ec0ff */
[----:B------:R-:W-:Y:S01]  /*11bf0*/  @!P5 IMAD.WIDE R14, R15, 0x4, R4 ;  /* 0x000000040f0ed825 */ /* 0x000fe200078e0204 */
[----:B------:R-:W-:-:S02]  /*11c00*/  IADD3 R0, R11, 0x48, RZ ;  /* 0x000000480b007810 */ /* 0x000fc40007ffe0ff */
[----:B------:R-:W-:Y:S01]  /*11c10*/  @!P2 LOP3.LUT R7, R7, 0xfffffffe, RZ, 0xc0, !PT ;  /* 0xfffffffe0707a812 */ /* 0x000fe200078ec0ff */
[----:B------:R-:W-:Y:S01]  /*11c20*/  @!P4 IMAD.WIDE R8, R9, 0x4, R4 ;  /* 0x000000040908c825 */ /* 0x000fe200078e0204 */
[----:B------:R-:W-:Y:S01]  /*11c30*/  @!P0 LOP3.LUT R3, R3, 0xfffffffe, RZ, 0xc0, !PT ;  /* 0xfffffffe03038812 */ /* 0x000fe200078ec0ff */
[----:B------:R1:W-:Y:S01]  /*11c40*/  @!P5 ST.E.64 [R14.64], R74 ;  /* 0x0000004a0e00d985 */ /* 0x0003e2000c101b0e */
[----:B------:R-:W-:Y:S02]  /*11c50*/  ISETP.GE.AND P6, PT, R2, c[0x0][0x3c8], PT ;  /* 0x0000f20002007a0c */ /* 0x000fe40003fc6270 */
[----:B------:R-:W-:Y:S01]  /*11c60*/  ISETP.GE.AND P5, PT, R0, c[0x0][0x3c8], PT ;  /* 0x0000f20000007a0c */ /* 0x000fe20003fa6270 */
[----:B------:R3:W-:Y:S01]  /*11c70*/  @!P4 ST.E.64 [R8.64], R78 ;  /* 0x0000004e0800c985 */ /* 0x0007e2000c101b0e */
[C---:B------:R-:W-:Y:S02]  /*11c80*/  IADD3 R20, R11.reuse, 0x50, RZ ;  /* 0x000000500b147810 */ /* 0x040fe40007ffe0ff */
[----:B------:R-:W-:-:S02]  /*11c90*/  IADD3 R19, R11, 0x58, RZ ;  /* 0x000000580b137810 */ /* 0x000fc40007ffe0ff */
[C---:B------:R-:W-:Y:S02]  /*11ca0*/  IADD3 R18, R11.reuse, 0x60, RZ ;  /* 0x000000600b127810 */ /* 0x040fe40007ffe0ff */
[----:B------:R-:W-:Y:S02]  /*11cb0*/  IADD3 R10, R11, 0x68, RZ ;  /* 0x000000680b0a7810 */ /* 0x000fe40007ffe0ff */
[----:B------:R-:W-:Y:S02]  /*11cc0*/  ISETP.GE.AND P4, PT, R20, c[0x0][0x3c8], PT ;  /* 0x0000f20014007a0c */ /* 0x000fe40003f86270 */
[----:B--2---:R-:W-:Y:S01]  /*11cd0*/  @!P1 LOP3.LUT R13, R6, 0xfffffffe, RZ, 0xc0, !PT ;  /* 0xfffffffe060d9812 */ /* 0x004fe200078ec0ff */
[--C-:B------:R-:W-:Y:S01]  /*11ce0*/  @!P2 IMAD.WIDE R6, R7, 0x4, R4.reuse ;  /* 0x000000040706a825 */ /* 0x100fe200078e0204 */
[----:B------:R-:W-:Y:S02]  /*11cf0*/  @!P6 LEA.HI R2, R2, R2, RZ, 0x1 ;  /* 0x000000020202e211 */ /* 0x000fe400078f08ff */
[----:B------:R-:W-:Y:S01]  /*11d00*/  @!P5 LEA.HI R0, R0, R0, RZ, 0x1 ;  /* 0x000000000000d211 */ /* 0x000fe200078f08ff */
[----:B------:R-:W-:-:S06]  /*11d10*/  @!P1 IMAD.WIDE R12, R13, 0x4, R4 ;  /* 0x000000040d0c9825 */ /* 0x000fcc00078e0204 */
[----:B------:R-:W-:Y:S01]  /*11d20*/  @!P4 LEA.HI R20, R20, R20, RZ, 0x1 ;  /* 0x000000141414c211 */ /* 0x000fe200078f08ff */
[----:B-1----:R-:W-:-:S04]  /*11d30*/  @!P3 IMAD.WIDE R14, R17, 0x4, R4 ;  /* 0x00000004110eb825 */ /* 0x002fc800078e0204 */
[----:B------:R-:W-:Y:S01]  /*11d40*/  @!P0 IMAD.WIDE R16, R3, 0x4, R4 ;  /* 0x0000000403108825 */ /* 0x000fe200078e0204 */
[----:B------:R1:W-:Y:S01]  /*11d50*/  @!P3 ST.E.64 [R14.64], R82 ;  /* 0x000000520e00b985 */ /* 0x0003e2000c101b0e */
[----:B------:R-:W-:Y:S02]  /*11d60*/  IADD3 R3, R11, 0x70, RZ ;  /* 0x000000700b037810 */ /* 0x000fe40007ffe0ff */
[----:B------:R-:W-:Y:S01]  /*11d70*/  ISETP.GE.AND P3, PT, R19, c[0x0][0x3c8], PT ;  /* 0x0000f20013007a0c */ /* 0x000fe20003f66270 */
[----:B------:R2:W-:Y:S01]  /*11d80*/  @!P2 ST.E.64 [R6.64], R86 ;  /* 0x000000560600a985 */ /* 0x0005e2000c101b0e */
[----:B------:R-:W-:Y:S02]  /*11d90*/  ISETP.GE.AND P2, PT, R18, c[0x0][0x3c8], PT ;  /* 0x0000f20012007a0c */ /* 0x000fe40003f46270 */
[----:B---3--:R-:W-:Y:S01]  /*11da0*/  @!P5 LOP3.LUT R9, R0, 0xfffffffe, RZ, 0xc0, !PT ;  /* 0xfffffffe0009d812 */ /* 0x008fe200078ec0ff */
[----:B------:R3:W-:Y:S01]  /*11db0*/  @!P1 ST.E.64 [R12.64], R90 ;  /* 0x0000005a0c009985 */ /* 0x0007e2000c101b0e */
[----:B------:R-:W-:-:S02]  /*11dc0*/  ISETP.GE.AND P1, PT, R10, c[0x0][0x3c8], PT ;  /* 0x0000f2000a007a0c */ /* 0x000fc40003f26270 */
[----:B------:R-:W-:Y:S01]  /*11dd0*/  IADD3 R11, R11, 0x78, RZ ;  /* 0x000000780b0b7810 */ /* 0x000fe20007ffe0ff */
[----:B------:R4:W-:Y:S01]  /*11de0*/  @!P0 ST.E.64 [R16.64], R94 ;  /* 0x0000005e10008985 */ /* 0x0009e2000c101b0e */
[----:B------:R-:W-:Y:S01]  /*11df0*/  ISETP.GE.AND P0, PT, R3, c[0x0][0x3c8], PT ;  /* 0x0000f20003007a0c */ /* 0x000fe20003f06270 */
[----:B------:R-:W-:Y:S02]  /*11e00*/  @!P5 IMAD.WIDE R8, R9, 0x4, R4 ;  /* 0x000000040908d825 */ /* 0x000fe400078e0204 */
[----:B------:R-:W-:Y:S02]  /*11e10*/  @!P3 LEA.HI R19, R19, R19, RZ, 0x1 ;  /* 0x000000131313b211 */ /* 0x000fe400078f08ff */
[----:B------:R-:W-:Y:S02]  /*11e20*/  @!P2 LEA.HI R18, R18, R18, RZ, 0x1 ;  /* 0x000000121212a211 */ /* 0x000fe400078f08ff */
[----:B------:R-:W-:Y:S02]  /*11e30*/  @!P3 LOP3.LUT R19, R19, 0xfffffffe, RZ, 0xc0, !PT ;  /* 0xfffffffe1313b812 */ /* 0x000fe400078ec0ff */
[----:B------:R-:W-:-:S04]  /*11e40*/  @!P1 LEA.HI R10, R10, R10, RZ, 0x1 ;  /* 0x0000000a0a0a9211 */ /* 0x000fc800078f08ff */
[----:B------:R-:W-:Y:S02]  /*11e50*/  @!P0 LEA.HI R3, R3, R3, RZ, 0x1 ;  /* 0x0000000303038211 */ /* 0x000fe400078f08ff */
[----:B-1----:R-:W-:Y:S02]  /*11e60*/  @!P2 LOP3.LUT R15, R18, 0xfffffffe, RZ, 0xc0, !PT ;  /* 0xfffffffe120fa812 */ /* 0x002fe400078ec0ff */
[----:B------:R-:W-:Y:S02]  /*11e70*/  @!P0 LOP3.LUT R3, R3, 0xfffffffe, RZ, 0xc0, !PT ;  /* 0xfffffffe03038812 */ /* 0x000fe400078ec0ff */
[----:B--2---:R-:W-:-:S03]  /*11e80*/  @!P6 LOP3.LUT R7, R2, 0xfffffffe, RZ, 0xc0, !PT ;  /* 0xfffffffe0207e812 */ /* 0x004fc600078ec0ff */
[----:B------:R-:W-:Y:S01]  /*11e90*/  @!P0 IMAD.WIDE R2, R3, 0x4, R4 ;  /* 0x0000000403028825 */ /* 0x000fe200078e0204 */
[----:B---3--:R-:W-:-:S03]  /*11ea0*/  @!P4 LOP3.LUT R13, R20, 0xfffffffe, RZ, 0xc0, !PT ;  /* 0xfffffffe140dc812 */ /* 0x008fc600078ec0ff */
[----:B------:R-:W-:Y:S01]  /*11eb0*/  @!P6 IMAD.WIDE R6, R7, 0x4, R4 ;  /* 0x000000040706e825 */ /* 0x000fe200078e0204 */
[----:B----4-:R-:W-:-:S04]  /*11ec0*/  @!P1 LOP3.LUT R17, R10, 0xfffffffe, RZ, 0xc0, !PT ;  /* 0xfffffffe0a119812 */ /* 0x010fc800078ec0ff */
[----:B------:R1:W-:Y:S04]  /*11ed0*/  @!P6 ST.E.64 [R6.64], R98 ;  /* 0x000000620600e985 */ /* 0x0003e8000c101b0e */
[----:B------:R2:W-:Y:S01]  /*11ee0*/  @!P5 ST.E.64 [R8.64], R102 ;  /* 0x000000660800d985 */ /* 0x0005e2000c101b0e */
[----:B-1----:R-:W-:-:S04]  /*11ef0*/  @!P4 IMAD.WIDE R6, R13, 0x4, R4 ;  /* 0x000000040d06c825 */ /* 0x002fc800078e0204 */
[--C-:B--2---:R-:W-:Y:S01]  /*11f00*/  @!P3 IMAD.WIDE R8, R19, 0x4, R4.reuse ;  /* 0x000000041308b825 */ /* 0x104fe200078e0204 */
[----:B------:R1:W-:Y:S03]  /*11f10*/  @!P4 ST.E.64 [R6.64], R110 ;  /* 0x0000006e0600c985 */ /* 0x0003e6000c101b0e */
[--C-:B------:R-:W-:Y:S01]  /*11f20*/  @!P2 IMAD.WIDE R12, R15, 0x4, R4.reuse ;  /* 0x000000040f0ca825 */ /* 0x100fe200078e0204 */
[----:B------:R1:W-:Y:S03]  /*11f30*/  @!P3 ST.E.64 [R8.64], R106 ;  /* 0x0000006a0800b985 */ /* 0x0003e6000c101b0e */
[----:B------:R-:W-:Y:S01]  /*11f40*/  @!P1 IMAD.WIDE R14, R17, 0x4, R4 ;  /* 0x00000004110e9825 */ /* 0x000fe200078e0204 */
[----:B------:R1:W-:Y:S04]  /*11f50*/  @!P2 ST.E.64 [R12.64], R54 ;  /* 0x000000360c00a985 */ /* 0x0003e8000c101b0e */
[----:B------:R1:W-:Y:S04]  /*11f60*/  @!P1 ST.E.64 [R14.64], R58 ;  /* 0x0000003a0e009985 */ /* 0x0003e8000c101b0e */
[----:B------:R1:W-:Y:S01]  /*11f70*/  @!P0 ST.E.64 [R2.64], R62 ;  /* 0x0000003e02008985 */ /* 0x0003e2000c101b0e */
[----:B------:R-:W-:-:S13]  /*11f80*/  ISETP.GE.AND P0, PT, R11, c[0x0][0x3c8], PT ;  /* 0x0000f2000b007a0c */ /* 0x000fda0003f06270 */
[----:B------:R-:W-:Y:S05]  /*11f90*/  @P0 EXIT ;  /* 0x000000000000094d */ /* 0x000fea0003800000 */
[----:B-1----:R-:W-:-:S04]  /*11fa0*/  LEA.HI R3, R11, R11, RZ, 0x1 ;  /* 0x0000000b0b037211 */ /* 0x002fc800078f08ff */
[----:B------:R-:W-:-:S05]  /*11fb0*/  LOP3.LUT R3, R3, 0xfffffffe, RZ, 0xc0, !PT ;  /* 0xfffffffe03037812 */ /* 0x000fca00078ec0ff */
[----:B------:R-:W-:-:S05]  /*11fc0*/  IMAD.WIDE R4, R3, 0x4, R4 ;  /* 0x0000000403047825 */ /* 0x000fca00078e0204 */
[----:B------:R-:W-:Y:S01]  /*11fd0*/  ST.E.64 [R4.64], R66 ;  /* 0x0000004204007985 */ /* 0x000fe2000c101b0e */
[----:B------:R-:W-:Y:S05]  /*11fe0*/  EXIT ;  /* 0x000000000000794d */ /* 0x000fea0003800000 */
.L_x_65:
        /* <DEDUP_REMOVED lines=26> */
[----:B------:R-:W-:Y:S01]  /*12190*/  IMAD.WIDE.U32 R8, R5, c[0x0][0x4d8], R8 ;  /* 0x0001360005087a25 */ /* 0x000fe200078e0008 */
[----:B------:R-:W-:-:S03]  /*121a0*/  IADD3 R4, -R6, RZ, RZ ;  /* 0x000000ff06047210 */ /* 0x000fc60007ffe1ff */
[----:B------:R-:W-:Y:S02]  /*121b0*/  IMAD R0, R0, c[0x0][0x4d8], RZ ;  /* 0x0001360000007a24 */ /* 0x000fe400078e02ff */
[----:B--2---:R-:W-:Y:S02]  /*121c0*/  IMAD R2, R2, c[0x0][0x550], R3 ;  /* 0x0001540002027a24 */ /* 0x004fe400078e0203 */
[----:B------:R-:W-:Y:S02]  /*121d0*/  IMAD R0, R5, c[0x0][0x4dc], R0 ;  /* 0x0001370005007a24 */ /* 0x000fe400078e0200 */
[----:B------:R-:W-:Y:S01]  /*121e0*/  IMAD R4, R4, c[0x0][0x4e8], R7 ;  /* 0x00013a0004047a24 */ /* 0x000fe200078e0207 */
[----:B------:R-:W-:Y:S01]  /*121f0*/  SHF.R.S32.HI R3, RZ, 0x1f, R2 ;  /* 0x0000001fff037819 */ /* 0x000fe20000011402 */
[----:B------:R-:W-:Y:S01]  /*12200*/  IMAD.IADD R9, R0, 0x1, R9 ;  /* 0x0000000100097824 */ /* 0x000fe200078e0209 */
[----:B------:R-:W-:-:S03]  /*12210*/  SHF.R.S32.HI R0, RZ, 0x1f, R6 ;  /* 0x0000001fff007819 */ /* 0x000fc60000011406 */
[----:B------:R-:W-:Y:S02]  /*12220*/  IMAD R3, R3, c[0x0][0x4e0], RZ ;  /* 0x0001380003037a24 */ /* 0x000fe400078e02ff */
[----:B------:R-:W-:-:S04]  /*12230*/  IMAD.WIDE.U32 R8, R2, c[0x0][0x4e0], R8 ;  /* 0x0001380002087a25 */ /* 0x000fc800078e0008 */
[----:B------:R-:W-:Y:S01]  /*12240*/  IMAD R3, R2, c[0x0][0x4e4], R3 ;  /* 0x0001390002037a24 */ /* 0x000fe200078e0203 */
[----:B------:R-:W-:Y:S02]  /*12250*/  SHF.R.S32.HI R2, RZ, 0x1f, R4 ;  /* 0x0000001fff027819 */ /* 0x000fe40000011404 */
[----:B------:R-:W-:-:S03]  /*12260*/  IADD3 R6, P0, R6, R8, RZ ;  /* 0x0000000806067210 */ /* 0x000fc60007f1e0ff */
[----:B------:R-:W-:Y:S01]  /*12270*/  IMAD R5, R2, c[0x0][0x4c8], RZ ;  /* 0x0001320002057a24 */ /* 0x000fe200078e02ff */
[----:B------:R-:W-:-:S03]  /*12280*/  IADD3.X R7, R0, R9, R3, P0, !PT ;  /* 0x0000000900077210 */ /* 0x000fc600007fe403 */
[C---:B------:R-:W-:Y:S02]  /*12290*/  IMAD R5, R4.reuse, c[0x0][0x4cc], R5 ;  /* 0x0001330004057a24 */ /* 0x040fe400078e0205 */
[----:B------:R-:W-:-:S05]  /*122a0*/  IMAD.WIDE.U32 R6, R4, c[0x0][0x4c8], R6 ;  /* 0x0001320004067a25 */ /* 0x000fca00078e0006 */
[----:B------:R-:W-:Y:S02]  /*122b0*/  IADD3 R5, R7, R5, RZ ;  /* 0x0000000507057210 */ /* 0x000fe40007ffe0ff */
[----:B------:R-:W-:-:S04]  /*122c0*/  LEA R2, P0, R6, c[0x0][0x4a8], 0x2 ;  /* 0x00012a0006027a11 */ /* 0x000fc800078010ff */
[----:B------:R-:W-:Y:S02]  /*122d0*/  LEA.HI.X R3, R6, c[0x0][0x4ac], R5, 0x2, P0 ;  /* 0x00012b0006037a11 */ /* 0x000fe400000f1405 */
[----:B------:R-:W-:-:S05]  /*122e0*/  MOV R5, 0xff800000 ;  /* 0xff80000000057802 */ /* 0x000fca0000000f00 */
[----:B------:R-:W-:Y:S01]  /*122f0*/  STG.E [R2.64], R5 ;  /* 0x0000000502007986 */ /* 0x000fe2000c10190e */
[----:B------:R-:W-:Y:S05]  /*12300*/  EXIT ;  /* 0x000000000000794d */ /* 0x000fea0003800000 */
.L_x_68:
        /* <DEDUP_REMOVED lines=15> */
.L_x_1785:


//--------------------- .text._ZN7cutlass13device_kernelIN5flash19enable_sm80_to_sm89INS1_16FlashAttnFwdSm80INS1_25CollectiveMainloopFwdSm80ILi8ELi1ELb1EN4cute5tupleIJNS5_1CILi128EEES8_S8_EEELi128ENS_6half_tEfNS_4arch4Sm80ELb1ELb0ELb0ELb0ELb1ELb0ELb1ELb1EEENS1_21CollectiveEpilogueFwdIS9_NS6_IJNS7_ILi1EEESF_SF_EEESA_SC_Li256ELb0ELb1ELb1ELb0EEENS1_30DynamicPersistentTileSchedulerILi256ELi256ELb1ELb1ELb0EEEEEEEEEvNT_6ParamsE --------------------------
	.section	.text._ZN7cutlass13device_kernelIN5flash19enable_sm80_to_sm89INS1_16FlashAttnFwdSm80INS1_25CollectiveMainloopFwdSm80ILi8ELi1ELb1EN4cute5tupleIJNS5_1CILi128EEES8_S8_EEELi128ENS_6half_tEfNS_4arch4Sm80ELb1ELb0ELb0ELb0ELb1ELb0ELb1ELb1EEENS1_21CollectiveEpilogueFwdIS9_NS6_IJNS7_ILi1EEESF_SF_EEESA_SC_Li256ELb0ELb1ELb1ELb0EEENS1_30DynamicPersistentTileSchedulerILi256ELi256ELb1ELb1ELb0EEEEEEEEEvNT_6ParamsE,"ax",@progbits
	.sectioninfo	@"SHI_REGISTERS=255"
	.align	128
.text._ZN7cutlass13device_kernelIN5flash19enable_sm80_to_sm89INS1_16FlashAttnFwdSm80INS1_25CollectiveMainloopFwdSm80ILi8ELi1ELb1EN4cute5tupleIJNS5_1CILi128EEES8_S8_EEELi128ENS_6half_tEfNS_4arch4Sm80ELb1ELb0ELb0ELb0ELb1ELb0ELb1ELb1EEENS1_21CollectiveEpilogueFwdIS9_NS6_IJNS7_ILi1EEESF_SF_EEESA_SC_Li256ELb0ELb1ELb1ELb0EEENS1_30DynamicPersistentTileSchedulerILi256ELi256ELb1ELb1ELb0EEEEEEEEEvNT_6ParamsE:
        .type           _ZN7cutlass13device_kernelIN5flash19enable_sm80_to_sm89INS1_16FlashAttnFwdSm80INS1_25CollectiveMainloopFwdSm80ILi8ELi1ELb1EN4cute5tupleIJNS5_1CILi128EEES8_S8_EEELi128ENS_6half_tEfNS_4arch4Sm80ELb1ELb0ELb0ELb0ELb1ELb0ELb1ELb1EEENS1_21CollectiveEpilogueFwdIS9_NS6_IJNS7_ILi1EEESF_SF_EEESA_SC_Li256ELb0ELb1ELb1ELb0EEENS1_30DynamicPersistentTileSchedulerILi256ELi256ELb1ELb1ELb0EEEEEEEEEvNT_6ParamsE,@function
        .size           _ZN7cutlass13device_kernelIN5flash19enable_sm80_to_sm89INS1_16FlashAttnFwdSm80INS1_25CollectiveMainloopFwdSm80ILi8ELi1ELb1EN4cute5tupleIJNS5_1CILi128EEES8_S8_EEELi128ENS_6half_tEfNS_4arch4Sm80ELb1ELb0ELb0ELb0ELb1ELb0ELb1ELb1EEENS1_21CollectiveEpilogueFwdIS9_NS6_IJNS7_ILi1EEESF_SF_EEESA_SC_Li256ELb0ELb1ELb1ELb0EEENS1_30DynamicPersistentTileSchedulerILi256ELi256ELb1ELb1ELb0EEEEEEEEEvNT_6ParamsE,(.L_x_1786 - _ZN7cutlass13device_kernelIN5flash19enable_sm80_to_sm89INS1_16FlashAttnFwdSm80INS1_25CollectiveMainloopFwdSm80ILi8ELi1ELb1EN4cute5tupleIJNS5_1CILi128EEES8_S8_EEELi128ENS_6half_tEfNS_4arch4Sm80ELb1ELb0ELb0ELb0ELb1ELb0ELb1ELb1EEENS1_21CollectiveEpilogueFwdIS9_NS6_IJNS7_ILi1EEESF_SF_EEESA_SC_Li256ELb0ELb1ELb1ELb0EEENS1_30DynamicPersistentTileSchedulerILi256ELi256ELb1ELb1ELb0EEEEEEEEEvNT_6ParamsE)
        .other          _ZN7cutlass13device_kernelIN5flash19enable_sm80_to_sm89INS1_16FlashAttnFwdSm80INS1_25CollectiveMainloopFwdSm80ILi8ELi1ELb1EN4cute5tupleIJNS5_1CILi128EEES8_S8_EEELi128ENS_6half_tEfNS_4arch4Sm80ELb1ELb0ELb0ELb0ELb1ELb0ELb1ELb1EEENS1_21CollectiveEpilogueFwdIS9_NS6_IJNS7_ILi1EEESF_SF_EEESA_SC_Li256ELb0ELb1ELb1ELb0EEENS1_30DynamicPersistentTileSchedulerILi256ELi256ELb1ELb1ELb0EEEEEEEEEvNT_6ParamsE,@"STO_CUDA_ENTRY STV_DEFAULT"
_ZN7cutlass13device_kernelIN5flash19enable_sm80_to_sm89INS1_16FlashAttnFwdSm80INS1_25CollectiveMainloopFwdSm80ILi8ELi1ELb1EN4cute5tupleIJNS5_1CILi128EEES8_S8_EEELi128ENS_6half_tEfNS_4arch4Sm80ELb1ELb0ELb0ELb0ELb1ELb0ELb1ELb1EEENS1_21CollectiveEpilogueFwdIS9_NS6_IJNS7_ILi1EEESF_SF_EEESA_SC_Li256ELb0ELb1ELb1ELb0EEENS1_30DynamicPersistentTileSchedulerILi256ELi256ELb1ELb1ELb0EEEEEEEEEvNT_6ParamsE:
[----:B------:R-:W-:-:S03]  /*0000*/  MOV R1, c[0x0][0x28] ;  /* 0x00000a0000017a02 */ /* 0x000fc60000000f00 */
[----:B------:R-:W1:Y:S01]  /*0010*/  S2R R16, SR_TID.X ;  /* 0x0000000000107919 */ /* 0x000e620000002100 */
[----:B------:R-:W-:-:S03]  /*0020*/  IADD3 R1, R1, -0xd8, RZ ;  /* 0xffffff2801017810 */ /* 0x000fc60007ffe0ff */
[----:B------:R-:W2:Y:S01]  /*0030*/  S2R R13, SR_CTAID.X ;  /* 0x00000000000d7919 */ /* 0x000ea20000002500 */
[----:B-1----:R-:W-:-:S05]  /*0040*/  SHF.R.U32.HI R2, RZ, 0x5, R16 ;  /* 0x00000005ff027819 */ /* 0x002fca0000011610 */
[----:B------:R-:W1:Y:S02]  /*0050*/  SHFL.IDX PT, R0, R2, RZ, 0x1f ;  /* 0x00001fff02007589 */ /* 0x000e6400000e0000 */
[----:B-1----:R-:W-:Y:S02]  /*0060*/  ISETP.GE.AND P0, PT, R0, 0x1, PT ;  /* 0x000000010000780c */ /* 0x002fe40003f06270 */
[----:B------:R1:W-:Y:S11]  /*0070*/  STL [R1+0xcc], R0 ;  /* 0x0000cc0001007387 */ /* 0x0003f60000100800 */
[----:B------:R-:W-:Y:S06]  /*0080*/  @P0 BAR.ARV 0x4, 0x100 ;  /* 0x0104000000000b1d */ /* 0x000fec0000002000 */
[----:B--2---:R-:W-:-:S13]  /*0090*/  ISETP.GE.AND P0, PT, R13, c[0x0][0x538], PT ;  /* 0x00014e000d007a0c */ /* 0x004fda0003f06270 */
[----:B------:R-:W-:Y:S05]  /*00a0*/  @P0 EXIT ;  /* 0x000000000000094d */ /* 0x000fea0003800000 */
[----:B-1----:R-:W-:Y:S01]  /*00b0*/  SHF.R.S32.HI R12, RZ, 0x1f, R16 ;  /* 0x0000001fff0c7819 */ /* 0x002fe20000011410 */
[----:B------:R-:W-:Y:S01]  /*00c0*/  IMAD.MOV.U32 R206, RZ, RZ, 0x20 ;  /* 0x00000020ffce7424 */ /* 0x000fe200078e00ff */
[----:B------:R-:W-:Y:S02]  /*00d0*/  ULDC.64 UR6, c[0x0][0x118] ;  /* 0x0000460000067ab9 */ /* 0x000fe40000000a00 */
[CC--:B------:R-:W-:Y:S02]  /*00e0*/  LEA.HI R2, R12.reuse, R16.reuse, RZ, 0x4 ;  /* 0x000000100c027211 */ /* 0x0c0fe400078f20ff */
[CC--:B------:R-:W-:Y:S02]  /*00f0*/  LEA.HI R10, R12.reuse, R16.reuse, RZ, 0x3 ;  /* 0x000000100c0a7211 */ /* 0x0c0fe400078f18ff */
[----:B------:R-:W-:Y:S02]  /*0100*/  SHF.R.S32.HI R3, RZ, 0x4, R2 ;  /* 0x00000004ff037819 */ /* 0x000fe40000011402 */
[----:B------:R-:W-:-:S02]  /*0110*/  LEA.HI R4, R12, R16, RZ, 0x2 ;  /* 0x000000100c047211 */ /* 0x000fc400078f10ff */
[----:B------:R-:W-:Y:S02]  /*0120*/  LEA.HI R0, R2, R3, RZ, 0x1 ;  /* 0x0000000302007211 */ /* 0x000fe400078f08ff */
[----:B------:R-:W-:Y:S02]  /*0130*/  SHF.R.S32.HI R6, RZ, 0x3, R10 ;  /* 0x00000003ff067819 */ /* 0x000fe4000001140a */
[----:B------:R-:W-:Y:S02]  /*0140*/  LOP3.LUT R0, R0, 0xfffffffe, RZ, 0xc0, !PT ;  /* 0xfffffffe00007812 */ /* 0x000fe400078ec0ff */
[----:B------:R-:W-:Y:S02]  /*0150*/  LOP3.LUT R5, R10, 0xfffffff8, RZ, 0xc0, !PT ;  /* 0xfffffff80a057812 */ /* 0x000fe400078ec0ff */
[----:B------:R-:W-:Y:S01]  /*0160*/  LEA.HI R8, R12, R16, RZ, 0x6 ;  /* 0x000000100c087211 */ /* 0x000fe200078f30ff */
[----:B------:R-:W-:Y:S01]  /*0170*/  IMAD.IADD R9, R3, 0x1, -R0 ;  /* 0x0000000103097824 */ /* 0x000fe200078e0a00 */
[----:B------:R-:W-:Y:S01]  /*0180*/  LOP3.LUT R0, R4, 0xfffffffc, RZ, 0xc0, !PT ;  /* 0xfffffffc04007812 */ /* 0x000fe200078ec0ff */
[----:B------:R-:W-:Y:S01]  /*0190*/  IMAD.IADD R5, R16, 0x1, -R5 ;  /* 0x0000000110057824 */ /* 0x000fe200078e0a05 */
[----:B------:R-:W-:Y:S01]  /*01a0*/  LOP3.LUT R3, R2, 0xfffffff0, RZ, 0xc0, !PT ;  /* 0xfffffff002037812 */ /* 0x000fe200078ec0ff */
[----:B------:R-:W-:-:S02]  /*01b0*/  IMAD.SHL.U32 R2, R6, 0x40, RZ ;  /* 0x0000004006027824 */ /* 0x000fc400078e00ff */
[C---:B------:R-:W-:Y:S02]  /*01c0*/  IMAD.IADD R4, R16.reuse, 0x1, -R0 ;  /* 0x0000000110047824 */ /* 0x040fe400078e0a00 */
[----:B------:R-:W-:Y:S01]  /*01d0*/  IMAD.IADD R3, R16, 0x1, -R3 ;  /* 0x0000000110037824 */ /* 0x000fe200078e0a03 */
[----:B------:R-:W-:Y:S01]  /*01e0*/  LOP3.LUT R0, R2, 0x1c0, RZ, 0xc0, !PT ;  /* 0x000001c002007812 */ /* 0x000fe200078ec0ff */
[C---:B------:R-:W-:Y:S01]  /*01f0*/  IMAD.SHL.U32 R233, R5.reuse, 0x8, RZ ;  /* 0x0000000805e97824 */ /* 0x040fe200078e00ff */
[----:B------:R-:W-:Y:S01]  /*0200*/  LEA.HI R2, R4, R4, RZ, 0x1 ;  /* 0x0000000404027211 */ /* 0x000fe200078f08ff */
[----:B------:R-:W-:Y:S01]  /*0210*/  IMAD.SHL.U32 R5, R5, 0x40, RZ ;  /* 0x0000004005057824 */ /* 0x000fe200078e00ff */
[----:B------:R-:W-:Y:S02]  /*0220*/  SHF.R.S32.HI R7, RZ, 0x1f, R3 ;  /* 0x0000001fff077819 */ /* 0x000fe40000011403 */
[----:B------:R-:W-:Y:S02]  /*0230*/  SHF.R.U32.HI R6, RZ, 0x3, R0 ;  /* 0x00000003ff067819 */ /* 0x000fe40000011600 */
[----:B------:R-:W-:-:S02]  /*0240*/  LOP3.LUT R2, R2, 0x1ffffffe, RZ, 0xc0, !PT ;  /* 0x1ffffffe02027812 */ /* 0x000fc400078ec0ff */
[----:B------:R-:W-:Y:S02]  /*0250*/  LOP3.LUT R0, R0, 0x38, R233, 0xf8, !PT ;  /* 0x0000003800007812 */ /* 0x000fe400078ef8e9 */
[----:B------:R-:W-:Y:S01]  /*0260*/  LEA.HI R203, R7, R3, RZ, 0x3 ;  /* 0x0000000307cb7211 */ /* 0x000fe200078f18ff */
[----:B------:R-:W-:Y:S01]  /*0270*/  IMAD.IADD R11, R4, 0x1, -R2 ;  /* 0x00000001040b7824 */ /* 0x000fe200078e0a02 */
[----:B------:R-:W-:Y:S02]  /*0280*/  LOP3.LUT R7, R0, R6, RZ, 0x3c, !PT ;  /* 0x0000000600077212 */ /* 0x000fe400078e3cff */
[----:B------:R-:W-:Y:S02]  /*0290*/  LOP3.LUT R0, R5, 0x1c0, RZ, 0xc0, !PT ;  /* 0x000001c005007812 */ /* 0x000fe400078ec0ff */
[C---:B------:R-:W-:Y:S01]  /*02a0*/  LOP3.LUT R2, R203.reuse, 0xfffffff8, RZ, 0xc0, !PT ;  /* 0xfffffff8cb027812 */ /* 0x040fe200078ec0ff */
[----:B------:R-:W-:Y:S01]  /*02b0*/  IMAD.SHL.U32 R203, R203, 0x40, RZ ;  /* 0x00000040cbcb7824 */ /* 0x000fe200078e00ff */
[----:B------:R-:W-:-:S02]  /*02c0*/  LOP3.LUT R5, R0, 0x8, R10, 0xf8, !PT ;  /* 0x0000000800057812 */ /* 0x000fc400078ef80a */
[----:B------:R-:W-:Y:S01]  /*02d0*/  SHF.R.U32.HI R4, RZ, 0x3, R0 ;  /* 0x00000003ff047819 */ /* 0x000fe20000011600 */
[----:B------:R-:W-:Y:S01]  /*02e0*/  IMAD.IADD R6, R3, 0x1, -R2 ;  /* 0x0000000103067824 */ /* 0x000fe200078e0a02 */
[----:B------:R-:W-:Y:S01]  /*02f0*/  IADD3 R234, R233, 0x40, RZ ;  /* 0x00000040e9ea7810 */ /* 0x000fe20007ffe0ff */
[----:B------:R-:W-:Y:S01]  /*0300*/  IMAD.SHL.U32 R0, R8, 0x8, RZ ;  /* 0x0000000808007824 */ /* 0x000fe200078e00ff */
[----:B------:R-:W-:Y:S01]  /*0310*/  LEA.HI R8, R12, R16, RZ, 0x5 ;  /* 0x000000100c087211 */ /* 0x000fe200078f28ff */
[----:B------:R-:W-:Y:S01]  /*0320*/  IMAD.SHL.U32 R3, R9, 0x8, RZ ;  /* 0x0000000809037824 */ /* 0x000fe200078e00ff */
[----:B------:R-:W-:Y:S01]  /*0330*/  LOP3.LUT R200, R5, R4, RZ, 0x3c, !PT ;  /* 0x0000000405c87212 */ /* 0x000fe200078e3cff */
[----:B------:R-:W-:Y:S01]  /*0340*/  IMAD.SHL.U32 R4, R6, 0x40, RZ ;  /* 0x0000004006047824 */ /* 0x000fe200078e00ff */
[----:B------:R-:W-:Y:S01]  /*0350*/  LOP3.LUT R2, R8, 0xffffffe0, RZ, 0xc0, !PT ;  /* 0xffffffe008027812 */ /* 0x000fe200078ec0ff */
[----:B------:R-:W-:Y:S01]  /*0360*/  IMAD.MOV.U32 R5, RZ, RZ, 0x10 ;  /* 0x00000010ff057424 */ /* 0x000fe200078e00ff */
[----:B------:R-:W-:Y:S01]  /*0370*/  LOP3.LUT R7, R7, 0x7ffffe00, R0, 0xf8, !PT ;  /* 0x7ffffe0007077812 */ /* 0x000fe200078ef800 */
[----:B------:R-:W-:Y:S01]  /*0380*/  IMAD R200, R9, 0x200, R200 ;  /* 0x0000020009c87824 */ /* 0x000fe200078e02c8 */
[----:B------:R-:W-:Y:S01]  /*0390*/  LOP3.LUT R0, R4, 0x1c0, RZ, 0xc0, !PT ;  /* 0x000001c004007812 */ /* 0x000fe200078ec0ff */
[----:B------:R-:W-:Y:S01]  /*03a0*/  IMAD.IADD R15, R16, 0x1, -R2 ;  /* 0x00000001100f7824 */ /* 0x000fe200078e0a02 */
[--C-:B------:R-:W-:Y:S01]  /*03b0*/  SHF.R.S32.HI R224, RZ, 0x5, R8.reuse ;  /* 0x00000005ffe07819 */ /* 0x100fe20000011408 */
[----:B------:R-:W-:Y:S01]  /*03c0*/  IMAD.SHL.U32 R229, R7, 0x2, RZ ;  /* 0x0000000207e57824 */ /* 0x000fe200078e00ff */
[----:B------:R-:W-:-:S02]  /*03d0*/  SHF.R.S32.HI R4, RZ, 0x1f, R8 ;  /* 0x0000001fff047819 */ /* 0x000fc40000011408 */
[----:B------:R-:W-:Y:S02]  /*03e0*/  LOP3.LUT R3, R0, 0x8, R3, 0xf8, !PT ;  /* 0x0000000800037812 */ /* 0x000fe400078ef803 */
[----:B------:R-:W-:Y:S02]  /*03f0*/  SHF.R.U32.HI R2, RZ, 0x3, R0 ;  /* 0x00000003ff027819 */ /* 0x000fe40000011600 */
[----:B------:R-:W-:Y:S02]  /*0400*/  LEA.HI R0, R4, R224, RZ, 0x3 ;  /* 0x000000e004007211 */ /* 0x000fe400078f18ff */
[----:B------:R-:W-:Y:S02]  /*0410*/  SHF.R.S32.HI R4, RZ, 0x1f, R15 ;  /* 0x0000001fff047819 */ /* 0x000fe4000001140f */
[----:B------:R-:W-:Y:S02]  /*0420*/  R2P PR, R6, 0x6 ;  /* 0x0000000606007804 */ /* 0x000fe40000000000 */
[----:B------:R-:W-:-:S02]  /*0430*/  LOP3.LUT R0, R0, 0xffffff8, RZ, 0xc0, !PT ;  /* 0x0ffffff800007812 */ /* 0x000fc400078ec0ff */
[----:B------:R-:W-:Y:S02]  /*0440*/  LOP3.LUT R6, R3, R2, RZ, 0x3c, !PT ;  /* 0x0000000203067212 */ /* 0x000fe400078e3cff */
[----:B------:R-:W-:Y:S01]  /*0450*/  LEA.HI R3, R4, R15, RZ, 0x2 ;  /* 0x0000000f04037211 */ /* 0x000fe200078f10ff */
[----:B------:R-:W-:Y:S01]  /*0460*/  IMAD.IADD R2, R224, 0x1, -R0 ;  /* 0x00000001e0027824 */ /* 0x000fe200078e0a00 */
[----:B------:R-:W-:Y:S02]  /*0470*/  SEL R5, R5, 0xfffffff0, !P1 ;  /* 0xfffffff005057807 */ /* 0x000fe40004800000 */
[----:B------:R-:W-:Y:S02]  /*0480*/  SHF.R.S32.HI R0, RZ, 0x2, R3 ;  /* 0x00000002ff007819 */ /* 0x000fe40000011403 */
[----:B------:R-:W-:Y:S02]  /*0490*/  LOP3.LUT R3, R3, 0x7ffffffc, RZ, 0xc0, !PT ;  /* 0x7ffffffc03037812 */ /* 0x000fe400078ec0ff */
[----:B------:R-:W-:Y:S01]  /*04a0*/  SEL R4, R206, 0xffffffe0, !P2 ;  /* 0xffffffe0ce047807 */ /* 0x000fe20005000000 */
[----:B------:R-:W-:Y:S01]  /*04b0*/  IMAD R14, R2, 0x10, R0 ;  /* 0x00000010020e7824 */ /* 0x000fe200078e0200 */
[----:B------:R-:W-:Y:S01]  /*04c0*/  LEA.HI R0, R12, R16, RZ, 0x7 ;  /* 0x000000100c007211 */ /* 0x000fe200078f38ff */
[----:B------:R-:W-:Y:S01]  /*04d0*/  IMAD.IADD R3, R15, 0x1, -R3 ;  /* 0x000000010f037824 */ /* 0x000fe200078e0a03 */
[----:B------:R-:W-:Y:S01]  /*04e0*/  LOP3.LUT R203, R6, 0x7ffffe00, R203, 0xf8, !PT ;  /* 0x7ffffe0006cb7812 */ /* 0x000fe200078ef8cb */
[----:B------:R-:W-:Y:S01]  /*04f0*/  IMAD.IADD R2, R5, 0x1, R4 ;  /* 0x0000000105027824 */ /* 0x000fe200078e0204 */
[----:B------:R-:W-:Y:S01]  /*0500*/  SHF.R.S32.HI R0, RZ, 0x7, R0 ;  /* 0x00000007ff007819 */ /* 0x000fe20000011400 */
[----:B------:R-:W-:Y:S01]  /*0510*/  IMAD.SHL.U32 R3, R3, 0x2, RZ ;  /* 0x0000000203037824 */ /* 0x000fe200078e00ff */
[----:B------:R-:W-:Y:S01]  /*0520*/  SHF.R.S32.HI R0, RZ, 0x1f, R234 ;  /* 0x0000001fff007819 */ /* 0x000fe200000114ea */
[----:B------:R-:W-:Y:S01]  /*0530*/  IMAD R0, R11, 0x8, R14 ;  /* 0x000000080b007824 */ /* 0x000fe200078e020e */
[----:B------:R1:W-:Y:S01]  /*0540*/  STL [R1+0xd0], R14 ;  /* 0x0000d00e01007387 */ /* 0x0003e20000100800 */
[----:B------:R-:W-:Y:S01]  /*0550*/  IMAD.MOV.U32 R4, RZ, RZ, 0x40 ;  /* 0x00000040ff047424 */ /* 0x000fe200078e00ff */
[----:B------:R-:W-:-:S02]  /*0560*/  IADD3 R19, R3, 0x8, RZ ;  /* 0x0000000803137810 */ /* 0x000fc40007ffe0ff */
[C---:B------:R-:W-:Y:S01]  /*0570*/  IADD3 R18, R3.reuse, 0x10, RZ ;  /* 0x0000001003127810 */ /* 0x040fe20007ffe0ff */
[----:B------:R2:W-:Y:S01]  /*0580*/  STL [R1+0x4c], R13 ;  /* 0x00004c0d01007387 */ /* 0x0005e20000100800 */
[C---:B------:R-:W-:Y:S02]  /*0590*/  IADD3 R17, R3.reuse, 0x18, RZ ;  /* 0x0000001803117810 */ /* 0x040fe40007ffe0ff */
[C---:B------:R-:W-:Y:S01]  /*05a0*/  IADD3 R16, R3.reuse, 0x20, RZ ;  /* 0x0000002003107810 */ /* 0x040fe20007ffe0ff */
[----:B------:R3:W-:Y:S01]  /*05b0*/  STL [R1+0xc8], R0 ;  /* 0x0000c80001007387 */ /* 0x0007e20000100800 */
[C---:B------:R-:W-:Y:S02]  /*05c0*/  IADD3 R15, R3.reuse, 0x28, RZ ;  /* 0x00000028030f7810 */ /* 0x040fe40007ffe0ff */
[C---:B------:R-:W-:Y:S01]  /*05d0*/  IADD3 R12, R3.reuse, 0x40, RZ ;  /* 0x00000040030c7810 */ /* 0x040fe20007ffe0ff */
[----:B------:R4:W-:Y:S01]  /*05e0*/  STL [R1+0x38], R3 ;  /* 0x0000380301007387 */ /* 0x0009e20000100800 */
[----:B------:R-:W-:-:S02]  /*05f0*/  IADD3 R10, R3, 0x48, RZ ;  /* 0x00000048030a7810 */ /* 0x000fc40007ffe0ff */
[C---:B------:R-:W-:Y:S01]  /*0600*/  IADD3 R9, R3.reuse, 0x50, RZ ;  /* 0x0000005003097810 */ /* 0x040fe20007ffe0ff */
[----:B------:R-:W-:Y:S01]  /*0610*/  STL [R1+0x88], R19 ;  /* 0x0000881301007387 */ /* 0x000fe20000100800 */
[C---:B------:R-:W-:Y:S02]  /*0620*/  IADD3 R8, R3.reuse, 0x58, RZ ;  /* 0x0000005803087810 */ /* 0x040fe40007ffe0ff */
[C---:B------:R-:W-:Y:S01]  /*0630*/  IADD3 R7, R3.reuse, 0x60, RZ ;  /* 0x0000006003077810 */ /* 0x040fe20007ffe0ff */
[----:B------:R-:W-:Y:S01]  /*0640*/  STL [R1+0x84], R18 ;  /* 0x0000841201007387 */ /* 0x000fe20000100800 */
[C---:B------:R-:W-:Y:S02]  /*0650*/  IADD3 R6, R3.reuse, 0x68, RZ ;  /* 0x0000006803067810 */ /* 0x040fe40007ffe0ff */
[----:B------:R-:W-:Y:S01]  /*0660*/  SHF.R.S32.HI R5, RZ, 0x1f, R233 ;  /* 0x0000001fff057819 */ /* 0x000fe200000114e9 */
[----:B------:R-:W-:Y:S01]  /*0670*/  STL [R1+0x80], R17 ;  /* 0x0000801101007387 */ /* 0x000fe20000100800 */
[----:B-1----:R-:W-:-:S02]  /*0680*/  IADD3 R14, R3, 0x30, RZ ;  /* 0x00000030030e7810 */ /* 0x002fc40007ffe0ff */
[C---:B------:R-:W-:Y:S01]  /*0690*/  IADD3 R5, R3.reuse, 0x70, RZ ;  /* 0x0000007003057810 */ /* 0x040fe20007ffe0ff */
[----:B------:R-:W-:Y:S01]  /*06a0*/  STL [R1+0x7c], R16 ;  /* 0x00007c1001007387 */ /* 0x000fe20000100800 */
[C---:B--2---:R-:W-:Y:S02]  /*06b0*/  IADD3 R13, R3.reuse, 0x38, RZ ;  /* 0x00000038030d7810 */ /* 0x044fe40007ffe0ff */
[----:B------:R-:W-:Y:S01]  /*06c0*/  SHF.R.S32.HI R11, RZ, 0x1f, R18 ;  /* 0x0000001fff0b7819 */ /* 0x000fe20000011412 */
[----:B------:R-:W-:Y:S01]  /*06d0*/  STL [R1+0x78], R15 ;  /* 0x0000780f01007387 */ /* 0x000fe20000100800 */
[----:B---3--:R-:W-:Y:S02]  /*06e0*/  SEL R0, R4, 0xffffffc0, !P2 ;  /* 0xffffffc004007807 */ /* 0x008fe40005000000 */
[----:B------:R-:W-:Y:S01]  /*06f0*/  SHF.R.S32.HI R4, RZ, 0x1f, R19 ;  /* 0x0000001fff047819 */ /* 0x000fe20000011413 */
[----:B------:R1:W-:Y:S01]  /*0700*/  STL [R1+0x74], R14 ;  /* 0x0000740e01007387 */ /* 0x0003e20000100800 */
[----:B----4-:R-:W-:-:S02]  /*0710*/  IADD3 R3, R3, 0x78, RZ ;  /* 0x0000007803037810 */ /* 0x010fc40007ffe0ff */
[----:B------:R-:W-:Y:S01]  /*0720*/  LEA R203, R203, 0x100, 0x1 ;  /* 0x00000100cbcb7811 */ /* 0x000fe200078e08ff */
[----:B------:R-:W-:Y:S01]  /*0730*/  STL [R1+0x70], R13 ;  /* 0x0000700d01007387 */ /* 0x000fe20000100800 */
[----:B------:R-:W-:Y:S02]  /*0740*/  SEL R206, R206, 0xffffffe0, !P1 ;  /* 0xffffffe0cece7807 */ /* 0x000fe40004800000 */
[----:B------:R-:W-:Y:S01]  /*0750*/  LEA R200, R200, 0x8100, 0x1 ;  /* 0x00008100c8c87811 */ /* 0x000fe200078e08ff */
[----:B------:R-:W-:Y:S01]  /*0760*/  STL [R1+0x6c], R12 ;  /* 0x00006c0c01007387 */ /* 0x000fe20000100800 */
[--C-:B------:R-:W-:Y:S02]  /*0770*/  IMAD R224, R224, 0x800, R203.reuse ;  /* 0x00000800e0e07824 */ /* 0x100fe400078e02cb */
[C---:B------:R-:W-:Y:S01]  /*0780*/  IMAD.IADD R205, R203.reuse, 0x1, R206 ;  /* 0x00000001cbcd7824 */ /* 0x040fe200078e02ce */
[----:B------:R2:W-:Y:S01]  /*0790*/  STL [R1+0x68], R10 ;  /* 0x0000680a01007387 */ /* 0x0005e20000100800 */
[----:B------:R-:W-:Y:S01]  /*07a0*/  IMAD.IADD R225, R206, 0x1, R224 ;  /* 0x00000001cee17824 */ /* 0x000fe200078e02e0 */
[----:B------:R-:W-:Y:S01]  /*07b0*/  IADD3 R206, R0, R203, R206 ;  /* 0x000000cb00ce7210 */ /* 0x000fe20007ffe0ce */
[----:B------:R-:W-:Y:S01]  /*07c0*/  IMAD R216, R2, 0x2, R203 ;  /* 0x0000000202d87824 */ /* 0x000fe200078e02cb */
[----:B------:R3:W-:Y:S01]  /*07d0*/  STL [R1+0x64], R9 ;  /* 0x0000640901007387 */ /* 0x0007e20000100800 */
[----:B------:R-:W-:-:S02]  /*07e0*/  IMAD.IADD R204, R203, 0x1, R0 ;  /* 0x00000001cbcc7824 */ /* 0x000fc400078e0200 */
[C---:B------:R-:W-:Y:S01]  /*07f0*/  IMAD.IADD R227, R0.reuse, 0x1, R224 ;  /* 0x0000000100e37824 */ /* 0x040fe200078e02e0 */
[----:B------:R-:W-:Y:S01]  /*0800*/  STL [R1+0x60], R8 ;  /* 0x0000600801007387 */ /* 0x000fe20000100800 */
[----:B------:R-:W-:-:S03]  /*0810*/  IMAD.IADD R226, R0, 0x1, R225 ;  /* 0x0000000100e27824 */ /* 0x000fc600078e02e1 */
[----:B------:R4:W-:Y:S01]  /*0820*/  STL [R1+0x5c], R7 ;  /* 0x00005c0701007387 */ /* 0x0009e20000100800 */
[----:B-1----:R-:W-:-:S03]  /*0830*/  SHF.R.S32.HI R14, RZ, 0x1f, R14 ;  /* 0x0000001fff0e7819 */ /* 0x002fc6000001140e */
[----:B------:R1:W-:Y:S04]  /*0840*/  STL [R1+0x58], R6 ;  /* 0x0000580601007387 */ /* 0x0003e80000100800 */
[----:B------:R5:W-:Y:S04]  /*0850*/  STL [R1+0xc4], R4 ;  /* 0x0000c40401007387 */ /* 0x000be80000100800 */
[----:B------:R-:W-:Y:S01]  /*0860*/  STL [R1+0x54], R5 ;  /* 0x0000540501007387 */ /* 0x000fe20000100800 */
[----:B--2---:R-:W-:-:S03]  /*0870*/  SHF.R.S32.HI R10, RZ, 0x1f, R10 ;  /* 0x0000001fff0a7819 */ /* 0x004fc6000001140a */
[----:B------:R2:W-:Y:S01]  /*0880*/  STL [R1+0xc0], R11 ;  /* 0x0000c00b01007387 */ /* 0x0005e20000100800 */
[----:B---3--:R-:W-:-:S03]  /*0890*/  SHF.R.S32.HI R9, RZ, 0x1f, R9 ;  /* 0x0000001fff097819 */ /* 0x008fc60000011409 */
[----:B------:R3:W-:Y:S01]  /*08a0*/  STL [R1+0x50], R3 ;  /* 0x0000500301007387 */ /* 0x0007e20000100800 */
[----:B----4-:R-:W-:Y:S02]  /*08b0*/  SHF.R.S32.HI R7, RZ, 0x1f, R7 ;  /* 0x0000001fff077819 */ /* 0x010fe40000011407 */
[----:B-1----:R-:W-:Y:S02]  /*08c0*/  SHF.R.S32.HI R6, RZ, 0x1f, R6 ;  /* 0x0000001fff067819 */ /* 0x002fe40000011406 */
[----:B-----5:R-:W-:-:S05]  /*08d0*/  SHF.R.S32.HI R4, RZ, 0x1f, R17 ;  /* 0x0000001fff047819 */ /* 0x020fca0000011411 */
[----:B------:R1:W-:Y:S01]  /*08e0*/  STL [R1+0xbc], R4 ;  /* 0x0000bc0401007387 */ /* 0x0003e20000100800 */
[----:B--2---:R-:W-:Y:S02]  /*08f0*/  SHF.R.S32.HI R11, RZ, 0x1f, R16 ;  /* 0x0000001fff0b7819 */ /* 0x004fe40000011410 */
[----:B---3--:R-:W-:-:S03]  /*0900*/  SHF.R.S32.HI R3, RZ, 0x1f, R3 ;  /* 0x0000001fff037819 */ /* 0x008fc60000011403 */
[----:B------:R2:W-:Y:S01]  /*0910*/  STL [R1+0xb8], R11 ;  /* 0x0000b80b01007387 */ /* 0x0005e20000100800 */
[----:B-1----:R-:W-:-:S05]  /*0920*/  SHF.R.S32.HI R4, RZ, 0x1f, R15 ;  /* 0x0000001fff047819 */ /* 0x002fca000001140f */
[----:B------:R1:W-:Y:S01]  /*0930*/  STL [R1+0xb4], R4 ;  /* 0x0000b40401007387 */ /* 0x0003e20000100800 */
[----:B--2---:R-:W-:-:S03]  /*0940*/  SHF.R.S32.HI R11, RZ, 0x1f, R13 ;  /* 0x0000001fff0b7819 */ /* 0x004fc6000001140d */
[----:B------:R-:W-:Y:S04]  /*0950*/  STL [R1+0xb0], R14 ;  /* 0x0000b00e01007387 */ /* 0x000fe80000100800 */
[----:B------:R-:W-:Y:S01]  /*0960*/  STL [R1+0xac], R11 ;  /* 0x0000ac0b01007387 */ /* 0x000fe20000100800 */
[----:B-1----:R-:W-:-:S05]  /*0970*/  SHF.R.S32.HI R4, RZ, 0x1f, R12 ;  /* 0x0000001fff047819 */ /* 0x002fca000001140c */
[----:B------:R1:W-:Y:S04]  /*0980*/  STL [R1+0xa8], R4 ;  /* 0x0000a80401007387 */ /* 0x0003e80000100800 */
[----:B------:R-:W-:Y:S04]  /*0990*/  STL [R1+0xa4], R10 ;  /* 0x0000a40a01007387 */ /* 0x000fe80000100800 */
[----:B------:R-:W-:Y:S01]  /*09a0*/  STL [R1+0xa0], R9 ;  /* 0x0000a00901007387 */ /* 0x000fe20000100800 */
[----:B-1----:R-:W-:-:S05]  /*09b0*/  SHF.R.S32.HI R4, RZ, 0x1f, R8 ;  /* 0x0000001fff047819 */ /* 0x002fca0000011408 */
[----:B------:R1:W-:Y:S04]  /*09c0*/  STL [R1+0x9c], R4 ;  /* 0x00009c0401007387 */ /* 0x0003e80000100800 */
[----:B------:R2:W-:Y:S04]  /*09d0*/  STL [R1+0x98], R7 ;  /* 0x0000980701007387 */ /* 0x0005e80000100800 */
[----:B------:R2:W-:Y:S01]  /*09e0*/  STL [R1+0x94], R6 ;  /* 0x0000940601007387 */ /* 0x0005e20000100800 */
[----:B-1----:R-:W-:-:S05]  /*09f0*/  SHF.R.S32.HI R4, RZ, 0x1f, R5 ;  /* 0x0000001fff047819 */ /* 0x002fca0000011405 */
[----:B------:R2:W-:Y:S04]  /*0a00*/  STL [R1+0x90], R4 ;  /* 0x0000900401007387 */ /* 0x0005e80000100800 */
[----:B------:R2:W-:Y:S02]  /*0a10*/  STL [R1+0x8c], R3 ;  /* 0x00008c0301007387 */ /* 0x0005e40000100800 */
.L_x_114:
[----:B--2---:R-:W2:Y:S01]  /*0a20*/  LDL R4, [R1+0x4c] ;  /* 0x00004c0001047983 */ /* 0x004ea20000100800 */
[----:B------:R-:W-:Y:S01]  /*0a30*/  IMAD.MOV.U32 R0, RZ, RZ, c[0x0][0x560] ;  /* 0x00015800ff007624 */ /* 0x000fe200078e00ff */
[----:B------:R-:W-:Y:S01]  /*0a40*/  YIELD ;  /* 0x0000000000007946 */ /* 0x000fe20003800000 */
[----:B------:R-:W-:Y:S03]  /*0a50*/  BSSY B0, `(.L_x_69) ;  /* 0x0000016000007945 */ /* 0x000fe60003800000 */
[----:B------:R-:W-:-:S13]  /*0a60*/  ISETP.NE.AND P0, PT, R0, 0x1, PT ;  /* 0x000000010000780c */ /* 0x000fda0003f05270 */
[----:B--2---:R-:W-:Y:S01]  /*0a70*/  @P0 IMAD.HI.U32 R0, R4, c[0x0][0x564], RZ ;  /* 0x0001590004000a27 */ /* 0x004fe200078e00ff */
[----:B------:R-:W-:-:S04]  /*0a80*/  MOV R3, R4 ;  /* 0x0000000400037202 */ /* 0x000fc80000000f00 */
[----:B------:R-:W-:-:S04]  /*0a90*/  @P0 SHF.R.U32.HI R3, RZ, c[0x0][0x568], R0 ;  /* 0x00015a00ff030a19 */ /* 0x000fc80000011600 */
[----:B------:R-:W-:Y:S01]  /*0aa0*/  ISETP.GE.AND P0, PT, R3, c[0x0][0x578], PT ;  /* 0x00015e0003007a0c */ /* 0x000fe20003f06270 */
[----:B------:R-:W-:-:S04]  /*0ab0*/  IMAD.MOV R2, RZ, RZ, -R3 ;  /* 0x000000ffff027224 */ /* 0x000fc800078e0a03 */
[----:B------:R-:W-:-:S08]  /*0ac0*/  IMAD R2, R2, c[0x0][0x560], R4 ;  /* 0x0001580002027a24 */ /* 0x000fd000078e0204 */
[----:B------:R-:W-:Y:S05]  /*0ad0*/  @!P0 BRA `(.L_x_70) ;  /* 0x0000007000008947 */ /* 0x000fea0003800000 */
[----:B------:R-:W-:-:S04]  /*0ae0*/  MOV R0, c[0x0][0x56c] ;  /* 0x00015b0000007a02 */ /* 0x000fc80000000f00 */
[----:B------:R-:W-:Y:S02]  /*0af0*/  ISETP.NE.AND P0, PT, R0, 0x1, PT ;  /* 0x000000010000780c */ /* 0x000fe40003f05270 */
[----:B------:R-:W-:-:S11]  /*0b00*/  MOV R0, R2 ;  /* 0x0000000200007202 */ /* 0x000fd60000000f00 */
[----:B------:R-:W-:-:S05]  /*0b10*/  @P0 IMAD.HI.U32 R4, R2, c[0x0][0x570], RZ ;  /* 0x00015c0002040a27 */ /* 0x000fca00078e00ff */
[----:B------:R-:W-:-:S05]  /*0b20*/  @P0 SHF.R.U32.HI R0, RZ, c[0x0][0x574], R4 ;  /* 0x00015d00ff000a19 */ /* 0x000fca0000011604 */
[----:B------:R-:W-:Y:S01]  /*0b30*/  IMAD R4, R0, c[0x0][0x56c], RZ ;  /* 0x00015b0000047a24 */ /* 0x000fe200078e02ff */
[----:B------:R-:W-:Y:S05]  /*0b40*/  BRA `(.L_x_71) ;  /* 0x0000006000007947 */ /* 0x000fea0003800000 */
.L_x_70:
[----:B------:R-:W-:-:S04]  /*0b50*/  MOV R0, c[0x0][0x554] ;  /* 0x0001550000007a02 */ /* 0x000fc80000000f00 */
[----:B------:R-:W-:Y:S02]  /*0b60*/  ISETP.NE.AND P0, PT, R0, 0x1, PT ;  /* 0x000000010000780c */ /* 0x000fe40003f05270 */
[----:B------:R-:W-:-:S11]  /*0b70*/  MOV R0, R2 ;  /* 0x0000000200007202 */ /* 0x000fd60000000f00 */
[----:B------:R-:W-:-:S05]  /*0b80*/  @P0 IMAD.HI.U32 R4, R2, c[0x0][0x558], RZ ;  /* 0x0001560002040a27 */ /* 0x000fca00078e00ff */
[----:B------:R-:W-:-:S05]  /*0b90*/  @P0 SHF.R.U32.HI R0, RZ, c[0x0][0x55c], R4 ;  /* 0x00015700ff000a19 */ /* 0x000fca0000011604 */
[----:B------:R-:W-:Y:S02]  /*0ba0*/  IMAD R4, R0, c[0x0][0x554], RZ ;  /* 0x0001550000047a24 */ /* 0x000fe400078e02ff */
.L_x_71:
[----:B------:R-:W-:Y:S05]  /*0bb0*/  BSYNC B0 ;  /* 0x0000000000007941 */ /* 0x000fea0003800000 */
.L_x_69:
[----:B------:R-:W-:Y:S01]  /*0bc0*/  IMAD.MOV.U32 R5, RZ, RZ, c[0x0][0x548] ;  /* 0x00015200ff057624 */ /* 0x000fe200078e00ff */
[----:B------:R-:W-:Y:S01]  /*0bd0*/  ISETP.NE.U32.AND P0, PT, RZ, c[0x0][0x370], PT ;  /* 0x0000dc00ff007a0c */ /* 0x000fe20003f05070 */
[----:B------:R-:W-:Y:S02]  /*0be0*/  IMAD.IADD R4, R2, 0x1, -R4 ;  /* 0x0000000102047824 */ /* 0x000fe400078e0a04 */
[----:B------:R-:W-:Y:S01]  /*0bf0*/  IMAD.MOV.U32 R169, RZ, RZ, RZ ;  /* 0x000000ffffa97224 */ /* 0x000fe200078e00ff */
[----:B------:R-:W-:Y:S01]  /*0c00*/  ISETP.NE.AND P1, PT, R5, 0x1, PT ;  /* 0x000000010500780c */ /* 0x000fe20003f25270 */
[----:B------:R-:W-:Y:S01]  /*0c10*/  IMAD R4, R3, c[0x0][0x554], R4 ;  /* 0x0001550003047a24 */ /* 0x000fe200078e0204 */
[----:B------:R-:W-:-:S03]  /*0c20*/  ISETP.NE.AND.EX P0, PT, RZ, c[0x0][0x374], PT, P0 ;  /* 0x0000dd00ff007a0c */ /* 0x000fc60003f05300 */
[----:B------:R-:W-:-:S08]  /*0c30*/  IMAD.MOV.U32 R14, RZ, RZ, R4 ;  /* 0x000000ffff0e7224 */ /* 0x000fd000078e0004 */
[----:B------:R-:W-:-:S04]  /*0c40*/  @P1 IMAD.HI.U32 R2, R4, c[0x0][0x54c], RZ ;  /* 0x0001530004021a27 */ /* 0x000fc800078e00ff */
[----:B------:R-:W-:Y:S01]  /*0c50*/  @P0 IMAD.MOV.U32 R3, RZ, RZ, 0x4 ;  /* 0x00000004ff030424 */ /* 0x000fe200078e00ff */
[----:B------:R-:W-:-:S05]  /*0c60*/  @P1 SHF.R.U32.HI R14, RZ, c[0x0][0x550], R2 ;  /* 0x00015400ff0e1a19 */ /* 0x000fca0000011602 */
[----:B------:R-:W-:Y:S01]  /*0c70*/  @P0 IMAD.WIDE R2, R14, R3, c[0x0][0x370] ;  /* 0x0000dc000e020625 */ /* 0x000fe200078e0203 */
[----:B------:R-:W-:Y:S01]  /*0c80*/  MOV R12, c[0x0][0x2c4] ;  /* 0x0000b100000c7a02 */ /* 0x000fe20000000f00 */
[----:B------:R1:W-:Y:S04]  /*0c90*/  STL [R1+0x3c], R14 ;  /* 0x00003c0e01007387 */ /* 0x0003e80000100800 */
[----:B------:R2:W3:Y:S01]  /*0ca0*/  @P0 LDG.E R169, [R2.64] ;  /* 0x0000000602a90981 */ /* 0x0004e2000c1e1900 */
[----:B------:R-:W-:Y:S01]  /*0cb0*/  IMAD.MOV.U32 R11, RZ, RZ, R0 ;  /* 0x000000ffff0b7224 */ /* 0x000fe200078e0000 */
[----:B------:R-:W-:Y:S01]  /*0cc0*/  ISETP.NE.AND P4, PT, R12, 0x1, PT ;  /* 0x000000010c00780c */ /* 0x000fe20003f85270 */
[----:B------:R-:W-:Y:S01]  /*0cd0*/  IMAD.MOV.U32 R5, RZ, RZ, 0x80 ;  /* 0x00000080ff057424 */ /* 0x000fe200078e00ff */
[----:B------:R-:W-:Y:S04]  /*0ce0*/  BSSY B0, `(.L_x_72) ;  /* 0x0000041000007945 */ /* 0x000fe80003800000 */
[----:B------:R-:W-:Y:S01]  /*0cf0*/  IADD3 R5, R5, -c[0x0][0x168], RZ ;  /* 0x80005a0005057a10 */ /* 0x000fe20007ffe0ff */
[----:B--2---:R-:W-:-:S05]  /*0d00*/  IMAD.MOV.U32 R2, RZ, RZ, c[0x0][0x53c] ;  /* 0x00014f00ff027624 */ /* 0x004fca00078e00ff */
[----:B------:R-:W-:Y:S02]  /*0d10*/  ISETP.NE.AND P0, PT, R2, 0x1, PT ;  /* 0x000000010200780c */ /* 0x000fe40003f05270 */
[----:B------:R-:W-:-:S11]  /*0d20*/  LOP3.LUT R2, R0, 0x1ffffff, RZ, 0x3c, !PT ;  /* 0x01ffffff00027812 */ /* 0x000fd600078e3cff */
[----:B------:R-:W-:Y:S01]  /*0d30*/  @P0 IMAD.HI.U32 R3, R0, c[0x0][0x540], RZ ;  /* 0x0001500000030a27 */ /* 0x000fe200078e00ff */
[----:B------:R-:W-:-:S03]  /*0d40*/  IADD3 R0, R2, c[0x0][0x53c], RZ ;  /* 0x00014f0002007a10 */ /* 0x000fc60007ffe0ff */
[----:B------:R-:W-:Y:S01]  /*0d50*/  IMAD.MOV.U32 R2, RZ, RZ, c[0x0][0x2ac] ;  /* 0x0000ab00ff027624 */ /* 0x000fe200078e00ff */
[----:B------:R-:W-:-:S03]  /*0d60*/  @P0 SHF.R.U32.HI R11, RZ, c[0x0][0x544], R3 ;  /* 0x00015100ff0b0a19 */ /* 0x000fc60000011603 */
[C---:B------:R-:W-:Y:S02]  /*0d70*/  IMAD R238, R2.reuse, c[0x0][0x1d0], RZ ;  /* 0x0000740002ee7a24 */ /* 0x040fe400078e02ff */
[----:B------:R-:W-:Y:S01]  /*0d80*/  IMAD R0, R11, c[0x0][0x53c], R0 ;  /* 0x00014f000b007a24 */ /* 0x000fe200078e0200 */
[----:B------:R1:W-:Y:S01]  /*0d90*/  STL [R1+0x44], R11 ;  /* 0x0000440b01007387 */ /* 0x0003e20000100800 */
[----:B------:R-:W-:Y:S01]  /*0da0*/  IMAD R2, R2, c[0x0][0x1d0], R5 ;  /* 0x0000740002027a24 */ /* 0x000fe200078e0205 */
[----:B------:R-:W-:Y:S01]  /*0db0*/  IADD3 R5, R238, 0x7f, RZ ;  /* 0x0000007fee057810 */ /* 0x000fe20007ffe0ff */
[----:B------:R-:W-:-:S05]  /*0dc0*/  IMAD.SHL.U32 R13, R0, 0x80, RZ ;  /* 0x00000080000d7824 */ /* 0x000fca00078e00ff */
[----:B------:R-:W-:Y:S01]  /*0dd0*/  IADD3 R0, R13, 0x7f, RZ ;  /* 0x0000007f0d007810 */ /* 0x000fe20007ffe0ff */
[----:B------:R1:W-:Y:S04]  /*0de0*/  STL [R1+0x48], R13 ;  /* 0x0000480d01007387 */ /* 0x0003e80000100800 */
[----:B------:R-:W-:-:S05]  /*0df0*/  @P4 IMAD.HI.U32 R3, R0, c[0x0][0x2c8], RZ ;  /* 0x0000b20000034a27 */ /* 0x000fca00078e00ff */
[----:B------:R-:W-:-:S04]  /*0e00*/  @P4 SHF.R.U32.HI R0, RZ, c[0x0][0x2cc], R3 ;  /* 0x0000b300ff004a19 */ /* 0x000fc80000011603 */
[----:B------:R-:W-:Y:S02]  /*0e10*/  IADD3 R0, R2, R0, RZ ;  /* 0x0000000002007210 */ /* 0x000fe40007ffe0ff */
[----:B------:R-:W-:Y:S02]  /*0e20*/  SHF.R.S32.HI R2, RZ, 0x1f, R5 ;  /* 0x0000001fff027819 */ /* 0x000fe40000011405 */
[----:B------:R-:W-:Y:S02]  /*0e30*/  SHF.R.S32.HI R3, RZ, 0x1f, R0 ;  /* 0x0000001fff037819 */ /* 0x000fe40000011400 */
[----:B------:R-:W-:Y:S02]  /*0e40*/  LEA.HI R2, R2, R5, RZ, 0x7 ;  /* 0x0000000502027211 */ /* 0x000fe400078f38ff */
[----:B------:R-:W-:Y:S02]  /*0e50*/  LEA.HI R3, R3, R0, RZ, 0x7 ;  /* 0x0000000003037211 */ /* 0x000fe400078f38ff */
[----:B------:R-:W-:-:S02]  /*0e60*/  SHF.R.S32.HI R0, RZ, 0x7, R2 ;  /* 0x00000007ff007819 */ /* 0x000fc40000011402 */
[----:B------:R-:W-:-:S04]  /*0e70*/  SHF.R.S32.HI R2, RZ, 0x7, R3 ;  /* 0x00000007ff027819 */ /* 0x000fc80000011403 */
[----:B------:R-:W-:Y:S01]  /*0e80*/  IMNMX R7, R0, R2, PT ;  /* 0x0000000200077217 */ /* 0x000fe20003800200 */
[----:B------:R-:W-:Y:S02]  /*0e90*/  IMAD.MOV R0, RZ, RZ, -R14 ;  /* 0x000000ffff007224 */ /* 0x000fe400078e0a0e */
[----:B------:R-:W-:Y:S01]  /*0ea0*/  IMAD.MOV.U32 R2, RZ, RZ, RZ ;  /* 0x000000ffff027224 */ /* 0x000fe200078e00ff */
[----:B------:R-:W-:Y:S01]  /*0eb0*/  ISETP.GE.AND P0, PT, R7, 0x1, PT ;  /* 0x000000010700780c */ /* 0x000fe20003f06270 */
[----:B------:R-:W-:Y:S01]  /*0ec0*/  IMAD R46, R0, c[0x0][0x548], R4 ;  /* 0x00015200002e7a24 */ /* 0x000fe200078e0204 */
[----:B---3--:R1:W-:Y:S04]  /*0ed0*/  STL [R1+0x10], R169 ;  /* 0x000010a901007387 */ /* 0x0083e80000100800 */
[----:B------:R1:W-:Y:S07]  /*0ee0*/  STL [R1+0x40], R46 ;  /* 0x0000402e01007387 */ /* 0x0003ee0000100800 */
[----:B------:R-:W-:Y:S05]  /*0ef0*/  @!P0 BRA `(.L_x_73) ;  /* 0x000001f000008947 */ /* 0x000fea0003800000 */
[----:B------:R-:W-:-:S04]  /*0f00*/  SHF.R.U32.HI R0, RZ, 0x10, R11 ;  /* 0x00000010ff007819 */ /* 0x000fc8000001160b */
[----:B------:R-:W-:-:S04]  /*0f10*/  ISETP.NE.AND P0, PT, R0, RZ, PT ;  /* 0x000000ff0000720c */ /* 0x000fc80003f05270 */
[----:B------:R-:W-:-:S04]  /*0f20*/  SEL R0, R0, c[0x0][0x338], P0 ;  /* 0x0000ce0000007a07 */ /* 0x000fc80000000000 */
[----:B------:R-:W-:Y:S02]  /*0f30*/  IABS R3, R0 ;  /* 0x0000000000037213 */ /* 0x000fe40000000000 */
[----:B------:R-:W-:Y:S02]  /*0f40*/  IADD3 R6, R0, -0x1, R7 ;  /* 0xffffffff00067810 */ /* 0x000fe40007ffe007 */
[----:B------:R-:W2:Y:S02]  /*0f50*/  I2F.RP R4, R3 ;  /* 0x0000000300047306 */ /* 0x000ea40000209400 */
[----:B------:R-:W-:Y:S02]  /*0f60*/  IABS R10, R6 ;  /* 0x00000006000a7213 */ /* 0x000fe40000000000 */
[----:B------:R-:W-:-:S04]  /*0f70*/  LOP3.LUT R6, R6, R0, RZ, 0x3c, !PT ;  /* 0x0000000006067212 */ /* 0x000fc800078e3cff */
[----:B------:R-:W-:Y:S01]  /*0f80*/  ISETP.GE.AND P0, PT, R6, RZ, PT ;  /* 0x000000ff0600720c */ /* 0x000fe20003f06270 */
[----:B--2---:R-:W2:Y:S02]  /*0f90*/  MUFU.RCP R4, R4 ;  /* 0x0000000400047308 */ /* 0x004ea40000001000 */
[----:B--2---:R-:W-:-:S06]  /*0fa0*/  IADD3 R4, R4, 0xffffffe, RZ ;  /* 0x0ffffffe04047810 */ /* 0x004fcc0007ffe0ff */
[----:B------:R-:W2:Y:S02]  /*0fb0*/  F2I.FTZ.U32.TRUNC.NTZ R5, R4 ;  /* 0x0000000400057305 */ /* 0x000ea4000021f000 */
[----:B--2---:R-:W-:Y:S02]  /*0fc0*/  IMAD.MOV R2, RZ, RZ, -R5 ;  /* 0x000000ffff027224 */ /* 0x004fe400078e0a05 */
[----:B------:R-:W-:Y:S02]  /*0fd0*/  IMAD.MOV.U32 R4, RZ, RZ, RZ ;  /* 0x000000ffff047224 */ /* 0x000fe400078e00ff */
[----:B------:R-:W-:Y:S01]  /*0fe0*/  IMAD.MOV.U32 R8, RZ, RZ, R2 ;  /* 0x000000ffff087224 */ /* 0x000fe200078e0002 */
[----:B------:R-:W-:-:S03]  /*0ff0*/  IABS R2, R0 ;  /* 0x0000000000027213 */ /* 0x000fc60000000000 */
[----:B------:R-:W-:Y:S02]  /*1000*/  IMAD R8, R8, R3, RZ ;  /* 0x0000000308087224 */ /* 0x000fe400078e02ff */
[----:B------:R-:W-:Y:S02]  /*1010*/  IMAD.MOV R9, RZ, RZ, -R2 ;  /* 0x000000ffff097224 */ /* 0x000fe400078e0a02 */
[----:B------:R-:W-:-:S04]  /*1020*/  IMAD.HI.U32 R2, R5, R8, R4 ;  /* 0x0000000805027227 */ /* 0x000fc800078e0004 */
[----:B------:R-:W-:Y:S02]  /*1030*/  IMAD.MOV.U32 R4, RZ, RZ, R10 ;  /* 0x000000ffff047224 */ /* 0x000fe400078e000a */
[----:B------:R-:W-:Y:S02]  /*1040*/  IMAD.MOV.U32 R5, RZ, RZ, R9 ;  /* 0x000000ffff057224 */ /* 0x000fe400078e0009 */
[----:B------:R-:W-:-:S04]  /*1050*/  IMAD.HI.U32 R2, R2, R4, RZ ;  /* 0x0000000402027227 */ /* 0x000fc800078e00ff */
[----:B------:R-:W-:-:S05]  /*1060*/  IMAD R4, R2, R5, R4 ;  /* 0x0000000502047224 */ /* 0x000fca00078e0204 */
[----:B------:R-:W-:-:S13]  /*1070*/  ISETP.GT.U32.AND P1, PT, R3, R4, PT ;  /* 0x000000040300720c */ /* 0x000fda0003f24070 */
[----:B------:R-:W-:Y:S01]  /*1080*/  @!P1 IMAD.IADD R4, R4, 0x1, -R3 ;  /* 0x0000000104049824 */ /* 0x000fe200078e0a03 */
[----:B------:R-:W-:Y:S02]  /*1090*/  @!P1 IADD3 R2, R2, 0x1, RZ ;  /* 0x0000000102029810 */ /* 0x000fe40007ffe0ff */
[----:B------:R-:W-:Y:S02]  /*10a0*/  ISETP.NE.AND P1, PT, R0, RZ, PT ;  /* 0x000000ff0000720c */ /* 0x000fe40003f25270 */
[----:B------:R-:W-:-:S13]  /*10b0*/  ISETP.GE.U32.AND P2, PT, R4, R3, PT ;  /* 0x000000030400720c */ /* 0x000fda0003f46070 */
[----:B------:R-:W-:-:S05]  /*10c0*/  @P2 IADD3 R2, R2, 0x1, RZ ;  /* 0x0000000102022810 */ /* 0x000fca0007ffe0ff */
[----:B------:R-:W-:Y:S01]  /*10d0*/  @!P0 IMAD.MOV R2, RZ, RZ, -R2 ;  /* 0x000000ffff028224 */ /* 0x000fe200078e0a02 */
[----:B------:R-:W-:Y:S02]  /*10e0*/  @!P1 LOP3.LUT R2, RZ, R0, RZ, 0x33, !PT ;  /* 0x00000000ff029212 */ /* 0x000fe400078e33ff */
.L_x_73:
[----:B------:R-:W-:Y:S05]  /*10f0*/  BSYNC B0 ;  /* 0x0000000000007941 */ /* 0x000fea0003800000 */
.L_x_72:
[----:B------:R-:W-:Y:S01]  /*1100*/  LOP3.LUT R0, R11, 0xffff, RZ, 0xc0, !PT ;  /* 0x0000ffff0b007812 */ /* 0x000fe200078ec0ff */
[----:B------:R-:W-:Y:S01]  /*1110*/  CS2R R16, SRZ ;  /* 0x0000000000107805 */ /* 0x000fe2000001ff00 */
[----:B------:R-:W-:Y:S01]  /*1120*/  CS2R R74, SRZ ;  /* 0x00000000004a7805 */ /* 0x000fe2000001ff00 */
[----:B------:R-:W-:Y:S01]  /*1130*/  CS2R R72, SRZ ;  /* 0x0000000000487805 */ /* 0x000fe2000001ff00 */
[----:B------:R-:W-:Y:S01]  /*1140*/  CS2R R78, SRZ ;  /* 0x00000000004e7805 */ /* 0x000fe2000001ff00 */
[----:B------:R-:W-:Y:S01]  /*1150*/  IMAD R172, R0, R2, RZ ;  /* 0x0000000200ac7224 */ /* 0x000fe200078e02ff */
[----:B------:R-:W-:Y:S01]  /*1160*/  PRMT R0, RZ, 0x7610, R0 ;  /* 0x00007610ff007816 */ /* 0x000fe20000000000 */
[----:B------:R-:W-:Y:S01]  /*1170*/  CS2R R76, SRZ ;  /* 0x00000000004c7805 */ /* 0x000fe2000001ff00 */
[----:B------:R-:W-:Y:S01]  /*1180*/  CS2R R82, SRZ ;  /* 0x0000000000527805 */ /* 0x000fe2000001ff00 */
[----:B------:R-:W-:Y:S01]  /*1190*/  IMAD.IADD R2, R172, 0x1, R2 ;  /* 0x00000001ac027824 */ /* 0x000fe200078e0202 */
[----:B------:R2:W-:Y:S01]  /*11a0*/  STL [R1+0x4], R172 ;  /* 0x000004ac01007387 */ /* 0x0005e20000100800 */
[----:B------:R-:W-:Y:S01]  /*11b0*/  CS2R R80, SRZ ;  /* 0x0000000000507805 */ /* 0x000fe2000001ff00 */
[----:B------:R-:W-:Y:S01]  /*11c0*/  CS2R R86, SRZ ;  /* 0x0000000000567805 */ /* 0x000fe2000001ff00 */
[----:B------:R-:W-:Y:S01]  /*11d0*/  CS2R R84, SRZ ;  /* 0x0000000000547805 */ /* 0x000fe2000001ff00 */
[----:B------:R-:W-:Y:S01]  /*11e0*/  IMNMX R237, R7, R2, PT ;  /* 0x0000000207ed7217 */ /* 0x000fe20003800200 */
        /* <DEDUP_REMOVED lines=26> */
[----:B--2---:R-:W-:-:S04]  /*1390*/  ISETP.NE.U32.AND P0, PT, RZ, c[0x0][0x340], PT ;  /* 0x0000d000ff007a0c */ /* 0x004fc80003f05070 */
[----:B------:R-:W-:-:S13]  /*13a0*/  ISETP.NE.AND.EX P0, PT, RZ, c[0x0][0x344], PT, P0 ;  /* 0x0000d100ff007a0c */ /* 0x000fda0003f05300 */
[----:B------:R-:W-:-:S04]  /*13b0*/  @P0 IMAD.MOV.U32 R2, RZ, RZ, 0x4 ;  /* 0x00000004ff020424 */ /* 0x000fc800078e00ff */
[----:B------:R-:W-:-:S05]  /*13c0*/  @P0 IMAD.WIDE R2, R14, R2, c[0x0][0x340] ;  /* 0x0000d0000e020625 */ /* 0x000fca00078e0202 */
[----:B------:R2:W5:Y:S01]  /*13d0*/  @P0 LDG.E R0, [R2.64] ;  /* 0x0000000602000981 */ /* 0x000562000c1e1900 */
[----:B------:R-:W-:Y:S01]  /*13e0*/  WARPSYNC 0xffffffff ;  /* 0xffffffff00007948 */ /* 0x000fe20003800000 */
[----:B------:R-:W-:Y:S01]  /*13f0*/  IADD3 R160, R237, -0x1, RZ ;  /* 0xffffffffeda07810 */ /* 0x000fe20007ffe0ff */
[----:B------:R-:W-:-:S03]  /*1400*/  @!P0 IMAD.MOV.U32 R0, RZ, RZ, R14 ;  /* 0x000000ffff008224 */ /* 0x000fc600078e000e */
[----:B--2---:R-:W2:Y:S01]  /*1410*/  S2R R4, SR_TID.X ;  /* 0x0000000000047919 */ /* 0x004ea20000002100 */
[----:B------:R-:W-:Y:S01]  /*1420*/  IMAD.MOV.U32 R2, RZ, RZ, c[0x0][0x2b8] ;  /* 0x0000ae00ff027624 */ /* 0x000fe200078e00ff */
[----:B-----5:R-:W-:Y:S01]  /*1430*/  SHF.R.S32.HI R3, RZ, 0x1f, R0 ;  /* 0x0000001fff037819 */ /* 0x020fe20000011400 */
[----:B------:R-:W-:Y:S01]  /*1440*/  IMAD.WIDE.U32 R170, R0, c[0x0][0x2b0], RZ ;  /* 0x0000ac0000aa7a25 */ /* 0x000fe200078e00ff */
[----:B------:R-:W-:Y:S02]  /*1450*/  BAR.SYNC.DEFER_BLOCKING 0x0 ;  /* 0x0000000000007b1d */ /* 0x000fe40000010000 */
[----:B------:R-:W-:Y:S01]  /*1460*/  ISETP.NE.AND P3, PT, R2, 0x1, PT ;  /* 0x000000010200780c */ /* 0x000fe20003f65270 */
[----:B------:R-:W-:Y:S01]  /*1470*/  IMAD.MOV.U32 R230, RZ, RZ, RZ ;  /* 0x000000ffffe67224 */ /* 0x000fe200078e00ff */
[----:B------:R-:W-:-:S02]  /*1480*/  SHF.R.S32.HI R41, RZ, 0x1f, R46 ;  /* 0x0000001fff297819 */ /* 0x000fc4000001142e */
[----:B------:R-:W-:Y:S01]  /*1490*/  SHF.R.S32.HI R6, RZ, 0x1f, R14 ;  /* 0x0000001fff067819 */ /* 0x000fe2000001140e */
[----:B------:R-:W-:Y:S01]  /*14a0*/  IMAD R16, R12, c[0x0][0x168], RZ ;  /* 0x00005a000c107a24 */ /* 0x000fe200078e02ff */
[----:B------:R-:W-:Y:S02]  /*14b0*/  SHF.R.S32.HI R43, RZ, 0x1f, R233 ;  /* 0x0000001fff2b7819 */ /* 0x000fe400000114e9 */
[----:B--2---:R-:W-:Y:S02]  /*14c0*/  SHF.R.S32.HI R18, RZ, 0x1f, R4 ;  /* 0x0000001fff127819 */ /* 0x004fe40000011404 */
[----:B------:R-:W-:Y:S02]  /*14d0*/  SHF.R.S32.HI R42, RZ, 0x1f, R234 ;  /* 0x0000001fff2a7819 */ /* 0x000fe400000114ea */
[----:B------:R-:W-:Y:S02]  /*14e0*/  ISETP.GE.AND P2, PT, R233, c[0x0][0x198], PT ;  /* 0x00006600e9007a0c */ /* 0x000fe40003f46270 */
[----:B------:R-:W-:Y:S01]  /*14f0*/  ISETP.GE.AND P6, PT, R234, c[0x0][0x198], PT ;  /* 0x00006600ea007a0c */ /* 0x000fe20003fc6270 */
[----:B------:R-:W-:Y:S01]  /*1500*/  IMAD.WIDE.U32 R166, R46, c[0x0][0x1e8], RZ ;  /* 0x00007a002ea67a25 */ /* 0x000fe200078e00ff */
[----:B------:R-:W-:Y:S01]  /*1510*/  LEA.HI R18, R18, R4, RZ, 0x3 ;  /* 0x0000000412127211 */ /* 0x000fe200078f18ff */
[----:B------:R-:W-:Y:S01]  /*1520*/  STL.64 [R1+0x20], R170 ;  /* 0x000020aa01007387 */ /* 0x000fe20000100a00 */
[----:B------:R-:W-:-:S02]  /*1530*/  SHF.R.S32.HI R19, RZ, 0x1f, R4 ;  /* 0x0000001fff137819 */ /* 0x000fc40000011404 */
[----:B------:R-:W-:Y:S02]  /*1540*/  LOP3.LUT R18, R18, 0xfffffff8, RZ, 0xc0, !PT ;  /* 0xfffffff812127812 */ /* 0x000fe400078ec0ff */
[----:B------:R-:W-:-:S03]  /*1550*/  LEA.HI R19, R19, R4, RZ, 0x3 ;  /* 0x0000000413137211 */ /* 0x000fc600078f18ff */
[----:B------:R-:W-:Y:S01]  /*1560*/  IMAD.IADD R18, R4, 0x1, -R18 ;  /* 0x0000000104127824 */ /* 0x000fe200078e0a12 */
[----:B------:R-:W-:-:S05]  /*1570*/  SHF.R.S32.HI R19, RZ, 0x3, R19 ;  /* 0x00000003ff137819 */ /* 0x000fca0000011413 */
[----:B------:R-:W-:-:S04]  /*1580*/  IMAD R161, R18, 0x20, R19 ;  /* 0x0000002012a17824 */ /* 0x000fc800078e0213 */
[----:B------:R-:W-:-:S04]  /*1590*/  IMAD R2, R160, 0x80, R161 ;  /* 0x00000080a0027824 */ /* 0x000fc800078e02a1 */
[C---:B-1----:R-:W-:Y:S01]  /*15a0*/  IMAD.IADD R11, R2.reuse, 0x1, R169 ;  /* 0x00000001020b7824 */ /* 0x042fe200078e02a9 */
[----:B------:R-:W-:Y:S01]  /*15b0*/  ISETP.GE.AND P1, PT, R2, R238, PT ;  /* 0x000000ee0200720c */ /* 0x000fe20003f26270 */
[----:B------:R-:W-:Y:S02]  /*15c0*/  IMAD R2, R3, c[0x0][0x2b0], RZ ;  /* 0x0000ac0003027a24 */ /* 0x000fe400078e02ff */
[----:B------:R-:W-:Y:S01]  /*15d0*/  @P3 IMAD.HI.U32 R3, R11, c[0x0][0x2bc], RZ ;  /* 0x0000af000b033a27 */ /* 0x000fe200078e00ff */
[----:B------:R-:W-:-:S03]  /*15e0*/  ISETP.GT.OR P1, PT, R161, 0x7f, P1 ;  /* 0x0000007fa100780c */ /* 0x000fc60000f24670 */
[----:B------:R-:W-:Y:S01]  /*15f0*/  IMAD.MOV.U32 R10, RZ, RZ, R11 ;  /* 0x000000ffff0a7224 */ /* 0x000fe200078e000b */
[----:B------:R-:W-:Y:S01]  /*1600*/  @P3 SHF.R.U32.HI R10, RZ, c[0x0][0x2c0], R3 ;  /* 0x0000b000ff0a3a19 */ /* 0x000fe20000011603 */
[----:B------:R-:W-:-:S04]  /*1610*/  IMAD R2, R0, c[0x0][0x2b4], R2 ;  /* 0x0000ad0000027a24 */ /* 0x000fc800078e0202 */
[----:B------:R-:W-:-:S04]  /*1620*/  IMAD.IADD R168, R171, 0x1, R2 ;  /* 0x00000001aba87824 */ /* 0x000fc800078e0202 */
[----:B------:R-:W-:Y:S01]  /*1630*/  @!P1 IADD3 R0, P0, R10, R170, RZ ;  /* 0x000000aa0a009210 */ /* 0x000fe20007f1e0ff */
[----:B------:R-:W-:Y:S02]  /*1640*/  IMAD R5, R41, c[0x0][0x1b8], RZ ;  /* 0x00006e0029057a24 */ /* 0x000fe400078e02ff */
[----:B------:R-:W-:Y:S01]  /*1650*/  IMAD R162, R160, -0x80, R238 ;  /* 0xffffff80a0a27824 */ /* 0x000fe200078e02ee */
[----:B------:R-:W-:Y:S01]  /*1660*/  @!P1 LEA.HI.X.SX32 R3, R10, R168, 0x1, P0 ;  /* 0x000000a80a039211 */ /* 0x000fe200000f0eff */
[----:B------:R-:W-:Y:S01]  /*1670*/  IMAD.IADD R4, R13, 0x1, R161 ;  /* 0x000000010d047824 */ /* 0x000fe200078e02a1 */
[----:B------:R-:W-:Y:S01]  /*1680*/  @!P1 LEA R2, P0, R0, c[0x0][0x2a0], 0x2 ;  /* 0x0000a80000029a11 */ /* 0x000fe200078010ff */
[----:B------:R-:W-:Y:S01]  /*1690*/  IMAD.IADD R12, R19, 0x1, R13 ;  /* 0x00000001130c7824 */ /* 0x000fe200078e020d */
[----:B------:R-:W-:Y:S01]  /*16a0*/  IADD3 R207, R200, 0x20, RZ ;  /* 0x00000020c8cf7810 */ /* 0x000fe20007ffe0ff */
[----:B------:R-:W-:Y:S01]  /*16b0*/  IMAD.WIDE.U32 R44, R46, c[0x0][0x210], RZ ;  /* 0x000084002e2c7a25 */ /* 0x000fe200078e00ff */
[----:B------:R-:W-:Y:S01]  /*16c0*/  @!P1 LEA.HI.X R3, R0, c[0x0][0x2a4], R3, 0x2, P0 ;  /* 0x0000a90000039a11 */ /* 0x000fe200000f1403 */
[----:B------:R-:W-:Y:S04]  /*16d0*/  STL [R1+0x30], R168 ;  /* 0x000030a801007387 */ /* 0x000fe80000100800 */
[----:B------:R-:W-:Y:S04]  /*16e0*/  STL.64 [R1+0x18], R166 ;  /* 0x000018a601007387 */ /* 0x000fe80000100a00 */
[----:B------:R1:W2:Y:S01]  /*16f0*/  @!P1 LDG.E R230, [R2.64] ;  /* 0x0000000602e69981 */ /* 0x0002a2000c1e1900 */
[----:B------:R-:W-:Y:S01]  /*1700*/  IMAD R5, R46, c[0x0][0x1bc], R5 ;  /* 0x00006f002e057a24 */ /* 0x000fe200078e0205 */
[----:B------:R-:W-:Y:S01]  /*1710*/  BSSY B0, `(.L_x_75) ;  /* 0x00001f4000007945 */ /* 0x000fe20003800000 */
[----:B------:R-:W-:-:S04]  /*1720*/  @P4 IMAD.HI.U32 R7, R4, c[0x0][0x2c8], RZ ;  /* 0x0000b20004074a27 */ /* 0x000fc800078e00ff */
[----:B------:R-:W-:Y:S01]  /*1730*/  IMAD.MOV.U32 R0, RZ, RZ, R4 ;  /* 0x000000ffff007224 */ /* 0x000fe200078e0004 */
[----:B------:R-:W-:Y:S01]  /*1740*/  @P4 SHF.R.U32.HI R0, RZ, c[0x0][0x2cc], R7 ;  /* 0x0000b300ff004a19 */ /* 0x000fe20000011607 */
[----:B------:R-:W-:Y:S02]  /*1750*/  IMAD.SHL.U32 R164, R234, 0x2, RZ ;  /* 0x00000002eaa47824 */ /* 0x000fe400078e00ff */
[----:B------:R-:W-:Y:S01]  /*1760*/  IMAD.SHL.U32 R163, R233, 0x2, RZ ;  /* 0x00000002e9a37824 */ /* 0x000fe200078e00ff */
[----:B------:R-:W-:Y:S01]  /*1770*/  SHF.R.S32.HI R7, RZ, 0x1f, R0 ;  /* 0x0000001fff077819 */ /* 0x000fe20000011400 */
[----:B-1----:R-:W-:-:S04]  /*1780*/  IMAD.WIDE.U32 R2, R46, c[0x0][0x1b8], RZ ;  /* 0x00006e002e027a25 */ /* 0x002fc800078e00ff */
[----:B------:R-:W-:Y:S02]  /*1790*/  IMAD.IADD R3, R3, 0x1, R5 ;  /* 0x0000000103037824 */ /* 0x000fe400078e0205 */
[----:B------:R-:W-:Y:S02]  /*17a0*/  IMAD R5, R6, c[0x0][0x1c0], RZ ;  /* 0x0000700006057a24 */ /* 0x000fe400078e02ff */
[----:B------:R-:W-:-:S04]  /*17b0*/  IMAD.WIDE.U32 R2, R14, c[0x0][0x1c0], R2 ;  /* 0x000070000e027a25 */ /* 0x000fc800078e0002 */
[----:B------:R-:W-:Y:S02]  /*17c0*/  IMAD R6, R14, c[0x0][0x1c4], R5 ;  /* 0x000071000e067a24 */ /* 0x000fe400078e0205 */
[----:B------:R-:W-:Y:S02]  /*17d0*/  IMAD.MOV R5, RZ, RZ, -R0 ;  /* 0x000000ffff057224 */ /* 0x000fe400078e0a00 */
[----:B------:R-:W-:Y:S02]  /*17e0*/  IMAD.IADD R3, R3, 0x1, R6 ;  /* 0x0000000103037824 */ /* 0x000fe400078e0206 */
[----:B------:R-:W-:Y:S02]  /*17f0*/  IMAD R4, R5, c[0x0][0x2c4], R4 ;  /* 0x0000b10005047a24 */ /* 0x000fe400078e0204 */
[----:B------:R-:W-:Y:S02]  /*1800*/  IMAD R5, R7, c[0x0][0x1b0], RZ ;  /* 0x00006c0007057a24 */ /* 0x000fe400078e02ff */
[----:B------:R-:W-:-:S04]  /*1810*/  IMAD.WIDE.U32 R2, R0, c[0x0][0x1b0], R2 ;  /* 0x00006c0000027a25 */ /* 0x000fc800078e0002 */
[----:B------:R-:W-:Y:S01]  /*1820*/  IMAD R6, R0, c[0x0][0x1b4], R5 ;  /* 0x00006d0000067a24 */ /* 0x000fe200078e0205 */
[----:B------:R-:W-:-:S03]  /*1830*/  SHF.R.S32.HI R5, RZ, 0x1f, R4 ;  /* 0x0000001fff057819 */ /* 0x000fc60000011404 */
[----:B------:R-:W-:Y:S01]  /*1840*/  IMAD.IADD R3, R3, 0x1, R6 ;  /* 0x0000000103037824 */ /* 0x000fe200078e0206 */
[----:B------:R-:W-:Y:S01]  /*1850*/  IADD3 R6, R12, 0x20, RZ ;  /* 0x000000200c067810 */ /* 0x000fe20007ffe0ff */
[----:B------:R-:W-:Y:S02]  /*1860*/  IMAD R0, R5, c[0x0][0x1a8], RZ ;  /* 0x00006a0005007a24 */ /* 0x000fe400078e02ff */
[----:B------:R-:W-:-:S04]  /*1870*/  IMAD.WIDE.U32 R2, R4, c[0x0][0x1a8], R2 ;  /* 0x00006a0004027a25 */ /* 0x000fc800078e0002 */
[----:B------:R-:W-:Y:S01]  /*1880*/  IMAD R0, R4, c[0x0][0x1ac], R0 ;  /* 0x00006b0004007a24 */ /* 0x000fe200078e0200 */
[----:B------:R-:W-:-:S03]  /*1890*/  LEA R9, P0, R2, c[0x0][0x160], 0x1 ;  /* 0x0000580002097a11 */ /* 0x000fc600078008ff */
[----:B------:R-:W-:Y:S02]  /*18a0*/  IMAD.IADD R8, R3, 0x1, R0 ;  /* 0x0000000103087824 */ /* 0x000fe400078e0200 */
[----:B------:R-:W1:Y:S03]  /*18b0*/  SHFL.IDX PT, R0, R9, RZ, 0x181f ;  /* 0x00181fff09007589 */ /* 0x000e6600000e0000 */
[----:B------:R-:W-:Y:S01]  /*18c0*/  LEA.HI.X R8, R2, c[0x0][0x164], R8, 0x1, P0 ;  /* 0x0000590002087a11 */ /* 0x000fe200000f0c08 */
[----:B------:R-:W-:Y:S01]  /*18d0*/  IMAD.MOV R2, RZ, RZ, -R10 ;  /* 0x000000ffff027224 */ /* 0x000fe200078e0a0a */
[----:B------:R-:W-:Y:S01]  /*18e0*/  ISETP.GE.AND P0, PT, R12, R16, PT ;  /* 0x000000100c00720c */ /* 0x000fe20003f06270 */
[----:B------:R-:W-:Y:S02]  /*18f0*/  SHFL.IDX PT, R10, R9, 0x1, 0x181f ;  /* 0x00381f00090a7f89 */ /* 0x000fe400000e0000 */
[----:B------:R-:W-:-:S02]  /*1900*/  IMAD R231, R2, c[0x0][0x2b8], R11 ;  /* 0x0000ae0002e77a24 */ /* 0x000fc400078e020b */
[----:B------:R-:W3:Y:S03]  /*1910*/  SHFL.IDX PT, R5, R8, RZ, 0x181f ;  /* 0x00181fff08057589 */ /* 0x000ee600000e0000 */
[----:B------:R-:W-:Y:S01]  /*1920*/  SHF.R.S32.HI R15, RZ, 0x1f, R231 ;  /* 0x0000001fff0f7819 */ /* 0x000fe200000114e7 */
[----:B------:R-:W4:Y:S04]  /*1930*/  SHFL.IDX PT, R11, R8, 0x1, 0x181f ;  /* 0x00381f00080b7f89 */ /* 0x000f2800000e0000 */
[----:B------:R-:W4:Y:S04]  /*1940*/  SHFL.IDX PT, R13, R9, 0x2, 0x181f ;  /* 0x00581f00090d7f89 */ /* 0x000f2800000e0000 */
[----:B------:R-:W4:Y:S01]  /*1950*/  SHFL.IDX PT, R14, R8, 0x2, 0x181f ;  /* 0x00581f00080e7f89 */ /* 0x000f2200000e0000 */
[----:B-1----:R-:W-:-:S02]  /*1960*/  @!P0 LEA R2, P5, R233, R0, 0x1 ;  /* 0x00000000e9028211 */ /* 0x002fc400078a08ff */
[C---:B------:R-:W-:Y:S01]  /*1970*/  @!P0 LEA R4, P1, R234.reuse, R0, 0x1 ;  /* 0x00000000ea048211 */ /* 0x040fe200078208ff */
[----:B------:R-:W-:Y:S01]  /*1980*/  IMAD R0, R15, c[0x0][0x1e0], RZ ;  /* 0x000078000f007a24 */ /* 0x000fe200078e02ff */
[----:B------:R-:W1:Y:S03]  /*1990*/  SHFL.IDX PT, R9, R9, 0x3, 0x181f ;  /* 0x00781f0009097f89 */ /* 0x000e6600000e0000 */
[----:B------:R-:W-:Y:S01]  /*19a0*/  IMAD R0, R231, c[0x0][0x1e4], R0 ;  /* 0x00007900e7007a24 */ /* 0x000fe200078e0200 */
[----:B------:R-:W1:Y:S01]  /*19b0*/  SHFL.IDX PT, R8, R8, 0x3, 0x181f ;  /* 0x00781f0008087f89 */ /* 0x000e6200000e0000 */
[CC--:B---3--:R-:W-:Y:S02]  /*19c0*/  @!P0 LEA.HI.X R3, R233.reuse, R5.reuse, R43, 0x1, P5 ;  /* 0x00000005e9038211 */ /* 0x0c8fe400028f0c2b */
[----:B------:R-:W-:Y:S02]  /*19d0*/  @!P0 LEA.HI.X R5, R234, R5, R42, 0x1, P1 ;  /* 0x00000005ea058211 */ /* 0x000fe400008f0c2a */
[----:B------:R-:W-:Y:S01]  /*19e0*/  ISETP.GE.AND P1, PT, R6, R16, PT ;  /* 0x000000100600720c */ /* 0x000fe20003f26270 */
[----:B------:R3:W-:Y:S04]  /*19f0*/  @!P0 LDGSTS.E.BYPASS.LTC128B.128 [R229+0x100], [R2.64], !P2 ;  /* 0x0010000002e58fae */ /* 0x0007e8000d101d46 */
[----:B------:R1:W-:Y:S08]  /*1a00*/  @!P0 LDGSTS.E.BYPASS.LTC128B.128 [R229+0x4100], [R4.64], !P6 ;  /* 0x0410000004e58fae */ /* 0x0003f0000f101d46 */
[----:B------:R-:W-:-:S04]  /*1a10*/  @!P1 LEA R6, P0, R233, R10, 0x1 ;  /* 0x0000000ae9069211 */ /* 0x000fc800078008ff */
[----:B----4-:R-:W-:-:S05]  /*1a20*/  @!P1 LEA.HI.X R7, R233, R11, R43, 0x1, P0 ;  /* 0x0000000be9079211 */ /* 0x010fca00000f0c2b */
[----:B------:R4:W-:Y:S01]  /*1a30*/  @!P1 LDGSTS.E.BYPASS.LTC128B.128 [R229+0x1100], [R6.64], !P2 ;  /* 0x0110000006e59fae */ /* 0x0009e2000d101d46 */
[----:B---3--:R-:W-:Y:S01]  /*1a40*/  IMAD.WIDE.U32 R2, R231, c[0x0][0x1e0], RZ ;  /* 0x00007800e7027a25 */ /* 0x008fe200078e00ff */
[----:B-1----:R-:W-:-:S03]  /*1a50*/  IADD3 R4, R12, 0x40, RZ ;  /* 0x000000400c047810 */ /* 0x002fc60007ffe0ff */
[----:B------:R-:W-:Y:S01]  /*1a60*/  IMAD.IADD R3, R3, 0x1, R0 ;  /* 0x0000000103037824 */ /* 0x000fe200078e0200 */
[----:B------:R-:W-:Y:S01]  /*1a70*/  IADD3 R12, R12, 0x60, RZ ;  /* 0x000000600c0c7810 */ /* 0x000fe20007ffe0ff */
[----:B------:R-:W-:Y:S01]  /*1a80*/  IMAD R0, R41, c[0x0][0x1e8], RZ ;  /* 0x00007a0029007a24 */ /* 0x000fe200078e02ff */
[----:B------:R-:W-:Y:S02]  /*1a90*/  ISETP.GE.AND P5, PT, R4, R16, PT ;  /* 0x000000100400720c */ /* 0x000fe40003fa6270 */
[----:B------:R-:W-:Y:S01]  /*1aa0*/  @!P1 LEA R4, P0, R234, R10, 0x1 ;  /* 0x0000000aea049211 */ /* 0x000fe200078008ff */
[----:B------:R-:W-:-:S03]  /*1ab0*/  IMAD R0, R46, c[0x0][0x1ec], R0 ;  /* 0x00007b002e007a24 */ /* 0x000fc600078e0200 */
[----:B------:R-:W-:Y:S01]  /*1ac0*/  @!P1 LEA.HI.X R5, R234, R11, R42, 0x1, P0 ;  /* 0x0000000bea059211 */ /* 0x000fe200000f0c2a */
[----:B------:R-:W-:-:S04]  /*1ad0*/  IMAD.IADD R165, R167, 0x1, R0 ;  /* 0x00000001a7a57824 */ /* 0x000fc800078e0200 */
[----:B------:R1:W-:Y:S04]  /*1ae0*/  @!P1 LDGSTS.E.BYPASS.LTC128B.128 [R229+0x5100], [R4.64], !P6 ;  /* 0x0510000004e59fae */ /* 0x0003e8000f101d46 */
[----:B------:R-:W-:Y:S04]  /*1af0*/  STL [R1+0x14], R165 ;  /* 0x000014a501007387 */ /* 0x000fe80000100800 */
[----:B------:R-:W-:Y:S01]  /*1b00*/  STL.64 [R1+0x28], R44 ;  /* 0x0000282c01007387 */ /* 0x000fe20000100a00 */
[----:B-1----:R-:W-:-:S04]  /*1b10*/  @!P5 LEA R4, P1, R233, R13, 0x1 ;  /* 0x0000000de904d211 */ /* 0x002fc800078208ff */
[----:B------:R-:W-:-:S05]  /*1b20*/  @!P5 LEA.HI.X R5, R233, R14, R43, 0x1, P1 ;  /* 0x0000000ee905d211 */ /* 0x000fca00008f0c2b */
[----:B------:R1:W-:Y:S01]  /*1b30*/  @!P5 LDGSTS.E.BYPASS.LTC128B.128 [R229+0x2100], [R4.64], !P2 ;  /* 0x0210000004e5dfae */ /* 0x0003e2000d101d46 */
[----:B--2---:R-:W-:Y:S01]  /*1b40*/  SHF.R.S32.HI R40, RZ, 0x1f, R230 ;  /* 0x0000001fff287819 */ /* 0x004fe200000114e6 */
[----:B------:R-:W-:-:S04]  /*1b50*/  IMAD.WIDE.U32 R2, R230, c[0x0][0x1f0], R2 ;  /* 0x00007c00e6027a25 */ /* 0x000fc800078e0002 */
[----:B----4-:R-:W-:Y:S01]  /*1b60*/  IMAD R7, R40, c[0x0][0x1f0], RZ ;  /* 0x00007c0028077a24 */ /* 0x010fe200078e02ff */
[----:B------:R-:W-:Y:S02]  /*1b70*/  IADD3 R6, P0, R2, R166, RZ ;  /* 0x000000a602067210 */ /* 0x000fe40007f1e0ff */
[----:B------:R-:W-:Y:S01]  /*1b80*/  @!P5 LEA R2, P1, R234, R13, 0x1 ;  /* 0x0000000dea02d211 */ /* 0x000fe200078208ff */
[----:B------:R-:W-:Y:S02]  /*1b90*/  IMAD R7, R230, c[0x0][0x1f4], R7 ;  /* 0x00007d00e6077a24 */ /* 0x000fe400078e0207 */
[----:B------:R-:W-:-:S03]  /*1ba0*/  IMAD.IADD R13, R162, 0x1, -R19 ;  /* 0x00000001a20d7824 */ /* 0x000fc600078e0a13 */
[----:B------:R-:W-:Y:S02]  /*1bb0*/  IADD3.X R7, R165, R3, R7, P0, !PT ;  /* 0x00000003a5077210 */ /* 0x000fe400007fe407 */
[----:B------:R-:W-:Y:S02]  /*1bc0*/  LEA R0, P0, R6, c[0x0][0x1c8], 0x1 ;  /* 0x0000720006007a11 */ /* 0x000fe400078008ff */
[----:B------:R-:W-:Y:S02]  /*1bd0*/  @!P5 LEA.HI.X R3, R234, R14, R42, 0x1, P1 ;  /* 0x0000000eea03d211 */ /* 0x000fe400008f0c2a */
[----:B------:R-:W-:Y:S01]  /*1be0*/  LEA.HI.X R14, R6, c[0x0][0x1cc], R7, 0x1, P0 ;  /* 0x00007300060e7a11 */ /* 0x000fe200000f0c07 */
[----:B------:R-:W-:Y:S01]  /*1bf0*/  SHFL.IDX PT, R10, R0, 0x1, 0x181f ;  /* 0x00381f00000a7f89 */ /* 0x000fe200000e0000 */
[----:B------:R-:W-:-:S03]  /*1c00*/  ISETP.GE.AND P1, PT, R12, R16, PT ;  /* 0x000000100c00720c */ /* 0x000fc60003f26270 */
[----:B------:R-:W2:Y:S04]  /*1c10*/  SHFL.IDX PT, R6, R0, RZ, 0x181f ;  /* 0x00181fff00067589 */ /* 0x000ea800000e0000 */
[----:B------:R-:W3:Y:S04]  /*1c20*/  SHFL.IDX PT, R7, R14, RZ, 0x181f ;  /* 0x00181fff0e077589 */ /* 0x000ee800000e0000 */
[----:B------:R4:W-:Y:S01]  /*1c30*/  @!P5 LDGSTS.E.BYPASS.LTC128B.128 [R229+0x6100], [R2.64], !P6 ;  /* 0x0610000002e5dfae */ /* 0x0009e2000f101d46 */
[----:B------:R-:W-:-:S03]  /*1c40*/  ISETP.GE.AND P5, PT, R13, 0x1, PT ;  /* 0x000000010d00780c */ /* 0x000fc60003fa6270 */
[----:B------:R-:W1:Y:S04]  /*1c50*/  SHFL.IDX PT, R12, R14, 0x1, 0x181f ;  /* 0x00381f000e0c7f89 */ /* 0x000e6800000e0000 */
[----:B------:R-:W-:Y:S01]  /*1c60*/  SHFL.IDX PT, R11, R14, 0x2, 0x181f ;  /* 0x00581f000e0b7f89 */ /* 0x000fe200000e0000 */
[----:B----4-:R-:W-:-:S04]  /*1c70*/  @!P1 LEA R2, P0, R233, R9, 0x1 ;  /* 0x00000009e9029211 */ /* 0x010fc800078008ff */
[CC--:B------:R-:W-:Y:S02]  /*1c80*/  @!P1 LEA.HI.X R3, R233.reuse, R8.reuse, R43, 0x1, P0 ;  /* 0x00000008e9039211 */ /* 0x0c0fe400000f0c2b */
[C---:B-1----:R-:W-:Y:S02]  /*1c90*/  @!P1 LEA R4, P0, R234.reuse, R9, 0x1 ;  /* 0x00000009ea049211 */ /* 0x042fe400078008ff */
[----:B------:R-:W-:Y:S02]  /*1ca0*/  SHFL.IDX PT, R9, R14, 0x3, 0x181f ;  /* 0x00781f000e097f89 */ /* 0x000fe400000e0000 */
[----:B------:R-:W-:Y:S02]  /*1cb0*/  @!P1 LEA.HI.X R5, R234, R8, R42, 0x1, P0 ;  /* 0x00000008ea059211 */ /* 0x000fe400000f0c2a */
[----:B------:R2:W-:Y:S01]  /*1cc0*/  @!P1 LDGSTS.E.BYPASS.LTC128B.128 [R229+0x3100], [R2.64], !P2 ;  /* 0x0310000002e59fae */ /* 0x0005e2000d101d46 */
[----:B------:R-:W-:-:S03]  /*1cd0*/  @P5 ISETP.GE.AND P0, PT, R233, c[0x0][0x1d4], PT ;  /* 0x00007500e9005a0c */ /* 0x000fc60003f06270 */
[----:B------:R-:W1:Y:S04]  /*1ce0*/  SHFL.IDX PT, R8, R0, 0x2, 0x181f ;  /* 0x00581f0000087f89 */ /* 0x000e6800000e0000 */
[----:B------:R4:W-:Y:S04]  /*1cf0*/  @!P1 LDGSTS.E.BYPASS.LTC128B.128 [R229+0x7100], [R4.64], !P6 ;  /* 0x0710000004e59fae */ /* 0x0009e8000f101d46 */
[----:B------:R-:W0:Y:S04]  /*1d00*/  LDGDEPBAR ;  /* 0x00000000000079af */ /* 0x000e280000000000 */
[----:B------:R-:W1:Y:S01]  /*1d10*/  SHFL.IDX PT, R0, R0, 0x3, 0x181f ;  /* 0x00781f0000007f89 */ /* 0x000e6200000e0000 */
[----:B--2---:R-:W-:-:S04]  /*1d20*/  @P5 LEA R2, P2, R233, R6, 0x1 ;  /* 0x00000006e9025211 */ /* 0x004fc800078408ff */
[----:B---3--:R-:W-:Y:S02]  /*1d30*/  @P5 LEA.HI.X R3, R233, R7, R43, 0x1, P2 ;  /* 0x00000007e9035211 */ /* 0x008fe400010f0c2b */
[----:B------:R-:W-:-:S03]  /*1d40*/  ISETP.GE.AND P2, PT, R13, 0x21, PT ;  /* 0x000000210d00780c */ /* 0x000fc60003f46270 */
[----:B------:R2:W-:Y:S01]  /*1d50*/  @P5 LDGSTS.E.BYPASS.LTC128B.128 [R229+0x8100], [R2.64], !P0 ;  /* 0x0810000002e55fae */ /* 0x0005e2000c101d46 */
[C---:B------:R-:W-:Y:S02]  /*1d60*/  @P5 ISETP.GE.AND P0, PT, R234.reuse, c[0x0][0x1d4], PT ;  /* 0x00007500ea005a0c */ /* 0x040fe40003f06270 */
[----:B--2---:R-:W-:-:S07]  /*1d70*/  @P5 LEA R2, P1, R234, R6, 0x1 ;  /* 0x00000006ea025211 */ /* 0x004fce00078208ff */
[C---:B------:R-:W-:Y:S02]  /*1d80*/  @P2 LEA R6, P6, R233.reuse, R10, 0x1 ;  /* 0x0000000ae9062211 */ /* 0x040fe400078c08ff */
[C---:B------:R-:W-:Y:S02]  /*1d90*/  @P5 LEA.HI.X R3, R234.reuse, R7, R42, 0x1, P1 ;  /* 0x00000007ea035211 */ /* 0x040fe400008f0c2a */
[----:B------:R-:W-:Y:S02]  /*1da0*/  @P2 LEA.HI.X R7, R233, R12, R43, 0x1, P6 ;  /* 0x0000000ce9072211 */ /* 0x000fe400030f0c2b */
[----:B------:R-:W-:Y:S01]  /*1db0*/  ISETP.GE.AND P6, PT, R13, 0x41, PT ;  /* 0x000000410d00780c */ /* 0x000fe20003fc6270 */
[----:B------:R1:W-:Y:S01]  /*1dc0*/  @P5 LDGSTS.E.BYPASS.LTC128B.128 [R229+0xc100], [R2.64], !P0 ;  /* 0x0c10000002e55fae */ /* 0x0003e2000c101d46 */
[----:B------:R-:W-:Y:S02]  /*1dd0*/  @P2 ISETP.GE.AND P1, PT, R233, c[0x0][0x1d4], PT ;  /* 0x00007500e9002a0c */ /* 0x000fe40003f26270 */
[----:B----4-:R-:W-:-:S04]  /*1de0*/  @P2 LEA R4, P0, R234, R10, 0x1 ;  /* 0x0000000aea042211 */ /* 0x010fc800078008ff */
[----:B------:R-:W-:-:S05]  /*1df0*/  @P2 LEA.HI.X R5, R234, R12, R42, 0x1, P0 ;  /* 0x0000000cea052211 */ /* 0x000fca00000f0c2a */
[C---:B------:R-:W-:Y:S02]  /*1e00*/  @P6 ISETP.GE.AND P0, PT, R233.reuse, c[0x0][0x1d4], PT ;  /* 0x00007500e9006a0c */ /* 0x040fe40003f06270 */
[----:B------:R2:W-:Y:S01]  /*1e10*/  @P2 LDGSTS.E.BYPASS.LTC128B.128 [R229+0x9100], [R6.64], !P1 ;  /* 0x0910000006e52fae */ /* 0x0005e2000c901d46 */
[----:B------:R-:W-:Y:S02]  /*1e20*/  @P2 ISETP.GE.AND P1, PT, R234, c[0x0][0x1d4], PT ;  /* 0x00007500ea002a0c */ /* 0x000fe40003f26270 */
[----:B-1----:R-:W-:-:S11]  /*1e30*/  @P6 LEA R2, P5, R233, R8, 0x1 ;  /* 0x00000008e9026211 */ /* 0x002fd600078a08ff */
[----:B------:R1:W-:Y:S01]  /*1e40*/  @P2 LDGSTS.E.BYPASS.LTC128B.128 [R229+0xd100], [R4.64], !P1 ;  /* 0x0d10000004e52fae */ /* 0x0003e2000c901d46 */
[----:B------:R-:W-:Y:S02]  /*1e50*/  @P6 LEA.HI.X R3, R233, R11, R43, 0x1, P5 ;  /* 0x0000000be9036211 */ /* 0x000fe400028f0c2b */
[----:B------:R-:W-:-:S03]  /*1e60*/  ISETP.GE.AND P5, PT, R13, 0x61, PT ;  /* 0x000000610d00780c */ /* 0x000fc60003fa6270 */
[----:B------:R3:W-:Y:S01]  /*1e70*/  @P6 LDGSTS.E.BYPASS.LTC128B.128 [R229+0xa100], [R2.64], !P0 ;  /* 0x0a10000002e56fae */ /* 0x0007e2000c101d46 */
[----:B--2---:R-:W-:-:S04]  /*1e80*/  @P6 LEA R6, P2, R234, R8, 0x1 ;  /* 0x00000008ea066211 */ /* 0x004fc800078408ff */
[C---:B------:R-:W-:Y:S02]  /*1e90*/  @P6 LEA.HI.X R7, R234.reuse, R11, R42, 0x1, P2 ;  /* 0x0000000bea076211 */ /* 0x040fe400010f0c2a */
[----:B------:R-:W-:-:S03]  /*1ea0*/  @P6 ISETP.GE.AND P2, PT, R234, c[0x0][0x1d4], PT ;  /* 0x00007500ea006a0c */ /* 0x000fc60003f46270 */
[----:B-1----:R-:W-:-:S04]  /*1eb0*/  @P5 LEA R4, P1, R233, R0, 0x1 ;  /* 0x00000000e9045211 */ /* 0x002fc800078208ff */
[----:B------:R-:W-:-:S06]  /*1ec0*/  @P5 LEA.HI.X R5, R233, R9, R43, 0x1, P1 ;  /* 0x00000009e9055211 */ /* 0x000fcc00008f0c2b */
[----:B------:R1:W-:Y:S01]  /*1ed0*/  @P6 LDGSTS.E.BYPASS.LTC128B.128 [R229+0xe100], [R6.64], !P2 ;  /* 0x0e10000006e56fae */ /* 0x0003e2000d101d46 */
[----:B------:R-:W-:Y:S02]  /*1ee0*/  @P5 ISETP.GE.AND P1, PT, R233, c[0x0][0x1d4], PT ;  /* 0x00007500e9005a0c */ /* 0x000fe40003f26270 */
[----:B---3--:R-:W-:Y:S01]  /*1ef0*/  @P5 LEA R2, P0, R234, R0, 0x1 ;  /* 0x00000000ea025211 */ /* 0x008fe200078008ff */
[----:B------:R-:W-:-:S03]  /*1f00*/  IMAD R0, R15, c[0x0][0x208], RZ ;  /* 0x000082000f007a24 */ /* 0x000fc600078e02ff */
[C---:B------:R-:W-:Y:S01]  /*1f10*/  @P5 LEA.HI.X R3, R234.reuse, R9, R42, 0x1, P0 ;  /* 0x00000009ea035211 */ /* 0x040fe200000f0c2a */
[----:B------:R-:W-:Y:S01]  /*1f20*/  IMAD R0, R231, c[0x0][0x20c], R0 ;  /* 0x00008300e7007a24 */ /* 0x000fe200078e0200 */
[----:B------:R-:W-:-:S05]  /*1f30*/  @P5 ISETP.GE.AND P0, PT, R234, c[0x0][0x1d4], PT ;  /* 0x00007500ea005a0c */ /* 0x000fca0003f06270 */
[----:B------:R1:W-:Y:S08]  /*1f40*/  @P5 LDGSTS.E.BYPASS.LTC128B.128 [R229+0xb100], [R4.64], !P1 ;  /* 0x0b10000004e55fae */ /* 0x0003f0000c901d46 */
[----:B------:R2:W-:Y:S01]  /*1f50*/  @P5 LDGSTS.E.BYPASS.LTC128B.128 [R229+0xf100], [R2.64], !P0 ;  /* 0x0f10000002e55fae */ /* 0x0005e2000c101d46 */
[----:B------:R-:W-:Y:S02]  /*1f60*/  R2P PR, R18, 0x6 ;  /* 0x0000000612007804 */ /* 0x000fe40000000000 */
[----:B------:R-:W-:Y:S01]  /*1f70*/  ISETP.GE.AND P6, PT, R233, c[0x0][0x1d4], PT ;  /* 0x00007500e9007a0c */ /* 0x000fe20003fc6270 */
[----:B------:R-:W0:Y:S10]  /*1f80*/  LDGDEPBAR ;  /* 0x00000000000079af */ /* 0x000e340000000000 */
[----:B------:R-:W-:-:S04]  /*1f90*/  @P1 IADD3 R207, R200, -0x20, RZ ;  /* 0xffffffe0c8cf1810 */ /* 0x000fc80007ffe0ff */
[C---:B------:R-:W-:Y:S02]  /*1fa0*/  IADD3 R208, R207.reuse, 0x4000, RZ ;  /* 0x00004000cfd07810 */ /* 0x040fe40007ffe0ff */
[C---:B------:R-:W-:Y:S02]  /*1fb0*/  IADD3 R210, R207.reuse, 0x5000, RZ ;  /* 0x00005000cfd27810 */ /* 0x040fe40007ffe0ff */
[C---:B------:R-:W-:Y:S02]  /*1fc0*/  IADD3 R211, R207.reuse, 0x5800, RZ ;  /* 0x00005800cfd37810 */ /* 0x040fe40007ffe0ff */
[C---:B------:R-:W-:Y:S02]  /*1fd0*/  IADD3 R209, R207.reuse, 0x4800, RZ ;  /* 0x00004800cfd17810 */ /* 0x040fe40007ffe0ff */
[----:B------:R-:W-:Y:S01]  /*1fe0*/  IADD3 R213, R207, 0x6800, RZ ;  /* 0x00006800cfd57810 */ /* 0x000fe20007ffe0ff */
[----:B--2---:R-:W-:Y:S01]  /*1ff0*/  IMAD.WIDE.U32 R2, R231, c[0x0][0x208], RZ ;  /* 0x00008200e7027a25 */ /* 0x004fe200078e00ff */
[----:B------:R-:W-:-:S04]  /*2000*/  DEPBAR.LE SB0, 0x1 ;  /* 0x000080400000791a */ /* 0x000fc80000000000 */
[----:B------:R-:W-:Y:S01]  /*2010*/  BAR.SYNC.DEFER_BLOCKING 0x0 ;  /* 0x0000000000007b1d */ /* 0x000fe20000010000 */
[----:B------:R-:W-:Y:S01]  /*2020*/  IMAD.IADD R3, R3, 0x1, R0 ;  /* 0x0000000103037824 */ /* 0x000fe200078e0200 */
[----:B------:R-:W-:Y:S01]  /*2030*/  IADD3 R212, R207, 0x6000, RZ ;  /* 0x00006000cfd47810 */ /* 0x000fe20007ffe0ff */
[----:B------:R-:W-:Y:S01]  /*2040*/  IMAD R0, R41, c[0x0][0x210], RZ ;  /* 0x0000840029007a24 */ /* 0x000fe200078e02ff */
[C---:B------:R-:W-:Y:S01]  /*2050*/  IADD3 R214, R207.reuse, 0x7000, RZ ;  /* 0x00007000cfd67810 */ /* 0x040fe20007ffe0ff */
[----:B------:R-:W-:Y:S01]  /*2060*/  IMAD.WIDE.U32 R2, R230, c[0x0][0x218], R2 ;  /* 0x00008600e6027a25 */ /* 0x000fe200078e0002 */
[C---:B------:R-:W-:Y:S02]  /*2070*/  IADD3 R215, R207.reuse, 0x7800, RZ ;  /* 0x00007800cfd77810 */ /* 0x040fe40007ffe0ff */
[----:B------:R-:W-:Y:S01]  /*2080*/  IADD3 R223, R207, 0x3800, RZ ;  /* 0x00003800cfdf7810 */ /* 0x000fe20007ffe0ff */
[----:B------:R-:W-:Y:S01]  /*2090*/  IMAD R0, R46, c[0x0][0x214], R0 ;  /* 0x000085002e007a24 */ /* 0x000fe200078e0200 */
[----:B------:R-:W-:-:S02]  /*20a0*/  IADD3 R2, P0, R2, R44, RZ ;  /* 0x0000002c02027210 */ /* 0x000fc40007f1e0ff */
[C---:B------:R-:W-:Y:S02]  /*20b0*/  IADD3 R222, R207.reuse, 0x3000, RZ ;  /* 0x00003000cfde7810 */ /* 0x040fe40007ffe0ff */
[C---:B------:R-:W-:Y:S02]  /*20c0*/  IADD3 R221, R207.reuse, 0x2800, RZ ;  /* 0x00002800cfdd7810 */ /* 0x040fe40007ffe0ff */
[C---:B------:R-:W-:Y:S02]  /*20d0*/  IADD3 R220, R207.reuse, 0x2000, RZ ;  /* 0x00002000cfdc7810 */ /* 0x040fe40007ffe0ff */
[C---:B------:R-:W-:Y:S02]  /*20e0*/  IADD3 R219, R207.reuse, 0x1800, RZ ;  /* 0x00001800cfdb7810 */ /* 0x040fe40007ffe0ff */
[C---:B------:R-:W-:Y:S02]  /*20f0*/  IADD3 R218, R207.reuse, 0x1000, RZ ;  /* 0x00001000cfda7810 */ /* 0x040fe40007ffe0ff */
[----:B------:R-:W-:Y:S01]  /*2100*/  IADD3 R217, R207, 0x800, RZ ;  /* 0x00000800cfd97810 */ /* 0x000fe20007ffe0ff */
[----:B------:R-:W-:Y:S04]  /*2110*/  LDSM.16.M88.4 R136, [R224] ;  /* 0x00000000e088783b */ /* 0x000fe80000000200 */
[----:B------:R-:W-:Y:S04]  /*2120*/  LDSM.16.M88.4 R140, [R225] ;  /* 0x00000000e18c783b */ /* 0x000fe80000000200 */
[----:B------:R-:W-:Y:S04]  /*2130*/  LDSM.16.M88.4 R176, [R227] ;  /* 0x00000000e3b0783b */ /* 0x000fe80000000200 */
[----:B------:R-:W-:Y:S04]  /*2140*/  LDSM.16.M88.4 R180, [R226] ;  /* 0x00000000e2b4783b */ /* 0x000fe80000000200 */
[----:B------:R-:W-:Y:S04]  /*2150*/  LDSM.16.M88.4 R184, [R224+0x4000] ;  /* 0x00400000e0b8783b */ /* 0x000fe80000000200 */
[----:B------:R-:W-:Y:S04]  /*2160*/  LDSM.16.M88.4 R188, [R225+0x4000] ;  /* 0x00400000e1bc783b */ /* 0x000fe80000000200 */
[----:B------:R-:W-:Y:S04]  /*2170*/  LDSM.16.M88.4 R192, [R227+0x4000] ;  /* 0x00400000e3c0783b */ /* 0x000fe80000000200 */
[----:B------:R-:W-:Y:S04]  /*2180*/  LDSM.16.M88.4 R196, [R226+0x4000] ;  /* 0x00400000e2c4783b */ /* 0x000fe80000000200 */
[----:B------:R-:W-:Y:S06]  /*2190*/  BAR.SYNC.DEFER_BLOCKING 0x0 ;  /* 0x0000000000007b1d */ /* 0x000fec0000010000 */
[----:B------:R-:W-:-:S04]  /*21a0*/  DEPBAR.LE SB0, 0x0 ;  /* 0x000080000000791a */ /* 0x000fc80000000000 */
[----:B------:R-:W-:Y:S06]  /*21b0*/  BAR.SYNC.DEFER_BLOCKING 0x0 ;  /* 0x0000000000007b1d */ /* 0x000fec0000010000 */
[----:B-1----:R-:W1:Y:S04]  /*21c0*/  LDSM.16.M88.4 R4, [R200] ;  /* 0x00000000c804783b */ /* 0x002e680000000200 */
[----:B------:R-:W2:Y:S04]  /*21d0*/  LDSM.16.M88.4 R20, [R200+0x800] ;  /* 0x00080000c814783b */ /* 0x000ea80000000200 */
[----:B------:R-:W-:Y:S04]  /*21e0*/  LDSM.16.M88.4 R36, [R207+0x800] ;  /* 0x00080000cf24783b */ /* 0x000fe80000000200 */
[----:B------:R-:W3:Y:S04]  /*21f0*/  LDSM.16.M88.4 R24, [R207] ;  /* 0x00000000cf18783b */ /* 0x000ee80000000200 */
[----:B------:R-:W4:Y:S04]  /*2200*/  LDSM.16.M88.4 R28, [R200+0x1000] ;  /* 0x00100000c81c783b */ /* 0x000f280000000200 */
[----:B------:R-:W3:Y:S04]  /*2210*/  LDSM.16.M88.4 R48, [R200+0x1800] ;  /* 0x00180000c830783b */ /* 0x000ee80000000200 */
[----:B------:R-:W3:Y:S04]  /*2220*/  LDSM.16.M88.4 R32, [R207+0x1000] ;  /* 0x00100000cf20783b */ /* 0x000ee80000000200 */
[----:B------:R-:W4:Y:S04]  /*2230*/  LDSM.16.M88.4 R52, [R207+0x1800] ;  /* 0x00180000cf34783b */ /* 0x000f280000000200 */
[----:B------:R-:W-:Y:S04]  /*2240*/  LDSM.16.M88.4 R56, [R200+0x3800] ;  /* 0x00380000c838783b */ /* 0x000fe80000000200 */
[----:B------:R-:W-:Y:S01]  /*2250*/  LDSM.16.M88.4 R60, [R207+0x2800] ;  /* 0x00280000cf3c783b */ /* 0x000fe20000000200 */
[C---:B-1----:R-:W-:Y:S03]  /*2260*/  HMMA.16816.F32 R16, R136.reuse, R4, RZ ;  /* 0x000000048810723c */ /* 0x042fe600000018ff */
[----:B------:R-:W-:Y:S05]  /*2270*/  LDSM.16.M88.4 R68, [R207+0x3000] ;  /* 0x00300000cf44783b */ /* 0x000fea0000000200 */
[C---:B------:R-:W-:Y:S08]  /*2280*/  HMMA.16816.F32 R8, R136.reuse, R6, RZ ;  /* 0x000000068808723c */ /* 0x040ff000000018ff */
[----:B--2---:R-:W-:Y:S08]  /*2290*/  HMMA.16816.F32 R4, R136, R20, RZ ;  /* 0x000000148804723c */ /* 0x004ff000000018ff */
[----:B---3--:R-:W-:Y:S08]  /*22a0*/  HMMA.16816.F32 R120, R140, R24, R16 ;  /* 0x000000188c78723c */ /* 0x008ff00000001810 */
[----:B----4-:R-:W-:Y:S08]  /*22b0*/  HMMA.16816.F32 R16, R136, R28, RZ ;  /* 0x0000001c8810723c */ /* 0x010ff000000018ff */
[C---:B------:R-:W-:Y:S07]  /*22c0*/  HMMA.16816.F32 R112, R140.reuse, R36, R4 ;  /* 0x000000248c70723c */ /* 0x040fee0000001804 */
[----:B------:R-:W-:Y:S01]  /*22d0*/  IMAD R4, R40, c[0x0][0x218], RZ ;  /* 0x0000860028047a24 */ /* 0x000fe200078e02ff */
[----:B------:R-:W-:Y:S01]  /*22e0*/  HMMA.16816.F32 R116, R140, R26, R8 ;  /* 0x0000001a8c74723c */ /* 0x000fe20000001808 */
[----:B------:R-:W-:-:S02]  /*22f0*/  IMAD.IADD R5, R45, 0x1, R0 ;  /* 0x000000012d057824 */ /* 0x000fc400078e0200 */
[----:B------:R-:W-:Y:S01]  /*2300*/  IMAD R0, R230, c[0x0][0x21c], R4 ;  /* 0x00008700e6007a24 */ /* 0x000fe200078e0204 */
[----:B------:R-:W-:Y:S04]  /*2310*/  LDSM.16.M88.4 R44, [R200+0x2000] ;  /* 0x00200000c82c783b */ /* 0x000fe80000000200 */
[----:B------:R-:W-:Y:S01]  /*2320*/  IADD3.X R3, R5, R3, R0, P0, !PT ;  /* 0x0000000305037210 */ /* 0x000fe200007fe400 */
[C---:B------:R-:W-:Y:S01]  /*2330*/  HMMA.16816.F32 R8, R136.reuse, R22, RZ ;  /* 0x000000168808723c */ /* 0x040fe200000018ff */
[C---:B------:R-:W-:Y:S01]  /*2340*/  LEA R0, P0, R2.reuse, c[0x0][0x1f8], 0x1 ;  /* 0x00007e0002007a11 */ /* 0x040fe200078008ff */
[----:B------:R1:W-:Y:S03]  /*2350*/  STL [R1+0x34], R5 ;  /* 0x0000340501007387 */ /* 0x0003e60000100800 */
[----:B------:R-:W-:Y:S01]  /*2360*/  LEA.HI.X R4, R2, c[0x0][0x1fc], R3, 0x1, P0 ;  /* 0x00007f0002047a11 */ /* 0x000fe200000f0c03 */
[----:B------:R-:W-:Y:S02]  /*2370*/  SHFL.IDX PT, R12, R0, 0x2, 0x181f ;  /* 0x00581f00000c7f89 */ /* 0x000fe400000e0000 */
[----:B------:R-:W-:Y:S02]  /*2380*/  HMMA.16816.F32 R20, R136, R48, RZ ;  /* 0x000000308814723c */ /* 0x000fe400000018ff */
[----:B------:R-:W2:Y:S04]  /*2390*/  SHFL.IDX PT, R2, R0, RZ, 0x181f ;  /* 0x00181fff00027589 */ /* 0x000ea800000e0000 */
[----:B------:R-:W-:Y:S02]  /*23a0*/  SHFL.IDX PT, R7, R4, RZ, 0x181f ;  /* 0x00181fff04077589 */ /* 0x000fe400000e0000 */
[----:B------:R-:W-:Y:S02]  /*23b0*/  HMMA.16816.F32 R100, R140, R32, R16 ;  /* 0x000000208c64723c */ /* 0x000fe40000001810 */
[----:B------:R-:W3:Y:S04]  /*23c0*/  SHFL.IDX PT, R3, R0, 0x1, 0x181f ;  /* 0x00381f0000037f89 */ /* 0x000ee800000e0000 */
[----:B------:R-:W4:Y:S02]  /*23d0*/  SHFL.IDX PT, R18, R4, 0x1, 0x181f ;  /* 0x00381f0004127f89 */ /* 0x000f2400000e0000 */
[----:B------:R-:W-:Y:S02]  /*23e0*/  HMMA.16816.F32 R24, R136, R30, RZ ;  /* 0x0000001e8818723c */ /* 0x000fe400000018ff */
[----:B------:R-:W4:Y:S01]  /*23f0*/  SHFL.IDX PT, R17, R4, 0x2, 0x181f ;  /* 0x00581f0004117f89 */ /* 0x000f2200000e0000 */
[----:B-1----:R-:W-:-:S03]  /*2400*/  SHF.L.U64.HI R5, R234, 0x1, R42 ;  /* 0x00000001ea057819 */ /* 0x002fc6000001022a */
[----:B------:R-:W1:Y:S02]  /*2410*/  SHFL.IDX PT, R0, R0, 0x3, 0x181f ;  /* 0x00781f0000007f89 */ /* 0x000e6400000e0000 */
[----:B------:R-:W-:Y:S02]  /*2420*/  HMMA.16816.F32 R96, R140, R52, R20 ;  /* 0x000000348c60723c */ /* 0x000fe40000001814 */
[----:B------:R1:W4:Y:S01]  /*2430*/  SHFL.IDX PT, R20, R4, 0x3, 0x181f ;  /* 0x00781f0004147f89 */ /* 0x00032200000e0000 */
[----:B--2---:R-:W-:-:S05]  /*2440*/  IADD3 R14, P1, R2, R163, RZ ;  /* 0x000000a3020e7210 */ /* 0x004fca0007f3e0ff */
[C---:B------:R-:W-:Y:S07]  /*2450*/  HMMA.16816.F32 R108, R140.reuse, R38, R8 ;  /* 0x000000268c6c723c */ /* 0x040fee0000001808 */
[----:B------:R-:W-:Y:S01]  /*2460*/  IADD3 R10, P0, R2, R164, RZ ;  /* 0x000000a4020a7210 */ /* 0x000fe20007f1e0ff */
[----:B------:R-:W-:Y:S01]  /*2470*/  HMMA.16816.F32 R80, R140, R34, R24 ;  /* 0x000000228c50723c */ /* 0x000fe20000001818 */
[-C--:B---3--:R-:W-:Y:S01]  /*2480*/  IADD3 R8, P5, R3, R163.reuse, RZ ;  /* 0x000000a303087210 */ /* 0x088fe20007fbe0ff */
[----:B------:R-:W2:Y:S02]  /*2490*/  LDSM.16.M88.4 R32, [R200+0x2800] ;  /* 0x00280000c820783b */ /* 0x000ea40000000200 */
[----:B------:R-:W-:Y:S01]  /*24a0*/  IMAD.X R11, R7, 0x1, R5, P0 ;  /* 0x00000001070b7824 */ /* 0x000fe200000e0605 */
[----:B------:R-:W-:-:S03]  /*24b0*/  IADD3 R2, P0, R12, R163, RZ ;  /* 0x000000a30c027210 */ /* 0x000fc60007f1e0ff */
[C---:B------:R-:W-:Y:S01]  /*24c0*/  HMMA.16816.F32 R36, R136.reuse, R50, RZ ;  /* 0x000000328824723c */ /* 0x040fe200000018ff */
[----:B-1----:R-:W-:Y:S01]  /*24d0*/  SHF.L.U64.HI R4, R233, 0x1, R43 ;  /* 0x00000001e9047819 */ /* 0x002fe2000001022b */
[----:B------:R-:W-:Y:S04]  /*24e0*/  LDSM.16.M88.4 R48, [R200+0x3000] ;  /* 0x00300000c830783b */ /* 0x000fe80000000200 */
[--C-:B------:R-:W-:Y:S01]  /*24f0*/  IMAD.X R15, R7, 0x1, R4.reuse, P1 ;  /* 0x00000001070f7824 */ /* 0x100fe200008e0604 */
[-C--:B------:R-:W-:Y:S01]  /*2500*/  IADD3 R6, P1, R3, R164.reuse, RZ ;  /* 0x000000a403067210 */ /* 0x080fe20007f3e0ff */
[--C-:B----4-:R-:W-:Y:S01]  /*2510*/  IMAD.X R9, R18, 0x1, R4.reuse, P5 ;  /* 0x0000000112097824 */ /* 0x110fe200028e0604 */
[----:B------:R-:W-:Y:S01]  /*2520*/  IADD3 R16, P5, R12, R164, RZ ;  /* 0x000000a40c107210 */ /* 0x000fe20007fbe0ff */
[--C-:B------:R-:W-:Y:S01]  /*2530*/  IMAD.X R3, R17, 0x1, R4.reuse, P0 ;  /* 0x0000000111037824 */ /* 0x100fe200000e0604 */
[----:B------:R-:W-:Y:S01]  /*2540*/  ISETP.LT.OR P0, PT, R13, 0x1, P6 ;  /* 0x000000010d00780c */ /* 0x000fe20003701670 */
[--C-:B------:R-:W-:Y:S01]  /*2550*/  IMAD.X R7, R18, 0x1, R5.reuse, P1 ;  /* 0x0000000112077824 */ /* 0x100fe200008e0605 */
[----:B------:R-:W-:Y:S01]  /*2560*/  ISETP.GE.AND P1, PT, R234, c[0x0][0x1d4], PT ;  /* 0x00007500ea007a0c */ /* 0x000fe20003f26270 */
[----:B------:R-:W-:Y:S01]  /*2570*/  IMAD.X R17, R17, 0x1, R5, P5 ;  /* 0x0000000111117824 */ /* 0x000fe200028e0605 */
[----:B------:R-:W-:Y:S01]  /*2580*/  IADD3 R18, P5, R0, R163, RZ ;  /* 0x000000a300127210 */ /* 0x000fe20007fbe0ff */
[----:B------:R-:W-:Y:S01]  /*2590*/  HMMA.16816.F32 R28, R136, R44, RZ ;  /* 0x0000002c881c723c */ /* 0x000fe200000018ff */
[----:B------:R-:W1:Y:S03]  /*25a0*/  LDSM.16.M88.4 R40, [R207+0x2000] ;  /* 0x00200000cf28783b */ /* 0x000e660000000200 */
[----:B------:R-:W-:Y:S01]  /*25b0*/  IMAD.X R19, R20, 0x1, R4, P5 ;  /* 0x0000000114137824 */ /* 0x000fe200028e0604 */
[----:B------:R-:W-:-:S03]  /*25c0*/  ISETP.LT.OR P5, PT, R13, 0x1, P1 ;  /* 0x000000010d00780c */ /* 0x000fc60000fa1670 */
[----:B------:R-:W-:Y:S01]  /*25d0*/  HMMA.16816.F32 R24, R136, R46, RZ ;  /* 0x0000002e8818723c */ /* 0x000fe200000018ff */
[----:B------:R-:W3:Y:S04]  /*25e0*/  LDSM.16.M88.4 R44, [R207+0x3800] ;  /* 0x00380000cf2c783b */ /* 0x000ee80000000200 */
[----:B------:R-:W-:Y:S01]  /*25f0*/  @!PT LDS RZ, [RZ] ;  /* 0x00000000fffff984 */ /* 0x000fe20000000800 */
[----:B------:R-:W-:Y:S01]  /*2600*/  @!PT LDS RZ, [RZ] ;  /* 0x00000000fffff984 */ /* 0x000fe20000000800 */
[----:B------:R-:W-:Y:S01]  /*2610*/  @!PT LDS RZ, [RZ] ;  /* 0x00000000fffff984 */ /* 0x000fe20000000800 */
[----:B------:R4:W-:Y:S01]  /*2620*/  LDGSTS.E.BYPASS.LTC128B.128 [R229+0x100], [R14.64], !P0 ;  /* 0x001000000ee57fae */ /* 0x0009e2000c101d46 */
[C---:B------:R-:W-:Y:S02]  /*2630*/  ISETP.LT.OR P0, PT, R13.reuse, 0x21, P6 ;  /* 0x000000210d00780c */ /* 0x040fe40003701670 */
[----:B------:R-:W-:Y:S02]  /*2640*/  HMMA.16816.F32 R84, R140, R54, R36 ;  /* 0x000000368c54723c */ /* 0x000fe40000001824 */
[----:B------:R3:W-:Y:S01]  /*2650*/  LDGSTS.E.BYPASS.LTC128B.128 [R229+0x4100], [R10.64], !P5 ;  /* 0x041000000ae57fae */ /* 0x0007e2000e901d46 */
[----:B------:R-:W-:-:S05]  /*2660*/  ISETP.LT.OR P5, PT, R13, 0x21, P1 ;  /* 0x000000210d00780c */ /* 0x000fca0000fa1670 */
[----:B--2---:R-:W-:Y:S03]  /*2670*/  HMMA.16816.F32 R36, R136, R34, RZ ;  /* 0x000000228824723c */ /* 0x004fe600000018ff */
[----:B------:R3:W-:Y:S01]  /*2680*/  LDGSTS.E.BYPASS.LTC128B.128 [R229+0x1100], [R8.64], !P0 ;  /* 0x0110000008e57fae */ /* 0x0007e2000c101d46 */
[----:B------:R-:W-:-:S04]  /*2690*/  ISETP.LT.OR P0, PT, R13, 0x41, P6 ;  /* 0x000000410d00780c */ /* 0x000fc80003701670 */
[----:B------:R2:W-:Y:S01]  /*26a0*/  LDGSTS.E.BYPASS.LTC128B.128 [R229+0x5100], [R6.64], !P5 ;  /* 0x0510000006e57fae */ /* 0x0005e2000e901d46 */
[C---:B------:R-:W-:Y:S02]  /*26b0*/  ISETP.LT.OR P5, PT, R13.reuse, 0x61, P6 ;  /* 0x000000610d00780c */ /* 0x040fe400037a1670 */
[C---:B------:R-:W-:Y:S02]  /*26c0*/  ISETP.LT.OR P6, PT, R13.reuse, 0x41, P1 ;  /* 0x000000410d00780c */ /* 0x040fe40000fc1670 */
[----:B------:R-:W-:-:S04]  /*26d0*/  ISETP.LT.OR P1, PT, R13, 0x61, P1 ;  /* 0x000000610d00780c */ /* 0x000fc80000f21670 */
[----:B------:R2:W-:Y:S01]  /*26e0*/  LDGSTS.E.BYPASS.LTC128B.128 [R229+0x2100], [R2.64], !P0 ;  /* 0x0210000002e57fae */ /* 0x0005e2000c101d46 */
[C---:B-1----:R-:W-:Y:S06]  /*26f0*/  HMMA.16816.F32 R92, R140.reuse, R40, R28 ;  /* 0x000000288c5c723c */ /* 0x042fec000000181c */
[----:B------:R1:W-:Y:S02]  /*2700*/  LDGSTS.E.BYPASS.LTC128B.128 [R229+0x6100], [R16.64], !P6 ;  /* 0x0610000010e57fae */ /* 0x0003e4000f101d46 */
[----:B------:R-:W-:Y:S02]  /*2710*/  HMMA.16816.F32 R104, R140, R42, R24 ;  /* 0x0000002a8c68723c */ /* 0x000fe40000001818 */
[----:B------:R1:W-:Y:S06]  /*2720*/  LDGSTS.E.BYPASS.LTC128B.128 [R229+0x3100], [R18.64], !P5 ;  /* 0x0310000012e57fae */ /* 0x0003ec000e901d46 */
[C---:B------:R-:W-:Y:S08]  /*2730*/  HMMA.16816.F32 R40, R136.reuse, R32, RZ ;  /* 0x000000208828723c */ /* 0x040ff000000018ff */
[----:B------:R-:W-:Y:S01]  /*2740*/  HMMA.16816.F32 R28, R136, R48, RZ ;  /* 0x00000030881c723c */ /* 0x000fe200000018ff */
[----:B--2---:R-:W-:Y:S01]  /*2750*/  IMAD.MOV.U32 R3, RZ, RZ, 0x40 ;  /* 0x00000040ff037424 */ /* 0x004fe200078e00ff */
[----:B------:R-:W-:-:S04]  /*2760*/  IADD3 R2, P0, R0, R164, RZ ;  /* 0x000000a400027210 */ /* 0x000fc80007f1e0ff */
[----:B------:R-:W-:Y:S01]  /*2770*/  SEL R0, R3, 0xffffffc0, !P2 ;  /* 0xffffffc003007807 */ /* 0x000fe20005000000 */
[----:B------:R-:W-:Y:S01]  /*2780*/  IMAD.X R3, R20, 0x1, R5, P0 ;  /* 0x0000000114037824 */ /* 0x000fe200000e0605 */
[C---:B------:R-:W-:Y:S01]  /*2790*/  HMMA.16816.F32 R24, R136.reuse, R50, RZ ;  /* 0x000000328818723c */ /* 0x040fe200000018ff */
[----:B------:R-:W-:Y:S02]  /*27a0*/  ISETP.GT.AND P0, PT, R160, R172, PT ;  /* 0x000000aca000720c */ /* 0x000fe40003f04270 */
[--C-:B------:R-:W-:Y:S01]  /*27b0*/  IMAD.IADD R202, R200, 0x1, R0.reuse ;  /* 0x00000001c8ca7824 */ /* 0x100fe200078e0200 */
[----:B------:R2:W-:Y:S01]  /*27c0*/  LDGSTS.E.BYPASS.LTC128B.128 [R229+0x7100], [R2.64], !P1 ;  /* 0x0710000002e57fae */ /* 0x0005e2000c901d46 */
[----:B------:R-:W-:Y:S01]  /*27d0*/  IMAD.IADD R201, R208, 0x1, R0 ;  /* 0x00000001d0c97824 */ /* 0x000fe200078e0200 */
[----:B------:R-:W-:Y:S02]  /*27e0*/  ISETP.GT.AND P1, PT, R161, 0x7f, PT ;  /* 0x0000007fa100780c */ /* 0x000fe40003f24270 */
[----:B----4-:R-:W4:Y:S01]  /*27f0*/  LDSM.16.M88.4 R12, [R202] ;  /* 0x00000000ca0c783b */ /* 0x010f220000000200 */
[C---:B------:R-:W-:Y:S03]  /*2800*/  HMMA.16816.F32 R20, R136.reuse, R56, RZ ;  /* 0x000000388814723c */ /* 0x040fe600000018ff */
[----:B---3--:R-:W3:Y:S04]  /*2810*/  LDSM.16.M88.4 R8, [R202+0x800] ;  /* 0x00080000ca08783b */ /* 0x008ee80000000200 */
[----:B------:R-:W2:Y:S01]  /*2820*/  LDSM.16.M88.4 R32, [R202+0x1000] ;  /* 0x00100000ca20783b */ /* 0x000ea20000000200 */
[----:B-1----:R-:W-:Y:S03]  /*2830*/  HMMA.16816.F32 R16, R136, R58, RZ ;  /* 0x0000003a8810723c */ /* 0x002fe600000018ff */
[----:B------:R-:W-:Y:S04]  /*2840*/  LDSM.16.M88.4 R56, [R202+0x2000] ;  /* 0x00200000ca38783b */ /* 0x000fe80000000200 */
[----:B------:R-:W0:Y:S01]  /*2850*/  LDGDEPBAR ;  /* 0x00000000000079af */ /* 0x000e220000000000 */
[C---:B------:R-:W-:Y:S03]  /*2860*/  HMMA.16816.F32 R88, R140.reuse, R60, R40 ;  /* 0x0000003c8c58723c */ /* 0x040fe60000001828 */
[----:B------:R-:W1:Y:S05]  /*2870*/  LDSM.16.M88.4 R40, [R202+0x1800] ;  /* 0x00180000ca28783b */ /* 0x000e6a0000000200 */
[C---:B------:R-:W-:Y:S08]  /*2880*/  HMMA.16816.F32 R76, R140.reuse, R62, R36 ;  /* 0x0000003e8c4c723c */ /* 0x040ff00000001824 */
[C---:B------:R-:W-:Y:S01]  /*2890*/  HMMA.16816.F32 R72, R140.reuse, R68, R28 ;  /* 0x000000448c48723c */ /* 0x040fe2000000181c */
[----:B------:R-:W-:Y:S07]  /*28a0*/  LDSM.16.M88.4 R28, [R201+-0x3800] ;  /* 0xffc80000c91c783b */ /* 0x000fee0000000200 */
[C---:B------:R-:W-:Y:S08]  /*28b0*/  HMMA.16816.F32 R68, R140.reuse, R70, R24 ;  /* 0x000000468c44723c */ /* 0x040ff00000001818 */
[C---:B------:R-:W-:Y:S01]  /*28c0*/  HMMA.16816.F32 R64, R140.reuse, R44, R20 ;  /* 0x0000002c8c40723c */ /* 0x040fe20000001814 */
[----:B------:R-:W-:Y:S07]  /*28d0*/  LDSM.16.M88.4 R20, [R201+-0x4000] ;  /* 0xffc00000c914783b */ /* 0x000fee0000000200 */
[----:B------:R-:W-:Y:S01]  /*28e0*/  HMMA.16816.F32 R52, R140, R46, R16 ;  /* 0x0000002e8c34723c */ /* 0x000fe20000001810 */
[----:B------:R-:W-:Y:S07]  /*28f0*/  LDSM.16.M88.4 R16, [R202+0x3800] ;  /* 0x00380000ca10783b */ /* 0x000fee0000000200 */
[C---:B----4-:R-:W-:Y:S08]  /*2900*/  HMMA.16816.F32 R60, R176.reuse, R12, R120 ;  /* 0x0000000cb03c723c */ /* 0x050ff00000001878 */
[C---:B------:R-:W-:Y:S01]  /*2910*/  HMMA.16816.F32 R48, R176.reuse, R14, R116 ;  /* 0x0000000eb030723c */ /* 0x040fe20000001874 */
[----:B------:R-:W4:Y:S07]  /*2920*/  LDSM.16.M88.4 R12, [R202+0x2800] ;  /* 0x00280000ca0c783b */ /* 0x000f2e0000000200 */
[C---:B---3--:R-:W-:Y:S08]  /*2930*/  HMMA.16816.F32 R24, R176.reuse, R8, R112 ;  /* 0x00000008b018723c */ /* 0x048ff00000001870 */
[C---:B------:R-:W-:Y:S01]  /*2940*/  HMMA.16816.F32 R44, R176.reuse, R10, R108 ;  /* 0x0000000ab02c723c */ /* 0x040fe2000000186c */
[----:B------:R-:W3:Y:S07]  /*2950*/  LDSM.16.M88.4 R8, [R202+0x3000] ;  /* 0x00300000ca08783b */ /* 0x000eee0000000200 */
[C---:B--2---:R-:W-:Y:S08]  /*2960*/  HMMA.16816.F32 R36, R176.reuse, R32, R100 ;  /* 0x00000020b024723c */ /* 0x044ff00000001864 */
[C---:B------:R-:W-:Y:S08]  /*2970*/  HMMA.16816.F32 R32, R176.reuse, R34, R80 ;  /* 0x00000022b020723c */ /* 0x040ff00000001850 */
[C---:B-1----:R-:W-:Y:S08]  /*2980*/  HMMA.16816.F32 R80, R176.reuse, R40, R96 ;  /* 0x00000028b050723c */ /* 0x042ff00000001860 */
[C---:B----4-:R-:W-:Y:S08]  /*2990*/  HMMA.16816.F32 R120, R176.reuse, R12, R88 ;  /* 0x0000000cb078723c */ /* 0x050ff00000001858 */
[C---:B------:R-:W-:Y:S01]  /*29a0*/  HMMA.16816.F32 R100, R176.reuse, R14, R76 ;  /* 0x0000000eb064723c */ /* 0x040fe2000000184c */
[----:B------:R-:W1:Y:S07]  /*29b0*/  LDSM.16.M88.4 R12, [R201+-0x3000] ;  /* 0xffd00000c90c783b */ /* 0x000e6e0000000200 */
[C---:B---3--:R-:W-:Y:S08]  /*29c0*/  HMMA.16816.F32 R116, R176.reuse, R8, R72 ;  /* 0x00000008b074723c */ /* 0x048ff00000001848 */
[C---:B------:R-:W-:Y:S01]  /*29d0*/  HMMA.16816.F32 R96, R176.reuse, R10, R68 ;  /* 0x0000000ab060723c */ /* 0x040fe20000001844 */
[----:B------:R-:W2:Y:S07]  /*29e0*/  LDSM.16.M88.4 R8, [R201+-0x2800] ;  /* 0xffd80000c908783b */ /* 0x000eae0000000200 */
[C---:B------:R-:W-:Y:S08]  /*29f0*/  HMMA.16816.F32 R40, R176.reuse, R42, R84 ;  /* 0x0000002ab028723c */ /* 0x040ff00000001854 */
[C---:B------:R-:W-:Y:S08]  /*2a00*/  HMMA.16816.F32 R84, R176.reuse, R56, R92 ;  /* 0x00000038b054723c */ /* 0x040ff0000000185c */
[C---:B------:R-:W-:Y:S08]  /*2a10*/  HMMA.16816.F32 R104, R176.reuse, R58, R104 ;  /* 0x0000003ab068723c */ /* 0x040ff00000001868 */
[C---:B------:R-:W-:Y:S08]  /*2a20*/  HMMA.16816.F32 R112, R176.reuse, R16, R64 ;  /* 0x00000010b070723c */ /* 0x040ff00000001840 */
[----:B------:R-:W-:Y:S01]  /*2a30*/  HMMA.16816.F32 R88, R176, R18, R52 ;  /* 0x00000012b058723c */ /* 0x000fe20000001834 */
[----:B------:R-:W3:Y:S07]  /*2a40*/  LDSM.16.M88.4 R16, [R201+-0x2000] ;  /* 0xffe00000c910783b */ /* 0x000eee0000000200 */
[C---:B------:R-:W-:Y:S01]  /*2a50*/  HMMA.16816.F32 R76, R180.reuse, R28, R24 ;  /* 0x0000001cb44c723c */ /* 0x040fe20000001818 */
[----:B------:R-:W-:Y:S07]  /*2a60*/  LDSM.16.M88.4 R24, [R201+-0x1800] ;  /* 0xffe80000c918783b */ /* 0x000fee0000000200 */
[C---:B------:R-:W-:Y:S01]  /*2a70*/  HMMA.16816.F32 R72, R180.reuse, R30, R44 ;  /* 0x0000001eb448723c */ /* 0x040fe2000000182c */
[----:B------:R-:W4:Y:S07]  /*2a80*/  LDSM.16.M88.4 R28, [R201+-0x1000] ;  /* 0xfff00000c91c783b */ /* 0x000f2e0000000200 */
[C---:B-1----:R-:W-:Y:S08]  /*2a90*/  HMMA.16816.F32 R68, R180.reuse, R12, R36 ;  /* 0x0000000cb444723c */ /* 0x042ff00000001824 */
[C---:B------:R-:W-:Y:S01]  /*2aa0*/  HMMA.16816.F32 R56, R180.reuse, R14, R32 ;  /* 0x0000000eb438723c */ /* 0x040fe20000001820 */
[----:B------:R-:W1:Y:S07]  /*2ab0*/  LDSM.16.M88.4 R12, [R200+0x4000] ;  /* 0x00400000c80c783b */ /* 0x000e6e0000000200 */
[C---:B--2---:R-:W-:Y:S08]  /*2ac0*/  HMMA.16816.F32 R36, R180.reuse, R8, R80 ;  /* 0x00000008b424723c */ /* 0x044ff00000001850 */
[C---:B------:R-:W-:Y:S01]  /*2ad0*/  HMMA.16816.F32 R52, R180.reuse, R10, R40 ;  /* 0x0000000ab434723c */ /* 0x040fe20000001828 */
[----:B------:R-:W2:Y:S07]  /*2ae0*/  LDSM.16.M88.4 R8, [R200+0x4800] ;  /* 0x00480000c808783b */ /* 0x000eae0000000200 */
[C---:B------:R-:W-:Y:S08]  /*2af0*/  HMMA.16816.F32 R108, R180.reuse, R20, R60 ;  /* 0x00000014b46c723c */ /* 0x040ff0000000183c */
[C---:B------:R-:W-:Y:S01]  /*2b00*/  HMMA.16816.F32 R92, R180.reuse, R22, R48 ;  /* 0x00000016b45c723c */ /* 0x040fe20000001830 */
[----:B------:R-:W2:Y:S07]  /*2b10*/  LDSM.16.M88.4 R20, [R201+-0x800] ;  /* 0xfff80000c914783b */ /* 0x000eae0000000200 */
[C---:B---3--:R-:W-:Y:S08]  /*2b20*/  HMMA.16816.F32 R48, R180.reuse, R18, R104 ;  /* 0x00000012b430723c */ /* 0x048ff00000001868 */
[C---:B----4-:R-:W-:Y:S08]  /*2b30*/  HMMA.16816.F32 R64, R180.reuse, R30, R96 ;  /* 0x0000001eb440723c */ /* 0x050ff00000001860 */
[C---:B------:R-:W-:Y:S01]  /*2b40*/  HMMA.16816.F32 R32, R180.reuse, R16, R84 ;  /* 0x00000010b420723c */ /* 0x040fe20000001854 */
[----:B------:R-:W3:Y:S07]  /*2b50*/  LDSM.16.M88.4 R16, [R200+0x5000] ;  /* 0x00500000c810783b */ /* 0x000eee0000000200 */
[----:B------:R-:W-:Y:S01]  /*2b60*/  HMMA.16816.F32 R44, R180, R28, R116 ;  /* 0x0000001cb42c723c */ /* 0x000fe20000001874 */
[----:B------:R-:W-:Y:S07]  /*2b70*/  LDSM.16.M88.4 R28, [R208] ;  /* 0x00000000d01c783b */ /* 0x000fee0000000200 */
[C---:B-1----:R-:W-:Y:S08]  /*2b80*/  HMMA.16816.F32 R96, R184.reuse, R12, R108 ;  /* 0x0000000cb860723c */ /* 0x042ff0000000186c */
[C---:B------:R-:W-:Y:S01]  /*2b90*/  HMMA.16816.F32 R104, R184.reuse, R14, R92 ;  /* 0x0000000eb868723c */ /* 0x040fe2000000185c */
[----:B------:R-:W1:Y:S07]  /*2ba0*/  LDSM.16.M88.4 R12, [R200+0x6800] ;  /* 0x00680000c80c783b */ /* 0x000e6e0000000200 */
[C---:B--2---:R-:W-:Y:S08]  /*2bb0*/  HMMA.16816.F32 R92, R184.reuse, R8, R76 ;  /* 0x00000008b85c723c */ /* 0x044ff0000000184c */
[----:B------:R-:W-:Y:S01]  /*2bc0*/  HMMA.16816.F32 R116, R184, R10, R72 ;  /* 0x0000000ab874723c */ /* 0x000fe20000001848 */
[----:B------:R-:W2:Y:S07]  /*2bd0*/  LDSM.16.M88.4 R8, [R200+0x7000] ;  /* 0x00700000c808783b */ /* 0x000eae0000000200 */
[C---:B------:R-:W-:Y:S08]  /*2be0*/  HMMA.16816.F32 R40, R180.reuse, R24, R120 ;  /* 0x00000018b428723c */ /* 0x040ff00000001878 */
[C---:B------:R-:W-:Y:S01]  /*2bf0*/  HMMA.16816.F32 R60, R180.reuse, R26, R100 ;  /* 0x0000001ab43c723c */ /* 0x040fe20000001864 */
[----:B------:R-:W4:Y:S07]  /*2c00*/  LDSM.16.M88.4 R24, [R200+0x5800] ;  /* 0x00580000c818783b */ /* 0x000f2e0000000200 */
[C---:B------:R-:W-:Y:S08]  /*2c10*/  HMMA.16816.F32 R80, R180.reuse, R20, R112 ;  /* 0x00000014b450723c */ /* 0x040ff00000001870 */
[----:B------:R-:W-:Y:S01]  /*2c20*/  HMMA.16816.F32 R88, R180, R22, R88 ;  /* 0x00000016b458723c */ /* 0x000fe20000001858 */
[----:B------:R-:W4:Y:S07]  /*2c30*/  LDSM.16.M88.4 R20, [R200+0x6000] ;  /* 0x00600000c814783b */ /* 0x000f2e0000000200 */
[C---:B---3--:R-:W-:Y:S08]  /*2c40*/  HMMA.16816.F32 R100, R184.reuse, R16, R68 ;  /* 0x00000010b864723c */ /* 0x048ff00000001844 */
[C---:B-1----:R-:W-:Y:S08]  /*2c50*/  HMMA.16816.F32 R76, R184.reuse, R12, R40 ;  /* 0x0000000cb84c723c */ /* 0x042ff00000001828 */
[C---:B------:R-:W-:Y:S01]  /*2c60*/  HMMA.16816.F32 R72, R184.reuse, R14, R60 ;  /* 0x0000000eb848723c */ /* 0x040fe2000000183c */
[----:B------:R-:W1:Y:S07]  /*2c70*/  LDSM.16.M88.4 R12, [R210] ;  /* 0x00000000d20c783b */ /* 0x000e6e0000000200 */
[C---:B--2---:R-:W-:Y:S08]  /*2c80*/  HMMA.16816.F32 R68, R184.reuse, R8, R44 ;  /* 0x00000008b844723c */ /* 0x044ff0000000182c */
[C---:B------:R-:W-:Y:S01]  /*2c90*/  HMMA.16816.F32 R64, R184.reuse, R10, R64 ;  /* 0x0000000ab840723c */ /* 0x040fe20000001840 */
[----:B------:R-:W2:Y:S07]  /*2ca0*/  LDSM.16.M88.4 R8, [R211] ;  /* 0x00000000d308783b */ /* 0x000eae0000000200 */
[C---:B------:R-:W-:Y:S01]  /*2cb0*/  HMMA.16816.F32 R120, R184.reuse, R18, R56 ;  /* 0x00000012b878723c */ /* 0x040fe20000001838 */
[----:B------:R-:W3:Y:S07]  /*2cc0*/  LDSM.16.M88.4 R16, [R200+0x7800] ;  /* 0x00780000c810783b */ /* 0x000eee0000000200 */
[C---:B----4-:R-:W-:Y:S08]  /*2cd0*/  HMMA.16816.F32 R112, R184.reuse, R24, R36 ;  /* 0x00000018b870723c */ /* 0x050ff00000001824 */
[C---:B------:R-:W-:Y:S01]  /*2ce0*/  HMMA.16816.F32 R124, R184.reuse, R26, R52 ;  /* 0x0000001ab87c723c */ /* 0x040fe20000001834 */
[----:B------:R-:W4:Y:S07]  /*2cf0*/  LDSM.16.M88.4 R24, [R209] ;  /* 0x00000000d118783b */ /* 0x000f2e0000000200 */
[C---:B------:R-:W-:Y:S01]  /*2d00*/  HMMA.16816.F32 R108, R184.reuse, R20, R32 ;  /* 0x00000014b86c723c */ /* 0x040fe20000001820 */
[----:B------:R-:W2:Y:S07]  /*2d10*/  LDSM.16.M88.4 R32, [R213] ;  /* 0x00000000d520783b */ /* 0x000eae0000000200 */
[----:B------:R-:W-:Y:S01]  /*2d20*/  HMMA.16816.F32 R84, R184, R22, R48 ;  /* 0x00000016b854723c */ /* 0x000fe20000001830 */
[----:B------:R-:W3:Y:S07]  /*2d30*/  LDSM.16.M88.4 R20, [R212] ;  /* 0x00000000d414783b */ /* 0x000eee0000000200 */
[C---:B------:R-:W-:Y:S08]  /*2d40*/  HMMA.16816.F32 R52, R188.reuse, R28, R96 ;  /* 0x0000001cbc34723c */ /* 0x040ff00000001860 */
[C---:B------:R-:W-:Y:S01]  /*2d50*/  HMMA.16816.F32 R44, R188.reuse, R30, R104 ;  /* 0x0000001ebc2c723c */ /* 0x040fe20000001868 */
[----:B------:R-:W-:Y:S07]  /*2d60*/  LDSM.16.M88.4 R28, [R214] ;  /* 0x00000000d61c783b */ /* 0x000fee0000000200 */
[C---:B-1----:R-:W-:Y:S08]  /*2d70*/  HMMA.16816.F32 R48, R188.reuse, R12, R100 ;  /* 0x0000000cbc30723c */ /* 0x042ff00000001864 */
[C---:B------:R-:W-:Y:S01]  /*2d80*/  HMMA.16816.F32 R96, R188.reuse, R14, R120 ;  /* 0x0000000ebc60723c */ /* 0x040fe20000001878 */
[----:B------:R-:W1:Y:S07]  /*2d90*/  LDSM.16.M88.4 R12, [R202+0x4000] ;  /* 0x00400000ca0c783b */ /* 0x000e6e0000000200 */
[C---:B--2---:R-:W-:Y:S08]  /*2da0*/  HMMA.16816.F32 R104, R188.reuse, R8, R112 ;  /* 0x00000008bc68723c */ /* 0x044ff00000001870 */
[----:B------:R-:W-:Y:S01]  /*2db0*/  HMMA.16816.F32 R112, R188, R10, R124 ;  /* 0x0000000abc70723c */ /* 0x000fe2000000187c */
[----:B------:R-:W2:Y:S07]  /*2dc0*/  LDSM.16.M88.4 R8, [R202+0x4800] ;  /* 0x00480000ca08783b */ /* 0x000eae0000000200 */
[C---:B---3--:R-:W-:Y:S01]  /*2dd0*/  HMMA.16816.F32 R60, R184.reuse, R16, R80 ;  /* 0x00000010b83c723c */ /* 0x048fe20000001850 */
[----:B------:R-:W-:Y:S07]  /*2de0*/  LDSM.16.M88.4 R80, [R201+0x800] ;  /* 0x00080000c950783b */ /* 0x000fee0000000200 */
[----:B------:R-:W-:Y:S01]  /*2df0*/  HMMA.16816.F32 R56, R184, R18, R88 ;  /* 0x00000012b838723c */ /* 0x000fe20000001858 */
[----:B------:R-:W3:Y:S07]  /*2e00*/  LDSM.16.M88.4 R16, [R215] ;  /* 0x00000000d710783b */ /* 0x000eee0000000200 */
[C---:B----4-:R-:W-:Y:S01]  /*2e10*/  HMMA.16816.F32 R40, R188.reuse, R24, R92 ;  /* 0x00000018bc28723c */ /* 0x050fe2000000185c */
[----:B------:R-:W-:Y:S07]  /*2e20*/  LDSM.16.M88.4 R92, [R201] ;  /* 0x00000000c95c783b */ /* 0x000fee0000000200 */
[C---:B------:R-:W-:Y:S01]  /*2e30*/  HMMA.16816.F32 R36, R188.reuse, R26, R116 ;  /* 0x0000001abc24723c */ /* 0x040fe20000001874 */
[----:B------:R-:W4:Y:S07]  /*2e40*/  LDSM.16.M88.4 R24, [R202+0x5000] ;  /* 0x00500000ca18783b */ /* 0x000f2e0000000200 */
[C---:B------:R-:W-:Y:S08]  /*2e50*/  HMMA.16816.F32 R148, R188.reuse, R32, R76 ;  /* 0x00000020bc94723c */ /* 0x040ff0000000184c */
[C---:B------:R-:W-:Y:S01]  /*2e60*/  HMMA.16816.F32 R144, R188.reuse, R34, R72 ;  /* 0x00000022bc90723c */ /* 0x040fe20000001848 */
[----:B------:R-:W3:Y:S07]  /*2e70*/  LDSM.16.M88.4 R32, [R202+0x6000] ;  /* 0x00600000ca20783b */ /* 0x000eee0000000200 */
[----:B------:R-:W-:Y:S08]  /*2e80*/  HMMA.16816.F32 R152, R188, R20, R108 ;  /* 0x00000014bc98723c */ /* 0x000ff0000000186c */
[C---:B-1----:R-:W-:Y:S01]  /*2e90*/  HMMA.16816.F32 R116, R192.reuse, R12, R52 ;  /* 0x0000000cc074723c */ /* 0x042fe20000001834 */
[----:B------:R-:W-:Y:S07]  /*2ea0*/  LDSM.16.M88.4 R52, [R201+0x2800] ;  /* 0x00280000c934783b */ /* 0x000fee0000000200 */
[----:B------:R-:W-:Y:S01]  /*2eb0*/  HMMA.16816.F32 R108, R192, R14, R44 ;  /* 0x0000000ec06c723c */ /* 0x000fe2000000182c */
[----:B------:R-:W1:Y:S04]  /*2ec0*/  LDSM.16.M88.4 R12, [R202+0x6800] ;  /* 0x00680000ca0c783b */ /* 0x000e680000000200 */
[----:B------:R-:W-:Y:S03]  /*2ed0*/  LDSM.16.M88.4 R44, [R201+0x3800] ;  /* 0x00380000c92c783b */ /* 0x000fe60000000200 */
[----:B------:R-:W-:Y:S01]  /*2ee0*/  HMMA.16816.F32 R156, R188, R22, R84 ;  /* 0x00000016bc9c723c */ /* 0x000fe20000001854 */
[----:B------:R-:W1:Y:S04]  /*2ef0*/  LDSM.16.M88.4 R20, [R202+0x5800] ;  /* 0x00580000ca14783b */ /* 0x000e680000000200 */
[----:B------:R-:W-:Y:S03]  /*2f00*/  LDSM.16.M88.4 R84, [R202+0x7800] ;  /* 0x00780000ca54783b */ /* 0x000fe60000000200 */
[C---:B--2---:R-:W-:Y:S08]  /*2f10*/  HMMA.16816.F32 R100, R192.reuse, R8, R40 ;  /* 0x00000008c064723c */ /* 0x044ff00000001828 */
[----:B------:R-:W-:Y:S01]  /*2f20*/  HMMA.16816.F32 R88, R192, R10, R36 ;  /* 0x0000000ac058723c */ /* 0x000fe20000001824 */
[----:B------:R-:W2:Y:S07]  /*2f30*/  LDSM.16.M88.4 R8, [R202+0x7000] ;  /* 0x00700000ca08783b */ /* 0x000eae0000000200 */
[C---:B------:R-:W-:Y:S01]  /*2f40*/  HMMA.16816.F32 R132, R188.reuse, R28, R68 ;  /* 0x0000001cbc84723c */ /* 0x040fe20000001844 */
[----:B------:R-:W-:Y:S07]  /*2f50*/  LDSM.16.M88.4 R68, [R201+0x1000] ;  /* 0x00100000c944783b */ /* 0x000fee0000000200 */
[C---:B------:R-:W-:Y:S08]  /*2f60*/  HMMA.16816.F32 R128, R188.reuse, R30, R64 ;  /* 0x0000001ebc80723c */ /* 0x040ff00000001840 */
[C---:B---3--:R-:W-:Y:S01]  /*2f70*/  HMMA.16816.F32 R124, R188.reuse, R16, R60 ;  /* 0x00000010bc7c723c */ /* 0x048fe2000000183c */
[----:B------:R-:W-:Y:S07]  /*2f80*/  LDSM.16.M88.4 R60, [R201+0x1800] ;  /* 0x00180000c93c783b */ /* 0x000fee0000000200 */
[----:B------:R-:W-:Y:S01]  /*2f90*/  HMMA.16816.F32 R120, R188, R18, R56 ;  /* 0x00000012bc78723c */ /* 0x000fe20000001838 */
[----:B------:R-:W3:Y:S07]  /*2fa0*/  LDSM.16.M88.4 R56, [R201+0x2000] ;  /* 0x00200000c938783b */ /* 0x000eee0000000200 */
[----:B----4-:R-:W-:Y:S01]  /*2fb0*/  HMMA.16816.F32 R76, R192, R24, R48 ;  /* 0x00000018c04c723c */ /* 0x010fe20000001830 */
[----:B------:R-:W4:Y:S01]  /*2fc0*/  LDSM.16.M88.4 R48, [R201+0x3000] ;  /* 0x00300000c930783b */ /* 0x000f220000000200 */
[----:B------:R-:W-:-:S06]  /*2fd0*/  DEPBAR.LE SB0, 0x0 ;  /* 0x000080000000791a */ /* 0x000fcc0000000000 */
[C---:B------:R-:W-:Y:S08]  /*2fe0*/  HMMA.16816.F32 R36, R192.reuse, R32, R152 ;  /* 0x00000020c024723c */ /* 0x040ff00000001898 */
[C---:B------:R-:W-:Y:S08]  /*2ff0*/  HMMA.16816.F32 R32, R192.reuse, R34, R156 ;  /* 0x00000022c020723c */ /* 0x040ff0000000189c */
[C---:B------:R-:W-:Y:S08]  /*3000*/  HMMA.16816.F32 R72, R192.reuse, R26, R96 ;  /* 0x0000001ac048723c */ /* 0x040ff00000001860 */
[C---:B-1----:R-:W-:Y:S08]  /*3010*/  HMMA.16816.F32 R28, R192.reuse, R12, R148 ;  /* 0x0000000cc01c723c */ /* 0x042ff00000001894 */
[C---:B------:R-:W-:Y:S08]  /*3020*/  HMMA.16816.F32 R64, R192.reuse, R20, R104 ;  /* 0x00000014c040723c */ /* 0x040ff00000001868 */
[C---:B------:R-:W-:Y:S08]  /*3030*/  HMMA.16816.F32 R40, R192.reuse, R22, R112 ;  /* 0x00000016c028723c */ /* 0x040ff00000001870 */
[C---:B------:R-:W-:Y:S08]  /*3040*/  HMMA.16816.F32 R24, R192.reuse, R14, R144 ;  /* 0x0000000ec018723c */ /* 0x040ff00000001890 */
[C---:B--2---:R-:W-:Y:S08]  /*3050*/  HMMA.16816.F32 R20, R192.reuse, R8, R132 ;  /* 0x00000008c014723c */ /* 0x044ff00000001884 */
        /* <DEDUP_REMOVED lines=18> */
[----:B------:R-:W-:Y:S01]  /*3180*/  HMMA.16816.F32 R44, R196, R46, R8 ;  /* 0x0000002ec42c723c */ /* 0x000fe20000001808 */
[----:B------:R-:W-:Y:S06]  /*3190*/  BAR.SYNC.DEFER_BLOCKING 0x0 ;  /* 0x0000000000007b1d */ /* 0x000fec0000010000 */
[----:B------:R-:W-:Y:S01]  /*31a0*/  @!UPT UIADD3 URZ, URZ, URZ, URZ ;  /* 0x0000003f3f3ff290 */ /* 0x000fe2000fffe03f */
[----:B------:R-:W-:Y:S11]  /*31b0*/  @!P0 BRA `(.L_x_76) ;  /* 0x0000049000008947 */ /* 0x000ff60003800000 */
[----:B------:R-:W-:Y:S01]  /*31c0*/  IMAD R2, R160, 0x80, R169 ;  /* 0x00000080a0027824 */ /* 0x000fe200078e02a9 */
[----:B------:R-:W-:-:S04]  /*31d0*/  MOV R230, RZ ;  /* 0x000000ff00e67202 */ /* 0x000fc80000000f00 */
[----:B------:R-:W-:-:S05]  /*31e0*/  IADD3 R2, R2, -0x80, R161 ;  /* 0xffffff8002027810 */ /* 0x000fca0007ffe0a1 */
[----:B------:R-:W-:-:S04]  /*31f0*/  @P3 IMAD.HI.U32 R3, R2, c[0x0][0x2bc], RZ ;  /* 0x0000af0002033a27 */ /* 0x000fc800078e00ff */
[----:B------:R-:W-:Y:S01]  /*3200*/  IMAD.MOV.U32 R0, RZ, RZ, R2 ;  /* 0x000000ffff007224 */ /* 0x000fe200078e0002 */
[----:B------:R-:W-:-:S04]  /*3210*/  @P3 SHF.R.U32.HI R0, RZ, c[0x0][0x2c0], R3 ;  /* 0x0000b000ff003a19 */ /* 0x000fc80000011603 */
[----:B------:R-:W-:-:S04]  /*3220*/  @!P1 IADD3 R3, P0, R0, R170, RZ ;  /* 0x000000aa00039210 */ /* 0x000fc80007f1e0ff */
[----:B------:R-:W-:Y:S02]  /*3230*/  @!P1 LEA.HI.X.SX32 R7, R0, R168, 0x1, P0 ;  /* 0x000000a800079211 */ /* 0x000fe400000f0eff */
[----:B------:R-:W-:-:S04]  /*3240*/  @!P1 LEA R6, P0, R3, c[0x0][0x2a0], 0x2 ;  /* 0x0000a80003069a11 */ /* 0x000fc800078010ff */
[----:B------:R-:W-:-:S05]  /*3250*/  @!P1 LEA.HI.X R7, R3, c[0x0][0x2a4], R7, 0x2, P0 ;  /* 0x0000a90003079a11 */ /* 0x000fca00000f1407 */
[----:B------:R-:W2:Y:S01]  /*3260*/  @!P1 LDG.E R230, [R6.64] ;  /* 0x0000000606e69981 */ /* 0x000ea2000c1e1900 */
[----:B------:R-:W-:-:S04]  /*3270*/  IMAD.MOV R0, RZ, RZ, -R0 ;  /* 0x000000ffff007224 */ /* 0x000fc800078e0a00 */
[----:B------:R-:W-:-:S04]  /*3280*/  IMAD R231, R0, c[0x0][0x2b8], R2 ;  /* 0x0000ae0000e77a24 */ /* 0x000fc800078e0202 */
[----:B------:R-:W-:Y:S01]  /*3290*/  IMAD.WIDE.U32 R2, R231, c[0x0][0x1e0], RZ ;  /* 0x00007800e7027a25 */ /* 0x000fe200078e00ff */
[----:B------:R-:W-:-:S05]  /*32a0*/  SHF.R.S32.HI R0, RZ, 0x1f, R231 ;  /* 0x0000001fff007819 */ /* 0x000fca00000114e7 */
[----:B------:R-:W-:-:S04]  /*32b0*/  IMAD R0, R0, c[0x0][0x1e0], RZ ;  /* 0x0000780000007a24 */ /* 0x000fc800078e02ff */
[----:B------:R-:W-:-:S05]  /*32c0*/  IMAD R0, R231, c[0x0][0x1e4], R0 ;  /* 0x00007900e7007a24 */ /* 0x000fca00078e0200 */
[----:B------:R-:W-:Y:S02]  /*32d0*/  IADD3 R3, R3, R0, RZ ;  /* 0x0000000003037210 */ /* 0x000fe40007ffe0ff */
[----:B--2---:R-:W-:-:S03]  /*32e0*/  SHF.R.S32.HI R0, RZ, 0x1f, R230 ;  /* 0x0000001fff007819 */ /* 0x004fc600000114e6 */
[----:B------:R-:W-:-:S04]  /*32f0*/  IMAD.WIDE.U32 R2, R230, c[0x0][0x1f0], R2 ;  /* 0x00007c00e6027a25 */ /* 0x000fc800078e0002 */
[----:B------:R-:W-:Y:S01]  /*3300*/  IMAD R6, R0, c[0x0][0x1f0], RZ ;  /* 0x00007c0000067a24 */ /* 0x000fe200078e02ff */
[----:B------:R-:W-:-:S03]  /*3310*/  IADD3 R0, P2, R166, R2, RZ ;  /* 0x00000002a6007210 */ /* 0x000fc60007f5e0ff */
[----:B------:R-:W-:Y:S01]  /*3320*/  IMAD R2, R230, c[0x0][0x1f4], R6 ;  /* 0x00007d00e6027a24 */ /* 0x000fe200078e0206 */
[----:B------:R-:W-:-:S04]  /*3330*/  LEA R6, P0, R0, c[0x0][0x1c8], 0x1 ;  /* 0x0000720000067a11 */ /* 0x000fc800078008ff */
[----:B------:R-:W-:-:S04]  /*3340*/  IADD3.X R2, R165, R3, R2, P2, !PT ;  /* 0x00000003a5027210 */ /* 0x000fc800017fe402 */
[----:B------:R-:W-:Y:S01]  /*3350*/  LEA.HI.X R0, R0, c[0x0][0x1cc], R2, 0x1, P0 ;  /* 0x0000730000007a11 */ /* 0x000fe200000f0c02 */
[----:B------:R-:W-:Y:S05]  /*3360*/  BRA.DIV ~URZ, `(.L_x_77) ;  /* 0x0000c9727f007947 */ /* 0x000fea000b800000 */
[----:B------:R1:W2:Y:S02]  /*3370*/  SHFL.IDX PT, R10, R0, RZ, 0x181f ;  /* 0x00181fff000a7589 */ /* 0x0002a400000e0000 */
.L_x_115:
[----:B------:R-:W-:Y:S05]  /*3380*/  BRA.DIV ~URZ, `(.L_x_78) ;  /* 0x0000c9c27f007947 */ /* 0x000fea000b800000 */
[----:B------:R-:W3:Y:S01]  /*3390*/  SHFL.IDX PT, R2, R6, RZ, 0x181f ;  /* 0x00181fff06027589 */ /* 0x000ee200000e0000 */
[----:B------:R-:W-:Y:S02]  /*33a0*/  ISETP.GE.AND P2, PT, R233, c[0x0][0x1d4], PT ;  /* 0x00007500e9007a0c */ /* 0x000fe40003f46270 */
[----:B------:R-:W-:Y:S01]  /*33b0*/  ISETP.GE.AND P0, PT, R234, c[0x0][0x1d4], PT ;  /* 0x00007500ea007a0c */ /* 0x000fe20003f06270 */
[----:B------:R-:W4:Y:S04]  /*33c0*/  SHFL.IDX PT, R7, R6, 0x1, 0x181f ;  /* 0x00381f0006077f89 */ /* 0x000f2800000e0000 */
[----:B------:R-:W5:Y:S04]  /*33d0*/  SHFL.IDX PT, R11, R0, 0x1, 0x181f ;  /* 0x00381f00000b7f89 */ /* 0x000f6800000e0000 */
[----:B------:R-:W1:Y:S04]  /*33e0*/  SHFL.IDX PT, R14, R6, 0x2, 0x181f ;  /* 0x00581f00060e7f89 */ /* 0x000e6800000e0000 */
[----:B------:R-:W2:Y:S04]  /*33f0*/  SHFL.IDX PT, R15, R0, 0x2, 0x181f ;  /* 0x00581f00000f7f89 */ /* 0x000ea800000e0000 */
[----:B-1----:R-:W1:Y:S01]  /*3400*/  SHFL.IDX PT, R0, R0, 0x3, 0x181f ;  /* 0x00781f0000007f89 */ /* 0x002e6200000e0000 */
[----:B---3--:R-:W-:-:S02]  /*3410*/  IADD3 R8, P6, R2, R163, RZ ;  /* 0x000000a302087210 */ /* 0x008fc40007fde0ff */
[----:B------:R-:W-:-:S03]  /*3420*/  IADD3 R2, P5, R2, R164, RZ ;  /* 0x000000a402027210 */ /* 0x000fc60007fbe0ff */
[C-C-:B--2---:R-:W-:Y:S01]  /*3430*/  IMAD.X R9, R10.reuse, 0x1, R4.reuse, P6 ;  /* 0x000000010a097824 */ /* 0x144fe200030e0604 */
[C---:B----4-:R-:W-:Y:S01]  /*3440*/  IADD3 R12, P6, R7.reuse, R163, RZ ;  /* 0x000000a3070c7210 */ /* 0x050fe20007fde0ff */
[--C-:B------:R-:W-:Y:S01]  /*3450*/  IMAD.X R3, R10, 0x1, R5.reuse, P5 ;  /* 0x000000010a037824 */ /* 0x100fe200028e0605 */
[-C--:B------:R-:W-:Y:S02]  /*3460*/  IADD3 R10, P5, R7, R164.reuse, RZ ;  /* 0x000000a4070a7210 */ /* 0x080fe40007fbe0ff */
[----:B------:R2:W-:Y:S01]  /*3470*/  LDGSTS.E.BYPASS.LTC128B.128 [R229+0x8100], [R8.64], !P2 ;  /* 0x0810000008e57fae */ /* 0x0005e2000d101d46 */
[C---:B-----5:R-:W-:Y:S01]  /*3480*/  IMAD.X R13, R11.reuse, 0x1, R4, P6 ;  /* 0x000000010b0d7824 */ /* 0x060fe200030e0604 */
[----:B------:R-:W-:Y:S01]  /*3490*/  SEL R7, RZ, 0x10, P0 ;  /* 0x00000010ff077807 */ /* 0x000fe20000000000 */
[----:B------:R-:W-:Y:S01]  /*34a0*/  IMAD.X R11, R11, 0x1, R5, P5 ;  /* 0x000000010b0b7824 */ /* 0x000fe200028e0605 */
[----:B------:R3:W-:Y:S04]  /*34b0*/  LDGSTS.E.BYPASS.LTC128B.128 [R229+0xc100], [R2.64], !P0 ;  /* 0x0c10000002e57fae */ /* 0x0007e8000c101d46 */
[----:B------:R4:W-:Y:S04]  /*34c0*/  LDGSTS.E.BYPASS.LTC128B.128 [R229+0x9100], [R12.64], !P2 ;  /* 0x091000000ce57fae */ /* 0x0009e8000d101d46 */
[----:B------:R4:W-:Y:S01]  /*34d0*/  LDGSTS.E.BYPASS.LTC128B.128 [R229+0xd100], [R10.64], !P0 ;  /* 0x0d1000000ae57fae */ /* 0x0009e2000c101d46 */
[----:B--2---:R-:W-:-:S02]  /*34e0*/  IADD3 R8, P5, R14, R164, RZ ;  /* 0x000000a40e087210 */ /* 0x004fc40007fbe0ff */
[----:B---3--:R-:W-:-:S03]  /*34f0*/  IADD3 R2, P6, R14, R163, RZ ;  /* 0x000000a30e027210 */ /* 0x008fc60007fde0ff */
[C---:B------:R-:W-:Y:S02]  /*3500*/  IMAD.X R9, R15.reuse, 0x1, R5, P5 ;  /* 0x000000010f097824 */ /* 0x040fe400028e0605 */
[----:B------:R-:W-:-:S05]  /*3510*/  IMAD.X R3, R15, 0x1, R4, P6 ;  /* 0x000000010f037824 */ /* 0x000fca00030e0604 */
[----:B------:R2:W-:Y:S04]  /*3520*/  LDGSTS.E.BYPASS.LTC128B.128 [R229+0xa100], [R2.64], !P2 ;  /* 0x0a10000002e57fae */ /* 0x0005e8000d101d46 */
[----:B------:R3:W-:Y:S04]  /*3530*/  LDGSTS.E.BYPASS.LTC128B.128 [R229+0xe100], [R8.64], !P0 ;  /* 0x0e10000008e57fae */ /* 0x0007e8000c101d46 */
[----:B--2---:R4:W2:Y:S01]  /*3540*/  SHFL.IDX PT, R2, R6, 0x3, 0x181f ;  /* 0x00781f0006027f89 */ /* 0x0048a200000e0000 */
[----:B---3--:R-:W-:-:S04]  /*3550*/  SEL R8, RZ, 0x10, P2 ;  /* 0x00000010ff087807 */ /* 0x008fc80001000000 */
.L_x_116:
[----:B-1----:R-:W-:Y:S02]  /*3560*/  IADD3 R3, -R8, 0x10, RZ ;  /* 0x0000001008037810 */ /* 0x002fe40007ffe1ff */
[----:B------:R-:W-:-:S02]  /*3570*/  IADD3 R9, -R7, 0x10, RZ ;  /* 0x0000001007097810 */ /* 0x000fc40007ffe1ff */
[----:B------:R-:W-:Y:S02]  /*3580*/  LOP3.LUT R3, R3, 0xf, RZ, 0xc0, !PT ;  /* 0x0000000f03037812 */ /* 0x000fe400078ec0ff */
[----:B------:R-:W-:Y:S02]  /*3590*/  ISETP.NE.U32.AND P6, PT, R8, RZ, PT ;  /* 0x000000ff0800720c */ /* 0x000fe40003fc5070 */
[----:B--2-4-:R-:W-:Y:S02]  /*35a0*/  IADD3 R6, P2, P0, R3, R2, R163 ;  /* 0x0000000203067210 */ /* 0x014fe4000785e0a3 */
[----:B------:R-:W-:Y:S02]  /*35b0*/  LOP3.LUT R3, R9, 0xf, RZ, 0xc0, !PT ;  /* 0x0000000f09037812 */ /* 0x000fe400078ec0ff */
[----:B------:R-:W-:Y:S02]  /*35c0*/  ISETP.NE.U32.AND P5, PT, R7, RZ, PT ;  /* 0x000000ff0700720c */ /* 0x000fe40003fa5070 */
[----:B------:R-:W-:-:S02]  /*35d0*/  IADD3.X R7, RZ, R0, R4, P2, P0 ;  /* 0x00000000ff077210 */ /* 0x000fc400017e0404 */
[----:B------:R-:W-:-:S03]  /*35e0*/  IADD3 R2, P2, P0, R3, R2, R164 ;  /* 0x0000000203027210 */ /* 0x000fc6000785e0a4 */
[----:B------:R-:W-:Y:S01]  /*35f0*/  @!PT LDS RZ, [RZ] ;  /* 0x00000000fffff984 */ /* 0x000fe20000000800 */
[----:B------:R-:W-:Y:S01]  /*3600*/  @!PT LDS RZ, [RZ] ;  /* 0x00000000fffff984 */ /* 0x000fe20000000800 */
[----:B------:R-:W-:Y:S01]  /*3610*/  @!PT LDS RZ, [RZ] ;  /* 0x00000000fffff984 */ /* 0x000fe20000000800 */
[----:B------:R1:W-:Y:S01]  /*3620*/  LDGSTS.E.BYPASS.LTC128B.128.ZFILL [R229+0xb100], [R6.64], P6 ;  /* 0x0b10000006e57fae */ /* 0x0003e2000b141d46 */
[----:B------:R-:W-:-:S05]  /*3630*/  IADD3.X R3, RZ, R0, R5, P2, P0 ;  /* 0x00000000ff037210 */ /* 0x000fca00017e0405 */
[----:B------:R1:W-:Y:S04]  /*3640*/  LDGSTS.E.BYPASS.LTC128B.128.ZFILL [R229+0xf100], [R2.64], P5 ;  /* 0x0f10000002e57fae */ /* 0x0003e8000a941d46 */
.L_x_76:
[----:B------:R-:W-:Y:S05]  /*3650*/  BSYNC B0 ;  /* 0x0000000000007941 */ /* 0x000fea0003800000 */
.L_x_75:
[----:B-1----:R-:W2:Y:S04]  /*3660*/  LDL R3, [R1+0x48] ;  /* 0x0000480001037983 */ /* 0x002ea80000100800 */
[----:B------:R-:W2:Y:S04]  /*3670*/  LDL R2, [R1+0xc8] ;  /* 0x0000c80001027983 */ /* 0x000ea80000100800 */
[----:B------:R-:W3:Y:S01]  /*3680*/  LDL R5, [R1+0x38] ;  /* 0x0000380001057983 */ /* 0x000ee20000100800 */
[----:B------:R-:W-:-:S03]  /*3690*/  MOV R0, 0xffffff80 ;  /* 0xffffff8000007802 */ /* 0x000fc60000000f00 */
[----:B------:R-:W0:Y:S02]  /*36a0*/  LDGDEPBAR ;  /* 0x00000000000079af */ /* 0x000e240000000000 */
[----:B------:R-:W-:Y:S01]  /*36b0*/  IMAD R0, R160, R0, 0x1 ;  /* 0x00000001a0007424 */ /* 0x000fe200078e0200 */
[----:B--2---:R-:W-:Y:S02]  /*36c0*/  IADD3 R4, R2, R3, RZ ;  /* 0x0000000302047210 */ /* 0x004fe40007ffe0ff */
[----:B------:R-:W-:Y:S02]  /*36d0*/  MOV R3, c[0x0][0x2ac] ;  /* 0x0000ab0000037a02 */ /* 0x000fe40000000f00 */
[----:B---3--:R-:W-:Y:S01]  /*36e0*/  IADD3 R6, -R5, R162, RZ ;  /* 0x000000a205067210 */ /* 0x008fe20007ffe1ff */
[----:B------:R-:W-:Y:S01]  /*36f0*/  @P4 IMAD.HI.U32 R2, R4, c[0x0][0x2c8], RZ ;  /* 0x0000b20004024a27 */ /* 0x000fe200078e00ff */
[----:B------:R1:W-:Y:S03]  /*3700*/  STL [R1+0x8], R4 ;  /* 0x0000080401007387 */ /* 0x0003e60000100800 */
[----:B------:R-:W-:-:S05]  /*3710*/  IMAD R0, R3, c[0x0][0x1d0], R0 ;  /* 0x0000740003007a24 */ /* 0x000fca00078e0200 */
[----:B------:R-:W-:Y:S02]  /*3720*/  IADD3 R5, R0, -c[0x0][0x168], -R5 ;  /* 0x80005a0000057a10 */ /* 0x000fe40007ffe805 */
[----:B-1----:R-:W-:Y:S01]  /*3730*/  @P4 SHF.R.U32.HI R4, RZ, c[0x0][0x2cc], R2 ;  /* 0x0000b300ff044a19 */ /* 0x002fe20000011602 */
[----:B------:R-:W-:Y:S05]  /*3740*/  BRA.DIV ~URZ, `(.L_x_79) ;  /* 0x0000cb327f007947 */ /* 0x000fea000b800000 */
[----:B------:R1:W2:Y:S02]  /*3750*/  SHFL.IDX PT, R0, R4, RZ, 0x1c1f ;  /* 0x001c1fff04007589 */ /* 0x0002a400000e0000 */
.L_x_117:
[----:B--2---:R-:W-:-:S05]  /*3760*/  IMAD.IADD R0, R5, 0x1, R0 ;  /* 0x0000000105007824 */ /* 0x004fca00078e0200 */
[----:B------:R-:W-:-:S04]  /*3770*/  IMNMX R0, R6, R0, PT ;  /* 0x0000000006007217 */ /* 0x000fc80003800200 */
[C---:B------:R-:W-:Y:S02]  /*3780*/  ISETP.GT.AND P6, PT, R0.reuse, RZ, PT ;  /* 0x000000ff0000720c */ /* 0x040fe40003fc4270 */
[C---:B------:R-:W-:Y:S02]  /*3790*/  ISETP.GT.AND P5, PT, R0.reuse, 0x1, PT ;  /* 0x000000010000780c */ /* 0x040fe40003fa4270 */
[C---:B------:R-:W-:Y:S02]  /*37a0*/  ISETP.GT.AND P2, PT, R0.reuse, 0x8, PT ;  /* 0x000000080000780c */ /* 0x040fe40003f44270 */
[----:B------:R-:W-:Y:S02]  /*37b0*/  ISETP.GT.AND P0, PT, R0, 0x9, PT ;  /* 0x000000090000780c */ /* 0x000fe40003f04270 */
[----:B------:R-:W-:Y:S02]  /*37c0*/  FSEL R7, R116, -INF , P6 ;  /* 0xff80000074077808 */ /* 0x000fe40003000000 */
[----:B------:R-:W-:-:S02]  /*37d0*/  FSEL R9, R117, -INF , P5 ;  /* 0xff80000075097808 */ /* 0x000fc40002800000 */
[----:B------:R-:W-:Y:S02]  /*37e0*/  FSEL R11, R108, -INF , P2 ;  /* 0xff8000006c0b7808 */ /* 0x000fe40001000000 */
[----:B------:R-:W-:Y:S02]  /*37f0*/  FSEL R13, R109, -INF , P0 ;  /* 0xff8000006d0d7808 */ /* 0x000fe40000000000 */
[C---:B------:R-:W-:Y:S02]  /*3800*/  ISETP.GT.AND P6, PT, R0.reuse, 0x10, PT ;  /* 0x000000100000780c */ /* 0x040fe40003fc4270 */
[C---:B------:R-:W-:Y:S02]  /*3810*/  ISETP.GT.AND P5, PT, R0.reuse, 0x11, PT ;  /* 0x000000110000780c */ /* 0x040fe40003fa4270 */
[C---:B------:R-:W-:Y:S02]  /*3820*/  ISETP.GT.AND P2, PT, R0.reuse, 0x18, PT ;  /* 0x000000180000780c */ /* 0x040fe40003f44270 */
[----:B------:R-:W-:-:S02]  /*3830*/  ISETP.GT.AND P0, PT, R0, 0x19, PT ;  /* 0x000000190000780c */ /* 0x000fc40003f04270 */
[----:B------:R-:W-:Y:S02]  /*3840*/  FSEL R16, R100, -INF , P6 ;  /* 0xff80000064107808 */ /* 0x000fe40003000000 */
[----:B------:R-:W-:Y:S02]  /*3850*/  FSEL R17, R101, -INF , P5 ;  /* 0xff80000065117808 */ /* 0x000fe40002800000 */
[----:B------:R-:W-:Y:S02]  /*3860*/  FSEL R18, R88, -INF , P2 ;  /* 0xff80000058127808 */ /* 0x000fe40001000000 */
[----:B------:R-:W-:Y:S02]  /*3870*/  FSEL R21, R89, -INF , P0 ;  /* 0xff80000059157808 */ /* 0x000fe40000000000 */
[C---:B------:R-:W-:Y:S02]  /*3880*/  ISETP.GT.AND P6, PT, R0.reuse, 0x20, PT ;  /* 0x000000200000780c */ /* 0x040fe40003fc4270 */
[----:B------:R-:W-:-:S02]  /*3890*/  ISETP.GT.AND P5, PT, R0, 0x21, PT ;  /* 0x000000210000780c */ /* 0x000fc40003fa4270 */
[C---:B------:R-:W-:Y:S02]  /*38a0*/  ISETP.GT.AND P2, PT, R0.reuse, 0x28, PT ;  /* 0x000000280000780c */ /* 0x040fe40003f44270 */
[----:B------:R-:W-:Y:S02]  /*38b0*/  ISETP.GT.AND P0, PT, R0, 0x29, PT ;  /* 0x000000290000780c */ /* 0x000fe40003f04270 */
[----:B------:R-:W-:Y:S02]  /*38c0*/  FSEL R121, R76, -INF , P6 ;  /* 0xff8000004c797808 */ /* 0x000fe40003000000 */
[----:B------:R-:W-:Y:S02]  /*38d0*/  FSEL R120, R77, -INF , P5 ;  /* 0xff8000004d787808 */ /* 0x000fe40002800000 */
[----:B------:R-:W-:Y:S02]  /*38e0*/  FSEL R117, R72, -INF , P2 ;  /* 0xff80000048757808 */ /* 0x000fe40001000000 */
[----:B------:R-:W-:-:S02]  /*38f0*/  FSEL R116, R73, -INF , P0 ;  /* 0xff80000049747808 */ /* 0x000fc40000000000 */
[C---:B------:R-:W-:Y:S02]  /*3900*/  ISETP.GT.AND P6, PT, R0.reuse, 0x30, PT ;  /* 0x000000300000780c */ /* 0x040fe40003fc4270 */
        /* <DEDUP_REMOVED lines=38> */
[----:B------:R-:W-:Y:S01]  /*3b70*/  FSEL R167, R45, -INF , P0 ;  /* 0xff8000002da77808 */ /* 0x000fe20000000000 */
[----:B------:R-:W-:Y:S05]  /*3b80*/  BRA.DIV ~URZ, `(.L_x_80) ;  /* 0x0000c7627f007947 */ /* 0x000fea000b800000 */
[----:B------:R-:W2:Y:S01]  /*3b90*/  SHFL.IDX PT, R0, R4, 0x1, 0x1c1f ;  /* 0x003c1f0004007f89 */ /* 0x000ea200000e0000 */
[----:B------:R-:W-:-:S04]  /*3ba0*/  FMNMX.FTZ R2, R7, R9, !PT ;  /* 0x0000000907027209 */ /* 0x000fc80007810000 */
[----:B------:R-:W-:-:S04]  /*3bb0*/  FMNMX.FTZ R2, R11, R2, !PT ;  /* 0x000000020b027209 */ /* 0x000fc80007810000 */
[----:B------:R-:W-:-:S04]  /*3bc0*/  FMNMX.FTZ R2, R13, R2, !PT ;  /* 0x000000020d027209 */ /* 0x000fc80007810000 */
[----:B------:R-:W-:-:S04]  /*3bd0*/  FMNMX.FTZ R2, R16, R2, !PT ;  /* 0x0000000210027209 */ /* 0x000fc80007810000 */
[----:B------:R-:W-:-:S04]  /*3be0*/  FMNMX.FTZ R2, R17, R2, !PT ;  /* 0x0000000211027209 */ /* 0x000fc80007810000 */
[----:B------:R-:W-:Y:S01]  /*3bf0*/  FMNMX.FTZ R2, R18, R2, !PT ;  /* 0x0000000212027209 */ /* 0x000fe20007810000 */
[----:B--2---:R-:W-:-:S03]  /*3c00*/  IMAD.IADD R0, R5, 0x1, R0 ;  /* 0x0000000105007824 */ /* 0x004fc600078e0200 */
[----:B------:R-:W-:Y:S02]  /*3c10*/  FMNMX.FTZ R2, R21, R2, !PT ;  /* 0x0000000215027209 */ /* 0x000fe40007810000 */
[----:B------:R-:W-:Y:S02]  /*3c20*/  IMNMX R0, R6, R0, PT ;  /* 0x0000000006007217 */ /* 0x000fe40003800200 */
[----:B------:R-:W-:Y:S02]  /*3c30*/  FMNMX.FTZ R2, R121, R2, !PT ;  /* 0x0000000279027209 */ /* 0x000fe40007810000 */
[C---:B------:R-:W-:Y:S02]  /*3c40*/  ISETP.GT.AND P5, PT, R0.reuse, RZ, PT ;  /* 0x000000ff0000720c */ /* 0x040fe40003fa4270 */
[C---:B------:R-:W-:Y:S02]  /*3c50*/  ISETP.GT.AND P2, PT, R0.reuse, 0x1, PT ;  /* 0x000000010000780c */ /* 0x040fe40003f44270 */
[----:B------:R-:W-:-:S02]  /*3c60*/  ISETP.GT.AND P0, PT, R0, 0x8, PT ;  /* 0x000000080000780c */ /* 0x000fc40003f04270 */
[----:B-1----:R-:W-:Y:S02]  /*3c70*/  FSEL R4, R118, -INF , P5 ;  /* 0xff80000076047808 */ /* 0x002fe40002800000 */
[----:B------:R-:W-:Y:S02]  /*3c80*/  FSEL R8, R119, -INF , P2 ;  /* 0xff80000077087808 */ /* 0x000fe40001000000 */
[----:B------:R-:W-:Y:S02]  /*3c90*/  ISETP.GT.AND P2, PT, R0, 0x9, PT ;  /* 0x000000090000780c */ /* 0x000fe40003f44270 */
[----:B------:R-:W-:Y:S02]  /*3ca0*/  FSEL R10, R110, -INF , P0 ;  /* 0xff8000006e0a7808 */ /* 0x000fe40000000000 */
[----:B------:R-:W-:Y:S02]  /*3cb0*/  FMNMX.FTZ R3, R4, R8, !PT ;  /* 0x0000000804037209 */ /* 0x000fe40007810000 */
[----:B------:R-:W-:-:S02]  /*3cc0*/  FSEL R15, R111, -INF , P2 ;  /* 0xff8000006f0f7808 */ /* 0x000fc40001000000 */
[----:B------:R-:W-:Y:S02]  /*3cd0*/  ISETP.GT.AND P2, PT, R0, 0x10, PT ;  /* 0x000000100000780c */ /* 0x000fe40003f44270 */
[----:B------:R-:W-:Y:S02]  /*3ce0*/  FMNMX.FTZ R3, R10, R3, !PT ;  /* 0x000000030a037209 */ /* 0x000fe40007810000 */
        /* <DEDUP_REMOVED lines=15> */
[----:B------:R-:W-:-:S02]  /*3de0*/  FMNMX.FTZ R2, R120, R2, !PT ;  /* 0x0000000278027209 */ /* 0x000fc40007810000 */
[----:B------:R-:W-:Y:S02]  /*3df0*/  FSEL R70, R79, -INF , P0 ;  /* 0xff8000004f467808 */ /* 0x000fe40000000000 */
[C---:B------:R-:W-:Y:S02]  /*3e00*/  ISETP.GT.AND P2, PT, R0.reuse, 0x28, PT ;  /* 0x000000280000780c */ /* 0x040fe40003f44270 */
[----:B------:R-:W-:Y:S02]  /*3e10*/  FMNMX.FTZ R3, R71, R3, !PT ;  /* 0x0000000347037209 */ /* 0x000fe40007810000 */
[----:B------:R-:W-:Y:S02]  /*3e20*/  FMNMX.FTZ R2, R117, R2, !PT ;  /* 0x0000000275027209 */ /* 0x000fe40007810000 */
[----:B------:R-:W-:Y:S02]  /*3e30*/  ISETP.GT.AND P0, PT, R0, 0x29, PT ;  /* 0x000000290000780c */ /* 0x000fe40003f04270 */
[----:B------:R-:W-:-:S02]  /*3e40*/  FSEL R57, R74, -INF , P2 ;  /* 0xff8000004a397808 */ /* 0x000fc40001000000 */
[----:B------:R-:W-:Y:S02]  /*3e50*/  FMNMX.FTZ R3, R70, R3, !PT ;  /* 0x0000000346037209 */ /* 0x000fe40007810000 */
[----:B------:R-:W-:Y:S02]  /*3e60*/  FMNMX.FTZ R2, R116, R2, !PT ;  /* 0x0000000274027209 */ /* 0x000fe40007810000 */
[----:B------:R-:W-:Y:S02]  /*3e70*/  FSEL R56, R75, -INF , P0 ;  /* 0xff8000004b387808 */ /* 0x000fe40000000000 */
[----:B------:R-:W-:Y:S02]  /*3e80*/  ISETP.GT.AND P2, PT, R0, 0x30, PT ;  /* 0x000000300000780c */ /* 0x000fe40003f44270 */
[----:B------:R-:W-:Y:S02]  /*3e90*/  FMNMX.FTZ R3, R57, R3, !PT ;  /* 0x0000000339037209 */ /* 0x000fe40007810000 */
[----:B------:R-:W-:-:S02]  /*3ea0*/  FMNMX.FTZ R2, R127, R2, !PT ;  /* 0x000000027f027209 */ /* 0x000fc40007810000 */
[----:B------:R-:W-:Y:S02]  /*3eb0*/  ISETP.GT.AND P0, PT, R0, 0x31, PT ;  /* 0x000000310000780c */ /* 0x000fe40003f04270 */
[----:B------:R-:W-:Y:S02]  /*3ec0*/  FSEL R123, R66, -INF , P2 ;  /* 0xff800000427b7808 */ /* 0x000fe40001000000 */
[----:B------:R-:W-:Y:S02]  /*3ed0*/  FMNMX.FTZ R3, R56, R3, !PT ;  /* 0x0000000338037209 */ /* 0x000fe40007810000 */
[----:B------:R-:W-:Y:S02]  /*3ee0*/  FMNMX.FTZ R2, R126, R2, !PT ;  /* 0x000000027e027209 */ /* 0x000fe40007810000 */
[----:B------:R-:W-:Y:S02]  /*3ef0*/  FSEL R122, R67, -INF , P0 ;  /* 0xff800000437a7808 */ /* 0x000fe40000000000 */
[----:B------:R-:W-:-:S02]  /*3f00*/  ISETP.GT.AND P2, PT, R0, 0x38, PT ;  /* 0x000000380000780c */ /* 0x000fc40003f44270 */
[----:B------:R-:W-:Y:S02]  /*3f10*/  FMNMX.FTZ R3, R123, R3, !PT ;  /* 0x000000037b037209 */ /* 0x000fe40007810000 */
        /* <DEDUP_REMOVED lines=70> */
[----:B------:R-:W-:-:S02]  /*4380*/  FMNMX.FTZ R2, R166, R3, !PT ;  /* 0x00000003a6027209 */ /* 0x000fc40007810000 */
[----:B------:R-:W1:Y:S02]  /*4390*/  SHFL.BFLY PT, R3, R0, 0x2, 0x1f ;  /* 0x0c401f0000037f89 */ /* 0x000e6400000e0000 */
[----:B------:R-:W-:-:S05]  /*43a0*/  FMNMX.FTZ R2, R171, R2, !PT ;  /* 0x00000002ab027209 */ /* 0x000fca0007810000 */
[----:B------:R-:W2:Y:S01]  /*43b0*/  SHFL.BFLY PT, R12, R2, 0x2, 0x1f ;  /* 0x0c401f00020c7f89 */ /* 0x000ea200000e0000 */
[----:B-1----:R-:W-:-:S05]  /*43c0*/  FMNMX.FTZ R0, R3, R0, !PT ;  /* 0x0000000003007209 */ /* 0x002fca0007810000 */
[----:B------:R-:W1:Y:S01]  /*43d0*/  SHFL.BFLY PT, R69, R0, 0x1, 0x1f ;  /* 0x0c201f0000457f89 */ /* 0x000e6200000e0000 */
[----:B--2---:R-:W-:-:S05]  /*43e0*/  FMNMX.FTZ R12, R2, R12, !PT ;  /* 0x0000000c020c7209 */ /* 0x004fca0007810000 */
[----:B------:R2:W3:Y:S01]  /*43f0*/  SHFL.BFLY PT, R3, R12, 0x1, 0x1f ;  /* 0x0c201f000c037f89 */ /* 0x0004e200000e0000 */
[----:B-1----:R-:W-:-:S05]  /*4400*/  FMNMX.FTZ R69, R0, R69, !PT ;  /* 0x0000004500457209 */ /* 0x002fca0007810000 */
.L_x_118:
[C---:B------:R-:W-:Y:S01]  /*4410*/  FMUL.FTZ R2, R69.reuse, c[0x0][0x2d0] ;  /* 0x0000b40045027a20 */ /* 0x040fe20000410000 */
[----:B------:R-:W-:Y:S01]  /*4420*/  FSETP.NEU.FTZ.AND P0, PT, R69, -INF , PT ;  /* 0xff8000004500780b */ /* 0x000fe20003f1d000 */
[----:B------:R-:W4:Y:S03]  /*4430*/  LDL R239, [R1+0x48] ;  /* 0x0000480001ef7983 */ /* 0x000f260000100800 */
[----:B------:R-:W-:Y:S01]  /*4440*/  FSEL R2, R2, RZ, P0 ;  /* 0x000000ff02027208 */ /* 0x000fe20000000000 */
[----:B------:R-:W5:Y:S01]  /*4450*/  LDL R236, [R1+0x4] ;  /* 0x0000040001ec7983 */ /* 0x000f620000100800 */
[----:B--23--:R-:W-:Y:S01]  /*4460*/  FMNMX.FTZ R12, R3, R12, !PT ;  /* 0x0000000c030c7209 */ /* 0x00cfe20007810000 */
[----:B------:R-:W-:Y:S02]  /*4470*/  WARPSYNC 0xffffffff ;  /* 0xffffffff00007948 */ /* 0x000fe40003800000 */
[--C-:B------:R-:W-:Y:S01]  /*4480*/  FFMA.FTZ R0, R7, c[0x0][0x2d0], -R2.reuse ;  /* 0x0000b40007007a23 */ /* 0x100fe20000010802 */
[----:B------:R-:W-:Y:S01]  /*4490*/  FSETP.NEU.FTZ.AND P0, PT, R12, -INF , PT ;  /* 0xff8000000c00780b */ /* 0x000fe20003f1d000 */
[--C-:B------:R-:W-:Y:S01]  /*44a0*/  FFMA.FTZ R3, R17, c[0x0][0x2d0], -R2.reuse ;  /* 0x0000b40011037a23 */ /* 0x100fe20000010802 */
[----:B------:R-:W-:Y:S01]  /*44b0*/  LDSM.16.MT88.4 R36, [R205] ;  /* 0x00000000cd24783b */ /* 0x000fe20000004200 */
[----:B------:R1:W-:Y:S03]  /*44c0*/  MUFU.EX2 R60, R0 ;  /* 0x00000000003c7308 */ /* 0x0003e60000000800 */
[----:B------:R-:W-:Y:S04]  /*44d0*/  LDSM.16.MT88.4 R28, [R203+0x800] ;  /* 0x00080000cb1c783b */ /* 0x000fe80000004200 */
[----:B------:R-:W-:Y:S01]  /*44e0*/  LDSM.16.MT88.4 R40, [R204] ;  /* 0x00000000cc28783b */ /* 0x000fe20000004200 */
[----:B------:R2:W-:Y:S03]  /*44f0*/  MUFU.EX2 R68, R3 ;  /* 0x0000000300447308 */ /* 0x0005e60000000800 */
[----:B------:R-:W-:Y:S04]  /*4500*/  LDSM.16.MT88.4 R52, [R205+0x800] ;  /* 0x00080000cd34783b */ /* 0x000fe80000004200 */
[----:B------:R-:W-:Y:S01]  /*4510*/  LDSM.16.MT88.4 R48, [R216] ;  /* 0x00000000d830783b */ /* 0x000fe20000004200 */
[----:B-1----:R-:W-:-:S03]  /*4520*/  FFMA.FTZ R0, R9, c[0x0][0x2d0], -R2 ;  /* 0x0000b40009007a23 */ /* 0x002fc60000010802 */
[----:B------:R-:W-:Y:S01]  /*4530*/  LDSM.16.MT88.4 R44, [R206+0x800] ;  /* 0x00080000ce2c783b */ /* 0x000fe20000004200 */
[----:B------:R1:W3:Y:S01]  /*4540*/  MUFU.EX2 R59, R0 ;  /* 0x00000000003b7308 */ /* 0x0002e20000000800 */
[----:B--2---:R-:W-:-:S07]  /*4550*/  FFMA.FTZ R3, R18, c[0x0][0x2d0], -R2 ;  /* 0x0000b40012037a23 */ /* 0x004fce0000010802 */
[----:B------:R-:W-:Y:S01]  /*4560*/  MUFU.EX2 R73, R3 ;  /* 0x0000000300497308 */ /* 0x000fe20000000800 */
[----:B-1----:R-:W-:-:S07]  /*4570*/  FFMA.FTZ R0, R11, c[0x0][0x2d0], -R2 ;  /* 0x0000b4000b007a23 */ /* 0x002fce0000010802 */
[----:B------:R1:W-:Y:S02]  /*4580*/  MUFU.EX2 R65, R0 ;  /* 0x0000000000417308 */ /* 0x0003e40000000800 */
[----:B-1----:R-:W-:-:S06]  /*4590*/  FFMA.FTZ R0, R13, c[0x0][0x2d0], -R2 ;  /* 0x0000b4000d007a23 */ /* 0x002fcc0000010802 */
[----:B------:R1:W2:Y:S02]  /*45a0*/  MUFU.EX2 R66, R0 ;  /* 0x0000000000427308 */ /* 0x0002a40000000800 */
[----:B-1----:R-:W-:-:S06]  /*45b0*/  FFMA.FTZ R0, R16, c[0x0][0x2d0], -R2 ;  /* 0x0000b40010007a23 */ /* 0x002fcc0000010802 */
[----:B------:R1:W-:Y:S02]  /*45c0*/  MUFU.EX2 R72, R0 ;  /* 0x0000000000487308 */ /* 0x0003e40000000800 */
[----:B-1----:R-:W-:-:S05]  /*45d0*/  FMUL.FTZ R0, R12, c[0x0][0x2d0] ;  /* 0x0000b4000c007a20 */ /* 0x002fca0000410000 */
[----:B------:R-:W-:-:S05]  /*45e0*/  FSEL R0, R0, RZ, P0 ;  /* 0x000000ff00007208 */ /* 0x000fca0000000000 */
[--C-:B------:R-:W-:Y:S02]  /*45f0*/  FFMA.FTZ R3, R4, c[0x0][0x2d0], -R0.reuse ;  /* 0x0000b40004037a23 */ /* 0x100fe40000010800 */
[----:B------:R-:W1:Y:S02]  /*4600*/  LDSM.16.MT88.4 R4, [R203] ;  /* 0x00000000cb04783b */ /* 0x000e640000004200 */
[----:B------:R2:W-:Y:S02]  /*4610*/  MUFU.EX2 R58, R3 ;  /* 0x00000003003a7308 */ /* 0x0005e40000000800 */
[----:B--2---:R-:W-:Y:S01]  /*4620*/  FFMA.FTZ R3, R8, c[0x0][0x2d0], -R0 ;  /* 0x0000b40008037a23 */ /* 0x004fe20000010800 */
[----:B---3--:R-:W-:-:S05]  /*4630*/  F2FP.PACK_AB R8, R59, R60 ;  /* 0x0000003c3b08723e */ /* 0x008fca00000000ff */
[----:B------:R2:W3:Y:S02]  /*4640*/  MUFU.EX2 R13, R3 ;  /* 0x00000003000d7308 */ /* 0x0004e40000000800 */
[----:B--2---:R-:W-:Y:S01]  /*4650*/  FFMA.FTZ R3, R10, c[0x0][0x2d0], -R0 ;  /* 0x0000b4000a037a23 */ /* 0x004fe20000010800 */
[----:B------:R-:W-:Y:S02]  /*4660*/  F2FP.PACK_AB R10, R66, R65 ;  /* 0x00000041420a723e */ /* 0x000fe400000000ff */
[----:B---3--:R-:W-:-:S03]  /*4670*/  F2FP.PACK_AB R9, R13, R58 ;  /* 0x0000003a0d09723e */ /* 0x008fc600000000ff */
[----:B------:R2:W3:Y:S01]  /*4680*/  MUFU.EX2 R64, R3 ;  /* 0x0000000300407308 */ /* 0x0004e20000000800 */
[----:B------:R-:W-:Y:S02]  /*4690*/  FADD.FTZ R13, R58, R13 ;  /* 0x0000000d3a0d7221 */ /* 0x000fe40000010000 */
[----:B--2---:R-:W-:Y:S02]  /*46a0*/  FFMA.FTZ R3, R15, c[0x0][0x2d0], -R0 ;  /* 0x0000b4000f037a23 */ /* 0x004fe40000010800 */
[----:B---3--:R-:W-:-:S03]  /*46b0*/  FADD.FTZ R13, R64, R13 ;  /* 0x0000000d400d7221 */ /* 0x008fc60000010000 */
[----:B------:R2:W3:Y:S02]  /*46c0*/  MUFU.EX2 R15, R3 ;  /* 0x00000003000f7308 */ /* 0x0004e40000000800 */
[----:B--2---:R-:W-:Y:S01]  /*46d0*/  FFMA.FTZ R3, R21, c[0x0][0x2d0], -R2 ;  /* 0x0000b40015037a23 */ /* 0x004fe20000010802 */
[C---:B---3--:R-:W-:Y:S01]  /*46e0*/  F2FP.PACK_AB R11, R15.reuse, R64 ;  /* 0x000000400f0b723e */ /* 0x048fe200000000ff */
[----:B------:R-:W-:-:S04]  /*46f0*/  FADD.FTZ R13, R15, R13 ;  /* 0x0000000d0f0d7221 */ /* 0x000fc80000010000 */
[----:B------:R2:W-:Y:S02]  /*4700*/  MUFU.EX2 R232, R3 ;  /* 0x0000000300e87308 */ /* 0x0005e40000000800 */
[----:B-1----:R-:W-:Y:S07]  /*4710*/  HMMA.16816.F32 R24, R8, R4, RZ ;  /* 0x000000040818723c */ /* 0x002fee00000018ff */
[----:B------:R-:W-:Y:S01]  /*4720*/  F2FP.PACK_AB R4, R68, R72 ;  /* 0x000000484404723e */ /* 0x000fe200000000ff */
[----:B--2---:R-:W-:-:S04]  /*4730*/  FFMA.FTZ R3, R14, c[0x0][0x2d0], -R0 ;  /* 0x0000b4000e037a23 */ /* 0x004fc80000010800 */
[----:B------:R1:W2:Y:S02]  /*4740*/  MUFU.EX2 R14, R3 ;  /* 0x00000003000e7308 */ /* 0x0002a40000000800 */
[----:B-1----:R-:W-:Y:S02]  /*4750*/  FFMA.FTZ R3, R19, c[0x0][0x2d0], -R0 ;  /* 0x0000b40013037a23 */ /* 0x002fe40000010800 */
[----:B------:R-:W-:Y:S01]  /*4760*/  HMMA.16816.F32 R16, R8, R36, RZ ;  /* 0x000000240810723c */ /* 0x000fe200000018ff */
[----:B--2---:R-:W-:-:S03]  /*4770*/  FADD.FTZ R13, R14, R13 ;  /* 0x0000000d0e0d7221 */ /* 0x004fc60000010000 */
[----:B------:R1:W2:Y:S02]  /*4780*/  MUFU.EX2 R67, R3 ;  /* 0x0000000300437308 */ /* 0x0002a40000000800 */
[----:B-1----:R-:W-:Y:S01]  /*4790*/  FFMA.FTZ R3, R20, c[0x0][0x2d0], -R0 ;  /* 0x0000b40014037a23 */ /* 0x002fe20000010800 */
[C---:B--2---:R-:W-:Y:S01]  /*47a0*/  F2FP.PACK_AB R5, R67.reuse, R14 ;  /* 0x0000000e4305723e */ /* 0x044fe200000000ff */
[----:B------:R-:W-:Y:S01]  /*47b0*/  HMMA.16816.F32 R20, R8, R6, RZ ;  /* 0x000000060814723c */ /* 0x000fe200000018ff */
[----:B------:R-:W-:-:S03]  /*47c0*/  FADD.FTZ R13, R67, R13 ;  /* 0x0000000d430d7221 */ /* 0x000fc60000010000 */
[----:B------:R1:W-:Y:S03]  /*47d0*/  MUFU.EX2 R228, R3 ;  /* 0x0000000300e47308 */ /* 0x0003e60000000800 */
[----:B------:R-:W-:Y:S01]  /*47e0*/  F2FP.PACK_AB R6, R232, R73 ;  /* 0x00000049e806723e */ /* 0x000fe200000000ff */
[----:B-1----:R-:W-:Y:S02]  /*47f0*/  FFMA.FTZ R3, R32, c[0x0][0x2d0], -R0 ;  /* 0x0000b40020037a23 */ /* 0x002fe40000010800 */
[----:B------:R-:W1:Y:S02]  /*4800*/  LDSM.16.MT88.4 R32, [R204+0x800] ;  /* 0x00080000cc20783b */ /* 0x000e640000004200 */
[----:B------:R-:W2:Y:S02]  /*4810*/  MUFU.EX2 R175, R3 ;  /* 0x0000000300af7308 */ /* 0x000ea40000000800 */
[----:B--2---:R-:W-:Y:S01]  /*4820*/  F2FP.PACK_AB R7, R175, R228 ;  /* 0x000000e4af07723e */ /* 0x004fe200000000ff */
[----:B------:R-:W-:-:S04]  /*4830*/  FADD.FTZ R3, R60, R59 ;  /* 0x0000003b3c037221 */ /* 0x000fc80000010000 */
[----:B------:R-:W-:Y:S02]  /*4840*/  FADD.FTZ R3, R65, R3 ;  /* 0x0000000341037221 */ /* 0x000fe40000010000 */
[----:B------:R-:W-:Y:S02]  /*4850*/  HMMA.16816.F32 R112, R4, R28, R24 ;  /* 0x0000001c0470723c */ /* 0x000fe40000001818 */
[----:B------:R-:W-:-:S04]  /*4860*/  FADD.FTZ R3, R66, R3 ;  /* 0x0000000342037221 */ /* 0x000fc80000010000 */
[----:B------:R-:W-:Y:S02]  /*4870*/  FADD.FTZ R3, R72, R3 ;  /* 0x0000000348037221 */ /* 0x000fe40000010000 */
[----:B------:R-:W-:Y:S02]  /*4880*/  HMMA.16816.F32 R104, R4, R30, R20 ;  /* 0x0000001e0468723c */ /* 0x000fe40000001814 */
[----:B------:R-:W-:-:S04]  /*4890*/  FADD.FTZ R3, R68, R3 ;  /* 0x0000000344037221 */ /* 0x000fc80000010000 */
[----:B------:R-:W-:Y:S02]  /*48a0*/  FADD.FTZ R14, R73, R3 ;  /* 0x00000003490e7221 */ /* 0x000fe40000010000 */
[----:B------:R-:W-:Y:S01]  /*48b0*/  HMMA.16816.F32 R28, R8, R38, RZ ;  /* 0x00000026081c723c */ /* 0x000fe200000018ff */
[----:B------:R-:W2:Y:S01]  /*48c0*/  LDSM.16.MT88.4 R36, [R203+0x4000] ;  /* 0x00400000cb24783b */ /* 0x000ea20000004200 */
[----:B------:R-:W-:-:S04]  /*48d0*/  FFMA.FTZ R3, R121, c[0x0][0x2d0], -R2 ;  /* 0x0000b40079037a23 */ /* 0x000fc80000010802 */
[----:B------:R3:W-:Y:S02]  /*48e0*/  MUFU.EX2 R15, R3 ;  /* 0x00000003000f7308 */ /* 0x0007e40000000800 */
[----:B------:R-:W-:Y:S08]  /*48f0*/  HMMA.16816.F32 R24, R8, R40, RZ ;  /* 0x000000280818723c */ /* 0x000ff000000018ff */
[----:B------:R-:W-:Y:S01]  /*4900*/  HMMA.16816.F32 R108, R4, R52, R16 ;  /* 0x00000034046c723c */ /* 0x000fe20000001810 */
[----:B---3--:R-:W-:-:S07]  /*4910*/  FFMA.FTZ R3, R120, c[0x0][0x2d0], -R2 ;  /* 0x0000b40078037a23 */ /* 0x008fce0000010802 */
[----:B------:R-:W-:Y:S01]  /*4920*/  HMMA.16816.F32 R16, R8, R48, RZ ;  /* 0x000000300810723c */ /* 0x000fe200000018ff */
[----:B------:R3:W2:Y:S07]  /*4930*/  MUFU.EX2 R120, R3 ;  /* 0x0000000300787308 */ /* 0x0006ae0000000800 */
[----:B-1----:R-:W-:Y:S01]  /*4940*/  HMMA.16816.F32 R100, R4, R32, R24 ;  /* 0x000000200464723c */ /* 0x002fe20000001818 */
[----:B------:R-:W1:Y:S07]  /*4950*/  LDSM.16.MT88.4 R24, [R203+0x4800] ;  /* 0x00480000cb18783b */ /* 0x000e6e0000004200 */
[----:B------:R-:W-:Y:S01]  /*4960*/  HMMA.16816.F32 R20, R8, R42, RZ ;  /* 0x0000002a0814723c */ /* 0x000fe200000018ff */
[----:B---3--:R-:W-:-:S04]  /*4970*/  FFMA.FTZ R3, R117, c[0x0][0x2d0], -R2 ;  /* 0x0000b40075037a23 */ /* 0x008fc80000010802 */
[----:B------:R3:W-:Y:S03]  /*4980*/  MUFU.EX2 R117, R3 ;  /* 0x0000000300757308 */ /* 0x0007e60000000800 */
[----:B------:R-:W-:Y:S08]  /*4990*/  HMMA.16816.F32 R96, R4, R44, R16 ;  /* 0x0000002c0460723c */ /* 0x000ff00000001810 */
[----:B--2---:R-:W-:Y:S01]  /*49a0*/  HMMA.16816.F32 R16, R8, R36, RZ ;  /* 0x000000240810723c */ /* 0x004fe200000018ff */
[----:B---3--:R-:W-:-:S07]  /*49b0*/  FFMA.FTZ R3, R116, c[0x0][0x2d0], -R2 ;  /* 0x0000b40074037a23 */ /* 0x008fce0000010802 */
[C---:B------:R-:W-:Y:S01]  /*49c0*/  HMMA.16816.F32 R84, R4.reuse, R34, R20 ;  /* 0x000000220454723c */ /* 0x040fe20000001814 */
[----:B------:R2:W3:Y:S07]  /*49d0*/  MUFU.EX2 R116, R3 ;  /* 0x0000000300747308 */ /* 0x0004ee0000000800 */
[----:B------:R-:W-:Y:S01]  /*49e0*/  HMMA.16816.F32 R92, R4, R54, R28 ;  /* 0x00000036045c723c */ /* 0x000fe2000000181c */
[----:B------:R-:W3:Y:S07]  /*49f0*/  LDSM.16.MT88.4 R28, [R205+0x4000] ;  /* 0x00400000cd1c783b */ /* 0x000eee0000004200 */
[----:B------:R-:W-:Y:S01]  /*4a00*/  HMMA.16816.F32 R20, R8, R50, RZ ;  /* 0x000000320814723c */ /* 0x000fe200000018ff */
[----:B--2---:R-:W-:-:S04]  /*4a10*/  FFMA.FTZ R3, R71, c[0x0][0x2d0], -R0 ;  /* 0x0000b40047037a23 */ /* 0x004fc80000010800 */
[----:B------:R2:W-:Y:S03]  /*4a20*/  MUFU.EX2 R71, R3 ;  /* 0x0000000300477308 */ /* 0x0005e60000000800 */
[----:B-1----:R-:W-:Y:S08]  /*4a30*/  HMMA.16816.F32 R80, R4, R24, R16 ;  /* 0x000000180450723c */ /* 0x002ff00000001810 */
[----:B------:R-:W-:Y:S01]  /*4a40*/  HMMA.16816.F32 R16, R8, R38, RZ ;  /* 0x000000260810723c */ /* 0x000fe200000018ff */
[----:B--2---:R-:W-:-:S07]  /*4a50*/  FFMA.FTZ R3, R70, c[0x0][0x2d0], -R0 ;  /* 0x0000b40046037a23 */ /* 0x004fce0000010800 */
[C---:B------:R-:W-:Y:S01]  /*4a60*/  HMMA.16816.F32 R52, R4.reuse, R46, R20 ;  /* 0x0000002e0434723c */ /* 0x040fe20000001814 */
[----:B------:R-:W1:Y:S01]  /*4a70*/  LDSM.16.MT88.4 R20, [R205+0x4800] ;  /* 0x00480000cd14783b */ /* 0x000e620000004200 */
[----:B------:R2:W1:Y:S11]  /*4a80*/  MUFU.EX2 R68, R3 ;  /* 0x0000000300447308 */ /* 0x0004760000000800 */
[----:B------:R-:W-:Y:S03]  /*4a90*/  @!UPT UIADD3 URZ, URZ, URZ, URZ ;  /* 0x0000003f3f3ff290 */ /* 0x000fe6000fffe03f */
[----:B------:R-:W-:Y:S01]  /*4aa0*/  HMMA.16816.F32 R60, R4, R26, R16 ;  /* 0x0000001a043c723c */ /* 0x000fe20000001810 */
[----:B------:R-:W4:Y:S01]  /*4ab0*/  LDSM.16.MT88.4 R24, [R204+0x4000] ;  /* 0x00400000cc18783b */ /* 0x000f220000004200 */
[----:B--2---:R-:W-:-:S04]  /*4ac0*/  FFMA.FTZ R3, R57, c[0x0][0x2d0], -R0 ;  /* 0x0000b40039037a23 */ /* 0x004fc80000010800 */
[----:B------:R2:W-:Y:S02]  /*4ad0*/  MUFU.EX2 R172, R3 ;  /* 0x0000000300ac7308 */ /* 0x0005e40000000800 */
[----:B---3--:R-:W-:Y:S01]  /*4ae0*/  HMMA.16816.F32 R16, R8, R28, RZ ;  /* 0x0000001c0810723c */ /* 0x008fe200000018ff */
[----:B--2---:R-:W-:-:S05]  /*4af0*/  FFMA.FTZ R3, R56, c[0x0][0x2d0], -R0 ;  /* 0x0000b40038037a23 */ /* 0x004fca0000010800 */
[----:B------:R2:W3:Y:S11]  /*4b00*/  MUFU.EX2 R173, R3 ;  /* 0x0000000300ad7308 */ /* 0x0004f60000000800 */
[----:B------:R-:W-:Y:S07]  /*4b10*/  @!UPT UIADD3 URZ, URZ, URZ, URZ ;  /* 0x0000003f3f3ff290 */ /* 0x000fee000fffe03f */
[----:B-1----:R-:W-:Y:S08]  /*4b20*/  HMMA.16816.F32 R88, R4, R20, R16 ;  /* 0x000000140458723c */ /* 0x002ff00000001810 */
[----:B------:R-:W-:Y:S01]  /*4b30*/  HMMA.16816.F32 R16, R8, R30, RZ ;  /* 0x0000001e0810723c */ /* 0x000fe200000018ff */
[----:B--2---:R-:W-:Y:S11]  /*4b40*/  FFMA.FTZ R3, R127, c[0x0][0x2d0], -R2 ;  /* 0x0000b4007f037a23 */ /* 0x004ff60000010802 */
[----:B------:R-:W-:Y:S11]  /*4b50*/  @!UPT UIADD3 URZ, URZ, URZ, URZ ;  /* 0x0000003f3f3ff290 */ /* 0x000ff6000fffe03f */
[----:B------:R-:W-:Y:S01]  /*4b60*/  @!UPT UIADD3 URZ, URZ, URZ, URZ ;  /* 0x0000003f3f3ff290 */ /* 0x000fe2000fffe03f */
[----:B------:R-:W-:Y:S01]  /*4b70*/  HMMA.16816.F32 R76, R4, R22, R16 ;  /* 0x00000016044c723c */ /* 0x000fe20000001810 */
[----:B------:R-:W1:Y:S07]  /*4b80*/  LDSM.16.MT88.4 R20, [R204+0x4800] ;  /* 0x00480000cc14783b */ /* 0x000e6e0000004200 */
[----:B----4-:R-:W-:Y:S11]  /*4b90*/  HMMA.16816.F32 R16, R8, R24, RZ ;  /* 0x000000180810723c */ /* 0x010ff600000018ff */
[----:B------:R-:W-:Y:S11]  /*4ba0*/  @!UPT UIADD3 URZ, URZ, URZ, URZ ;  /* 0x0000003f3f3ff290 */ /* 0x000ff6000fffe03f */
[----:B------:R-:W-:Y:S02]  /*4bb0*/  @!UPT UIADD3 URZ, URZ, URZ, URZ ;  /* 0x0000003f3f3ff290 */ /* 0x000fe4000fffe03f */
[----:B-1----:R-:W-:Y:S08]  /*4bc0*/  HMMA.16816.F32 R72, R4, R20, R16 ;  /* 0x000000140448723c */ /* 0x002ff00000001810 */
[----:B------:R-:W-:Y:S11]  /*4bd0*/  HMMA.16816.F32 R16, R8, R26, RZ ;  /* 0x0000001a0810723c */ /* 0x000ff600000018ff */
[----:B------:R-:W-:Y:S11]  /*4be0*/  @!UPT UIADD3 URZ, URZ, URZ, URZ ;  /* 0x0000003f3f3ff290 */ /* 0x000ff6000fffe03f */
[----:B------:R-:W-:Y:S02]  /*4bf0*/  @!UPT UIADD3 URZ, URZ, URZ, URZ ;  /* 0x0000003f3f3ff290 */ /* 0x000fe4000fffe03f */
[----:B------:R-:W-:Y:S01]  /*4c00*/  HMMA.16816.F32 R64, R4, R22, R16 ;  /* 0x000000160440723c */ /* 0x000fe20000001810 */
[----:B------:R-:W1:Y:S07]  /*4c10*/  LDSM.16.MT88.4 R16, [R206+0x4000] ;  /* 0x00400000ce10783b */ /* 0x000e6e0000004200 */
[C---:B-1----:R-:W-:Y:S08]  /*4c20*/  HMMA.16816.F32 R20, R8.reuse, R16, RZ ;  /* 0x000000100814723c */ /* 0x042ff000000018ff */
[----:B------:R-:W-:Y:S01]  /*4c30*/  HMMA.16816.F32 R8, R8, R18, RZ ;  /* 0x000000120808723c */ /* 0x000fe200000018ff */
[----:B------:R-:W1:Y:S11]  /*4c40*/  LDSM.16.MT88.4 R16, [R206+0x4800] ;  /* 0x00480000ce10783b */ /* 0x000e760000004200 */
[----:B------:R-:W-:Y:S04]  /*4c50*/  @!UPT UIADD3 URZ, URZ, URZ, URZ ;  /* 0x0000003f3f3ff290 */ /* 0x000fe8000fffe03f */
[C---:B-1----:R-:W-:Y:S08]  /*4c60*/  HMMA.16816.F32 R48, R4.reuse, R16, R20 ;  /* 0x000000100430723c */ /* 0x042ff00000001814 */
[----:B------:R-:W-:Y:S01]  /*4c70*/  HMMA.16816.F32 R16, R4, R18, R8 ;  /* 0x000000120410723c */ /* 0x000fe20000001808 */
[----:B------:R-:W1:Y:S06]  /*4c80*/  LDSM.16.MT88.4 R8, [R203+0x1000] ;  /* 0x00100000cb08783b */ /* 0x000e6c0000004200 */
[----:B------:R-:W-:-:S02]  /*4c90*/  F2FP.PACK_AB R4, R120, R15 ;  /* 0x0000000f7804723e */ /* 0x000fc400000000ff */
[----:B------:R-:W-:Y:S02]  /*4ca0*/  F2FP.PACK_AB R6, R116, R117 ;  /* 0x000000757406723e */ /* 0x000fe400000000ff */
[----:B------:R-:W-:Y:S02]  /*4cb0*/  F2FP.PACK_AB R5, R68, R71 ;  /* 0x000000474405723e */ /* 0x000fe400000000ff */
[----:B---3--:R-:W-:-:S07]  /*4cc0*/  F2FP.PACK_AB R7, R173, R172 ;  /* 0x000000acad07723e */ /* 0x008fce00000000ff */
[C---:B-1----:R-:W-:Y:S08]  /*4cd0*/  HMMA.16816.F32 R40, R4.reuse, R8, R112 ;  /* 0x000000080428723c */ /* 0x042ff00000001870 */
[----:B------:R-:W-:Y:S01]  /*4ce0*/  HMMA.16816.F32 R28, R4, R10, R104 ;  /* 0x0000000a041c723c */ /* 0x000fe20000001868 */
[----:B------:R-:W1:Y:S01]  /*4cf0*/  LDSM.16.MT88.4 R8, [R205+0x1000] ;  /* 0x00100000cd08783b */ /* 0x000e620000004200 */
[----:B------:R2:W-:Y:S02]  /*4d00*/  MUFU.EX2 R107, R3 ;  /* 0x00000003006b7308 */ /* 0x0005e40000000800 */
[----:B--2---:R-:W-:-:S06]  /*4d10*/  FFMA.FTZ R3, R126, c[0x0][0x2d0], -R2 ;  /* 0x0000b4007e037a23 */ /* 0x004fcc0000010802 */
[----:B------:R2:W3:Y:S02]  /*4d20*/  MUFU.EX2 R106, R3 ;  /* 0x00000003006a7308 */ /* 0x0004e40000000800 */
[--C-:B--2---:R-:W-:Y:S01]  /*4d30*/  FFMA.FTZ R3, R125, c[0x0][0x2d0], -R2.reuse ;  /* 0x0000b4007d037a23 */ /* 0x104fe20000010802 */
[C---:B-1----:R-:W-:Y:S05]  /*4d40*/  HMMA.16816.F32 R36, R4.reuse, R8, R108 ;  /* 0x000000080424723c */ /* 0x042fea000000186c */
[----:B------:R1:W-:Y:S03]  /*4d50*/  MUFU.EX2 R105, R3 ;  /* 0x0000000300697308 */ /* 0x0003e60000000800 */
[----:B------:R-:W-:Y:S01]  /*4d60*/  HMMA.16816.F32 R24, R4, R10, R92 ;  /* 0x0000000a0418723c */ /* 0x000fe2000000185c */
[----:B------:R-:W2:Y:S01]  /*4d70*/  LDSM.16.MT88.4 R8, [R204+0x1000] ;  /* 0x00100000cc08783b */ /* 0x000ea20000004200 */
[----:B-1----:R-:W-:-:S04]  /*4d80*/  FFMA.FTZ R3, R124, c[0x0][0x2d0], -R2 ;  /* 0x0000b4007c037a23 */ /* 0x002fc80000010802 */
[----:B------:R1:W4:Y:S02]  /*4d90*/  MUFU.EX2 R174, R3 ;  /* 0x0000000300ae7308 */ /* 0x0003240000000800 */
[----:B-1----:R-:W-:-:S06]  /*4da0*/  FFMA.FTZ R3, R123, c[0x0][0x2d0], -R0 ;  /* 0x0000b4007b037a23 */ /* 0x002fcc0000010800 */
[----:B------:R1:W-:Y:S01]  /*4db0*/  MUFU.EX2 R104, R3 ;  /* 0x0000000300687308 */ /* 0x0003e20000000800 */
[C---:B--2---:R-:W-:Y:S08]  /*4dc0*/  HMMA.16816.F32 R32, R4.reuse, R8, R100 ;  /* 0x000000080420723c */ /* 0x044ff00000001864 */
[----:B------:R-:W-:Y:S01]  /*4dd0*/  HMMA.16816.F32 R20, R4, R10, R84 ;  /* 0x0000000a0414723c */ /* 0x000fe20000001854 */
[----:B------:R-:W2:Y:S01]  /*4de0*/  LDSM.16.MT88.4 R8, [R206+0x1000] ;  /* 0x00100000ce08783b */ /* 0x000ea20000004200 */
[----:B-1----:R-:W-:-:S04]  /*4df0*/  FFMA.FTZ R3, R122, c[0x0][0x2d0], -R0 ;  /* 0x0000b4007a037a23 */ /* 0x002fc80000010800 */
[----:B------:R1:W1:Y:S02]  /*4e00*/  MUFU.EX2 R70, R3 ;  /* 0x0000000300467308 */ /* 0x0002640000000800 */
[----:B-1----:R-:W-:-:S06]  /*4e10*/  FFMA.FTZ R3, R119, c[0x0][0x2d0], -R0 ;  /* 0x0000b40077037a23 */ /* 0x002fcc0000010800 */
[----:B------:R1:W-:Y:S01]  /*4e20*/  MUFU.EX2 R121, R3 ;  /* 0x0000000300797308 */ /* 0x0003e20000000800 */
[----:B--2---:R-:W-:Y:S01]  /*4e30*/  HMMA.16816.F32 R44, R4, R8, R96 ;  /* 0x00000008042c723c */ /* 0x004fe20000001860 */
[----:B-1----:R-:W-:-:S06]  /*4e40*/  FFMA.FTZ R3, R118, c[0x0][0x2d0], -R0 ;  /* 0x0000b40076037a23 */ /* 0x002fcc0000010800 */
[----:B------:R1:W2:Y:S01]  /*4e50*/  MUFU.EX2 R122, R3 ;  /* 0x00000003007a7308 */ /* 0x0002a20000000800 */
[----:B------:R-:W-:Y:S01]  /*4e60*/  HMMA.16816.F32 R52, R4, R10, R52 ;  /* 0x0000000a0434723c */ /* 0x000fe20000001834 */
[----:B------:R-:W2:Y:S01]  /*4e70*/  LDSM.16.MT88.4 R8, [R203+0x5000] ;  /* 0x00500000cb08783b */ /* 0x000ea20000004200 */
[----:B-1----:R-:W-:-:S05]  /*4e80*/  FFMA.FTZ R3, R147, c[0x0][0x2d0], -R2 ;  /* 0x0000b40093037a23 */ /* 0x002fca0000010802 */
[----:B------:R1:W-:Y:S02]  /*4e90*/  MUFU.EX2 R113, R3 ;  /* 0x0000000300717308 */ /* 0x0003e40000000800 */
[----:B-1----:R-:W-:-:S06]  /*4ea0*/  FFMA.FTZ R3, R146, c[0x0][0x2d0], -R2 ;  /* 0x0000b40092037a23 */ /* 0x002fcc0000010802 */
[----:B------:R1:W-:Y:S01]  /*4eb0*/  MUFU.EX2 R114, R3 ;  /* 0x0000000300727308 */ /* 0x0003e20000000800 */
[C---:B--2---:R-:W-:Y:S08]  /*4ec0*/  HMMA.16816.F32 R56, R4.reuse, R8, R80 ;  /* 0x000000080438723c */ /* 0x044ff00000001850 */
[----:B------:R-:W-:Y:S01]  /*4ed0*/  HMMA.16816.F32 R60, R4, R10, R60 ;  /* 0x0000000a043c723c */ /* 0x000fe2000000183c */
[----:B------:R-:W2:Y:S01]  /*4ee0*/  LDSM.16.MT88.4 R8, [R205+0x5000] ;  /* 0x00500000cd08783b */ /* 0x000ea20000004200 */
[----:B-1----:R-:W-:-:S04]  /*4ef0*/  FFMA.FTZ R3, R145, c[0x0][0x2d0], -R2 ;  /* 0x0000b40091037a23 */ /* 0x002fc80000010802 */
[----:B------:R1:W-:Y:S02]  /*4f00*/  MUFU.EX2 R115, R3 ;  /* 0x0000000300737308 */ /* 0x0003e40000000800 */
[----:B-1----:R-:W-:-:S06]  /*4f10*/  FFMA.FTZ R3, R144, c[0x0][0x2d0], -R2 ;  /* 0x0000b40090037a23 */ /* 0x002fcc0000010802 */
[----:B------:R1:W1:Y:S01]  /*4f20*/  MUFU.EX2 R235, R3 ;  /* 0x0000000300eb7308 */ /* 0x0002620000000800 */
[----:B--2---:R-:W-:Y:S01]  /*4f30*/  HMMA.16816.F32 R88, R4, R8, R88 ;  /* 0x000000080458723c */ /* 0x004fe20000001858 */
[----:B-1----:R-:W-:-:S07]  /*4f40*/  FADD.FTZ R3, R232, R14 ;  /* 0x0000000ee8037221 */ /* 0x002fce0000010000 */
[C---:B------:R-:W-:Y:S01]  /*4f50*/  HMMA.16816.F32 R76, R4.reuse, R10, R76 ;  /* 0x0000000a044c723c */ /* 0x040fe2000000184c */
[----:B------:R-:W1:Y:S07]  /*4f60*/  LDSM.16.MT88.4 R8, [R204+0x5000] ;  /* 0x00500000cc08783b */ /* 0x000e6e0000004200 */
[C---:B-1----:R-:W-:Y:S08]  /*4f70*/  HMMA.16816.F32 R84, R4.reuse, R8, R72 ;  /* 0x000000080454723c */ /* 0x042ff00000001848 */
[C---:B------:R-:W-:Y:S01]  /*4f80*/  HMMA.16816.F32 R72, R4.reuse, R10, R64 ;  /* 0x0000000a0448723c */ /* 0x040fe20000001840 */
[----:B------:R-:W1:Y:S07]  /*4f90*/  LDSM.16.MT88.4 R8, [R206+0x5000] ;  /* 0x00500000ce08783b */ /* 0x000e6e0000004200 */
[C---:B-1----:R-:W-:Y:S08]  /*4fa0*/  HMMA.16816.F32 R80, R4.reuse, R8, R48 ;  /* 0x000000080450723c */ /* 0x042ff00000001830 */
[----:B------:R-:W-:Y:S01]  /*4fb0*/  HMMA.16816.F32 R64, R4, R10, R16 ;  /* 0x0000000a0440723c */ /* 0x000fe20000001810 */
[----:B------:R-:W1:Y:S06]  /*4fc0*/  LDSM.16.MT88.4 R8, [R203+0x1800] ;  /* 0x00180000cb08783b */ /* 0x000e6c0000004200 */
[----:B---3--:R-:W-:-:S02]  /*4fd0*/  F2FP.PACK_AB R4, R106, R107 ;  /* 0x0000006b6a04723e */ /* 0x008fc400000000ff */
[----:B----4-:R-:W-:Y:S02]  /*4fe0*/  F2FP.PACK_AB R6, R174, R105 ;  /* 0x00000069ae06723e */ /* 0x010fe400000000ff */
[----:B------:R-:W-:Y:S02]  /*4ff0*/  F2FP.PACK_AB R5, R70, R104 ;  /* 0x000000684605723e */ /* 0x000fe400000000ff */
[----:B------:R-:W-:-:S07]  /*5000*/  F2FP.PACK_AB R7, R122, R121 ;  /* 0x000000797a07723e */ /* 0x000fce00000000ff */
[C---:B-1----:R-:W-:Y:S08]  /*5010*/  HMMA.16816.F32 R132, R4.reuse, R8, R40 ;  /* 0x000000080484723c */ /* 0x042ff00000001828 */
[C---:B------:R-:W-:Y:S01]  /*5020*/  HMMA.16816.F32 R96, R4.reuse, R10, R28 ;  /* 0x0000000a0460723c */ /* 0x040fe2000000181c */
[----:B------:R-:W1:Y:S07]  /*5030*/  LDSM.16.MT88.4 R8, [R205+0x1800] ;  /* 0x00180000cd08783b */ /* 0x000e6e0000004200 */
        /* <DEDUP_REMOVED lines=21> */
[----:B------:R-:W-:Y:S01]  /*5190*/  FFMA.FTZ R4, R129, c[0x0][0x2d0], -R0 ;  /* 0x0000b40081047a23 */ /* 0x000fe20000010800 */
[----:B------:R-:W-:Y:S01]  /*51a0*/  F2FP.PACK_AB R6, R235, R115 ;  /* 0x00000073eb06723e */ /* 0x000fe200000000ff */
[----:B------:R-:W-:-:S02]  /*51b0*/  FADD.FTZ R5, R228, R13 ;  /* 0x0000000de4057221 */ /* 0x000fc40000010000 */
[----:B------:R2:W-:Y:S02]  /*51c0*/  MUFU.EX2 R112, R4 ;  /* 0x0000000400707308 */ /* 0x0005e40000000800 */
[----:B------:R-:W-:Y:S02]  /*51d0*/  FADD.FTZ R5, R175, R5 ;  /* 0x00000005af057221 */ /* 0x000fe40000010000 */
[----:B--2---:R-:W-:Y:S02]  /*51e0*/  FADD.FTZ R4, R15, R3 ;  /* 0x000000030f047221 */ /* 0x004fe40000010000 */
[----:B------:R-:W-:Y:S02]  /*51f0*/  FFMA.FTZ R3, R128, c[0x0][0x2d0], -R0 ;  /* 0x0000b40080037a23 */ /* 0x000fe40000010800 */
[----:B------:R-:W-:Y:S02]  /*5200*/  FFMA.FTZ R15, R170, c[0x0][0x2d0], -R2 ;  /* 0x0000b400aa0f7a23 */ /* 0x000fe40000010802 */
[----:B------:R2:W-:Y:S02]  /*5210*/  MUFU.EX2 R175, R3 ;  /* 0x0000000300af7308 */ /* 0x0005e40000000800 */
[----:B--2---:R-:W-:-:S06]  /*5220*/  FFMA.FTZ R3, R131, c[0x0][0x2d0], -R0 ;  /* 0x0000b40083037a23 */ /* 0x004fcc0000010800 */
[----:B------:R2:W-:Y:S02]  /*5230*/  MUFU.EX2 R232, R3 ;  /* 0x0000000300e87308 */ /* 0x0005e40000000800 */
[----:B--2---:R-:W-:Y:S02]  /*5240*/  FFMA.FTZ R3, R130, c[0x0][0x2d0], -R0 ;  /* 0x0000b40082037a23 */ /* 0x004fe40000010800 */
[----:B------:R-:W-:Y:S04]  /*5250*/  LDSM.16.MT88.4 R128, [R203+0x3800] ;  /* 0x00380000cb80783b */ /* 0x000fe80000004200 */
[----:B------:R2:W3:Y:S02]  /*5260*/  MUFU.EX2 R228, R3 ;  /* 0x0000000300e47308 */ /* 0x0004e40000000800 */
[----:B--2---:R-:W-:Y:S01]  /*5270*/  FADD.FTZ R3, R120, R4 ;  /* 0x0000000478037221 */ /* 0x004fe20000010000 */
[----:B---3--:R-:W-:Y:S01]  /*5280*/  F2FP.PACK_AB R7, R228, R232 ;  /* 0x000000e8e407723e */ /* 0x008fe200000000ff */
[----:B------:R-:W-:Y:S01]  /*5290*/  FADD.FTZ R4, R71, R5 ;  /* 0x0000000547047221 */ /* 0x000fe20000010000 */
[----:B------:R-:W-:Y:S01]  /*52a0*/  F2FP.PACK_AB R5, R175, R112 ;  /* 0x00000070af05723e */ /* 0x000fe200000000ff */
[----:B------:R-:W-:-:S02]  /*52b0*/  FADD.FTZ R13, R117, R3 ;  /* 0x00000003750d7221 */ /* 0x000fc40000010000 */
[----:B------:R-:W-:Y:S01]  /*52c0*/  FADD.FTZ R14, R68, R4 ;  /* 0x00000004440e7221 */ /* 0x000fe20000010000 */
[----:B------:R-:W-:Y:S01]  /*52d0*/  F2FP.PACK_AB R4, R114, R113 ;  /* 0x000000717204723e */ /* 0x000fe200000000ff */
[----:B------:R-:W-:-:S06]  /*52e0*/  FFMA.FTZ R3, R155, c[0x0][0x2d0], -R2 ;  /* 0x0000b4009b037a23 */ /* 0x000fcc0000010802 */
[C---:B-1----:R-:W-:Y:S08]  /*52f0*/  HMMA.16816.F32 R132, R4.reuse, R8, R132 ;  /* 0x000000080484723c */ /* 0x042ff00000001884 */
[----:B------:R-:W-:Y:S01]  /*5300*/  HMMA.16816.F32 R76, R4, R10, R96 ;  /* 0x0000000a044c723c */ /* 0x000fe20000001860 */
[----:B------:R-:W1:Y:S01]  /*5310*/  LDSM.16.MT88.4 R8, [R205+0x2000] ;  /* 0x00200000cd08783b */ /* 0x000e620000004200 */
[----:B------:R2:W-:Y:S02]  /*5320*/  MUFU.EX2 R97, R3 ;  /* 0x0000000300617308 */ /* 0x0005e40000000800 */
[----:B--2---:R-:W-:-:S06]  /*5330*/  FFMA.FTZ R3, R154, c[0x0][0x2d0], -R2 ;  /* 0x0000b4009a037a23 */ /* 0x004fcc0000010802 */
[----:B------:R2:W-:Y:S02]  /*5340*/  MUFU.EX2 R98, R3 ;  /* 0x0000000300627308 */ /* 0x0005e40000000800 */
[--C-:B--2---:R-:W-:Y:S01]  /*5350*/  FFMA.FTZ R3, R153, c[0x0][0x2d0], -R2.reuse ;  /* 0x0000b40099037a23 */ /* 0x104fe20000010802 */
[C---:B-1----:R-:W-:Y:S05]  /*5360*/  HMMA.16816.F32 R124, R4.reuse, R8, R124 ;  /* 0x00000008047c723c */ /* 0x042fea000000187c */
[----:B------:R1:W-:Y:S03]  /*5370*/  MUFU.EX2 R153, R3 ;  /* 0x0000000300997308 */ /* 0x0003e60000000800 */
[----:B------:R-:W-:Y:S01]  /*5380*/  HMMA.16816.F32 R80, R4, R10, R92 ;  /* 0x0000000a0450723c */ /* 0x000fe2000000185c */
[----:B------:R-:W2:Y:S01]  /*5390*/  LDSM.16.MT88.4 R8, [R204+0x2000] ;  /* 0x00200000cc08783b */ /* 0x000ea20000004200 */
[----:B-1----:R-:W-:-:S04]  /*53a0*/  FFMA.FTZ R3, R152, c[0x0][0x2d0], -R2 ;  /* 0x0000b40098037a23 */ /* 0x002fc80000010802 */
[----:B------:R1:W3:Y:S02]  /*53b0*/  MUFU.EX2 R152, R3 ;  /* 0x0000000300987308 */ /* 0x0002e40000000800 */
        /* <DEDUP_REMOVED lines=8> */
[----:B------:R1:W-:Y:S01]  /*5440*/  MUFU.EX2 R146, R3 ;  /* 0x0000000300927308 */ /* 0x0003e20000000800 */
[----:B--2---:R-:W-:Y:S01]  /*5450*/  HMMA.16816.F32 R88, R4, R8, R32 ;  /* 0x000000080458723c */ /* 0x004fe20000001820 */
[----:B-1----:R-:W-:-:S06]  /*5460*/  FFMA.FTZ R3, R151, c[0x0][0x2d0], -R0 ;  /* 0x0000b40097037a23 */ /* 0x002fcc0000010800 */
[----:B------:R-:W1:Y:S01]  /*5470*/  MUFU.EX2 R148, R3 ;  /* 0x0000000300947308 */ /* 0x000e620000000800 */
[C---:B------:R-:W-:Y:S01]  /*5480*/  HMMA.16816.F32 R84, R4.reuse, R10, R20 ;  /* 0x0000000a0454723c */ /* 0x040fe20000001814 */
[----:B------:R-:W2:Y:S04]  /*5490*/  LDSM.16.MT88.4 R8, [R203+0x6000] ;  /* 0x00600000cb08783b */ /* 0x000ea80000004200 */
[----:B------:R-:W-:Y:S03]  /*54a0*/  LDSM.16.MT88.4 R20, [R204+0x2800] ;  /* 0x00280000cc14783b */ /* 0x000fe60000004200 */
[C---:B--2---:R-:W-:Y:S08]  /*54b0*/  HMMA.16816.F32 R56, R4.reuse, R8, R28 ;  /* 0x000000080438723c */ /* 0x044ff0000000181c */
[C---:B------:R-:W-:Y:S01]  /*54c0*/  HMMA.16816.F32 R28, R4.reuse, R10, R16 ;  /* 0x0000000a041c723c */ /* 0x040fe20000001810 */
[----:B------:R-:W2:Y:S04]  /*54d0*/  LDSM.16.MT88.4 R8, [R205+0x6000] ;  /* 0x00600000cd08783b */ /* 0x000ea80000004200 */
[----:B------:R-:W-:Y:S03]  /*54e0*/  LDSM.16.MT88.4 R16, [R203+0x2800] ;  /* 0x00280000cb10783b */ /* 0x000fe60000004200 */
[C---:B--2---:R-:W-:Y:S08]  /*54f0*/  HMMA.16816.F32 R52, R4.reuse, R8, R40 ;  /* 0x000000080434723c */ /* 0x044ff00000001828 */
[C---:B------:R-:W-:Y:S01]  /*5500*/  HMMA.16816.F32 R44, R4.reuse, R10, R36 ;  /* 0x0000000a042c723c */ /* 0x040fe20000001824 */
[----:B------:R-:W2:Y:S07]  /*5510*/  LDSM.16.MT88.4 R8, [R204+0x6000] ;  /* 0x00600000cc08783b */ /* 0x000eae0000004200 */
[C---:B--2---:R-:W-:Y:S08]  /*5520*/  HMMA.16816.F32 R40, R4.reuse, R8, R48 ;  /* 0x000000080428723c */ /* 0x044ff00000001830 */
[C---:B------:R-:W-:Y:S01]  /*5530*/  HMMA.16816.F32 R36, R4.reuse, R10, R60 ;  /* 0x0000000a0424723c */ /* 0x040fe2000000183c */
[----:B------:R-:W2:Y:S07]  /*5540*/  LDSM.16.MT88.4 R8, [R206+0x6000] ;  /* 0x00600000ce08783b */ /* 0x000eae0000004200 */
[C---:B--2---:R-:W-:Y:S08]  /*5550*/  HMMA.16816.F32 R32, R4.reuse, R8, R72 ;  /* 0x000000080420723c */ /* 0x044ff00000001848 */
[----:B------:R-:W-:Y:S01]  /*5560*/  HMMA.16816.F32 R24, R4, R10, R64 ;  /* 0x0000000a0418723c */ /* 0x000fe20000001840 */
[----:B------:R-:W2:Y:S06]  /*5570*/  LDSM.16.MT88.4 R8, [R205+0x2800] ;  /* 0x00280000cd08783b */ /* 0x000eac0000004200 */
[----:B------:R-:W-:Y:S01]  /*5580*/  FADD.FTZ R4, R116, R13 ;  /* 0x0000000d74047221 */ /* 0x000fe20000010000 */
[----:B---3--:R-:W-:Y:S01]  /*5590*/  F2FP.PACK_AB R6, R152, R153 ;  /* 0x000000999806723e */ /* 0x008fe200000000ff */
[----:B------:R-:W-:Y:S01]  /*55a0*/  FADD.FTZ R5, R172, R14 ;  /* 0x0000000eac057221 */ /* 0x000fe20000010000 */
[----:B-1----:R-:W-:Y:S01]  /*55b0*/  F2FP.PACK_AB R7, R148, R146 ;  /* 0x000000929407723e */ /* 0x002fe200000000ff */
[----:B------:R-:W-:-:S02]  /*55c0*/  FADD.FTZ R3, R107, R4 ;  /* 0x000000046b037221 */ /* 0x000fc40000010000 */
[----:B------:R-:W-:Y:S01]  /*55d0*/  FADD.FTZ R4, R173, R5 ;  /* 0x00000005ad047221 */ /* 0x000fe20000010000 */
[----:B------:R-:W-:Y:S01]  /*55e0*/  F2FP.PACK_AB R5, R147, R96 ;  /* 0x000000609305723e */ /* 0x000fe200000000ff */
[----:B------:R-:W-:Y:S02]  /*55f0*/  FADD.FTZ R3, R106, R3 ;  /* 0x000000036a037221 */ /* 0x000fe40000010000 */
[----:B------:R-:W-:Y:S02]  /*5600*/  FADD.FTZ R4, R104, R4 ;  /* 0x0000000468047221 */ /* 0x000fe40000010000 */
[----:B------:R-:W-:Y:S02]  /*5610*/  FADD.FTZ R13, R105, R3 ;  /* 0x00000003690d7221 */ /* 0x000fe40000010000 */
[----:B------:R-:W-:Y:S01]  /*5620*/  FADD.FTZ R14, R70, R4 ;  /* 0x00000004460e7221 */ /* 0x000fe20000010000 */
[----:B------:R-:W-:Y:S01]  /*5630*/  F2FP.PACK_AB R4, R98, R97 ;  /* 0x000000616204723e */ /* 0x000fe200000000ff */
[----:B------:R-:W-:Y:S01]  /*5640*/  FFMA.FTZ R3, R160, c[0x0][0x2d0], -R2 ;  /* 0x0000b400a0037a23 */ /* 0x000fe20000010802 */
[----:B------:R-:W-:Y:S05]  /*5650*/  LDSM.16.MT88.4 R104, [R206+0x3800] ;  /* 0x00380000ce68783b */ /* 0x000fea0000004200 */
[C---:B------:R-:W-:Y:S08]  /*5660*/  HMMA.16816.F32 R132, R4.reuse, R16, R132 ;  /* 0x000000100484723c */ /* 0x040ff00000001884 */
[C---:B------:R-:W-:Y:S01]  /*5670*/  HMMA.16816.F32 R60, R4.reuse, R18, R76 ;  /* 0x00000012043c723c */ /* 0x040fe2000000184c */
[----:B------:R-:W1:Y:S07]  /*5680*/  LDSM.16.MT88.4 R16, [R206+0x2800] ;  /* 0x00280000ce10783b */ /* 0x000e6e0000004200 */
[C---:B--2---:R-:W-:Y:S08]  /*5690*/  HMMA.16816.F32 R124, R4.reuse, R8, R124 ;  /* 0x00000008047c723c */ /* 0x044ff0000000187c */
[C---:B------:R-:W-:Y:S01]  /*56a0*/  HMMA.16816.F32 R64, R4.reuse, R10, R80 ;  /* 0x0000000a0440723c */ /* 0x040fe20000001850 */
[----:B------:R-:W2:Y:S07]  /*56b0*/  LDSM.16.MT88.4 R8, [R203+0x6800] ;  /* 0x00680000cb08783b */ /* 0x000eae0000004200 */
[C---:B------:R-:W-:Y:S08]  /*56c0*/  HMMA.16816.F32 R76, R4.reuse, R22, R92 ;  /* 0x00000016044c723c */ /* 0x040ff0000000185c */
[C---:B------:R-:W-:Y:S01]  /*56d0*/  HMMA.16816.F32 R116, R4.reuse, R20, R100 ;  /* 0x000000140474723c */ /* 0x040fe20000001864 */
[----:B------:R-:W3:Y:S07]  /*56e0*/  LDSM.16.MT88.4 R20, [R205+0x6800] ;  /* 0x00680000cd14783b */ /* 0x000eee0000004200 */
[C---:B-1----:R-:W-:Y:S08]  /*56f0*/  HMMA.16816.F32 R108, R4.reuse, R16, R88 ;  /* 0x00000010046c723c */ /* 0x042ff00000001858 */
[C---:B------:R-:W-:Y:S01]  /*5700*/  HMMA.16816.F32 R92, R4.reuse, R18, R84 ;  /* 0x00000012045c723c */ /* 0x040fe20000001854 */
[----:B------:R-:W1:Y:S07]  /*5710*/  LDSM.16.MT88.4 R16, [R204+0x6800] ;  /* 0x00680000cc10783b */ /* 0x000e6e0000004200 */
[C---:B--2---:R-:W-:Y:S08]  /*5720*/  HMMA.16816.F32 R88, R4.reuse, R8, R56 ;  /* 0x000000080458723c */ /* 0x044ff00000001838 */
[C---:B------:R-:W-:Y:S01]  /*5730*/  HMMA.16816.F32 R84, R4.reuse, R10, R28 ;  /* 0x0000000a0454723c */ /* 0x040fe2000000181c */
[----:B------:R-:W2:Y:S04]  /*5740*/  LDSM.16.MT88.4 R8, [R206+0x6800] ;  /* 0x00680000ce08783b */ /* 0x000ea80000004200 */
[----:B------:R-:W-:Y:S03]  /*5750*/  LDSM.16.MT88.4 R28, [R206+0x7000] ;  /* 0x00700000ce1c783b */ /* 0x000fe60000004200 */
[C---:B---3--:R-:W-:Y:S08]  /*5760*/  HMMA.16816.F32 R80, R4.reuse, R20, R52 ;  /* 0x000000140450723c */ /* 0x048ff00000001834 */
[C---:B------:R-:W-:Y:S01]  /*5770*/  HMMA.16816.F32 R72, R4.reuse, R22, R44 ;  /* 0x000000160448723c */ /* 0x040fe2000000182c */
[----:B------:R-:W3:Y:S07]  /*5780*/  LDSM.16.MT88.4 R20, [R203+0x3000] ;  /* 0x00300000cb14783b */ /* 0x000eee0000004200 */
[C---:B-1----:R-:W-:Y:S08]  /*5790*/  HMMA.16816.F32 R56, R4.reuse, R16, R40 ;  /* 0x000000100438723c */ /* 0x042ff00000001828 */
[C---:B------:R-:W-:Y:S01]  /*57a0*/  HMMA.16816.F32 R48, R4.reuse, R18, R36 ;  /* 0x000000120430723c */ /* 0x040fe20000001824 */
[----:B------:R-:W1:Y:S07]  /*57b0*/  LDSM.16.MT88.4 R16, [R205+0x3000] ;  /* 0x00300000cd10783b */ /* 0x000e6e0000004200 */
[C---:B--2---:R-:W-:Y:S01]  /*57c0*/  HMMA.16816.F32 R40, R4.reuse, R8, R32 ;  /* 0x000000080428723c */ /* 0x044fe20000001820 */
[----:B------:R2:W-:Y:S07]  /*57d0*/  MUFU.EX2 R35, R3 ;  /* 0x0000000300237308 */ /* 0x0005ee0000000800 */
[----:B------:R-:W-:Y:S01]  /*57e0*/  HMMA.16816.F32 R36, R4, R10, R24 ;  /* 0x0000000a0424723c */ /* 0x000fe20000001818 */
[----:B------:R-:W4:Y:S04]  /*57f0*/  LDSM.16.MT88.4 R8, [R204+0x3000] ;  /* 0x00300000cc08783b */ /* 0x000f280000004200 */
[----:B------:R-:W1:Y:S02]  /*5800*/  LDSM.16.MT88.4 R24, [R206+0x3000] ;  /* 0x00300000ce18783b */ /* 0x000e640000004200 */
[----:B------:R-:W-:-:S02]  /*5810*/  FFMA.FTZ R4, R156, c[0x0][0x2d0], -R0 ;  /* 0x0000b4009c047a23 */ /* 0x000fc40000010800 */
[----:B--2---:R-:W-:Y:S02]  /*5820*/  FFMA.FTZ R3, R161, c[0x0][0x2d0], -R2 ;  /* 0x0000b400a1037a23 */ /* 0x004fe40000010802 */
[----:B------:R2:W-:Y:S01]  /*5830*/  MUFU.EX2 R34, R4 ;  /* 0x0000000400227308 */ /* 0x0005e20000000800 */
[----:B------:R-:W-:Y:S02]  /*5840*/  FADD.FTZ R5, R121, R14 ;  /* 0x0000000e79057221 */ /* 0x000fe40000010000 */
[----:B------:R-:W-:-:S05]  /*5850*/  FFMA.FTZ R14, R169, c[0x0][0x2d0], -R2 ;  /* 0x0000b400a90e7a23 */ /* 0x000fca0000010802 */
[----:B------:R3:W-:Y:S01]  /*5860*/  MUFU.EX2 R71, R3 ;  /* 0x0000000300477308 */ /* 0x0007e20000000800 */
[----:B--2---:R-:W-:-:S07]  /*5870*/  FFMA.FTZ R4, R159, c[0x0][0x2d0], -R0 ;  /* 0x0000b4009f047a23 */ /* 0x004fce0000010800 */
[----:B------:R-:W-:Y:S01]  /*5880*/  MUFU.EX2 R247, R14 ;  /* 0x0000000e00f77308 */ /* 0x000fe20000000800 */
[----:B---3--:R-:W-:-:S07]  /*5890*/  FFMA.FTZ R3, R162, c[0x0][0x2d0], -R2 ;  /* 0x0000b400a2037a23 */ /* 0x008fce0000010802 */
[----:B------:R2:W3:Y:S08]  /*58a0*/  MUFU.EX2 R70, R4 ;  /* 0x0000000400467308 */ /* 0x0004f00000000800 */
[----:B------:R1:W-:Y:S01]  /*58b0*/  MUFU.EX2 R144, R3 ;  /* 0x0000000300907308 */ /* 0x0003e20000000800 */
[----:B--2---:R-:W-:Y:S01]  /*58c0*/  FADD.FTZ R4, R122, R5 ;  /* 0x000000057a047221 */ /* 0x004fe20000010000 */
[----:B---3--:R-:W-:Y:S01]  /*58d0*/  F2FP.PACK_AB R7, R70, R34 ;  /* 0x000000224607723e */ /* 0x008fe200000000ff */
[----:B------:R-:W-:Y:S02]  /*58e0*/  LDSM.16.MT88.4 R120, [R205+0x3800] ;  /* 0x00380000cd78783b */ /* 0x000fe40000004200 */
[----:B------:R-:W-:Y:S01]  /*58f0*/  FADD.FTZ R32, R112, R4 ;  /* 0x0000000470207221 */ /* 0x000fe20000010000 */
[----:B------:R-:W-:Y:S01]  /*5900*/  F2FP.PACK_AB R4, R71, R35 ;  /* 0x000000234704723e */ /* 0x000fe200000000ff */
[----:B-1----:R-:W-:-:S04]  /*5910*/  FFMA.FTZ R3, R163, c[0x0][0x2d0], -R2 ;  /* 0x0000b400a3037a23 */ /* 0x002fc80000010802 */
[----:B------:R1:W2:Y:S02]  /*5920*/  MUFU.EX2 R145, R3 ;  /* 0x0000000300917308 */ /* 0x0002a40000000800 */
[----:B-1----:R-:W-:Y:S01]  /*5930*/  FFMA.FTZ R3, R158, c[0x0][0x2d0], -R0 ;  /* 0x0000b4009e037a23 */ /* 0x002fe20000010800 */
[----:B--2---:R-:W-:-:S05]  /*5940*/  F2FP.PACK_AB R6, R145, R144 ;  /* 0x000000909106723e */ /* 0x004fca00000000ff */
[----:B------:R1:W-:Y:S02]  /*5950*/  MUFU.EX2 R33, R3 ;  /* 0x0000000300217308 */ /* 0x0003e40000000800 */
[----:B-1----:R-:W-:-:S06]  /*5960*/  FFMA.FTZ R3, R157, c[0x0][0x2d0], -R0 ;  /* 0x0000b4009d037a23 */ /* 0x002fcc0000010800 */
[----:B------:R-:W1:Y:S02]  /*5970*/  MUFU.EX2 R68, R3 ;  /* 0x0000000300447308 */ /* 0x000e640000000800 */
[----:B-1----:R-:W-:Y:S01]  /*5980*/  F2FP.PACK_AB R5, R68, R33 ;  /* 0x000000214405723e */ /* 0x002fe200000000ff */
[----:B------:R-:W-:Y:S02]  /*5990*/  FADD.FTZ R3, R174, R13 ;  /* 0x0000000dae037221 */ /* 0x000fe40000010000 */
[--C-:B------:R-:W-:Y:S02]  /*59a0*/  FFMA.FTZ R13, R168, c[0x0][0x2d0], -R2.reuse ;  /* 0x0000b400a80d7a23 */ /* 0x100fe40000010802 */
[----:B------:R-:W-:Y:S02]  /*59b0*/  FFMA.FTZ R2, R167, c[0x0][0x2d0], -R2 ;  /* 0x0000b400a7027a23 */ /* 0x000fe40000010802 */
[----:B------:R-:W-:Y:S01]  /*59c0*/  HMMA.16816.F32 R132, R4, R20, R132 ;  /* 0x000000140484723c */ /* 0x000fe20000001884 */
[----:B------:R-:W-:-:S04]  /*59d0*/  FADD.FTZ R3, R113, R3 ;  /* 0x0000000371037221 */ /* 0x000fc80000010000 */
[----:B------:R-:W-:-:S03]  /*59e0*/  FADD.FTZ R3, R114, R3 ;  /* 0x0000000372037221 */ /* 0x000fc60000010000 */
[----:B------:R-:W-:Y:S01]  /*59f0*/  HMMA.16816.F32 R44, R4, R22, R60 ;  /* 0x00000016042c723c */ /* 0x000fe2000000183c */
[----:B------:R-:W1:Y:S01]  /*5a00*/  LDSM.16.MT88.4 R20, [R203+0x7000] ;  /* 0x00700000cb14783b */ /* 0x000e620000004200 */
[----:B------:R-:W-:-:S03]  /*5a10*/  FADD.FTZ R3, R115, R3 ;  /* 0x0000000373037221 */ /* 0x000fc60000010000 */
[----:B------:R-:W-:Y:S01]  /*5a20*/  LDSM.16.MT88.4 R112, [R204+0x3800] ;  /* 0x00380000cc70783b */ /* 0x000fe20000004200 */
[----:B------:R-:W-:Y:S02]  /*5a30*/  FADD.FTZ R3, R235, R3 ;  /* 0x00000003eb037221 */ /* 0x000fe40000010000 */
[C---:B------:R-:W-:Y:S08]  /*5a40*/  HMMA.16816.F32 R124, R4.reuse, R16, R124 ;  /* 0x00000010047c723c */ /* 0x040ff0000000187c */
[C---:B------:R-:W-:Y:S01]  /*5a50*/  HMMA.16816.F32 R52, R4.reuse, R18, R64 ;  /* 0x000000120434723c */ /* 0x040fe20000001840 */
[----:B------:R-:W2:Y:S07]  /*5a60*/  LDSM.16.MT88.4 R16, [R205+0x7000] ;  /* 0x00700000cd10783b */ /* 0x000eae0000004200 */
[C---:B----4-:R-:W-:Y:S08]  /*5a70*/  HMMA.16816.F32 R116, R4.reuse, R8, R116 ;  /* 0x000000080474723c */ /* 0x050ff00000001874 */
[C---:B------:R-:W-:Y:S01]  /*5a80*/  HMMA.16816.F32 R60, R4.reuse, R10, R76 ;  /* 0x0000000a043c723c */ /* 0x040fe2000000184c */
[----:B------:R-:W3:Y:S07]  /*5a90*/  LDSM.16.MT88.4 R8, [R204+0x7000] ;  /* 0x00700000cc08783b */ /* 0x000eee0000004200 */
[C---:B------:R-:W-:Y:S08]  /*5aa0*/  HMMA.16816.F32 R108, R4.reuse, R24, R108 ;  /* 0x00000018046c723c */ /* 0x040ff0000000186c */
[C---:B-1----:R-:W-:Y:S01]  /*5ab0*/  HMMA.16816.F32 R100, R4.reuse, R20, R88 ;  /* 0x000000140464723c */ /* 0x042fe20000001858 */
[----:B------:R-:W1:Y:S01]  /*5ac0*/  MUFU.EX2 R20, R15 ;  /* 0x0000000f00147308 */ /* 0x000e620000000800 */
[----:B------:R-:W4:Y:S06]  /*5ad0*/  LDSM.16.MT88.4 R88, [R205+0x7800] ;  /* 0x00780000cd58783b */ /* 0x000f2c0000004200 */
[C---:B------:R-:W-:Y:S01]  /*5ae0*/  HMMA.16816.F32 R24, R4.reuse, R26, R92 ;  /* 0x0000001a0418723c */ /* 0x040fe2000000185c */
[----:B------:R1:W-:Y:S07]  /*5af0*/  MUFU.EX2 R15, R2 ;  /* 0x00000002000f7308 */ /* 0x0003ee0000000800 */
[C---:B--2---:R-:W-:Y:S01]  /*5b00*/  HMMA.16816.F32 R92, R4.reuse, R16, R80 ;  /* 0x00000010045c723c */ /* 0x044fe20000001850 */
[----:B------:R-:W2:Y:S01]  /*5b10*/  MUFU.EX2 R21, R13 ;  /* 0x0000000d00157308 */ /* 0x000ea20000000800 */
[----:B------:R-:W-:Y:S06]  /*5b20*/  LDSM.16.MT88.4 R80, [R204+0x7800] ;  /* 0x00780000cc50783b */ /* 0x000fec0000004200 */
[----:B------:R-:W-:Y:S01]  /*5b30*/  HMMA.16816.F32 R84, R4, R22, R84 ;  /* 0x000000160454723c */ /* 0x000fe20000001854 */
[----:B-1----:R-:W-:-:S04]  /*5b40*/  FFMA.FTZ R2, R164, c[0x0][0x2d0], -R0 ;  /* 0x0000b400a4027a23 */ /* 0x002fc80000010800 */
[----:B------:R1:W-:Y:S03]  /*5b50*/  MUFU.EX2 R14, R2 ;  /* 0x00000002000e7308 */ /* 0x0003e60000000800 */
[C---:B------:R-:W-:Y:S07]  /*5b60*/  HMMA.16816.F32 R16, R4.reuse, R18, R72 ;  /* 0x000000120410723c */ /* 0x040fee0000001848 */
[----:B------:R-:W-:Y:S01]  /*5b70*/  F2FP.PACK_AB R72, R247, R20 ;  /* 0x00000014f748723e */ /* 0x000fe200000000ff */
[----:B---3--:R-:W-:Y:S01]  /*5b80*/  HMMA.16816.F32 R56, R4, R8, R56 ;  /* 0x000000080438723c */ /* 0x008fe20000001838 */
[----:B--2---:R-:W-:Y:S01]  /*5b90*/  F2FP.PACK_AB R74, R15, R21 ;  /* 0x000000150f4a723e */ /* 0x004fe200000000ff */
[----:B-1----:R-:W-:-:S06]  /*5ba0*/  FFMA.FTZ R2, R165, c[0x0][0x2d0], -R0 ;  /* 0x0000b400a5027a23 */ /* 0x002fcc0000010800 */
[C---:B------:R-:W-:Y:S01]  /*5bb0*/  HMMA.16816.F32 R48, R4.reuse, R10, R48 ;  /* 0x0000000a0430723c */ /* 0x040fe20000001830 */
[----:B------:R1:W2:Y:S01]  /*5bc0*/  MUFU.EX2 R13, R2 ;  /* 0x00000002000d7308 */ /* 0x0002a20000000800 */
[----:B------:R-:W-:Y:S06]  /*5bd0*/  LDSM.16.MT88.4 R8, [R206+0x7800] ;  /* 0x00780000ce08783b */ /* 0x000fec0000004200 */
[C---:B------:R-:W-:Y:S08]  /*5be0*/  HMMA.16816.F32 R40, R4.reuse, R28, R40 ;  /* 0x0000001c0428723c */ /* 0x040ff00000001828 */
[----:B------:R-:W-:Y:S01]  /*5bf0*/  HMMA.16816.F32 R36, R4, R30, R36 ;  /* 0x0000001e0424723c */ /* 0x000fe20000001824 */
[----:B-1----:R-:W-:Y:S01]  /*5c00*/  FFMA.FTZ R2, R166, c[0x0][0x2d0], -R0 ;  /* 0x0000b400a6027a23 */ /* 0x002fe20000010800 */
[----:B--2---:R-:W-:-:S03]  /*5c10*/  F2FP.PACK_AB R73, R13, R14 ;  /* 0x0000000e0d49723e */ /* 0x004fc600000000ff */
[----:B------:R1:W-:Y:S02]  /*5c20*/  MUFU.EX2 R7, R2 ;  /* 0x0000000200077308 */ /* 0x0003e40000000800 */
[----:B------:R-:W-:-:S04]  /*5c30*/  @P4 IMAD.HI.U32 R4, R239, c[0x0][0x2c8], RZ ;  /* 0x0000b200ef044a27 */ /* 0x000fc800078e00ff */
[----:B-1----:R-:W-:Y:S02]  /*5c40*/  FFMA.FTZ R2, R171, c[0x0][0x2d0], -R0 ;  /* 0x0000b400ab027a23 */ /* 0x002fe40000010800 */
[----:B------:R-:W-:Y:S02]  /*5c50*/  FADD.FTZ R0, R175, R32 ;  /* 0x00000020af007221 */ /* 0x000fe40000010000 */
[----:B------:R1:W2:Y:S02]  /*5c60*/  MUFU.EX2 R6, R2 ;  /* 0x0000000200067308 */ /* 0x0002a40000000800 */
[----:B------:R-:W-:Y:S01]  /*5c70*/  FADD.FTZ R0, R232, R0 ;  /* 0x00000000e8007221 */ /* 0x000fe20000010000 */
[----:B------:R-:W-:-:S03]  /*5c80*/  IADD3 R232, R237, -0x2, RZ ;  /* 0xfffffffeede87810 */ /* 0x000fc60007ffe0ff */
[----:B------:R-:W-:-:S04]  /*5c90*/  FADD.FTZ R0, R228, R0 ;  /* 0x00000000e4007221 */ /* 0x000fc80000010000 */
[----:B------:R-:W-:-:S04]  /*5ca0*/  FADD.FTZ R0, R96, R0 ;  /* 0x0000000060007221 */ /* 0x000fc80000010000 */
[----:B------:R-:W-:Y:S02]  /*5cb0*/  FADD.FTZ R0, R147, R0 ;  /* 0x0000000093007221 */ /* 0x000fe40000010000 */
[----:B-1----:R-:W-:Y:S01]  /*5cc0*/  FADD.FTZ R2, R97, R3 ;  /* 0x0000000361027221 */ /* 0x002fe20000010000 */
[----:B--2---:R-:W-:-:S03]  /*5cd0*/  F2FP.PACK_AB R75, R6, R7 ;  /* 0x00000007064b723e */ /* 0x004fc600000000ff */
[----:B------:R-:W-:Y:S02]  /*5ce0*/  FADD.FTZ R2, R98, R2 ;  /* 0x0000000262027221 */ /* 0x000fe40000010000 */
[----:B------:R-:W1:Y:S02]  /*5cf0*/  LDSM.16.MT88.4 R96, [R203+0x7800] ;  /* 0x00780000cb60783b */ /* 0x000e640000004200 */
[----:B------:R-:W-:Y:S01]  /*5d00*/  FADD.FTZ R3, R153, R2 ;  /* 0x0000000299037221 */ /* 0x000fe20000010000 */
[----:B----4-:R-:W-:Y:S01]  /*5d10*/  HMMA.16816.F32 R92, R72, R88, R92 ;  /* 0x00000058485c723c */ /* 0x010fe2000000185c */
[----:B------:R-:W-:Y:S01]  /*5d20*/  FADD.FTZ R2, R146, R0 ;  /* 0x0000000092027221 */ /* 0x000fe20000010000 */
[----:B------:R-:W-:Y:S01]  /*5d30*/  MOV R0, R239 ;  /* 0x000000ef00007202 */ /* 0x000fe20000000f00 */
[----:B------:R-:W-:Y:S01]  /*5d40*/  FADD.FTZ R3, R152, R3 ;  /* 0x0000000398037221 */ /* 0x000fe20000010000 */
[----:B------:R-:W-:Y:S01]  /*5d50*/  @P4 SHF.R.U32.HI R0, RZ, c[0x0][0x2cc], R4 ;  /* 0x0000b300ff004a19 */ /* 0x000fe20000011604 */
[----:B------:R-:W-:-:S02]  /*5d60*/  FADD.FTZ R2, R148, R2 ;  /* 0x0000000294027221 */ /* 0x000fc40000010000 */
[----:B------:R-:W-:Y:S01]  /*5d70*/  FADD.FTZ R3, R35, R3 ;  /* 0x0000000323037221 */ /* 0x000fe20000010000 */
[----:B------:R-:W-:Y:S01]  /*5d80*/  IADD3 R0, R0, -c[0x0][0x168], R238 ;  /* 0x80005a0000007a10 */ /* 0x000fe20007ffe0ee */
[----:B------:R-:W-:Y:S01]  /*5d90*/  FADD.FTZ R2, R33, R2 ;  /* 0x0000000221027221 */ /* 0x000fe20000010000 */
[C---:B------:R-:W-:Y:S01]  /*5da0*/  HMMA.16816.F32 R88, R72.reuse, R90, R16 ;  /* 0x0000005a4858723c */ /* 0x040fe20000001810 */
[----:B------:R-:W-:Y:S01]  /*5db0*/  FADD.FTZ R3, R71, R3 ;  /* 0x0000000347037221 */ /* 0x000fe20000010000 */
[----:B------:R-:W-:Y:S01]  /*5dc0*/  SHF.R.S32.HI R5, RZ, 0x1f, R0 ;  /* 0x0000001fff057819 */ /* 0x000fe20000011400 */
[----:B------:R-:W-:Y:S02]  /*5dd0*/  FADD.FTZ R2, R68, R2 ;  /* 0x0000000244027221 */ /* 0x000fe40000010000 */
[----:B------:R-:W-:Y:S01]  /*5de0*/  FADD.FTZ R4, R144, R3 ;  /* 0x0000000390047221 */ /* 0x000fe20000010000 */
[----:B------:R-:W-:Y:S01]  /*5df0*/  LEA.HI R5, R5, R0, RZ, 0x7 ;  /* 0x0000000005057211 */ /* 0x000fe200078f38ff */
[----:B------:R-:W-:Y:S01]  /*5e00*/  FADD.FTZ R3, R34, R2 ;  /* 0x0000000222037221 */ /* 0x000fe20000010000 */
[----:B------:R-:W-:Y:S01]  /*5e10*/  HMMA.16816.F32 R132, R72, R128, R132 ;  /* 0x000000804884723c */ /* 0x000fe20000001884 */
[----:B------:R-:W-:-:S02]  /*5e20*/  FADD.FTZ R2, R145, R4 ;  /* 0x0000000491027221 */ /* 0x000fc40000010000 */
[----:B------:R-:W-:Y:S01]  /*5e30*/  FADD.FTZ R0, R70, R3 ;  /* 0x0000000346007221 */ /* 0x000fe20000010000 */
[----:B------:R-:W-:Y:S01]  /*5e40*/  SHF.R.S32.HI R3, RZ, 0x7, R5 ;  /* 0x00000007ff037819 */ /* 0x000fe20000011405 */
[----:B------:R-:W-:Y:S02]  /*5e50*/  FADD.FTZ R2, R20, R2 ;  /* 0x0000000214027221 */ /* 0x000fe40000010000 */
[----:B------:R-:W-:Y:S01]  /*5e60*/  FADD.FTZ R0, R14, R0 ;  /* 0x000000000e007221 */ /* 0x000fe20000010000 */
[----:B-----5:R-:W-:Y:S01]  /*5e70*/  IMNMX R16, R236, R3, !PT ;  /* 0x00000003ec107217 */ /* 0x020fe20007800200 */
[----:B------:R-:W-:Y:S01]  /*5e80*/  FADD.FTZ R247, R247, R2 ;  /* 0x00000002f7f77221 */ /* 0x000fe20000010000 */
[----:B------:R-:W-:Y:S01]  /*5e90*/  HMMA.16816.F32 R124, R72, R120, R124 ;  /* 0x00000078487c723c */ /* 0x000fe2000000187c */
[----:B------:R-:W-:Y:S01]  /*5ea0*/  FADD.FTZ R0, R13, R0 ;  /* 0x000000000d007221 */ /* 0x000fe20000010000 */
[----:B------:R-:W-:Y:S01]  /*5eb0*/  ISETP.GE.AND P0, PT, R232, R16, PT ;  /* 0x00000010e800720c */ /* 0x000fe20003f06270 */
[----:B------:R2:W-:Y:S01]  /*5ec0*/  STL [R1+0xc], R16 ;  /* 0x00000c1001007387 */ /* 0x0005e20000100800 */
[----:B------:R-:W-:-:S02]  /*5ed0*/  FADD.FTZ R247, R21, R247 ;  /* 0x000000f715f77221 */ /* 0x000fc40000010000 */
[----:B------:R-:W-:Y:S02]  /*5ee0*/  FADD.FTZ R0, R7, R0 ;  /* 0x0000000007007221 */ /* 0x000fe40000010000 */
[----:B------:R-:W-:Y:S01]  /*5ef0*/  HMMA.16816.F32 R116, R72, R112, R116 ;  /* 0x000000704874723c */ /* 0x000fe20000001874 */
[----:B------:R-:W-:Y:S02]  /*5f00*/  FADD.FTZ R247, R15, R247 ;  /* 0x000000f70ff77221 */ /* 0x000fe40000010000 */
[----:B------:R-:W-:-:S05]  /*5f10*/  FADD.FTZ R0, R6, R0 ;  /* 0x0000000006007221 */ /* 0x000fca0000010000 */
[----:B------:R2:W-:Y:S01]  /*5f20*/  STL [R1], R0 ;  /* 0x0000000001007387 */ /* 0x0005e20000100800 */
        /* <DEDUP_REMOVED lines=11> */
[----:B------:R-:W-:Y:S03]  /*5fe0*/  @!UPT UIADD3 URZ, URZ, URZ, URZ ;  /* 0x0000003f3f3ff290 */ /* 0x000fe6000fffe03f */
[----:B------:R-:W-:Y:S11]  /*5ff0*/  @!P0 BRA `(.L_x_81) ;  /* 0x0000455000008947 */ /* 0x000ff60003800000 */
[----:B--2---:R-:W-:Y:S02]  /*6000*/  MOV R71, R12 ;  /* 0x0000000c00477202 */ /* 0x004fe40000000f00 */
[----:B------:R-:W-:-:S07]  /*6010*/  MOV R70, R69 ;  /* 0x0000004500467202 */ /* 0x000fce0000000f00 */
.L_x_92:
[----:B------:R-:W2:Y:S01]  /*6020*/  LDL R0, [R1+0x4] ;  /* 0x0000040001007983 */ /* 0x000ea20000100800 */
[----:B------:R-:W-:Y:S04]  /*6030*/  DEPBAR.LE SB0, 0x0 ;  /* 0x000080000000791a */ /* 0x000fe80000000000 */
[----:B------:R-:W-:Y:S01]  /*6040*/  WARPSYNC 0xffffffff ;  /* 0xffffffff00007948 */ /* 0x000fe20003800000 */
[----:B------:R-:W-:Y:S06]  /*6050*/  BAR.SYNC.DEFER_BLOCKING 0x0 ;  /* 0x0000000000007b1d */ /* 0x000fec0000010000 */
[----:B------:R1:W3:Y:S01]  /*6060*/  LDSM.16.M88.4 R8, [R200] ;  /* 0x00000000c808783b */ /* 0x0002e20000000200 */
[----:B------:R-:W-:Y:S03]  /*6070*/  BSSY B0, `(.L_x_82) ;  /* 0x0000058000007945 */ /* 0x000fe60003800000 */
[----:B------:R1:W4:Y:S04]  /*6080*/  LDSM.16.M88.4 R16, [R200+0x800] ;  /* 0x00080000c810783b */ /* 0x0003280000000200 */
[----:B------:R1:W1:Y:S04]  /*6090*/  LDSM.16.M88.4 R24, [R200+0x1000] ;  /* 0x00100000c818783b */ /* 0x0002680000000200 */
[----:B------:R1:W1:Y:S04]  /*60a0*/  LDSM.16.M88.4 R32, [R200+0x1800] ;  /* 0x00180000c820783b */ /* 0x0002680000000200 */
[----:B------:R1:W1:Y:S04]  /*60b0*/  LDSM.16.M88.4 R40, [R200+0x2000] ;  /* 0x00200000c828783b */ /* 0x0002680000000200 */
        /* <DEDUP_REMOVED lines=8> */
[----:B------:R1:W1:Y:S04]  /*6140*/  LDSM.16.M88.4 R164, [R221] ;  /* 0x00000000dda4783b */ /* 0x0002680000000200 */
[----:B------:R1:W1:Y:S04]  /*6150*/  LDSM.16.M88.4 R168, [R222] ;  /* 0x00000000dea8783b */ /* 0x0002680000000200 */
[----:B------:R1:W1:Y:S01]  /*6160*/  LDSM.16.M88.4 R172, [R223] ;  /* 0x00000000dfac783b */ /* 0x0002620000000200 */
[----:B--2---:R-:W-:Y:S11]  /*6170*/  ISETP.GT.AND P0, PT, R0, R232, PT ;  /* 0x000000e80000720c */ /* 0x004ff60003f04270 */
[----:B------:R-:W-:Y:S02]  /*6180*/  @!UPT UIADD3 URZ, URZ, URZ, URZ ;  /* 0x0000003f3f3ff290 */ /* 0x000fe4000fffe03f */
[----:B------:R-:W-:-:S05]  /*6190*/  @P0 BRA `(.L_x_83) ;  /* 0x0000045000000947 */ /* 0x000fca0003800000 */
[----:B-1-34-:R-:W-:Y:S01]  /*61a0*/  IMAD.WIDE.U32 R2, R231, c[0x0][0x208], RZ ;  /* 0x00008200e7027a25 */ /* 0x01afe200078e00ff */
[----:B------:R-:W-:Y:S01]  /*61b0*/  SHF.R.S32.HI R0, RZ, 0x1f, R231 ;  /* 0x0000001fff007819 */ /* 0x000fe200000114e7 */
[----:B------:R-:W2:Y:S02]  /*61c0*/  LDL.64 R6, [R1+0x28] ;  /* 0x0000280001067983 */ /* 0x000ea40000100a00 */
[----:B------:R-:W-:Y:S02]  /*61d0*/  IMAD.SHL.U32 R21, R234, 0x2, RZ ;  /* 0x00000002ea157824 */ /* 0x000fe400078e00ff */
[----:B------:R-:W-:Y:S02]  /*61e0*/  IMAD R0, R0, c[0x0][0x208], RZ ;  /* 0x0000820000007a24 */ /* 0x000fe400078e02ff */
[----:B------:R-:W3:Y:S01]  /*61f0*/  LDL R5, [R1+0x34] ;  /* 0x0000340001057983 */ /* 0x000ee20000100800 */
[----:B------:R-:W-:Y:S02]  /*6200*/  IMAD.SHL.U32 R20, R233, 0x2, RZ ;  /* 0x00000002e9147824 */ /* 0x000fe400078e00ff */
[----:B------:R-:W-:Y:S04]  /*6210*/  IMAD R0, R231, c[0x0][0x20c], R0 ;  /* 0x00008300e7007a24 */ /* 0x000fe800078e0200 */
[----:B------:R-:W-:Y:S01]  /*6220*/  IMAD.IADD R3, R3, 0x1, R0 ;  /* 0x0000000103037824 */ /* 0x000fe200078e0200 */
[----:B------:R-:W-:Y:S03]  /*6230*/  SHF.R.S32.HI R0, RZ, 0x1f, R230 ;  /* 0x0000001fff007819 */ /* 0x000fe600000114e6 */
[----:B------:R-:W-:Y:S04]  /*6240*/  IMAD.WIDE.U32 R2, R230, c[0x0][0x218], R2 ;  /* 0x00008600e6027a25 */ /* 0x000fe800078e0002 */
[----:B------:R-:W-:Y:S04]  /*6250*/  IMAD R4, R0, c[0x0][0x218], RZ ;  /* 0x0000860000047a24 */ /* 0x000fe800078e02ff */
[----:B------:R-:W-:Y:S01]  /*6260*/  IMAD R4, R230, c[0x0][0x21c], R4 ;  /* 0x00008700e6047a24 */ /* 0x000fe200078e0204 */
[----:B--2---:R-:W-:Y:S02]  /*6270*/  IADD3 R0, P0, R6, R2, RZ ;  /* 0x0000000206007210 */ /* 0x004fe40007f1e0ff */
[----:B------:R-:W-:Y:S02]  /*6280*/  SHF.R.S32.HI R6, RZ, 0x1f, R234 ;  /* 0x0000001fff067819 */ /* 0x000fe400000114ea */
[----:B---3--:R-:W-:Y:S02]  /*6290*/  IADD3.X R2, R5, R3, R4, P0, !PT ;  /* 0x0000000305027210 */ /* 0x008fe400007fe404 */
[C---:B------:R-:W-:Y:S02]  /*62a0*/  LEA R4, P0, R0.reuse, c[0x0][0x1f8], 0x1 ;  /* 0x00007e0000047a11 */ /* 0x040fe400078008ff */
[----:B------:R-:W-:Y:S02]  /*62b0*/  SHF.R.S32.HI R5, RZ, 0x1f, R233 ;  /* 0x0000001fff057819 */ /* 0x000fe400000114e9 */
[----:B------:R-:W-:Y:S02]  /*62c0*/  LEA.HI.X R0, R0, c[0x0][0x1fc], R2, 0x1, P0 ;  /* 0x00007f0000007a11 */ /* 0x000fe400000f0c02 */
[----:B------:R-:W-:Y:S02]  /*62d0*/  SHF.L.U64.HI R6, R234, 0x1, R6 ;  /* 0x00000001ea067819 */ /* 0x000fe40000010206 */
[----:B------:R-:W-:Y:S01]  /*62e0*/  SHF.L.U64.HI R5, R233, 0x1, R5 ;  /* 0x00000001e9057819 */ /* 0x000fe20000010205 */
[----:B------:R-:W-:-:S05]  /*62f0*/  BRA.DIV ~URZ, `(.L_x_84) ;  /* 0x0000a9927f007947 */ /* 0x000fca000b800000 */
[----:B------:R1:W2:Y:S02]  /*6300*/  SHFL.IDX PT, R7, R0, RZ, 0x181f ;  /* 0x00181fff00077589 */ /* 0x0002a400000e0000 */
.L_x_119:
[----:B------:R-:W-:-:S05]  /*6310*/  BRA.DIV ~URZ, `(.L_x_85) ;  /* 0x0000a9e27f007947 */ /* 0x000fca000b800000 */
[----:B------:R-:W3:Y:S01]  /*6320*/  SHFL.IDX PT, R14, R4, RZ, 0x181f ;  /* 0x00181fff040e7589 */ /* 0x000ee200000e0000 */
[----:B------:R-:W-:Y:S02]  /*6330*/  ISETP.GE.AND P2, PT, R233, c[0x0][0x1d4], PT ;  /* 0x00007500e9007a0c */ /* 0x000fe40003f46270 */
[CC--:B---3--:R-:W-:Y:S02]  /*6340*/  IADD3 R2, P0, R14.reuse, R20.reuse, RZ ;  /* 0x000000140e027210 */ /* 0x0c8fe40007f1e0ff */
[-C--:B------:R-:W-:Y:S03]  /*6350*/  IADD3 R14, P5, R14, R21.reuse, RZ ;  /* 0x000000150e0e7210 */ /* 0x080fe60007fbe0ff */
[C-C-:B--2---:R-:W-:Y:S01]  /*6360*/  IMAD.X R3, R7.reuse, 0x1, R5.reuse, P0 ;  /* 0x0000000107037824 */ /* 0x144fe200000e0605 */
[----:B------:R-:W-:Y:S01]  /*6370*/  ISETP.GE.AND P0, PT, R234, c[0x0][0x1d4], PT ;  /* 0x00007500ea007a0c */ /* 0x000fe20003f06270 */
[--C-:B------:R-:W-:Y:S02]  /*6380*/  IMAD.X R15, R7, 0x1, R6.reuse, P5 ;  /* 0x00000001070f7824 */ /* 0x100fe400028e0606 */
[----:B------:R-:W-:Y:S04]  /*6390*/  SHFL.IDX PT, R7, R4, 0x2, 0x181f ;  /* 0x00581f0004077f89 */ /* 0x000fe800000e0000 */
[----:B------:R-:W-:Y:S01]  /*63a0*/  @!PT LDS RZ, [RZ] ;  /* 0x00000000fffff984 */ /* 0x000fe20000000800 */
[----:B------:R2:W-:Y:S06]  /*63b0*/  LDGSTS.E.BYPASS.LTC128B.128 [R229+0x100], [R2.64], !P2 ;  /* 0x0010000002e57fae */ /* 0x0005ec000d101d46 */
[----:B------:R3:W-:Y:S04]  /*63c0*/  LDGSTS.E.BYPASS.LTC128B.128 [R229+0x4100], [R14.64], !P0 ;  /* 0x041000000ee57fae */ /* 0x0007e8000c101d46 */
[----:B--2---:R-:W2:Y:S04]  /*63d0*/  SHFL.IDX PT, R2, R4, 0x1, 0x181f ;  /* 0x00381f0004027f89 */ /* 0x004ea800000e0000 */
[----:B------:R-:W4:Y:S04]  /*63e0*/  SHFL.IDX PT, R3, R0, 0x1, 0x181f ;  /* 0x00381f0000037f89 */ /* 0x000f2800000e0000 */
[----:B------:R-:W-:Y:S01]  /*63f0*/  SHFL.IDX PT, R4, R4, 0x3, 0x181f ;  /* 0x00781f0004047f89 */ /* 0x000fe200000e0000 */
[CC--:B--2---:R-:W-:Y:S02]  /*6400*/  IADD3 R12, P6, R2.reuse, R20.reuse, RZ ;  /* 0x00000014020c7210 */ /* 0x0c4fe40007fde0ff */
[-C--:B------:R-:W-:Y:S03]  /*6410*/  IADD3 R2, P5, R2, R21.reuse, RZ ;  /* 0x0000001502027210 */ /* 0x080fe60007fbe0ff */
[C-C-:B----4-:R-:W-:Y:S02]  /*6420*/  IMAD.X R13, R3.reuse, 0x1, R5.reuse, P6 ;  /* 0x00000001030d7824 */ /* 0x150fe400030e0605 */
[--C-:B------:R-:W-:Y:S03]  /*6430*/  IMAD.X R3, R3, 0x1, R6.reuse, P5 ;  /* 0x0000000103037824 */ /* 0x100fe600028e0606 */
[----:B------:R2:W-:Y:S04]  /*6440*/  LDGSTS.E.BYPASS.LTC128B.128 [R229+0x1100], [R12.64], !P2 ;  /* 0x011000000ce57fae */ /* 0x0005e8000d101d46 */
[----:B------:R4:W-:Y:S04]  /*6450*/  LDGSTS.E.BYPASS.LTC128B.128 [R229+0x5100], [R2.64], !P0 ;  /* 0x0510000002e57fae */ /* 0x0009e8000c101d46 */
[----:B--2---:R-:W2:Y:S04]  /*6460*/  SHFL.IDX PT, R12, R0, 0x2, 0x181f ;  /* 0x00581f00000c7f89 */ /* 0x004ea800000e0000 */
[----:B-1----:R-:W1:Y:S01]  /*6470*/  SHFL.IDX PT, R0, R0, 0x3, 0x181f ;  /* 0x00781f0000007f89 */ /* 0x002e6200000e0000 */
[C---:B----4-:R-:W-:Y:S05]  /*6480*/  IADD3 R2, P5, R7.reuse, R20, RZ ;  /* 0x0000001407027210 */ /* 0x050fea0007fbe0ff */
[C---:B--2---:R-:W-:Y:S05]  /*6490*/  IMAD.X R3, R12.reuse, 0x1, R5, P5 ;  /* 0x000000010c037824 */ /* 0x044fea00028e0605 */
[----:B------:R2:W-:Y:S02]  /*64a0*/  LDGSTS.E.BYPASS.LTC128B.128 [R229+0x2100], [R2.64], !P2 ;  /* 0x0210000002e57fae */ /* 0x0005e4000d101d46 */
[----:B--2---:R-:W-:Y:S02]  /*64b0*/  IADD3 R2, P5, R7, R21, RZ ;  /* 0x0000001507027210 */ /* 0x004fe40007fbe0ff */
[----:B------:R-:W-:Y:S03]  /*64c0*/  SEL R7, RZ, 0x10, P2 ;  /* 0x00000010ff077807 */ /* 0x000fe60001000000 */
[----:B------:R-:W-:Y:S01]  /*64d0*/  IMAD.X R3, R12, 0x1, R6, P5 ;  /* 0x000000010c037824 */ /* 0x000fe200028e0606 */
[----:B------:R-:W-:Y:S04]  /*64e0*/  SEL R12, RZ, 0x10, P0 ;  /* 0x00000010ff0c7807 */ /* 0x000fe80000000000 */
[----:B------:R3:W-:Y:S03]  /*64f0*/  LDGSTS.E.BYPASS.LTC128B.128 [R229+0x6100], [R2.64], !P0 ;  /* 0x0610000002e57fae */ /* 0x0007e6000c101d46 */
.L_x_120:
[C---:B-1----:R-:W-:Y:S02]  /*6500*/  ISETP.NE.U32.AND P5, PT, R7.reuse, RZ, PT ;  /* 0x000000ff0700720c */ /* 0x042fe40003fa5070 */
[----:B------:R-:W-:Y:S04]  /*6510*/  IADD3 R7, -R7, 0x10, RZ ;  /* 0x0000001007077810 */ /* 0x000fe80007ffe1ff */
[----:B------:R-:W-:Y:S04]  /*6520*/  LOP3.LUT R7, R7, 0xf, RZ, 0xc0, !PT ;  /* 0x0000000f07077812 */ /* 0x000fe800078ec0ff */
[----:B---3--:R-:W-:Y:S04]  /*6530*/  IADD3 R2, P2, P0, R7, R4, R20 ;  /* 0x0000000407027210 */ /* 0x008fe8000785e014 */
[----:B------:R-:W-:Y:S05]  /*6540*/  IADD3.X R3, RZ, R0, R5, P2, P0 ;  /* 0x00000000ff037210 */ /* 0x000fea00017e0405 */
[----:B------:R-:W-:Y:S01]  /*6550*/  @!PT LDS RZ, [RZ] ;  /* 0x00000000fffff984 */ /* 0x000fe20000000800 */
[----:B------:R-:W-:Y:S01]  /*6560*/  @!PT LDS RZ, [RZ] ;  /* 0x00000000fffff984 */ /* 0x000fe20000000800 */
[----:B------:R-:W-:Y:S01]  /*6570*/  @!PT LDS RZ, [RZ] ;  /* 0x00000000fffff984 */ /* 0x000fe20000000800 */
[----:B------:R1:W-:Y:S01]  /*6580*/  LDGSTS.E.BYPASS.LTC128B.128.ZFILL [R229+0x3100], [R2.64], P5 ;  /* 0x0310000002e57fae */ /* 0x0003e2000a941d46 */
[C---:B------:R-:W-:Y:S02]  /*6590*/  ISETP.NE.U32.AND P5, PT, R12.reuse, RZ, PT ;  /* 0x000000ff0c00720c */ /* 0x040fe40003fa5070 */
[----:B------:R-:W-:Y:S04]  /*65a0*/  IADD3 R12, -R12, 0x10, RZ ;  /* 0x000000100c0c7810 */ /* 0x000fe80007ffe1ff */
[----:B------:R-:W-:Y:S04]  /*65b0*/  LOP3.LUT R12, R12, 0xf, RZ, 0xc0, !PT ;  /* 0x0000000f0c0c7812 */ /* 0x000fe800078ec0ff */
[----:B-1----:R-:W-:Y:S04]  /*65c0*/  IADD3 R2, P2, P0, R12, R4, R21 ;  /* 0x000000040c027210 */ /* 0x002fe8000785e015 */
[----:B------:R-:W-:Y:S05]  /*65d0*/  IADD3.X R3, RZ, R0, R6, P2, P0 ;  /* 0x00000000ff037210 */ /* 0x000fea00017e0406 */
[----:B------:R1:W-:Y:S04]  /*65e0*/  LDGSTS.E.BYPASS.LTC128B.128.ZFILL [R229+0x7100], [R2.64], P5 ;  /* 0x0710000002e57fae */ /* 0x0003e8000a941d46 */
.L_x_83:
[----:B-1-34-:R-:W-:Y:S05]  /*65f0*/  BSYNC B0 ;  /* 0x0000000000007941 */ /* 0x01afea0003800000 */
.L_x_82:
[----:B------:R-:W0:Y:S01]  /*6600*/  LDGDEPBAR ;  /* 0x00000000000079af */ /* 0x000e220000000000 */
[----:B------:R-:W-:Y:S01]  /*6610*/  WARPSYNC 0xffffffff ;  /* 0xffffffff00007948 */ /* 0x000fe20003800000 */
[C---:B------:R-:W-:Y:S01]  /*6620*/  HMMA.16816.F32 R4, R136.reuse, R8, RZ ;  /* 0x000000088804723c */ /* 0x040fe200000018ff */
[----:B------:R-:W-:Y:S05]  /*6630*/  BSSY B0, `(.L_x_86) ;  /* 0x0000114000007945 */ /* 0x000fea0003800000 */
[----:B------:R-:W2:Y:S02]  /*6640*/  LDL R0, [R1+0x4] ;  /* 0x0000040001007983 */ /* 0x000ea40000100800 */
[C---:B------:R-:W-:Y:S08]  /*6650*/  HMMA.16816.F32 R8, R136.reuse, R10, RZ ;  /* 0x0000000a8808723c */ /* 0x040ff000000018ff */
        /* <DEDUP_REMOVED lines=16> */
[----:B------:R-:W1:Y:S07]  /*6760*/  LDSM.16.M88.4 R144, [R202] ;  /* 0x00000000ca90783b */ /* 0x000e6e0000000200 */
        /* <DEDUP_REMOVED lines=11> */
[----:B------:R-:W1:Y:S07]  /*6820*/  LDSM.16.M88.4 R160, [R202+0x2000] ;  /* 0x00200000caa0783b */ /* 0x000e6e0000000200 */
[C---:B------:R-:W-:Y:S08]  /*6830*/  HMMA.16816.F32 R44, R140.reuse, R164, R44 ;  /* 0x000000a48c2c723c */ /* 0x040ff0000000182c */
[C---:B------:R-:W-:Y:S01]  /*6840*/  HMMA.16816.F32 R48, R140.reuse, R166, R48 ;  /* 0x000000a68c30723c */ /* 0x040fe20000001830 */
[----:B------:R-:W-:Y:S07]  /*6850*/  LDSM.16.M88.4 R164, [R201+-0x3800] ;  /* 0xffc80000c9a4783b */ /* 0x000fee0000000200 */
[C---:B------:R-:W-:Y:S08]  /*6860*/  HMMA.16816.F32 R52, R140.reuse, R168, R52 ;  /* 0x000000a88c34723c */ /* 0x040ff00000001834 */
[C---:B------:R-:W-:Y:S01]  /*6870*/  HMMA.16816.F32 R56, R140.reuse, R170, R56 ;  /* 0x000000aa8c38723c */ /* 0x040fe20000001838 */
[----:B------:R-:W-:Y:S07]  /*6880*/  LDSM.16.M88.4 R168, [R201+-0x3000] ;  /* 0xffd00000c9a8783b */ /* 0x000fee0000000200 */
[C---:B------:R-:W-:Y:S08]  /*6890*/  HMMA.16816.F32 R60, R140.reuse, R172, R60 ;  /* 0x000000ac8c3c723c */ /* 0x040ff0000000183c */
[----:B------:R-:W-:Y:S08]  /*68a0*/  HMMA.16816.F32 R64, R140, R174, R64 ;  /* 0x000000ae8c40723c */ /* 0x000ff00000001840 */
        /* <DEDUP_REMOVED lines=9> */
[C---:B-----5:R-:W-:Y:S03]  /*6940*/  HMMA.16816.F32 R28, R176.reuse, R156, R28 ;  /* 0x0000009cb01c723c */ /* 0x060fe6000000181c */
[----:B--2---:R-:W-:Y:S05]  /*6950*/  ISETP.GT.AND P0, PT, R232, R0, PT ;  /* 0x00000000e800720c */ /* 0x004fea0003f04270 */
[C---:B------:R-:W-:Y:S01]  /*6960*/  HMMA.16816.F32 R32, R176.reuse, R158, R32 ;  /* 0x0000009eb020723c */ /* 0x040fe20000001820 */
[----:B------:R-:W2:Y:S07]  /*6970*/  LDSM.16.M88.4 R156, [R201+-0x4000] ;  /* 0xffc00000c99c783b */ /* 0x000eae0000000200 */
[C---:B------:R-:W-:Y:S08]  /*6980*/  HMMA.16816.F32 R36, R176.reuse, R160, R36 ;  /* 0x000000a0b024723c */ /* 0x040ff00000001824 */
[C---:B------:R-:W-:Y:S01]  /*6990*/  HMMA.16816.F32 R40, R176.reuse, R162, R40 ;  /* 0x000000a2b028723c */ /* 0x040fe20000001828 */
[----:B------:R-:W5:Y:S07]  /*69a0*/  LDSM.16.M88.4 R160, [R201+-0x2800] ;  /* 0xffd80000c9a0783b */ /* 0x000f6e0000000200 */
[C---:B-1----:R-:W-:Y:S08]  /*69b0*/  HMMA.16816.F32 R44, R176.reuse, R144, R44 ;  /* 0x00000090b02c723c */ /* 0x042ff0000000182c */
[C---:B------:R-:W-:Y:S01]  /*69c0*/  HMMA.16816.F32 R48, R176.reuse, R146, R48 ;  /* 0x00000092b030723c */ /* 0x040fe20000001830 */
[----:B------:R-:W1:Y:S07]  /*69d0*/  LDSM.16.M88.4 R144, [R201+-0x2000] ;  /* 0xffe00000c990783b */ /* 0x000e6e0000000200 */
[C---:B---3--:R-:W-:Y:S08]  /*69e0*/  HMMA.16816.F32 R52, R176.reuse, R148, R52 ;  /* 0x00000094b034723c */ /* 0x048ff00000001834 */
[C---:B------:R-:W-:Y:S01]  /*69f0*/  HMMA.16816.F32 R56, R176.reuse, R150, R56 ;  /* 0x00000096b038723c */ /* 0x040fe20000001838 */
[----:B------:R-:W3:Y:S07]  /*6a00*/  LDSM.16.M88.4 R148, [R201+-0x1800] ;  /* 0xffe80000c994783b */ /* 0x000eee0000000200 */
[C---:B----4-:R-:W-:Y:S08]  /*6a10*/  HMMA.16816.F32 R60, R176.reuse, R152, R60 ;  /* 0x00000098b03c723c */ /* 0x050ff0000000183c */
[----:B------:R-:W-:Y:S01]  /*6a20*/  HMMA.16816.F32 R64, R176, R154, R64 ;  /* 0x0000009ab040723c */ /* 0x000fe20000001840 */
[----:B------:R-:W4:Y:S07]  /*6a30*/  LDSM.16.M88.4 R152, [R201+-0x1000] ;  /* 0xfff00000c998783b */ /* 0x000f2e0000000200 */
[C---:B--2---:R-:W-:Y:S08]  /*6a40*/  HMMA.16816.F32 R4, R180.reuse, R156, R4 ;  /* 0x0000009cb404723c */ /* 0x044ff00000001804 */
[C---:B------:R-:W-:Y:S01]  /*6a50*/  HMMA.16816.F32 R8, R180.reuse, R158, R8 ;  /* 0x0000009eb408723c */ /* 0x040fe20000001808 */
[----:B------:R-:W2:Y:S07]  /*6a60*/  LDSM.16.M88.4 R156, [R201+-0x800] ;  /* 0xfff80000c99c783b */ /* 0x000eae0000000200 */
[C---:B------:R-:W-:Y:S08]  /*6a70*/  HMMA.16816.F32 R12, R180.reuse, R164, R12 ;  /* 0x000000a4b40c723c */ /* 0x040ff0000000180c */
[C---:B------:R-:W-:Y:S01]  /*6a80*/  HMMA.16816.F32 R16, R180.reuse, R166, R16 ;  /* 0x000000a6b410723c */ /* 0x040fe20000001810 */
[----:B------:R-:W2:Y:S07]  /*6a90*/  LDSM.16.M88.4 R164, [R200+0x4000] ;  /* 0x00400000c8a4783b */ /* 0x000eae0000000200 */
[C---:B------:R-:W-:Y:S08]  /*6aa0*/  HMMA.16816.F32 R20, R180.reuse, R168, R20 ;  /* 0x000000a8b414723c */ /* 0x040ff00000001814 */
[C---:B------:R-:W-:Y:S01]  /*6ab0*/  HMMA.16816.F32 R24, R180.reuse, R170, R24 ;  /* 0x000000aab418723c */ /* 0x040fe20000001818 */
[----:B------:R-:W2:Y:S07]  /*6ac0*/  LDSM.16.M88.4 R168, [R200+0x4800] ;  /* 0x00480000c8a8783b */ /* 0x000eae0000000200 */
[C---:B-----5:R-:W-:Y:S08]  /*6ad0*/  HMMA.16816.F32 R28, R180.reuse, R160, R28 ;  /* 0x000000a0b41c723c */ /* 0x060ff0000000181c */
[C---:B------:R-:W-:Y:S01]  /*6ae0*/  HMMA.16816.F32 R32, R180.reuse, R162, R32 ;  /* 0x000000a2b420723c */ /* 0x040fe20000001820 */
[----:B------:R-:W5:Y:S07]  /*6af0*/  LDSM.16.M88.4 R160, [R200+0x5000] ;  /* 0x00500000c8a0783b */ /* 0x000f6e0000000200 */
        /* <DEDUP_REMOVED lines=9> */
[C---:B--2---:R-:W-:Y:S08]  /*6b90*/  HMMA.16816.F32 R60, R180.reuse, R156, R60 ;  /* 0x0000009cb43c723c */ /* 0x044ff0000000183c */
[----:B------:R-:W-:Y:S01]  /*6ba0*/  HMMA.16816.F32 R64, R180, R158, R64 ;  /* 0x0000009eb440723c */ /* 0x000fe20000001840 */
[----:B------:R-:W2:Y:S07]  /*6bb0*/  LDSM.16.M88.4 R156, [R200+0x7000] ;  /* 0x00700000c89c783b */ /* 0x000eae0000000200 */
[C---:B------:R-:W-:Y:S08]  /*6bc0*/  HMMA.16816.F32 R4, R184.reuse, R164, R4 ;  /* 0x000000a4b804723c */ /* 0x040ff00000001804 */
[C---:B------:R-:W-:Y:S01]  /*6bd0*/  HMMA.16816.F32 R8, R184.reuse, R166, R8 ;  /* 0x000000a6b808723c */ /* 0x040fe20000001808 */
[----:B------:R-:W-:Y:S07]  /*6be0*/  LDSM.16.M88.4 R164, [R208] ;  /* 0x00000000d0a4783b */ /* 0x000fee0000000200 */
[C---:B------:R-:W-:Y:S08]  /*6bf0*/  HMMA.16816.F32 R12, R184.reuse, R168, R12 ;  /* 0x000000a8b80c723c */ /* 0x040ff0000000180c */
[C---:B------:R-:W-:Y:S01]  /*6c00*/  HMMA.16816.F32 R16, R184.reuse, R170, R16 ;  /* 0x000000aab810723c */ /* 0x040fe20000001810 */
[----:B------:R-:W-:Y:S07]  /*6c10*/  LDSM.16.M88.4 R168, [R209] ;  /* 0x00000000d1a8783b */ /* 0x000fee0000000200 */
[C---:B-----5:R-:W-:Y:S08]  /*6c20*/  HMMA.16816.F32 R20, R184.reuse, R160, R20 ;  /* 0x000000a0b814723c */ /* 0x060ff00000001814 */
[C---:B------:R-:W-:Y:S01]  /*6c30*/  HMMA.16816.F32 R24, R184.reuse, R162, R24 ;  /* 0x000000a2b818723c */ /* 0x040fe20000001818 */
[----:B------:R-:W5:Y:S07]  /*6c40*/  LDSM.16.M88.4 R160, [R200+0x7800] ;  /* 0x00780000c8a0783b */ /* 0x000f6e0000000200 */
[C---:B-1----:R-:W-:Y:S08]  /*6c50*/  HMMA.16816.F32 R28, R184.reuse, R144, R28 ;  /* 0x00000090b81c723c */ /* 0x042ff0000000181c */
[C---:B------:R-:W-:Y:S01]  /*6c60*/  HMMA.16816.F32 R32, R184.reuse, R146, R32 ;  /* 0x00000092b820723c */ /* 0x040fe20000001820 */
[----:B------:R-:W1:Y:S07]  /*6c70*/  LDSM.16.M88.4 R144, [R210] ;  /* 0x00000000d290783b */ /* 0x000e6e0000000200 */
[C---:B---3--:R-:W-:Y:S08]  /*6c80*/  HMMA.16816.F32 R36, R184.reuse, R148, R36 ;  /* 0x00000094b824723c */ /* 0x048ff00000001824 */
[C---:B------:R-:W-:Y:S01]  /*6c90*/  HMMA.16816.F32 R40, R184.reuse, R150, R40 ;  /* 0x00000096b828723c */ /* 0x040fe20000001828 */
[----:B------:R-:W3:Y:S07]  /*6ca0*/  LDSM.16.M88.4 R148, [R211] ;  /* 0x00000000d394783b */ /* 0x000eee0000000200 */
[C---:B----4-:R-:W-:Y:S08]  /*6cb0*/  HMMA.16816.F32 R44, R184.reuse, R152, R44 ;  /* 0x00000098b82c723c */ /* 0x050ff0000000182c */
[C---:B------:R-:W-:Y:S01]  /*6cc0*/  HMMA.16816.F32 R48, R184.reuse, R154, R48 ;  /* 0x0000009ab830723c */ /* 0x040fe20000001830 */
[----:B------:R-:W4:Y:S07]  /*6cd0*/  LDSM.16.M88.4 R152, [R212] ;  /* 0x00000000d498783b */ /* 0x000f2e0000000200 */
[C---:B--2---:R-:W-:Y:S08]  /*6ce0*/  HMMA.16816.F32 R52, R184.reuse, R156, R52 ;  /* 0x0000009cb834723c */ /* 0x044ff00000001834 */
[C---:B------:R-:W-:Y:S01]  /*6cf0*/  HMMA.16816.F32 R56, R184.reuse, R158, R56 ;  /* 0x0000009eb838723c */ /* 0x040fe20000001838 */
[----:B------:R-:W2:Y:S07]  /*6d00*/  LDSM.16.M88.4 R156, [R213] ;  /* 0x00000000d59c783b */ /* 0x000eae0000000200 */
[C---:B-----5:R-:W-:Y:S08]  /*6d10*/  HMMA.16816.F32 R60, R184.reuse, R160, R60 ;  /* 0x000000a0b83c723c */ /* 0x060ff0000000183c */
[----:B------:R-:W-:Y:S01]  /*6d20*/  HMMA.16816.F32 R64, R184, R162, R64 ;  /* 0x000000a2b840723c */ /* 0x000fe20000001840 */
[----:B------:R-:W5:Y:S07]  /*6d30*/  LDSM.16.M88.4 R160, [R214] ;  /* 0x00000000d6a0783b */ /* 0x000f6e0000000200 */
[C---:B------:R-:W-:Y:S08]  /*6d40*/  HMMA.16816.F32 R4, R188.reuse, R164, R4 ;  /* 0x000000a4bc04723c */ /* 0x040ff00000001804 */
[C---:B------:R-:W-:Y:S01]  /*6d50*/  HMMA.16816.F32 R8, R188.reuse, R166, R8 ;  /* 0x000000a6bc08723c */ /* 0x040fe20000001808 */
[----:B------:R-:W2:Y:S07]  /*6d60*/  LDSM.16.M88.4 R164, [R215] ;  /* 0x00000000d7a4783b */ /* 0x000eae0000000200 */
[C---:B------:R-:W-:Y:S08]  /*6d70*/  HMMA.16816.F32 R12, R188.reuse, R168, R12 ;  /* 0x000000a8bc0c723c */ /* 0x040ff0000000180c */
        /* <DEDUP_REMOVED lines=14> */
[C---:B-----5:R-:W-:Y:S08]  /*6e60*/  HMMA.16816.F32 R52, R188.reuse, R160, R52 ;  /* 0x000000a0bc34723c */ /* 0x060ff00000001834 */
[C---:B------:R-:W-:Y:S01]  /*6e70*/  HMMA.16816.F32 R56, R188.reuse, R162, R56 ;  /* 0x000000a2bc38723c */ /* 0x040fe20000001838 */
[----:B------:R-:W5:Y:S07]  /*6e80*/  LDSM.16.M88.4 R160, [R202+0x6800] ;  /* 0x00680000caa0783b */ /* 0x000f6e0000000200 */
[C---:B------:R-:W-:Y:S08]  /*6e90*/  HMMA.16816.F32 R60, R188.reuse, R164, R60 ;  /* 0x000000a4bc3c723c */ /* 0x040ff0000000183c */
[----:B------:R-:W-:Y:S01]  /*6ea0*/  HMMA.16816.F32 R64, R188, R166, R64 ;  /* 0x000000a6bc40723c */ /* 0x000fe20000001840 */
[----:B------:R-:W2:Y:S07]  /*6eb0*/  LDSM.16.M88.4 R164, [R202+0x7000] ;  /* 0x00700000caa4783b */ /* 0x000eae0000000200 */
[C---:B------:R-:W-:Y:S08]  /*6ec0*/  HMMA.16816.F32 R4, R192.reuse, R168, R4 ;  /* 0x000000a8c004723c */ /* 0x040ff00000001804 */
[C---:B------:R-:W-:Y:S01]  /*6ed0*/  HMMA.16816.F32 R8, R192.reuse, R170, R8 ;  /* 0x000000aac008723c */ /* 0x040fe20000001808 */
[----:B------:R-:W2:Y:S07]  /*6ee0*/  LDSM.16.M88.4 R168, [R202+0x7800] ;  /* 0x00780000caa8783b */ /* 0x000eae0000000200 */
[C---:B-1----:R-:W-:Y:S08]  /*6ef0*/  HMMA.16816.F32 R12, R192.reuse, R144, R12 ;  /* 0x00000090c00c723c */ /* 0x042ff0000000180c */
[C---:B------:R-:W-:Y:S01]  /*6f00*/  HMMA.16816.F32 R16, R192.reuse, R146, R16 ;  /* 0x00000092c010723c */ /* 0x040fe20000001810 */
[----:B------:R-:W1:Y:S07]  /*6f10*/  LDSM.16.M88.4 R144, [R201] ;  /* 0x00000000c990783b */ /* 0x000e6e0000000200 */
        /* <DEDUP_REMOVED lines=13> */
[C---:B------:R-:W-:Y:S01]  /*6ff0*/  HMMA.16816.F32 R56, R192.reuse, R166, R56 ;  /* 0x000000a6c038723c */ /* 0x040fe20000001838 */
[----:B------:R-:W2:Y:S07]  /*7000*/  LDSM.16.M88.4 R164, [R201+0x2800] ;  /* 0x00280000c9a4783b */ /* 0x000eae0000000200 */
[C---:B------:R-:W-:Y:S08]  /*7010*/  HMMA.16816.F32 R60, R192.reuse, R168, R60 ;  /* 0x000000a8c03c723c */ /* 0x040ff0000000183c */
[----:B------:R-:W-:Y:S01]  /*7020*/  HMMA.16816.F32 R64, R192, R170, R64 ;  /* 0x000000aac040723c */ /* 0x000fe20000001840 */
[----:B------:R-:W2:Y:S07]  /*7030*/  LDSM.16.M88.4 R168, [R201+0x3000] ;  /* 0x00300000c9a8783b */ /* 0x000eae0000000200 */
[C---:B-1----:R-:W-:Y:S08]  /*7040*/  HMMA.16816.F32 R4, R196.reuse, R144, R4 ;  /* 0x00000090c404723c */ /* 0x042ff00000001804 */
[C---:B------:R-:W-:Y:S01]  /*7050*/  HMMA.16816.F32 R8, R196.reuse, R146, R8 ;  /* 0x00000092c408723c */ /* 0x040fe20000001808 */
[----:B------:R-:W1:Y:S01]  /*7060*/  LDSM.16.M88.4 R144, [R201+0x3800] ;  /* 0x00380000c990783b */ /* 0x000e620000000200 */
[----:B------:R-:W-:Y:S06]  /*7070*/  DEPBAR.LE SB0, 0x0 ;  /* 0x000080000000791a */ /* 0x000fec0000000000 */
[C---:B---3--:R-:W-:Y:S01]  /*7080*/  HMMA.16816.F32 R12, R196.reuse, R148, R12 ;  /* 0x00000094c40c723c */ /* 0x048fe2000000180c */
[----:B------:R-:W-:Y:S07]  /*7090*/  BAR.SYNC.DEFER_BLOCKING 0x0 ;  /* 0x0000000000007b1d */ /* 0x000fee0000010000 */
[C---:B------:R-:W-:Y:S08]  /*70a0*/  HMMA.16816.F32 R16, R196.reuse, R150, R16 ;  /* 0x00000096c410723c */ /* 0x040ff00000001810 */
[C---:B----4-:R-:W-:Y:S08]  /*70b0*/  HMMA.16816.F32 R20, R196.reuse, R152, R20 ;  /* 0x00000098c414723c */ /* 0x050ff00000001814 */
[C---:B------:R-:W-:Y:S08]  /*70c0*/  HMMA.16816.F32 R24, R196.reuse, R154, R24 ;  /* 0x0000009ac418723c */ /* 0x040ff00000001818 */
[C---:B--2---:R-:W-:Y:S08]  /*70d0*/  HMMA.16816.F32 R28, R196.reuse, R156, R28 ;  /* 0x0000009cc41c723c */ /* 0x044ff0000000181c */
[C---:B------:R-:W-:Y:S08]  /*70e0*/  HMMA.16816.F32 R32, R196.reuse, R158, R32 ;  /* 0x0000009ec420723c */ /* 0x040ff00000001820 */
[C---:B-----5:R-:W-:Y:S08]  /*70f0*/  HMMA.16816.F32 R36, R196.reuse, R160, R36 ;  /* 0x000000a0c424723c */ /* 0x060ff00000001824 */
[C---:B------:R-:W-:Y:S08]  /*7100*/  HMMA.16816.F32 R40, R196.reuse, R162, R40 ;  /* 0x000000a2c428723c */ /* 0x040ff00000001828 */
[C---:B------:R-:W-:Y:S08]  /*7110*/  HMMA.16816.F32 R44, R196.reuse, R164, R44 ;  /* 0x000000a4c42c723c */ /* 0x040ff0000000182c */
[C---:B------:R-:W-:Y:S08]  /*7120*/  HMMA.16816.F32 R48, R196.reuse, R166, R48 ;  /* 0x000000a6c430723c */ /* 0x040ff00000001830 */
[C---:B------:R-:W-:Y:S08]  /*7130*/  HMMA.16816.F32 R52, R196.reuse, R168, R52 ;  /* 0x000000a8c434723c */ /* 0x040ff00000001834 */
[C---:B------:R-:W-:Y:S08]  /*7140*/  HMMA.16816.F32 R56, R196.reuse, R170, R56 ;  /* 0x000000aac438723c */ /* 0x040ff00000001838 */
[C---:B-1----:R-:W-:Y:S08]  /*7150*/  HMMA.16816.F32 R60, R196.reuse, R144, R60 ;  /* 0x00000090c43c723c */ /* 0x042ff0000000183c */
[----:B------:R-:W-:Y:S01]  /*7160*/  HMMA.16816.F32 R64, R196, R146, R64 ;  /* 0x00000092c440723c */ /* 0x000fe20000001840 */
[----:B------:R-:W-:Y:S07]  /*7170*/  @!UPT UIADD3 URZ, URZ, URZ, URZ ;  /* 0x0000003f3f3ff290 */ /* 0x000fee000fffe03f */
[----:B------:R-:W-:-:S11]  /*7180*/  @!P0 BRA `(.L_x_87) ;  /* 0x000005e000008947 */ /* 0x000fd60003800000 */
[----:B------:R-:W-:Y:S01]  /*7190*/  SHF.R.S32.HI R144, RZ, 0x1f, R234 ;  /* 0x0000001fff907819 */ /* 0x000fe200000114ea */
[----:B------:R-:W1:Y:S01]  /*71a0*/  S2R R68, SR_TID.X ;  /* 0x0000000000447919 */ /* 0x000e620000002100 */
[----:B------:R-:W-:Y:S01]  /*71b0*/  SHF.R.S32.HI R145, RZ, 0x1f, R233 ;  /* 0x0000001fff917819 */ /* 0x000fe200000114e9 */
[----:B------:R-:W-:Y:S01]  /*71c0*/  IMAD.MOV.U32 R230, RZ, RZ, RZ ;  /* 0x000000ffffe67224 */ /* 0x000fe200078e00ff */
[C---:B------:R-:W-:Y:S01]  /*71d0*/  SHF.L.U64.HI R144, R234.reuse, 0x1, R144 ;  /* 0x00000001ea907819 */ /* 0x040fe20000010290 */
[----:B------:R-:W-:Y:S02]  /*71e0*/  IMAD.SHL.U32 R151, R234, 0x2, RZ ;  /* 0x00000002ea977824 */ /* 0x000fe400078e00ff */
[----:B------:R-:W-:Y:S02]  /*71f0*/  IMAD.SHL.U32 R150, R233, 0x2, RZ ;  /* 0x00000002e9967824 */ /* 0x000fe400078e00ff */
[----:B------:R-:W2:Y:S04]  /*7200*/  LDL R2, [R1+0x10] ;  /* 0x0000100001027983 */ /* 0x000ea80000100800 */
[----:B------:R-:W3:Y:S06]  /*7210*/  LDL.64 R238, [R1+0x20] ;  /* 0x0000200001ee7983 */ /* 0x000eec0000100a00 */
[----:B------:R-:W4:Y:S01]  /*7220*/  LDL.64 R236, [R1+0x18] ;  /* 0x0000180001ec7983 */ /* 0x000f220000100a00 */
[--C-:B-1----:R-:W-:Y:S05]  /*7230*/  SHF.R.S32.HI R0, RZ, 0x1f, R68.reuse ;  /* 0x0000001fff007819 */ /* 0x102fea0000011444 */
[----:B------:R-:W5:Y:S01]  /*7240*/  LDL R228, [R1+0x14] ;  /* 0x0000140001e47983 */ /* 0x000f620000100800 */
[----:B------:R-:W-:Y:S02]  /*7250*/  SHF.R.S32.HI R3, RZ, 0x1f, R68 ;  /* 0x0000001fff037819 */ /* 0x000fe40000011444 */
[-C--:B------:R-:W-:Y:S02]  /*7260*/  LEA.HI R0, R0, R68.reuse, RZ, 0x3 ;  /* 0x0000004400007211 */ /* 0x080fe400078f18ff */
[----:B------:R-:W-:Y:S02]  /*7270*/  LEA.HI R3, R3, R68, RZ, 0x3 ;  /* 0x0000004403037211 */ /* 0x000fe400078f18ff */
[----:B------:R-:W-:Y:S02]  /*7280*/  LOP3.LUT R0, R0, 0xfffffff8, RZ, 0xc0, !PT ;  /* 0xfffffff800007812 */ /* 0x000fe400078ec0ff */
[----:B------:R-:W-:Y:S03]  /*7290*/  SHF.R.S32.HI R3, RZ, 0x3, R3 ;  /* 0x00000003ff037819 */ /* 0x000fe60000011403 */
[----:B------:R-:W-:Y:S02]  /*72a0*/  IMAD.IADD R0, R68, 0x1, -R0 ;  /* 0x0000000144007824 */ /* 0x000fe400078e0a00 */
[----:B------:R-:W4:Y:S02]  /*72b0*/  LDL R68, [R1+0x30] ;  /* 0x0000300001447983 */ /* 0x000f240000100800 */
[----:B------:R-:W-:Y:S02]  /*72c0*/  IMAD R0, R0, 0x20, R3 ;  /* 0x0000002000007824 */ /* 0x000fe400078e0203 */
[----:B--2---:R-:W-:Y:S05]  /*72d0*/  IMAD R2, R232, 0x80, R2 ;  /* 0x00000080e8027824 */ /* 0x004fea00078e0202 */
[----:B------:R-:W-:Y:S05]  /*72e0*/  IADD3 R2, R2, -0x80, R0 ;  /* 0xffffff8002027810 */ /* 0x000fea0007ffe000 */
[----:B------:R-:W-:Y:S04]  /*72f0*/  @P3 IMAD.HI.U32 R3, R2, c[0x0][0x2bc], RZ ;  /* 0x0000af0002033a27 */ /* 0x000fe800078e00ff */
[----:B------:R-:W-:Y:S01]  /*7300*/  IMAD.MOV.U32 R0, RZ, RZ, R2 ;  /* 0x000000ffff007224 */ /* 0x000fe200078e0002 */
[----:B------:R-:W-:Y:S04]  /*7310*/  @P3 SHF.R.U32.HI R0, RZ, c[0x0][0x2c0], R3 ;  /* 0x0000b000ff003a19 */ /* 0x000fe80000011603 */
[C---:B---3--:R-:W-:Y:S04]  /*7320*/  @!P1 IADD3 R3, P0, R0.reuse, R238, RZ ;  /* 0x000000ee00039210 */ /* 0x048fe80007f1e0ff */
[----:B----4-:R-:W-:Y:S01]  /*7330*/  @!P1 LEA.HI.X.SX32 R69, R0, R68, 0x1, P0 ;  /* 0x0000004400459211 */ /* 0x010fe200000f0eff */
[----:B------:R-:W-:Y:S01]  /*7340*/  IMAD.MOV R0, RZ, RZ, -R0 ;  /* 0x000000ffff007224 */ /* 0x000fe200078e0a00 */
[C---:B------:R-:W-:Y:S03]  /*7350*/  @!P1 LEA R68, P0, R3.reuse, c[0x0][0x2a0], 0x2 ;  /* 0x0000a80003449a11 */ /* 0x040fe600078010ff */
[----:B------:R-:W-:Y:S01]  /*7360*/  IMAD R231, R0, c[0x0][0x2b8], R2 ;  /* 0x0000ae0000e77a24 */ /* 0x000fe200078e0202 */
[----:B------:R-:W-:Y:S03]  /*7370*/  @!P1 LEA.HI.X R69, R3, c[0x0][0x2a4], R69, 0x2, P0 ;  /* 0x0000a90003459a11 */ /* 0x000fe600000f1445 */
[C---:B------:R-:W-:Y:S01]  /*7380*/  IMAD.WIDE.U32 R2, R231.reuse, c[0x0][0x1e0], RZ ;  /* 0x00007800e7027a25 */ /* 0x040fe200078e00ff */
[----:B------:R-:W-:Y:S01]  /*7390*/  SHF.R.S32.HI R0, RZ, 0x1f, R231 ;  /* 0x0000001fff007819 */ /* 0x000fe200000114e7 */
[----:B------:R1:W2:Y:S04]  /*73a0*/  @!P1 LDG.E R230, [R68.64] ;  /* 0x0000000644e69981 */ /* 0x0002a8000c1e1900 */
[----:B------:R-:W-:Y:S04]  /*73b0*/  IMAD R0, R0, c[0x0][0x1e0], RZ ;  /* 0x0000780000007a24 */ /* 0x000fe800078e02ff */
[----:B------:R-:W-:Y:S04]  /*73c0*/  IMAD R0, R231, c[0x0][0x1e4], R0 ;  /* 0x00007900e7007a24 */ /* 0x000fe800078e0200 */
[----:B------:R-:W-:Y:S01]  /*73d0*/  IMAD.IADD R3, R3, 0x1, R0 ;  /* 0x0000000103037824 */ /* 0x000fe200078e0200 */
[----:B-1----:R-:W-:Y:S02]  /*73e0*/  SHF.L.U64.HI R69, R233, 0x1, R145 ;  /* 0x00000001e9457819 */ /* 0x002fe40000010291 */
[----:B--2---:R-:W-:Y:S01]  /*73f0*/  SHF.R.S32.HI R68, RZ, 0x1f, R230 ;  /* 0x0000001fff447819 */ /* 0x004fe200000114e6 */
[----:B------:R-:W-:Y:S04]  /*7400*/  IMAD.WIDE.U32 R2, R230, c[0x0][0x1f0], R2 ;  /* 0x00007c00e6027a25 */ /* 0x000fe800078e0002 */
[----:B------:R-:W-:Y:S01]  /*7410*/  IMAD R68, R68, c[0x0][0x1f0], RZ ;  /* 0x00007c0044447a24 */ /* 0x000fe200078e02ff */
[----:B------:R-:W-:Y:S03]  /*7420*/  IADD3 R0, P0, R236, R2, RZ ;  /* 0x00000002ec007210 */ /* 0x000fe60007f1e0ff */
[----:B------:R-:W-:Y:S05]  /*7430*/  IMAD R68, R230, c[0x0][0x1f4], R68 ;  /* 0x00007d00e6447a24 */ /* 0x000fea00078e0244 */
[----:B-----5:R-:W-:Y:S02]  /*7440*/  IADD3.X R2, R228, R3, R68, P0, !PT ;  /* 0x00000003e4027210 */ /* 0x020fe400007fe444 */
[C---:B------:R-:W-:Y:S04]  /*7450*/  LEA R68, P0, R0.reuse, c[0x0][0x1c8], 0x1 ;  /* 0x0000720000447a11 */ /* 0x040fe800078008ff */
[----:B------:R-:W-:Y:S01]  /*7460*/  LEA.HI.X R0, R0, c[0x0][0x1cc], R2, 0x1, P0 ;  /* 0x0000730000007a11 */ /* 0x000fe200000f0c02 */
[----:B------:R-:W-:-:S06]  /*7470*/  BRA.DIV ~URZ, `(.L_x_88) ;  /* 0x00009db27f007947 */ /* 0x000fcc000b800000 */
[----:B------:R1:W2:Y:S02]  /*7480*/  SHFL.IDX PT, R145, R0, RZ, 0x181f ;  /* 0x00181fff00917589 */ /* 0x0002a400000e0000 */
.L_x_121:
        /* <DEDUP_REMOVED lines=31> */
.L_x_122:
        /* <DEDUP_REMOVED lines=15> */
.L_x_87:
[----:B------:R-:W-:Y:S05]  /*7770*/  BSYNC B0 ;  /* 0x0000000000007941 */ /* 0x000fea0003800000 */
.L_x_86:
[----:B------:R-:W-:Y:S01]  /*7780*/  MOV R69, 0xffffff80 ;  /* 0xffffff8000457802 */ /* 0x000fe20000000f00 */
[----:B-1----:R-:W2:Y:S04]  /*7790*/  LDL R3, [R1+0x8] ;  /* 0x0000080001037983 */ /* 0x002ea80000100800 */
[----:B------:R-:W3:Y:S01]  /*77a0*/  LDL R2, [R1+0x38] ;  /* 0x0000380001027983 */ /* 0x000ee20000100800 */
[----:B------:R-:W-:Y:S03]  /*77b0*/  IMAD R69, R232, R69, 0x1 ;  /* 0x00000001e8457424 */ /* 0x000fe600078e0245 */
[----:B------:R-:W0:Y:S01]  /*77c0*/  LDGDEPBAR ;  /* 0x00000000000079af */ /* 0x000e220000000000 */
[----:B--2---:R-:W-:Y:S01]  /*77d0*/  MOV R68, R3 ;  /* 0x0000000300447202 */ /* 0x004fe20000000f00 */
[----:B------:R-:W-:Y:S01]  /*77e0*/  @P4 IMAD.HI.U32 R0, R3, c[0x0][0x2c8], RZ ;  /* 0x0000b20003004a27 */ /* 0x000fe200078e00ff */
[----:B---3--:R-:W-:Y:S04]  /*77f0*/  IADD3 R69, -R2, R69, RZ ;  /* 0x0000004502457210 */ /* 0x008fe80007ffe1ff */
[----:B------:R-:W-:Y:S02]  /*7800*/  @P4 SHF.R.U32.HI R68, RZ, c[0x0][0x2cc], R0 ;  /* 0x0000b300ff444a19 */ /* 0x000fe40000011600 */
[----:B------:R-:W-:Y:S05]  /*7810*/  MOV R0, c[0x0][0x2ac] ;  /* 0x0000ab0000007a02 */ /* 0x000fea0000000f00 */
[----:B------:R-:W-:Y:S05]  /*7820*/  IMAD R69, R0, c[0x0][0x1d0], R69 ;  /* 0x0000740000457a24 */ /* 0x000fea00078e0245 */
[----:B------:R-:W-:Y:S01]  /*7830*/  IADD3 R69, R69, -c[0x0][0x168], RZ ;  /* 0x80005a0045457a10 */ /* 0x000fe20007ffe0ff */
[----:B------:R-:W-:-:S05]  /*7840*/  BRA.DIV ~URZ, `(.L_x_90) ;  /* 0x00009f827f007947 */ /* 0x000fca000b800000 */
[----:B------:R1:W2:Y:S02]  /*7850*/  SHFL.IDX PT, R0, R68, RZ, 0x1c1f ;  /* 0x001c1fff44007589 */ /* 0x0002a400000e0000 */
.L_x_123:
[----:B--2---:R-:W-:Y:S05]  /*7860*/  IMAD.IADD R0, R69, 0x1, R0 ;  /* 0x0000000145007824 */ /* 0x004fea00078e0200 */
[C---:B------:R-:W-:Y:S02]  /*7870*/  ISETP.GT.AND P6, PT, R0.reuse, RZ, PT ;  /* 0x000000ff0000720c */ /* 0x040fe40003fc4270 */
[C---:B------:R-:W-:Y:S02]  /*7880*/  ISETP.GT.AND P5, PT, R0.reuse, 0x1, PT ;  /* 0x000000010000780c */ /* 0x040fe40003fa4270 */
[C---:B------:R-:W-:Y:S02]  /*7890*/  ISETP.GT.AND P2, PT, R0.reuse, 0x8, PT ;  /* 0x000000080000780c */ /* 0x040fe40003f44270 */
[----:B------:R-:W-:Y:S02]  /*78a0*/  ISETP.GT.AND P0, PT, R0, 0x9, PT ;  /* 0x000000090000780c */ /* 0x000fe40003f04270 */
[----:B------:R-:W-:Y:S02]  /*78b0*/  FSEL R4, R4, -INF , P6 ;  /* 0xff80000004047808 */ /* 0x000fe40003000000 */
[C---:B------:R-:W-:Y:S02]  /*78c0*/  ISETP.GT.AND P6, PT, R0.reuse, 0x10, PT ;  /* 0x000000100000780c */ /* 0x040fe40003fc4270 */
[----:B------:R-:W-:Y:S02]  /*78d0*/  FSEL R5, R5, -INF , P5 ;  /* 0xff80000005057808 */ /* 0x000fe40002800000 */
        /* <DEDUP_REMOVED lines=54> */
[----:B------:R-:W-:Y:S02]  /*7c40*/  FSEL R61, R61, -INF , P5 ;  /* 0xff8000003d3d7808 */ /* 0x000fe40002800000 */
[----:B------:R-:W-:Y:S02]  /*7c50*/  FSEL R64, R64, -INF , P2 ;  /* 0xff80000040407808 */ /* 0x000fe40001000000 */
[----:B------:R-:W-:Y:S01]  /*7c60*/  FSEL R65, R65, -INF , P0 ;  /* 0xff80000041417808 */ /* 0x000fe20000000000 */
[----:B------:R-:W-:-:S05]  /*7c70*/  BRA.DIV ~URZ, `(.L_x_91) ;  /* 0x00009bc27f007947 */ /* 0x000fca000b800000 */
[----:B------:R-:W2:Y:S02]  /*7c80*/  SHFL.IDX PT, R0, R68, 0x1, 0x1c1f ;  /* 0x003c1f0044007f89 */ /* 0x000ea400000e0000 */
[----:B--2---:R-:W-:Y:S05]  /*7c90*/  IMAD.IADD R0, R69, 0x1, R0 ;  /* 0x0000000145007824 */ /* 0x004fea00078e0200 */
[C---:B------:R-:W-:Y:S02]  /*7ca0*/  ISETP.GT.AND P6, PT, R0.reuse, RZ, PT ;  /* 0x000000ff0000720c */ /* 0x040fe40003fc4270 */
[C---:B------:R-:W-:Y:S02]  /*7cb0*/  ISETP.GT.AND P5, PT, R0.reuse, 0x1, PT ;  /* 0x000000010000780c */ /* 0x040fe40003fa4270 */
[C---:B------:R-:W-:Y:S02]  /*7cc0*/  ISETP.GT.AND P2, PT, R0.reuse, 0x8, PT ;  /* 0x000000080000780c */ /* 0x040fe40003f44270 */
[----:B------:R-:W-:Y:S02]  /*7cd0*/  ISETP.GT.AND P0, PT, R0, 0x9, PT ;  /* 0x000000090000780c */ /* 0x000fe40003f04270 */
[----:B------:R-:W-:Y:S02]  /*7ce0*/  FSEL R9, R6, -INF , P6 ;  /* 0xff80000006097808 */ /* 0x000fe40003000000 */
[----:B------:R-:W-:Y:S02]  /*7cf0*/  FSEL R12, R7, -INF , P5 ;  /* 0xff800000070c7808 */ /* 0x000fe40002800000 */
[----:B------:R-:W-:Y:S02]  /*7d00*/  FSEL R10, R10, -INF , P2 ;  /* 0xff8000000a0a7808 */ /* 0x000fe40001000000 */
[----:B------:R-:W-:Y:S02]  /*7d10*/  FSEL R11, R11, -INF , P0 ;  /* 0xff8000000b0b7808 */ /* 0x000fe40000000000 */
[C---:B------:R-:W-:Y:S02]  /*7d20*/  ISETP.GT.AND P6, PT, R0.reuse, 0x10, PT ;  /* 0x000000100000780c */ /* 0x040fe40003fc4270 */
        /* <DEDUP_REMOVED lines=51> */
[----:B------:R-:W-:Y:S02]  /*8060*/  FMNMX.FTZ R0, R4, R70, !PT ;  /* 0x0000004604007209 */ /* 0x000fe40007810000 */
[----:B------:R-:W-:Y:S02]  /*8070*/  FSEL R62, R62, -INF , P6 ;  /* 0xff8000003e3e7808 */ /* 0x000fe40003000000 */
[----:B------:R-:W-:Y:S02]  /*8080*/  FMNMX.FTZ R0, R5, R0, !PT ;  /* 0x0000000005007209 */ /* 0x000fe40007810000 */
[----:B------:R-:W-:Y:S02]  /*8090*/  FSEL R63, R63, -INF , P5 ;  /* 0xff8000003f3f7808 */ /* 0x000fe40002800000 */
[----:B------:R-:W-:Y:S02]  /*80a0*/  FMNMX.FTZ R0, R145, R0, !PT ;  /* 0x0000000091007209 */ /* 0x000fe40007810000 */
[----:B------:R-:W-:Y:S02]  /*80b0*/  FSEL R66, R66, -INF , P2 ;  /* 0xff80000042427808 */ /* 0x000fe40001000000 */
[----:B------:R-:W-:Y:S02]  /*80c0*/  FMNMX.FTZ R0, R8, R0, !PT ;  /* 0x0000000008007209 */ /* 0x000fe40007810000 */
[----:B------:R-:W-:Y:S02]  /*80d0*/  FSEL R67, R67, -INF , P0 ;  /* 0xff80000043437808 */ /* 0x000fe40000000000 */
[----:B------:R-:W-:Y:S04]  /*80e0*/  FMNMX.FTZ R0, R144, R0, !PT ;  /* 0x0000000090007209 */ /* 0x000fe80007810000 */
        /* <DEDUP_REMOVED lines=26> */
[----:B------:R-:W-:Y:S05]  /*8290*/  FMNMX.FTZ R0, R65, R0, !PT ;  /* 0x0000000041007209 */ /* 0x000fea0007810000 */
[----:B------:R-:W2:Y:S02]  /*82a0*/  SHFL.BFLY PT, R2, R0, 0x2, 0x1f ;  /* 0x0c401f0000027f89 */ /* 0x000ea400000e0000 */
[----:B--2---:R-:W-:Y:S06]  /*82b0*/  FMNMX.FTZ R0, R2, R0, !PT ;  /* 0x0000000002007209 */ /* 0x004fec0007810000 */
[----:B------:R-:W2:Y:S02]  /*82c0*/  SHFL.BFLY PT, R69, R0, 0x1, 0x1f ;  /* 0x0c201f0000457f89 */ /* 0x000ea400000e0000 */
[----:B--2---:R-:W-:Y:S02]  /*82d0*/  FMNMX.FTZ R69, R0, R69, !PT ;  /* 0x0000004500457209 */ /* 0x004fe40007810000 */
        /* <DEDUP_REMOVED lines=27> */
[----:B-1----:R-:W-:Y:S04]  /*8490*/  FMNMX.FTZ R68, R59, R0, !PT ;  /* 0x000000003b447209 */ /* 0x002fe80007810000 */
[----:B------:R-:W-:Y:S04]  /*84a0*/  FMNMX.FTZ R68, R62, R68, !PT ;  /* 0x000000443e447209 */ /* 0x000fe80007810000 */
[----:B------:R-:W-:Y:S04]  /*84b0*/  FMNMX.FTZ R68, R63, R68, !PT ;  /* 0x000000443f447209 */ /* 0x000fe80007810000 */
[----:B------:R-:W-:Y:S04]  /*84c0*/  FMNMX.FTZ R68, R66, R68, !PT ;  /* 0x0000004442447209 */ /* 0x000fe80007810000 */
[----:B------:R-:W-:Y:S05]  /*84d0*/  FMNMX.FTZ R68, R67, R68, !PT ;  /* 0x0000004443447209 */ /* 0x000fea0007810000 */
[----:B------:R-:W1:Y:S02]  /*84e0*/  SHFL.BFLY PT, R0, R68, 0x2, 0x1f ;  /* 0x0c401f0044007f89 */ /* 0x000e6400000e0000 */
[----:B-1----:R-:W-:Y:S06]  /*84f0*/  FMNMX.FTZ R68, R68, R0, !PT ;  /* 0x0000000044447209 */ /* 0x002fec0007810000 */
[----:B------:R1:W2:Y:S02]  /*8500*/  SHFL.BFLY PT, R0, R68, 0x1, 0x1f ;  /* 0x0c201f0044007f89 */ /* 0x0002a400000e0000 */
.L_x_124:
[----:B------:R-:W3:Y:S01]  /*8510*/  LDL.LU R147, [R1] ;  /* 0x0000000001937983 */ /* 0x000ee20000300800 */
[C---:B------:R-:W-:Y:S01]  /*8520*/  FSETP.NEU.FTZ.AND P0, PT, R69.reuse, -INF , PT ;  /* 0xff8000004500780b */ /* 0x040fe20003f1d000 */
[C---:B------:R-:W-:Y:S01]  /*8530*/  FMUL.FTZ R2, R69.reuse, c[0x0][0x2d0] ;  /* 0x0000b40045027a20 */ /* 0x040fe20000410000 */
[----:B--2---:R-:W-:Y:S01]  /*8540*/  FMNMX.FTZ R3, R0, R68, !PT ;  /* 0x0000004400037209 */ /* 0x004fe20007810000 */
[----:B------:R-:W-:Y:S01]  /*8550*/  WARPSYNC 0xffffffff ;  /* 0xffffffff00007948 */ /* 0x000fe20003800000 */
[----:B------:R-:W-:Y:S02]  /*8560*/  FSEL R0, R69, RZ, P0 ;  /* 0x000000ff45007208 */ /* 0x000fe40000000000 */
[----:B------:R-:W-:Y:S02]  /*8570*/  FSEL R2, R2, RZ, P0 ;  /* 0x000000ff02027208 */ /* 0x000fe40000000000 */
[----:B------:R-:W-:Y:S01]  /*8580*/  FSETP.NEU.FTZ.AND P0, PT, R3, -INF , PT ;  /* 0xff8000000300780b */ /* 0x000fe20003f1d000 */
[----:B------:R-:W-:Y:S02]  /*8590*/  FADD.FTZ R0, -R0, R70 ;  /* 0x0000004600007221 */ /* 0x000fe40000010100 */
[--C-:B------:R-:W-:Y:S02]  /*85a0*/  FFMA.FTZ R4, R4, c[0x0][0x2d0], -R2.reuse ;  /* 0x0000b40004047a23 */ /* 0x100fe40000010802 */
[----:B------:R-:W-:Y:S02]  /*85b0*/  FMUL.FTZ R0, R0, c[0x0][0x2d0] ;  /* 0x0000b40000007a20 */ /* 0x000fe40000410000 */
[--C-:B------:R-:W-:Y:S02]  /*85c0*/  FFMA.FTZ R5, R5, c[0x0][0x2d0], -R2.reuse ;  /* 0x0000b40005057a23 */ /* 0x100fe40000010802 */
[----:B------:R-:W-:Y:S01]  /*85d0*/  MUFU.EX2 R4, R4 ;  /* 0x0000000400047308 */ /* 0x000fe20000000800 */
[--C-:B------:R-:W-:Y:S02]  /*85e0*/  FFMA.FTZ R6, R145, c[0x0][0x2d0], -R2.reuse ;  /* 0x0000b40091067a23 */ /* 0x100fe40000010802 */
[--C-:B------:R-:W-:Y:S02]  /*85f0*/  FFMA.FTZ R155, R13, c[0x0][0x2d0], -R2.reuse ;  /* 0x0000b4000d9b7a23 */ /* 0x100fe40000010802 */
[--C-:B------:R-:W-:Y:S02]  /*8600*/  FFMA.FTZ R169, R33, c[0x0][0x2d0], -R2.reuse ;  /* 0x0000b40021a97a23 */ /* 0x100fe40000010802 */
[--C-:B------:R-:W-:Y:S02]  /*8610*/  FFMA.FTZ R238, R36, c[0x0][0x2d0], -R2.reuse ;  /* 0x0000b40024ee7a23 */ /* 0x100fe40000010802 */
[--C-:B------:R-:W-:Y:S01]  /*8620*/  FFMA.FTZ R237, R37, c[0x0][0x2d0], -R2.reuse ;  /* 0x0000b40025ed7a23 */ /* 0x100fe20000010802 */
[----:B------:R-:W2:Y:S01]  /*8630*/  MUFU.EX2 R0, R0 ;  /* 0x0000000000007308 */ /* 0x000ea20000000800 */
[--C-:B------:R-:W-:Y:S02]  /*8640*/  FFMA.FTZ R236, R40, c[0x0][0x2d0], -R2.reuse ;  /* 0x0000b40028ec7a23 */ /* 0x100fe40000010802 */
[--C-:B------:R-:W-:Y:S02]  /*8650*/  FFMA.FTZ R235, R41, c[0x0][0x2d0], -R2.reuse ;  /* 0x0000b40029eb7a23 */ /* 0x100fe40000010802 */
[--C-:B------:R-:W-:Y:S02]  /*8660*/  FFMA.FTZ R244, R44, c[0x0][0x2d0], -R2.reuse ;  /* 0x0000b4002cf47a23 */ /* 0x100fe40000010802 */
[--C-:B------:R-:W-:Y:S02]  /*8670*/  FFMA.FTZ R243, R45, c[0x0][0x2d0], -R2.reuse ;  /* 0x0000b4002df37a23 */ /* 0x100fe40000010802 */
[--C-:B------:R-:W-:Y:S01]  /*8680*/  FFMA.FTZ R245, R48, c[0x0][0x2d0], -R2.reuse ;  /* 0x0000b40030f57a23 */ /* 0x100fe20000010802 */
[----:B------:R-:W4:Y:S01]  /*8690*/  MUFU.EX2 R5, R5 ;  /* 0x0000000500057308 */ /* 0x000f220000000800 */
[--C-:B------:R-:W-:Y:S02]  /*86a0*/  FFMA.FTZ R246, R49, c[0x0][0x2d0], -R2.reuse ;  /* 0x0000b40031f67a23 */ /* 0x100fe40000010802 */
[--C-:B------:R-:W-:Y:S02]  /*86b0*/  FFMA.FTZ R249, R52, c[0x0][0x2d0], -R2.reuse ;  /* 0x0000b40034f97a23 */ /* 0x100fe40000010802 */
[--C-:B------:R-:W-:Y:S02]  /*86c0*/  FFMA.FTZ R251, R53, c[0x0][0x2d0], -R2.reuse ;  /* 0x0000b40035fb7a23 */ /* 0x100fe40000010802 */
[--C-:B------:R-:W-:Y:S02]  /*86d0*/  FFMA.FTZ R56, R56, c[0x0][0x2d0], -R2.reuse ;  /* 0x0000b40038387a23 */ /* 0x100fe40000010802 */
[--C-:B------:R-:W-:Y:S01]  /*86e0*/  FFMA.FTZ R57, R57, c[0x0][0x2d0], -R2.reuse ;  /* 0x0000b40039397a23 */ /* 0x100fe20000010802 */
[----:B------:R5:W1:Y:S01]  /*86f0*/  MUFU.EX2 R146, R6 ;  /* 0x0000000600927308 */ /* 0x000a620000000800 */
[--C-:B------:R-:W-:Y:S02]  /*8700*/  FFMA.FTZ R60, R60, c[0x0][0x2d0], -R2.reuse ;  /* 0x0000b4003c3c7a23 */ /* 0x100fe40000010802 */
        /* <DEDUP_REMOVED lines=13> */
[----:B------:R-:W-:Y:S06]  /*87e0*/  FFMA.FTZ R8, R8, c[0x0][0x2d0], -R2 ;  /* 0x0000b40008087a23 */ /* 0x000fec0000010802 */
[----:B------:R-:W1:Y:S01]  /*87f0*/  MUFU.EX2 R8, R8 ;  /* 0x0000000800087308 */ /* 0x000e620000000800 */
[C---:B--2---:R-:W-:Y:S01]  /*8800*/  FFMA.FTZ R2, R0.reuse, R247, R4 ;  /* 0x000000f700027223 */ /* 0x044fe20000010004 */
[----:B----4-:R-:W-:Y:S01]  /*8810*/  F2FP.PACK_AB R144, R5, R4 ;  /* 0x000000040590723e */ /* 0x010fe200000000ff */
[----:B------:R-:W-:Y:S02]  /*8820*/  FMUL.FTZ R4, R3, c[0x0][0x2d0] ;  /* 0x0000b40003047a20 */ /* 0x000fe40000410000 */
[----:B------:R-:W-:Y:S01]  /*8830*/  FADD.FTZ R7, R5, R2 ;  /* 0x0000000205077221 */ /* 0x000fe20000010000 */
[----:B------:R-:W-:Y:S01]  /*8840*/  FSEL R2, R3, RZ, P0 ;  /* 0x000000ff03027208 */ /* 0x000fe20000000000 */
[----:B------:R-:W-:Y:S01]  /*8850*/  FMUL.FTZ R13, R0, R125 ;  /* 0x0000007d000d7220 */ /* 0x000fe20000410000 */
[----:B------:R-:W-:Y:S01]  /*8860*/  FSEL R4, R4, RZ, P0 ;  /* 0x000000ff04047208 */ /* 0x000fe20000000000 */
[----:B------:R-:W-:Y:S01]  /*8870*/  FMUL.FTZ R16, R0, R120 ;  /* 0x0000007800107220 */ /* 0x000fe20000410000 */
[----:B------:R-:W-:Y:S01]  /*8880*/  MOV R120, R64 ;  /* 0x0000004000787202 */ /* 0x000fe20000000f00 */
[----:B------:R-:W-:Y:S01]  /*8890*/  FADD.FTZ R2, -R2, R71 ;  /* 0x0000004702027221 */ /* 0x000fe20000010100 */
[----:B------:R-:W-:Y:S01]  /*88a0*/  MOV R125, R65 ;  /* 0x00000041007d7202 */ /* 0x000fe20000000f00 */
[--C-:B------:R-:W-:Y:S01]  /*88b0*/  FFMA.FTZ R5, R9, c[0x0][0x2d0], -R4.reuse ;  /* 0x0000b40009057a23 */ /* 0x100fe20000010804 */
[----:B------:R-:W-:Y:S01]  /*88c0*/  MUFU.EX2 R71, R154 ;  /* 0x0000009a00477308 */ /* 0x000fe20000000800 */
[----:B------:R-:W-:Y:S02]  /*88d0*/  FMUL.FTZ R2, R2, c[0x0][0x2d0] ;  /* 0x0000b40002027a20 */ /* 0x000fe40000410000 */
[--C-:B-----5:R-:W-:Y:S02]  /*88e0*/  FFMA.FTZ R6, R12, c[0x0][0x2d0], -R4.reuse ;  /* 0x0000b4000c067a23 */ /* 0x120fe40000010804 */
[--C-:B------:R-:W-:Y:S02]  /*88f0*/  FFMA.FTZ R66, R66, c[0x0][0x2d0], -R4.reuse ;  /* 0x0000b40042427a23 */ /* 0x100fe40000010804 */
[--C-:B------:R-:W-:Y:S02]  /*8900*/  FFMA.FTZ R67, R67, c[0x0][0x2d0], -R4.reuse ;  /* 0x0000b40043437a23 */ /* 0x100fe40000010804 */
[--C-:B-1----:R-:W-:Y:S01]  /*8910*/  FFMA.FTZ R68, R10, c[0x0][0x2d0], -R4.reuse ;  /* 0x0000b4000a447a23 */ /* 0x102fe20000010804 */
[----:B------:R-:W1:Y:S01]  /*8920*/  MUFU.EX2 R2, R2 ;  /* 0x0000000200027308 */ /* 0x000e620000000800 */
[--C-:B------:R-:W-:Y:S02]  /*8930*/  FFMA.FTZ R70, R11, c[0x0][0x2d0], -R4.reuse ;  /* 0x0000b4000b467a23 */ /* 0x100fe40000010804 */
[--C-:B------:R-:W-:Y:S02]  /*8940*/  FFMA.FTZ R151, R18, c[0x0][0x2d0], -R4.reuse ;  /* 0x0000b40012977a23 */ /* 0x100fe40000010804 */
[--C-:B------:R-:W-:Y:S02]  /*8950*/  FFMA.FTZ R152, R19, c[0x0][0x2d0], -R4.reuse ;  /* 0x0000b40013987a23 */ /* 0x100fe40000010804 */
[--C-:B------:R-:W-:Y:S02]  /*8960*/  FFMA.FTZ R159, R26, c[0x0][0x2d0], -R4.reuse ;  /* 0x0000b4001a9f7a23 */ /* 0x100fe40000010804 */
[--C-:B------:R-:W-:Y:S01]  /*8970*/  FFMA.FTZ R160, R27, c[0x0][0x2d0], -R4.reuse ;  /* 0x0000b4001ba07a23 */ /* 0x100fe20000010804 */
[----:B------:R-:W3:Y:S01]  /*8980*/  MUFU.EX2 R145, R5 ;  /* 0x0000000500917308 */ /* 0x000ee20000000800 */
[--C-:B------:R-:W-:Y:S02]  /*8990*/  FFMA.FTZ R167, R34, c[0x0][0x2d0], -R4.reuse ;  /* 0x0000b40022a77a23 */ /* 0x100fe40000010804 */
        /* <DEDUP_REMOVED lines=24> */
[----:B------:R-:W-:Y:S02]  /*8b20*/  FFMA.FTZ R165, R31, c[0x0][0x2d0], -R4 ;  /* 0x0000b4001fa57a23 */ /* 0x000fe40000010804 */
[----:B------:R-:W-:Y:S01]  /*8b30*/  FADD.FTZ R4, R146, R7 ;  /* 0x0000000792047221 */ /* 0x000fe20000010000 */
[----:B------:R-:W-:Y:S01]  /*8b40*/  F2FP.PACK_AB R146, R8, R146 ;  /* 0x000000920892723e */ /* 0x000fe200000000ff */
[C---:B------:R-:W-:Y:S02]  /*8b50*/  FMUL.FTZ R64, R0.reuse, R72 ;  /* 0x0000004800407220 */ /* 0x040fe40000410000 */
[----:B------:R-:W-:Y:S01]  /*8b60*/  FMUL.FTZ R65, R0, R73 ;  /* 0x0000004900417220 */ /* 0x000fe20000410000 */
[----:B------:R-:W-:Y:S01]  /*8b70*/  MUFU.EX2 R158, R158 ;  /* 0x0000009e009e7308 */ /* 0x000fe20000000800 */
[----:B------:R-:W-:Y:S02]  /*8b80*/  FADD.FTZ R148, R8, R4 ;  /* 0x0000000408947221 */ /* 0x000fe40000010000 */
[----:B------:R-:W-:Y:S01]  /*8b90*/  FMUL.FTZ R8, R0, R128 ;  /* 0x0000008000087220 */ /* 0x000fe20000410000 */
[----:B------:R-:W-:Y:S01]  /*8ba0*/  MOV R128, R66 ;  /* 0x0000004200807202 */ /* 0x000fe20000000f00 */
[----:B-1----:R-:W-:Y:S02]  /*8bb0*/  FMUL.FTZ R66, R2, R74 ;  /* 0x0000004a02427220 */ /* 0x002fe40000410000 */
[C---:B------:R-:W-:Y:S02]  /*8bc0*/  FMUL.FTZ R20, R0.reuse, R116 ;  /* 0x0000007400147220 */ /* 0x040fe40000410000 */
[C---:B------:R-:W-:Y:S01]  /*8bd0*/  FMUL.FTZ R32, R0.reuse, R104 ;  /* 0x0000006800207220 */ /* 0x040fe20000410000 */
[----:B------:R-:W-:Y:S01]  /*8be0*/  MUFU.EX2 R116, R70 ;  /* 0x0000004600747308 */ /* 0x000fe20000000800 */
[----:B------:R-:W-:Y:S02]  /*8bf0*/  FMUL.FTZ R4, R0, R132 ;  /* 0x0000008400047220 */ /* 0x000fe40000410000 */
[C---:B------:R-:W-:Y:S02]  /*8c00*/  FMUL.FTZ R10, R2.reuse, R130 ;  /* 0x00000082020a7220 */ /* 0x040fe40000410000 */
[----:B------:R-:W-:Y:S02]  /*8c10*/  FMUL.FTZ R11, R2, R131 ;  /* 0x00000083020b7220 */ /* 0x000fe40000410000 */
[C---:B------:R-:W-:Y:S01]  /*8c20*/  FMUL.FTZ R9, R0.reuse, R129 ;  /* 0x0000008100097220 */ /* 0x040fe20000410000 */
[----:B------:R-:W-:Y:S01]  /*8c30*/  MOV R129, R63 ;  /* 0x0000003f00817202 */ /* 0x000fe20000000f00 */
[----:B------:R-:W-:Y:S01]  /*8c40*/  FMUL.FTZ R12, R0, R124 ;  /* 0x0000007c000c7220 */ /* 0x000fe20000410000 */
[----:B------:R-:W1:Y:S01]  /*8c50*/  MUFU.EX2 R104, R68 ;  /* 0x0000004400687308 */ /* 0x000e620000000800 */
[C---:B------:R-:W-:Y:S01]  /*8c60*/  FMUL.FTZ R14, R2.reuse, R126 ;  /* 0x0000007e020e7220 */ /* 0x040fe20000410000 */
[----:B------:R-:W-:Y:S01]  /*8c70*/  MOV R124, R62 ;  /* 0x0000003e007c7202 */ /* 0x000fe20000000f00 */
[C---:B------:R-:W-:Y:S02]  /*8c80*/  FMUL.FTZ R15, R2.reuse, R127 ;  /* 0x0000007f020f7220 */ /* 0x040fe40000410000 */
[C---:B------:R-:W-:Y:S02]  /*8c90*/  FMUL.FTZ R18, R2.reuse, R122 ;  /* 0x0000007a02127220 */ /* 0x040fe40000410000 */
[----:B------:R-:W-:Y:S02]  /*8ca0*/  FMUL.FTZ R19, R2, R123 ;  /* 0x0000007b02137220 */ /* 0x000fe40000410000 */
[C---:B------:R-:W-:Y:S01]  /*8cb0*/  FMUL.FTZ R17, R0.reuse, R121 ;  /* 0x0000007900117220 */ /* 0x040fe20000410000 */
[----:B------:R-:W-:Y:S01]  /*8cc0*/  MOV R121, R61 ;  /* 0x0000003d00797202 */ /* 0x000fe20000000f00 */
[----:B------:R-:W-:Y:S01]  /*8cd0*/  FMUL.FTZ R21, R0, R117 ;  /* 0x0000007500157220 */ /* 0x000fe20000410000 */
[----:B------:R-:W-:Y:S01]  /*8ce0*/  MOV R117, R60 ;  /* 0x0000003c00757202 */ /* 0x000fe20000000f00 */
[C---:B------:R-:W-:Y:S01]  /*8cf0*/  FMUL.FTZ R22, R2.reuse, R118 ;  /* 0x0000007602167220 */ /* 0x040fe20000410000 */
[----:B------:R-:W-:Y:S01]  /*8d00*/  MUFU.EX2 R157, R157 ;  /* 0x0000009d009d7308 */ /* 0x000fe20000000800 */
[C---:B------:R-:W-:Y:S02]  /*8d10*/  FMUL.FTZ R23, R2.reuse, R119 ;  /* 0x0000007702177220 */ /* 0x040fe40000410000 */
[C---:B------:R-:W-:Y:S02]  /*8d20*/  FMUL.FTZ R26, R2.reuse, R114 ;  /* 0x00000072021a7220 */ /* 0x040fe40000410000 */
[----:B------:R-:W-:Y:S02]  /*8d30*/  FMUL.FTZ R27, R2, R115 ;  /* 0x00000073021b7220 */ /* 0x000fe40000410000 */
[C---:B------:R-:W-:Y:S01]  /*8d40*/  FMUL.FTZ R24, R0.reuse, R112 ;  /* 0x0000007000187220 */ /* 0x040fe20000410000 */
[----:B------:R-:W-:Y:S01]  /*8d50*/  MOV R112, R57 ;  /* 0x0000003900707202 */ /* 0x000fe20000000f00 */
[C---:B------:R-:W-:Y:S01]  /*8d60*/  FMUL.FTZ R25, R0.reuse, R113 ;  /* 0x0000007100197220 */ /* 0x040fe20000410000 */
[----:B------:R-:W-:Y:S01]  /*8d70*/  MOV R113, R56 ;  /* 0x0000003800717202 */ /* 0x000fe20000000f00 */
[C---:B------:R-:W-:Y:S01]  /*8d80*/  FMUL.FTZ R28, R0.reuse, R108 ;  /* 0x0000006c001c7220 */ /* 0x040fe20000410000 */
[----:B------:R-:W-:Y:S01]  /*8d90*/  MUFU.EX2 R166, R166 ;  /* 0x000000a600a67308 */ /* 0x000fe20000000800 */
[----:B------:R-:W-:Y:S02]  /*8da0*/  FMUL.FTZ R29, R0, R109 ;  /* 0x0000006d001d7220 */ /* 0x000fe40000410000 */
[C---:B------:R-:W-:Y:S02]  /*8db0*/  FMUL.FTZ R30, R2.reuse, R110 ;  /* 0x0000006e021e7220 */ /* 0x040fe40000410000 */
[----:B------:R-:W-:Y:S02]  /*8dc0*/  FMUL.FTZ R31, R2, R111 ;  /* 0x0000006f021f7220 */ /* 0x000fe40000410000 */
[----:B------:R-:W-:Y:S02]  /*8dd0*/  FMUL.FTZ R33, R0, R105 ;  /* 0x0000006900217220 */ /* 0x000fe40000410000 */
[C---:B------:R-:W-:Y:S01]  /*8de0*/  FMUL.FTZ R34, R2.reuse, R106 ;  /* 0x0000006a02227220 */ /* 0x040fe20000410000 */
[----:B------:R-:W-:Y:S01]  /*8df0*/  MUFU.EX2 R165, R165 ;  /* 0x000000a500a57308 */ /* 0x000fe20000000800 */
[----:B------:R-:W-:Y:S02]  /*8e00*/  FMUL.FTZ R35, R2, R107 ;  /* 0x0000006b02237220 */ /* 0x000fe40000410000 */
[C---:B------:R-:W-:Y:S02]  /*8e10*/  FMUL.FTZ R36, R0.reuse, R100 ;  /* 0x0000006400247220 */ /* 0x040fe40000410000 */
[----:B------:R-:W-:Y:S02]  /*8e20*/  FMUL.FTZ R37, R0, R101 ;  /* 0x0000006500257220 */ /* 0x000fe40000410000 */
[C---:B------:R-:W-:Y:S02]  /*8e30*/  FMUL.FTZ R38, R2.reuse, R102 ;  /* 0x0000006602267220 */ /* 0x040fe40000410000 */
[----:B------:R-:W-:Y:S01]  /*8e40*/  FMUL.FTZ R39, R2, R103 ;  /* 0x0000006702277220 */ /* 0x000fe20000410000 */
[----:B------:R-:W-:Y:S01]  /*8e50*/  MUFU.EX2 R168, R168 ;  /* 0x000000a800a87308 */ /* 0x000fe20000000800 */
[C---:B------:R-:W-:Y:S01]  /*8e60*/  FMUL.FTZ R40, R0.reuse, R96 ;  /* 0x0000006000287220 */ /* 0x040fe20000410000 */
[----:B------:R-:W-:Y:S01]  /*8e70*/  LDSM.16.MT88.4 R100, [R203+0x7000] ;  /* 0x00700000cb64783b */ /* 0x000fe20000004200 */
[----:B------:R-:W-:Y:S02]  /*8e80*/  FMUL.FTZ R41, R0, R97 ;  /* 0x0000006100297220 */ /* 0x000fe40000410000 */
[C---:B------:R-:W-:Y:S02]  /*8e90*/  FMUL.FTZ R42, R2.reuse, R98 ;  /* 0x00000062022a7220 */ /* 0x040fe40000410000 */
[----:B------:R-:W-:Y:S02]  /*8ea0*/  FMUL.FTZ R43, R2, R99 ;  /* 0x00000063022b7220 */ /* 0x000fe40000410000 */
[C---:B------:R-:W-:Y:S01]  /*8eb0*/  FMUL.FTZ R44, R0.reuse, R92 ;  /* 0x0000005c002c7220 */ /* 0x040fe20000410000 */
[----:B------:R-:W-:Y:S01]  /*8ec0*/  LDSM.16.MT88.4 R96, [R205+0x6800] ;  /* 0x00680000cd60783b */ /* 0x000fe20000004200 */
[----:B------:R-:W-:Y:S01]  /*8ed0*/  FMUL.FTZ R45, R0, R93 ;  /* 0x0000005d002d7220 */ /* 0x000fe20000410000 */
[----:B------:R-:W-:Y:S01]  /*8ee0*/  MUFU.EX2 R173, R173 ;  /* 0x000000ad00ad7308 */ /* 0x000fe20000000800 */
[C---:B------:R-:W-:Y:S02]  /*8ef0*/  FMUL.FTZ R46, R2.reuse, R94 ;  /* 0x0000005e022e7220 */ /* 0x040fe40000410000 */
[----:B------:R-:W-:Y:S02]  /*8f00*/  FMUL.FTZ R47, R2, R95 ;  /* 0x0000005f022f7220 */ /* 0x000fe40000410000 */
[C---:B------:R-:W-:Y:S01]  /*8f10*/  FMUL.FTZ R48, R0.reuse, R88 ;  /* 0x0000005800307220 */ /* 0x040fe20000410000 */
[----:B------:R-:W-:Y:S01]  /*8f20*/  LDSM.16.MT88.4 R92, [R205+0x2000] ;  /* 0x00200000cd5c783b */ /* 0x000fe20000004200 */
[----:B------:R-:W-:Y:S02]  /*8f30*/  FMUL.FTZ R49, R0, R89 ;  /* 0x0000005900317220 */ /* 0x000fe40000410000 */
[C---:B------:R-:W-:Y:S01]  /*8f40*/  FMUL.FTZ R50, R2.reuse, R90 ;  /* 0x0000005a02327220 */ /* 0x040fe20000410000 */
[----:B------:R-:W-:Y:S01]  /*8f50*/  MUFU.EX2 R174, R174 ;  /* 0x000000ae00ae7308 */ /* 0x000fe20000000800 */
[----:B------:R-:W-:Y:S02]  /*8f60*/  FMUL.FTZ R51, R2, R91 ;  /* 0x0000005b02337220 */ /* 0x000fe40000410000 */
[C---:B------:R-:W-:Y:S01]  /*8f70*/  FMUL.FTZ R52, R0.reuse, R84 ;  /* 0x0000005400347220 */ /* 0x040fe20000410000 */
[----:B------:R-:W-:Y:S01]  /*8f80*/  LDSM.16.MT88.4 R88, [R205+0x1800] ;  /* 0x00180000cd58783b */ /* 0x000fe20000004200 */
        /* <DEDUP_REMOVED lines=14> */
[C---:B------:R-:W-:Y:S03]  /*9070*/  FMUL.FTZ R63, R2.reuse, R79 ;  /* 0x0000004f023f7220 */ /* 0x040fe60000410000 */
[----:B------:R-:W-:Y:S04]  /*9080*/  LDSM.16.MT88.4 R76, [R203+0x800] ;  /* 0x00080000cb4c783b */ /* 0x000fe80000004200 */
[----:B------:R-:W-:Y:S10]  /*9090*/  MUFU.EX2 R239, R239 ;  /* 0x000000ef00ef7308 */ /* 0x000ff40000000800 */
[----:B------:R-:W-:Y:S01]  /*90a0*/  MUFU.EX2 R240, R240 ;  /* 0x000000f000f07308 */ /* 0x000fe20000000800 */
[----:B---3--:R-:W-:Y:S01]  /*90b0*/  FFMA.FTZ R5, R2, R147, R145 ;  /* 0x0000009302057223 */ /* 0x008fe20000010091 */
[----:B-1----:R-:W-:Y:S02]  /*90c0*/  F2FP.PACK_AB R147, R116, R104 ;  /* 0x000000687493723e */ /* 0x002fe400000000ff */
[C---:B------:R-:W-:Y:S01]  /*90d0*/  F2FP.PACK_AB R145, R6.reuse, R145 ;  /* 0x000000910691723e */ /* 0x040fe200000000ff */
[----:B------:R-:W-:Y:S02]  /*90e0*/  FADD.FTZ R7, R6, R5 ;  /* 0x0000000506077221 */ /* 0x000fe40000010000 */
[----:B------:R-:W-:Y:S01]  /*90f0*/  FMUL.FTZ R5, R0, R133 ;  /* 0x0000008500057220 */ /* 0x000fe20000410000 */
[----:B------:R-:W-:Y:S01]  /*9100*/  MOV R133, R67 ;  /* 0x0000004300857202 */ /* 0x000fe20000000f00 */
[C---:B------:R-:W-:Y:S01]  /*9110*/  FMUL.FTZ R67, R2.reuse, R75 ;  /* 0x0000004b02437220 */ /* 0x040fe20000410000 */
[----:B------:R-:W-:Y:S01]  /*9120*/  MOV R132, R7 ;  /* 0x0000000700847202 */ /* 0x000fe20000000f00 */
[----:B------:R-:W1:Y:S01]  /*9130*/  LDSM.16.MT88.4 R72, [R203] ;  /* 0x00000000cb48783b */ /* 0x000e620000004200 */
[C---:B------:R-:W-:Y:S01]  /*9140*/  FMUL.FTZ R6, R2.reuse, R134 ;  /* 0x0000008602067220 */ /* 0x040fe20000410000 */
[----:B------:R-:W-:Y:S01]  /*9150*/  MUFU.EX2 R241, R241 ;  /* 0x000000f100f17308 */ /* 0x000fe20000000800 */
[----:B------:R-:W-:Y:S09]  /*9160*/  FMUL.FTZ R7, R2, R135 ;  /* 0x0000008702077220 */ /* 0x000ff20000410000 */
[----:B------:R2:W-:Y:S10]  /*9170*/  MUFU.EX2 R2, R155 ;  /* 0x0000009b00027308 */ /* 0x0005f40000000800 */
[----:B------:R-:W-:Y:S10]  /*9180*/  MUFU.EX2 R154, R242 ;  /* 0x000000f2009a7308 */ /* 0x000ff40000000800 */
[----:B------:R-:W3:Y:S01]  /*9190*/  MUFU.EX2 R68, R156 ;  /* 0x0000009c00447308 */ /* 0x000ee20000000800 */
[----:B--2---:R-:W2:Y:S01]  /*91a0*/  LDL R155, [R1+0xc] ;  /* 0x00000c00019b7983 */ /* 0x004ea20000100800 */
[C---:B-1----:R-:W-:Y:S08]  /*91b0*/  HMMA.16816.F32 R4, R144.reuse, R72, R4 ;  /* 0x000000489004723c */ /* 0x042ff00000001804 */
[----:B------:R-:W1:Y:S01]  /*91c0*/  MUFU.EX2 R70, R153 ;  /* 0x0000009900467308 */ /* 0x000e620000000800 */
[C---:B------:R-:W-:Y:S01]  /*91d0*/  HMMA.16816.F32 R8, R144.reuse, R74, R8 ;  /* 0x0000004a9008723c */ /* 0x040fe20000001808 */
[----:B------:R-:W4:Y:S08]  /*91e0*/  LDSM.16.MT88.4 R72, [R205] ;  /* 0x00000000cd48783b */ /* 0x000f300000004200 */
[----:B------:R-:W-:Y:S03]  /*91f0*/  MUFU.EX2 R153, R247 ;  /* 0x000000f700997308 */ /* 0x000fe60000000800 */
[----:B---3--:R-:W-:Y:S04]  /*9200*/  FADD.FTZ R0, R68, R148 ;  /* 0x0000009444007221 */ /* 0x008fe80000010000 */
[----:B------:R-:W-:Y:S03]  /*9210*/  FADD.FTZ R0, R2, R0 ;  /* 0x0000000002007221 */ /* 0x000fe60000010000 */
[----:B------:R-:W-:Y:S01]  /*9220*/  MUFU.EX2 R148, R129 ;  /* 0x0000008100947308 */ /* 0x000fe20000000800 */
[----:B------:R-:W-:Y:S04]  /*9230*/  FADD.FTZ R0, R71, R0 ;  /* 0x0000000047007221 */ /* 0x000fe80000010000 */
[----:B-1----:R-:W-:Y:S05]  /*9240*/  FADD.FTZ R0, R70, R0 ;  /* 0x0000000046007221 */ /* 0x002fea0000010000 */
[----:B------:R-:W-:Y:S10]  /*9250*/  MUFU.EX2 R111, R150 ;  /* 0x00000096006f7308 */ /* 0x000ff40000000800 */
[----:B------:R-:W-:Y:S01]  /*9260*/  MUFU.EX2 R150, R252 ;  /* 0x000000fc00967308 */ /* 0x000fe20000000800 */
[C---:B----4-:R-:W-:Y:S09]  /*9270*/  HMMA.16816.F32 R12, R144.reuse, R72, R12 ;  /* 0x00000048900c723c */ /* 0x050ff2000000180c */
[----:B------:R-:W1:Y:S01]  /*9280*/  MUFU.EX2 R110, R149 ;  /* 0x00000095006e7308 */ /* 0x000e620000000800 */
[C---:B------:R-:W-:Y:S01]  /*9290*/  HMMA.16816.F32 R16, R144.reuse, R74, R16 ;  /* 0x0000004a9010723c */ /* 0x040fe20000001810 */
[----:B------:R-:W3:Y:S08]  /*92a0*/  LDSM.16.MT88.4 R72, [R204] ;  /* 0x00000000cc48783b */ /* 0x000ef00000004200 */
[----:B------:R-:W-:Y:S10]  /*92b0*/  MUFU.EX2 R109, R151 ;  /* 0x00000097006d7308 */ /* 0x000ff40000000800 */
[----:B------:R-:W-:Y:S10]  /*92c0*/  MUFU.EX2 R151, R250 ;  /* 0x000000fa00977308 */ /* 0x000ff40000000800 */
[----:B------:R-:W4:Y:S10]  /*92d0*/  MUFU.EX2 R108, R152 ;  /* 0x00000098006c7308 */ /* 0x000f340000000800 */
[----:B------:R-:W-:Y:S01]  /*92e0*/  MUFU.EX2 R152, R248 ;  /* 0x000000f800987308 */ /* 0x000fe20000000800 */
[C---:B---3--:R-:W-:Y:S09]  /*92f0*/  HMMA.16816.F32 R20, R144.reuse, R72, R20 ;  /* 0x000000489014723c */ /* 0x048ff20000001814 */
[----:B------:R-:W3:Y:S01]  /*9300*/  MUFU.EX2 R149, R124 ;  /* 0x0000007c00957308 */ /* 0x000ee20000000800 */
[C---:B------:R-:W-:Y:S01]  /*9310*/  HMMA.16816.F32 R24, R144.reuse, R74, R24 ;  /* 0x0000004a9018723c */ /* 0x040fe20000001818 */
[----:B------:R-:W5:Y:S07]  /*9320*/  LDSM.16.MT88.4 R72, [R216] ;  /* 0x00000000d848783b */ /* 0x000f6e0000004200 */
[C---:B-----5:R-:W-:Y:S08]  /*9330*/  HMMA.16816.F32 R28, R144.reuse, R72, R28 ;  /* 0x00000048901c723c */ /* 0x060ff0000000181c */
[C---:B------:R-:W-:Y:S01]  /*9340*/  HMMA.16816.F32 R32, R144.reuse, R74, R32 ;  /* 0x0000004a9020723c */ /* 0x040fe20000001820 */
[----:B------:R-:W5:Y:S07]  /*9350*/  LDSM.16.MT88.4 R72, [R203+0x4000] ;  /* 0x00400000cb48783b */ /* 0x000f6e0000004200 */
[C---:B-----5:R-:W-:Y:S08]  /*9360*/  HMMA.16816.F32 R36, R144.reuse, R72, R36 ;  /* 0x000000489024723c */ /* 0x060ff00000001824 */
[C---:B------:R-:W-:Y:S01]  /*9370*/  HMMA.16816.F32 R40, R144.reuse, R74, R40 ;  /* 0x0000004a9028723c */ /* 0x040fe20000001828 */
[----:B------:R-:W5:Y:S07]  /*9380*/  LDSM.16.MT88.4 R72, [R205+0x4000] ;  /* 0x00400000cd48783b */ /* 0x000f6e0000004200 */
[C---:B-----5:R-:W-:Y:S08]  /*9390*/  HMMA.16816.F32 R44, R144.reuse, R72, R44 ;  /* 0x00000048902c723c */ /* 0x060ff0000000182c */
[C---:B------:R-:W-:Y:S01]  /*93a0*/  HMMA.16816.F32 R48, R144.reuse, R74, R48 ;  /* 0x0000004a9030723c */ /* 0x040fe20000001830 */
[----:B------:R-:W5:Y:S07]  /*93b0*/  LDSM.16.MT88.4 R72, [R204+0x4000] ;  /* 0x00400000cc48783b */ /* 0x000f6e0000004200 */
[C---:B-----5:R-:W-:Y:S03]  /*93c0*/  HMMA.16816.F32 R52, R144.reuse, R72, R52 ;  /* 0x000000489034723c */ /* 0x060fe60000001834 */
[C---:B--2---:R-:W-:Y:S02]  /*93d0*/  ISETP.GT.AND P0, PT, R232.reuse, R155, PT ;  /* 0x0000009be800720c */ /* 0x044fe40003f04270 */
[----:B------:R-:W-:Y:S03]  /*93e0*/  IADD3 R232, R232, -0x1, RZ ;  /* 0xffffffffe8e87810 */ /* 0x000fe60007ffe0ff */
[C---:B------:R-:W-:Y:S01]  /*93f0*/  HMMA.16816.F32 R56, R144.reuse, R74, R56 ;  /* 0x0000004a9038723c */ /* 0x040fe20000001838 */
[----:B------:R-:W2:Y:S07]  /*9400*/  LDSM.16.MT88.4 R72, [R206+0x4000] ;  /* 0x00400000ce48783b */ /* 0x000eae0000004200 */
[C---:B--2---:R-:W-:Y:S07]  /*9410*/  HMMA.16816.F32 R60, R144.reuse, R72, R60 ;  /* 0x00000048903c723c */ /* 0x044fee000000183c */
[----:B------:R-:W-:Y:S01]  /*9420*/  F2FP.PACK_AB R72, R2, R68 ;  /* 0x000000440248723e */ /* 0x000fe200000000ff */
[----:B------:R-:W-:Y:S01]  /*9430*/  HMMA.16816.F32 R64, R144, R74, R64 ;  /* 0x0000004a9040723c */ /* 0x000fe20000001840 */
[----:B------:R-:W-:Y:S03]  /*9440*/  MUFU.EX2 R144, R121 ;  /* 0x0000007900907308 */ /* 0x000fe60000000800 */
[----:B-1----:R-:W-:Y:S03]  /*9450*/  F2FP.PACK_AB R73, R110, R111 ;  /* 0x0000006f6e49723e */ /* 0x002fe600000000ff */
[----:B------:R-:W-:Y:S02]  /*9460*/  F2FP.PACK_AB R74, R70, R71 ;  /* 0x00000047464a723e */ /* 0x000fe400000000ff */
[----:B----4-:R-:W-:Y:S02]  /*9470*/  F2FP.PACK_AB R75, R108, R109 ;  /* 0x0000006d6c4b723e */ /* 0x010fe400000000ff */
[----:B------:R-:W1:Y:S01]  /*9480*/  MUFU.EX2 R68, R164 ;  /* 0x000000a400447308 */ /* 0x000e620000000800 */
[----:B---3--:R-:W-:Y:S04]  /*9490*/  F2FP.PACK_AB R145, R148, R149 ;  /* 0x000000959491723e */ /* 0x008fe800000000ff */
[C---:B------:R-:W-:Y:S05]  /*94a0*/  HMMA.16816.F32 R4, R72.reuse, R76, R4 ;  /* 0x0000004c4804723c */ /* 0x040fea0000001804 */
[----:B------:R-:W2:Y:S03]  /*94b0*/  MUFU.EX2 R2, R163 ;  /* 0x000000a300027308 */ /* 0x000ea60000000800 */
[C---:B------:R-:W-:Y:S01]  /*94c0*/  HMMA.16816.F32 R8, R72.reuse, R78, R8 ;  /* 0x0000004e4808723c */ /* 0x040fe20000001808 */
[----:B------:R-:W3:Y:S06]  /*94d0*/  LDSM.16.MT88.4 R76, [R204+0x800] ;  /* 0x00080000cc4c783b */ /* 0x000eec0000004200 */
[----:B------:R-:W4:Y:S01]  /*94e0*/  MUFU.EX2 R71, R162 ;  /* 0x000000a200477308 */ /* 0x000f220000000800 */
[C---:B------:R-:W-:Y:S04]  /*94f0*/  HMMA.16816.F32 R12, R72.reuse, R80, R12 ;  /* 0x00000050480c723c */ /* 0x040fe8000000180c */
[----:B-1----:R-:W-:Y:S04]  /*9500*/  FADD.FTZ R0, R68, R0 ;  /* 0x0000000044007221 */ /* 0x002fe80000010000 */
[C---:B------:R-:W-:Y:S01]  /*9510*/  HMMA.16816.F32 R16, R72.reuse, R82, R16 ;  /* 0x000000524810723c */ /* 0x040fe20000001810 */
[----:B------:R-:W1:Y:S01]  /*9520*/  LDSM.16.MT88.4 R80, [R206+0x800] ;  /* 0x00080000ce50783b */ /* 0x000e620000004200 */
[----:B------:R-:W5:Y:S02]  /*9530*/  MUFU.EX2 R70, R161 ;  /* 0x000000a100467308 */ /* 0x000f640000000800 */
[----:B--2---:R-:W-:Y:S08]  /*9540*/  FADD.FTZ R0, R2, R0 ;  /* 0x0000000002007221 */ /* 0x004ff00000010000 */
[----:B------:R-:W-:Y:S01]  /*9550*/  MUFU.EX2 R146, R125 ;  /* 0x0000007d00927308 */ /* 0x000fe20000000800 */
[----:B----4-:R-:W-:Y:S01]  /*9560*/  FADD.FTZ R0, R71, R0 ;  /* 0x0000000047007221 */ /* 0x010fe20000010000 */
[C---:B---3--:R-:W-:Y:S03]  /*9570*/  HMMA.16816.F32 R20, R72.reuse, R76, R20 ;  /* 0x0000004c4814723c */ /* 0x048fe60000001814 */
[----:B-----5:R-:W-:Y:S05]  /*9580*/  FADD.FTZ R0, R70, R0 ;  /* 0x0000000046007221 */ /* 0x020fea0000010000 */
[C---:B------:R-:W-:Y:S01]  /*9590*/  HMMA.16816.F32 R24, R72.reuse, R78, R24 ;  /* 0x0000004e4818723c */ /* 0x040fe20000001818 */
[----:B------:R-:W2:Y:S07]  /*95a0*/  LDSM.16.MT88.4 R76, [R203+0x4800] ;  /* 0x00480000cb4c783b */ /* 0x000eae0000004200 */
[C---:B-1----:R-:W-:Y:S08]  /*95b0*/  HMMA.16816.F32 R28, R72.reuse, R80, R28 ;  /* 0x00000050481c723c */ /* 0x042ff0000000181c */
[C---:B------:R-:W-:Y:S01]  /*95c0*/  HMMA.16816.F32 R32, R72.reuse, R82, R32 ;  /* 0x000000524820723c */ /* 0x040fe20000001820 */
[----:B------:R-:W1:Y:S07]  /*95d0*/  LDSM.16.MT88.4 R80, [R205+0x4800] ;  /* 0x00480000cd50783b */ /* 0x000e6e0000004200 */
[C---:B--2---:R-:W-:Y:S08]  /*95e0*/  HMMA.16816.F32 R36, R72.reuse, R76, R36 ;  /* 0x0000004c4824723c */ /* 0x044ff00000001824 */
        /* <DEDUP_REMOVED lines=9> */
[----:B------:R-:W-:Y:S01]  /*9680*/  HMMA.16816.F32 R64, R72, R82, R64 ;  /* 0x000000524840723c */ /* 0x000fe20000001840 */
[----:B------:R-:W1:Y:S06]  /*9690*/  LDSM.16.MT88.4 R80, [R205+0x1000] ;  /* 0x00100000cd50783b */ /* 0x000e6c0000004200 */
[----:B------:R-:W-:Y:S02]  /*96a0*/  F2FP.PACK_AB R72, R2, R68 ;  /* 0x000000440248723e */ /* 0x000fe400000000ff */
[----:B------:R-:W-:Y:S01]  /*96b0*/  F2FP.PACK_AB R74, R70, R71 ;  /* 0x00000047464a723e */ /* 0x000fe200000000ff */
[----:B------:R-:W3:Y:S02]  /*96c0*/  MUFU.EX2 R68, R172 ;  /* 0x000000ac00447308 */ /* 0x000ee40000000800 */
[----:B------:R-:W-:Y:S02]  /*96d0*/  F2FP.PACK_AB R73, R157, R158 ;  /* 0x0000009e9d49723e */ /* 0x000fe400000000ff */
[----:B------:R-:W-:Y:S06]  /*96e0*/  F2FP.PACK_AB R75, R160, R159 ;  /* 0x0000009fa04b723e */ /* 0x000fec00000000ff */
[----:B------:R-:W4:Y:S01]  /*96f0*/  MUFU.EX2 R2, R171 ;  /* 0x000000ab00027308 */ /* 0x000f220000000800 */
[C---:B--2---:R-:W-:Y:S09]  /*9700*/  HMMA.16816.F32 R4, R72.reuse, R76, R4 ;  /* 0x0000004c4804723c */ /* 0x044ff20000001804 */
[----:B------:R-:W2:Y:S01]  /*9710*/  MUFU.EX2 R71, R170 ;  /* 0x000000aa00477308 */ /* 0x000ea20000000800 */
[C---:B------:R-:W-:Y:S01]  /*9720*/  HMMA.16816.F32 R8, R72.reuse, R78, R8 ;  /* 0x0000004e4808723c */ /* 0x040fe20000001808 */
[----:B------:R-:W5:Y:S02]  /*9730*/  LDSM.16.MT88.4 R76, [R206+0x1000] ;  /* 0x00100000ce4c783b */ /* 0x000f640000004200 */
[----:B---3--:R-:W-:Y:S06]  /*9740*/  FADD.FTZ R0, R68, R0 ;  /* 0x0000000044007221 */ /* 0x008fec0000010000 */
[----:B------:R-:W3:Y:S01]  /*9750*/  MUFU.EX2 R70, R169 ;  /* 0x000000a900467308 */ /* 0x000ee20000000800 */
[C---:B-1----:R-:W-:Y:S03]  /*9760*/  HMMA.16816.F32 R12, R72.reuse, R80, R12 ;  /* 0x00000050480c723c */ /* 0x042fe6000000180c */
[----:B----4-:R-:W-:Y:S05]  /*9770*/  FADD.FTZ R0, R2, R0 ;  /* 0x0000000002007221 */ /* 0x010fea0000010000 */
[C---:B------:R-:W-:Y:S01]  /*9780*/  HMMA.16816.F32 R16, R72.reuse, R82, R16 ;  /* 0x000000524810723c */ /* 0x040fe20000001810 */
[----:B------:R-:W1:Y:S03]  /*9790*/  LDSM.16.MT88.4 R80, [R203+0x5000] ;  /* 0x00500000cb50783b */ /* 0x000e660000004200 */
[----:B--2---:R-:W-:Y:S04]  /*97a0*/  FADD.FTZ R0, R71, R0 ;  /* 0x0000000047007221 */ /* 0x004fe80000010000 */
[C---:B------:R-:W-:Y:S04]  /*97b0*/  HMMA.16816.F32 R20, R72.reuse, R84, R20 ;  /* 0x000000544814723c */ /* 0x040fe80000001814 */
[----:B---3--:R-:W-:Y:S04]  /*97c0*/  FADD.FTZ R0, R70, R0 ;  /* 0x0000000046007221 */ /* 0x008fe80000010000 */
        /* <DEDUP_REMOVED lines=11> */
[C---:B---3--:R-:W-:Y:S07]  /*9880*/  HMMA.16816.F32 R52, R72.reuse, R76, R52 ;  /* 0x0000004c4834723c */ /* 0x048fee0000001834 */
[----:B------:R-:W-:Y:S01]  /*9890*/  F2FP.PACK_AB R76, R2, R68 ;  /* 0x00000044024c723e */ /* 0x000fe200000000ff */
[C---:B------:R-:W-:Y:S01]  /*98a0*/  HMMA.16816.F32 R56, R72.reuse, R78, R56 ;  /* 0x0000004e4838723c */ /* 0x040fe20000001838 */
[----:B------:R-:W3:Y:S03]  /*98b0*/  MUFU.EX2 R68, R238 ;  /* 0x000000ee00447308 */ /* 0x000ee60000000800 */
[----:B------:R-:W-:Y:S03]  /*98c0*/  F2FP.PACK_AB R77, R165, R166 ;  /* 0x000000a6a54d723e */ /* 0x000fe600000000ff */
[----:B------:R-:W-:Y:S01]  /*98d0*/  F2FP.PACK_AB R78, R70, R71 ;  /* 0x00000047464e723e */ /* 0x000fe200000000ff */
[C---:B-1----:R-:W-:Y:S03]  /*98e0*/  HMMA.16816.F32 R60, R72.reuse, R80, R60 ;  /* 0x00000050483c723c */ /* 0x042fe6000000183c */
[----:B------:R-:W1:Y:S01]  /*98f0*/  MUFU.EX2 R2, R237 ;  /* 0x000000ed00027308 */ /* 0x000e620000000800 */
[----:B------:R-:W-:Y:S04]  /*9900*/  F2FP.PACK_AB R79, R168, R167 ;  /* 0x000000a7a84f723e */ /* 0x000fe800000000ff */
[----:B------:R-:W-:Y:S01]  /*9910*/  HMMA.16816.F32 R64, R72, R82, R64 ;  /* 0x000000524840723c */ /* 0x000fe20000001840 */
[----:B------:R-:W4:Y:S04]  /*9920*/  LDSM.16.MT88.4 R72, [R204+0x1800] ;  /* 0x00180000cc48783b */ /* 0x000f280000004200 */
[----:B------:R-:W5:Y:S03]  /*9930*/  MUFU.EX2 R71, R236 ;  /* 0x000000ec00477308 */ /* 0x000f660000000800 */
[C---:B--2---:R-:W-:Y:S01]  /*9940*/  HMMA.16816.F32 R4, R76.reuse, R84, R4 ;  /* 0x000000544c04723c */ /* 0x044fe20000001804 */
[----:B------:R-:W2:Y:S04]  /*9950*/  LDSM.16.MT88.4 R80, [R206+0x1800] ;  /* 0x00180000ce50783b */ /* 0x000ea80000004200 */
[----:B---3--:R-:W-:Y:S02]  /*9960*/  FADD.FTZ R0, R68, R0 ;  /* 0x0000000044007221 */ /* 0x008fe40000010000 */
[----:B------:R-:W3:Y:S01]  /*9970*/  MUFU.EX2 R70, R235 ;  /* 0x000000eb00467308 */ /* 0x000ee20000000800 */
[C---:B------:R-:W-:Y:S01]  /*9980*/  HMMA.16816.F32 R8, R76.reuse, R86, R8 ;  /* 0x000000564c08723c */ /* 0x040fe20000001808 */
[----:B------:R-:W2:Y:S03]  /*9990*/  LDSM.16.MT88.4 R84, [R203+0x5800] ;  /* 0x00580000cb54783b */ /* 0x000ea60000004200 */
[----:B-1----:R-:W-:Y:S04]  /*99a0*/  FADD.FTZ R0, R2, R0 ;  /* 0x0000000002007221 */ /* 0x002fe80000010000 */
[C---:B------:R-:W-:Y:S04]  /*99b0*/  HMMA.16816.F32 R12, R76.reuse, R88, R12 ;  /* 0x000000584c0c723c */ /* 0x040fe8000000180c */
[----:B-----5:R-:W-:Y:S04]  /*99c0*/  FADD.FTZ R0, R71, R0 ;  /* 0x0000000047007221 */ /* 0x020fe80000010000 */
[C---:B------:R-:W-:Y:S01]  /*99d0*/  HMMA.16816.F32 R16, R76.reuse, R90, R16 ;  /* 0x0000005a4c10723c */ /* 0x040fe20000001810 */
[----:B------:R-:W-:Y:S03]  /*99e0*/  LDSM.16.MT88.4 R88, [R204+0x5800] ;  /* 0x00580000cc58783b */ /* 0x000fe60000004200 */
[----:B---3--:R-:W-:Y:S04]  /*99f0*/  FADD.FTZ R0, R70, R0 ;  /* 0x0000000046007221 */ /* 0x008fe80000010000 */
[C---:B----4-:R-:W-:Y:S08]  /*9a00*/  HMMA.16816.F32 R20, R76.reuse, R72, R20 ;  /* 0x000000484c14723c */ /* 0x050ff00000001814 */
        /* <DEDUP_REMOVED lines=8> */
[C---:B-1----:R-:W-:Y:S07]  /*9a90*/  HMMA.16816.F32 R44, R76.reuse, R72, R44 ;  /* 0x000000484c2c723c */ /* 0x042fee000000182c */
[----:B------:R-:W-:Y:S01]  /*9aa0*/  F2FP.PACK_AB R72, R2, R68 ;  /* 0x000000440248723e */ /* 0x000fe200000000ff */
[C---:B------:R-:W-:Y:S01]  /*9ab0*/  HMMA.16816.F32 R48, R76.reuse, R74, R48 ;  /* 0x0000004a4c30723c */ /* 0x040fe20000001830 */
[----:B------:R-:W-:Y:S03]  /*9ac0*/  MUFU.EX2 R68, R245 ;  /* 0x000000f500447308 */ /* 0x000fe60000000800 */
[----:B------:R-:W-:Y:S03]  /*9ad0*/  F2FP.PACK_AB R73, R174, R173 ;  /* 0x000000adae49723e */ /* 0x000fe600000000ff */
[----:B------:R-:W-:Y:S01]  /*9ae0*/  F2FP.PACK_AB R74, R70, R71 ;  /* 0x00000047464a723e */ /* 0x000fe200000000ff */
[C---:B------:R-:W-:Y:S03]  /*9af0*/  HMMA.16816.F32 R52, R76.reuse, R88, R52 ;  /* 0x000000584c34723c */ /* 0x040fe60000001834 */
[----:B------:R-:W1:Y:S01]  /*9b00*/  MUFU.EX2 R71, R244 ;  /* 0x000000f400477308 */ /* 0x000e620000000800 */
[----:B------:R-:W-:Y:S04]  /*9b10*/  F2FP.PACK_AB R75, R228, R175 ;  /* 0x000000afe44b723e */ /* 0x000fe800000000ff */
[C---:B------:R-:W-:Y:S01]  /*9b20*/  HMMA.16816.F32 R56, R76.reuse, R90, R56 ;  /* 0x0000005a4c38723c */ /* 0x040fe20000001838 */
[----:B------:R-:W4:Y:S04]  /*9b30*/  LDSM.16.MT88.4 R88, [R204+0x2000] ;  /* 0x00200000cc58783b */ /* 0x000f280000004200 */
[----:B------:R-:W5:Y:S03]  /*9b40*/  MUFU.EX2 R70, R243 ;  /* 0x000000f300467308 */ /* 0x000f660000000800 */
[C---:B--2---:R-:W-:Y:S07]  /*9b50*/  HMMA.16816.F32 R60, R76.reuse, R80, R60 ;  /* 0x000000504c3c723c */ /* 0x044fee000000183c */
[----:B------:R-:W2:Y:S01]  /*9b60*/  MUFU.EX2 R2, R246 ;  /* 0x000000f600027308 */ /* 0x000ea20000000800 */
[----:B------:R-:W-:Y:S01]  /*9b70*/  HMMA.16816.F32 R64, R76, R82, R64 ;  /* 0x000000524c40723c */ /* 0x000fe20000001840 */
[----:B------:R-:W4:Y:S03]  /*9b80*/  LDSM.16.MT88.4 R76, [R206+0x2000] ;  /* 0x00200000ce4c783b */ /* 0x000f260000004200 */
[----:B-1----:R-:W-:Y:S04]  /*9b90*/  FADD.FTZ R0, R71, R0 ;  /* 0x0000000047007221 */ /* 0x002fe80000010000 */
[C---:B---3--:R-:W-:Y:S01]  /*9ba0*/  HMMA.16816.F32 R4, R72.reuse, R84, R4 ;  /* 0x000000544804723c */ /* 0x048fe20000001804 */
[----:B------:R-:W1:Y:S04]  /*9bb0*/  LDSM.16.MT88.4 R80, [R203+0x6000] ;  /* 0x00600000cb50783b */ /* 0x000e680000004200 */
[----:B-----5:R-:W-:Y:S03]  /*9bc0*/  FADD.FTZ R0, R70, R0 ;  /* 0x0000000046007221 */ /* 0x020fe60000010000 */
[C---:B------:R-:W-:Y:S01]  /*9bd0*/  HMMA.16816.F32 R8, R72.reuse, R86, R8 ;  /* 0x000000564808723c */ /* 0x040fe20000001808 */
[----:B------:R-:W3:Y:S03]  /*9be0*/  LDSM.16.MT88.4 R84, [R205+0x6000] ;  /* 0x00600000cd54783b */ /* 0x000ee60000004200 */
[----:B------:R-:W-:Y:S04]  /*9bf0*/  FADD.FTZ R0, R68, R0 ;  /* 0x0000000044007221 */ /* 0x000fe80000010000 */
[C---:B------:R-:W-:Y:S04]  /*9c00*/  HMMA.16816.F32 R12, R72.reuse, R92, R12 ;  /* 0x0000005c480c723c */ /* 0x040fe8000000180c */
[----:B--2---:R-:W-:Y:S04]  /*9c10*/  FADD.FTZ R0, R2, R0 ;  /* 0x0000000002007221 */ /* 0x004fe80000010000 */
[C---:B------:R-:W-:Y:S01]  /*9c20*/  HMMA.16816.F32 R16, R72.reuse, R94, R16 ;  /* 0x0000005e4810723c */ /* 0x040fe20000001810 */
[----:B------:R-:W2:Y:S07]  /*9c30*/  LDSM.16.MT88.4 R92, [R204+0x6000] ;  /* 0x00600000cc5c783b */ /* 0x000eae0000004200 */
[C---:B----4-:R-:W-:Y:S08]  /*9c40*/  HMMA.16816.F32 R20, R72.reuse, R88, R20 ;  /* 0x000000584814723c */ /* 0x050ff00000001814 */
[C---:B------:R-:W-:Y:S01]  /*9c50*/  HMMA.16816.F32 R24, R72.reuse, R90, R24 ;  /* 0x0000005a4818723c */ /* 0x040fe20000001818 */
[----:B------:R-:W4:Y:S07]  /*9c60*/  LDSM.16.MT88.4 R88, [R206+0x6000] ;  /* 0x00600000ce58783b */ /* 0x000f2e0000004200 */
[C---:B------:R-:W-:Y:S07]  /*9c70*/  HMMA.16816.F32 R28, R72.reuse, R76, R28 ;  /* 0x0000004c481c723c */ /* 0x040fee000000181c */
[----:B------:R-:W-:Y:S01]  /*9c80*/  F2FP.PACK_AB R76, R70, R71 ;  /* 0x00000047464c723e */ /* 0x000fe200000000ff */
[C---:B------:R-:W-:Y:S01]  /*9c90*/  HMMA.16816.F32 R32, R72.reuse, R78, R32 ;  /* 0x0000004e4820723c */ /* 0x040fe20000001820 */
[----:B------:R-:W-:Y:S03]  /*9ca0*/  MUFU.EX2 R71, R113 ;  /* 0x0000007100477308 */ /* 0x000fe60000000800 */
[----:B------:R-:W-:Y:S03]  /*9cb0*/  F2FP.PACK_AB R77, R240, R239 ;  /* 0x000000eff04d723e */ /* 0x000fe600000000ff */
[----:B------:R-:W-:Y:S01]  /*9cc0*/  F2FP.PACK_AB R78, R2, R68 ;  /* 0x00000044024e723e */ /* 0x000fe200000000ff */
[C---:B-1----:R-:W-:Y:S03]  /*9cd0*/  HMMA.16816.F32 R36, R72.reuse, R80, R36 ;  /* 0x000000504824723c */ /* 0x042fe60000001824 */
[----:B------:R1:W-:Y:S01]  /*9ce0*/  MUFU.EX2 R2, R112 ;  /* 0x0000007000027308 */ /* 0x0003e20000000800 */
[----:B------:R-:W-:Y:S04]  /*9cf0*/  F2FP.PACK_AB R79, R154, R241 ;  /* 0x000000f19a4f723e */ /* 0x000fe800000000ff */
[C---:B------:R-:W-:Y:S01]  /*9d00*/  HMMA.16816.F32 R40, R72.reuse, R82, R40 ;  /* 0x000000524828723c */ /* 0x040fe20000001828 */
[----:B------:R-:W5:Y:S04]  /*9d10*/  LDSM.16.MT88.4 R80, [R203+0x2800] ;  /* 0x00280000cb50783b */ /* 0x000f680000004200 */
[----:B------:R-:W4:Y:S03]  /*9d20*/  MUFU.EX2 R70, R249 ;  /* 0x000000f900467308 */ /* 0x000f260000000800 */
[C---:B---3--:R-:W-:Y:S07]  /*9d30*/  HMMA.16816.F32 R44, R72.reuse, R84, R44 ;  /* 0x00000054482c723c */ /* 0x048fee000000182c */
[----:B------:R-:W3:Y:S01]  /*9d40*/  MUFU.EX2 R68, R251 ;  /* 0x000000fb00447308 */ /* 0x000ee20000000800 */
[C---:B------:R-:W-:Y:S01]  /*9d50*/  HMMA.16816.F32 R48, R72.reuse, R86, R48 ;  /* 0x000000564830723c */ /* 0x040fe20000001830 */
[----:B------:R-:W5:Y:S07]  /*9d60*/  LDSM.16.MT88.4 R84, [R205+0x2800] ;  /* 0x00280000cd54783b */ /* 0x000f6e0000004200 */
[C---:B--2---:R-:W-:Y:S01]  /*9d70*/  HMMA.16816.F32 R52, R72.reuse, R92, R52 ;  /* 0x0000005c4834723c */ /* 0x044fe20000001834 */
[----:B-1----:R-:W-:Y:S03]  /*9d80*/  LDSM.16.MT88.4 R112, [R204+0x3800] ;  /* 0x00380000cc70783b */ /* 0x002fe60000004200 */
[----:B----4-:R-:W-:Y:S04]  /*9d90*/  FADD.FTZ R0, R70, R0 ;  /* 0x0000000046007221 */ /* 0x010fe80000010000 */
[C---:B------:R-:W-:Y:S01]  /*9da0*/  HMMA.16816.F32 R56, R72.reuse, R94, R56 ;  /* 0x0000005e4838723c */ /* 0x040fe20000001838 */
[----:B------:R-:W1:Y:S03]  /*9db0*/  LDSM.16.MT88.4 R92, [R204+0x2800] ;  /* 0x00280000cc5c783b */ /* 0x000e660000004200 */
[----:B---3--:R-:W-:Y:S04]  /*9dc0*/  FADD.FTZ R0, R68, R0 ;  /* 0x0000000044007221 */ /* 0x008fe80000010000 */
[C---:B------:R-:W-:Y:S04]  /*9dd0*/  HMMA.16816.F32 R60, R72.reuse, R88, R60 ;  /* 0x00000058483c723c */ /* 0x040fe8000000183c */
[----:B------:R-:W-:Y:S04]  /*9de0*/  FADD.FTZ R0, R71, R0 ;  /* 0x0000000047007221 */ /* 0x000fe80000010000 */
[----:B------:R-:W-:Y:S01]  /*9df0*/  HMMA.16816.F32 R64, R72, R90, R64 ;  /* 0x0000005a4840723c */ /* 0x000fe20000001840 */
[----:B------:R-:W2:Y:S03]  /*9e00*/  LDSM.16.MT88.4 R72, [R206+0x2800] ;  /* 0x00280000ce48783b */ /* 0x000ea60000004200 */
[----:B------:R-:W-:Y:S04]  /*9e10*/  FADD.FTZ R0, R2, R0 ;  /* 0x0000000002007221 */ /* 0x000fe80000010000 */
[C---:B-----5:R-:W-:Y:S01]  /*9e20*/  HMMA.16816.F32 R4, R76.reuse, R80, R4 ;  /* 0x000000504c04723c */ /* 0x060fe20000001804 */
[----:B------:R-:W3:Y:S07]  /*9e30*/  LDSM.16.MT88.4 R88, [R203+0x6800] ;  /* 0x00680000cb58783b */ /* 0x000eee0000004200 */
[C---:B------:R-:W-:Y:S01]  /*9e40*/  HMMA.16816.F32 R8, R76.reuse, R82, R8 ;  /* 0x000000524c08723c */ /* 0x040fe20000001808 */
[----:B------:R-:W4:Y:S07]  /*9e50*/  LDSM.16.MT88.4 R80, [R204+0x6800] ;  /* 0x00680000cc50783b */ /* 0x000f2e0000004200 */
[C---:B------:R-:W-:Y:S08]  /*9e60*/  HMMA.16816.F32 R12, R76.reuse, R84, R12 ;  /* 0x000000544c0c723c */ /* 0x040ff0000000180c */
[C---:B------:R-:W-:Y:S01]  /*9e70*/  HMMA.16816.F32 R16, R76.reuse, R86, R16 ;  /* 0x000000564c10723c */ /* 0x040fe20000001810 */
[----:B------:R-:W5:Y:S07]  /*9e80*/  LDSM.16.MT88.4 R84, [R206+0x6800] ;  /* 0x00680000ce54783b */ /* 0x000f6e0000004200 */
[C---:B-1----:R-:W-:Y:S08]  /*9e90*/  HMMA.16816.F32 R20, R76.reuse, R92, R20 ;  /* 0x0000005c4c14723c */ /* 0x042ff00000001814 */
[C---:B------:R-:W-:Y:S01]  /*9ea0*/  HMMA.16816.F32 R24, R76.reuse, R94, R24 ;  /* 0x0000005e4c18723c */ /* 0x040fe20000001818 */
[----:B------:R-:W-:Y:S07]  /*9eb0*/  LDSM.16.MT88.4 R92, [R205+0x3000] ;  /* 0x00300000cd5c783b */ /* 0x000fee0000004200 */
[C---:B--2---:R-:W-:Y:S07]  /*9ec0*/  HMMA.16816.F32 R28, R76.reuse, R72, R28 ;  /* 0x000000484c1c723c */ /* 0x044fee000000181c */
[----:B------:R-:W-:Y:S01]  /*9ed0*/  F2FP.PACK_AB R72, R68, R70 ;  /* 0x000000464448723e */ /* 0x000fe200000000ff */
[C---:B------:R-:W-:Y:S01]  /*9ee0*/  HMMA.16816.F32 R32, R76.reuse, R74, R32 ;  /* 0x0000004a4c20723c */ /* 0x040fe20000001820 */
[----:B------:R1:W-:Y:S03]  /*9ef0*/  MUFU.EX2 R68, R120 ;  /* 0x0000007800447308 */ /* 0x0003e60000000800 */
[----:B------:R-:W-:Y:S03]  /*9f00*/  F2FP.PACK_AB R73, R152, R153 ;  /* 0x000000999849723e */ /* 0x000fe600000000ff */
[----:B------:R-:W-:Y:S01]  /*9f10*/  F2FP.PACK_AB R74, R2, R71 ;  /* 0x00000047024a723e */ /* 0x000fe200000000ff */
[C---:B---3--:R-:W-:Y:S03]  /*9f20*/  HMMA.16816.F32 R36, R76.reuse, R88, R36 ;  /* 0x000000584c24723c */ /* 0x048fe60000001824 */
[----:B------:R2:W-:Y:S01]  /*9f30*/  MUFU.EX2 R71, R128 ;  /* 0x0000008000477308 */ /* 0x0005e20000000800 */
[----:B------:R-:W-:Y:S04]  /*9f40*/  F2FP.PACK_AB R75, R150, R151 ;  /* 0x00000097964b723e */ /* 0x000fe800000000ff */
[C---:B------:R-:W-:Y:S01]  /*9f50*/  HMMA.16816.F32 R40, R76.reuse, R90, R40 ;  /* 0x0000005a4c28723c */ /* 0x040fe20000001828 */
[----:B------:R-:W3:Y:S04]  /*9f60*/  LDSM.16.MT88.4 R88, [R203+0x3000] ;  /* 0x00300000cb58783b */ /* 0x000ee80000004200 */
[----:B------:R-:W5:Y:S03]  /*9f70*/  MUFU.EX2 R2, R117 ;  /* 0x0000007500027308 */ /* 0x000f660000000800 */
[C---:B------:R-:W-:Y:S01]  /*9f80*/  HMMA.16816.F32 R44, R76.reuse, R96, R44 ;  /* 0x000000604c2c723c */ /* 0x040fe2000000182c */
[----:B-1----:R-:W-:Y:S06]  /*9f90*/  LDSM.16.MT88.4 R120, [R205+0x3800] ;  /* 0x00380000cd78783b */ /* 0x002fec0000004200 */
[----:B------:R-:W1:Y:S01]  /*9fa0*/  MUFU.EX2 R70, R133 ;  /* 0x0000008500467308 */ /* 0x000e620000000800 */
[C---:B------:R-:W-:Y:S01]  /*9fb0*/  HMMA.16816.F32 R48, R76.reuse, R98, R48 ;  /* 0x000000624c30723c */ /* 0x040fe20000001830 */
[----:B------:R-:W-:Y:S07]  /*9fc0*/  LDSM.16.MT88.4 R96, [R206+0x3000] ;  /* 0x00300000ce60783b */ /* 0x000fee0000004200 */
[C---:B----4-:R-:W-:Y:S01]  /*9fd0*/  HMMA.16816.F32 R52, R76.reuse, R80, R52 ;  /* 0x000000504c34723c */ /* 0x050fe20000001834 */
[----:B--2---:R-:W-:Y:S03]  /*9fe0*/  LDSM.16.MT88.4 R128, [R203+0x3800] ;  /* 0x00380000cb80783b */ /* 0x004fe60000004200 */
[----:B-----5:R-:W-:Y:S04]  /*9ff0*/  FADD.FTZ R0, R2, R0 ;  /* 0x0000000002007221 */ /* 0x020fe80000010000 */
[C---:B------:R-:W-:Y:S01]  /*a000*/  HMMA.16816.F32 R56, R76.reuse, R82, R56 ;  /* 0x000000524c38723c */ /* 0x040fe20000001838 */
[----:B------:R-:W2:Y:S03]  /*a010*/  LDSM.16.MT88.4 R80, [R204+0x3000] ;  /* 0x00300000cc50783b */ /* 0x000ea60000004200 */
[C---:B------:R-:W-:Y:S01]  /*a020*/  FADD.FTZ R0, R144.reuse, R0 ;  /* 0x0000000090007221 */ /* 0x040fe20000010000 */
[----:B------:R-:W-:Y:S01]  /*a030*/  F2FP.PACK_AB R144, R144, R2 ;  /* 0x000000029090723e */ /* 0x000fe200000000ff */
[----:B------:R-:W-:Y:S01]  /*a040*/  FADD.FTZ R2, R104, R132 ;  /* 0x0000008468027221 */ /* 0x000fe20000010000 */
[----:B-1----:R-:W-:Y:S01]  /*a050*/  F2FP.PACK_AB R147, R70, R71 ;  /* 0x000000474693723e */ /* 0x002fe200000000ff */
[C---:B------:R-:W-:Y:S01]  /*a060*/  HMMA.16816.F32 R60, R76.reuse, R84, R60 ;  /* 0x000000544c3c723c */ /* 0x040fe2000000183c */
[----:B------:R-:W-:Y:S03]  /*a070*/  LDSM.16.MT88.4 R104, [R206+0x3800] ;  /* 0x00380000ce68783b */ /* 0x000fe60000004200 */
[----:B------:R-:W-:Y:S04]  /*a080*/  FADD.FTZ R0, R68, R0 ;  /* 0x0000000044007221 */ /* 0x000fe80000010000 */
[----:B------:R-:W-:Y:S01]  /*a090*/  HMMA.16816.F32 R64, R76, R86, R64 ;  /* 0x000000564c40723c */ /* 0x000fe20000001840 */
[----:B------:R-:W1:Y:S03]  /*a0a0*/  LDSM.16.MT88.4 R76, [R205+0x7000] ;  /* 0x00700000cd4c783b */ /* 0x000e660000004200 */
[C---:B------:R-:W-:Y:S01]  /*a0b0*/  FADD.FTZ R247, R146.reuse, R0 ;  /* 0x0000000092f77221 */ /* 0x040fe20000010000 */
[----:B------:R-:W-:Y:S01]  /*a0c0*/  F2FP.PACK_AB R146, R146, R68 ;  /* 0x000000449292723e */ /* 0x000fe200000000ff */
[----:B------:R-:W-:Y:S02]  /*a0d0*/  FADD.FTZ R0, R116, R2 ;  /* 0x0000000274007221 */ /* 0x000fe40000010000 */
[C---:B---3--:R-:W-:Y:S01]  /*a0e0*/  HMMA.16816.F32 R4, R72.reuse, R88, R4 ;  /* 0x000000584804723c */ /* 0x048fe20000001804 */
[----:B------:R-:W3:Y:S04]  /*a0f0*/  LDSM.16.MT88.4 R84, [R204+0x7000] ;  /* 0x00700000cc54783b */ /* 0x000ee80000004200 */
[----:B------:R-:W-:Y:S03]  /*a100*/  FADD.FTZ R0, R111, R0 ;  /* 0x000000006f007221 */ /* 0x000fe60000010000 */
[C---:B------:R-:W-:Y:S01]  /*a110*/  HMMA.16816.F32 R8, R72.reuse, R90, R8 ;  /* 0x0000005a4808723c */ /* 0x040fe20000001808 */
[----:B------:R-:W-:Y:S03]  /*a120*/  LDSM.16.MT88.4 R88, [R205+0x7800] ;  /* 0x00780000cd58783b */ /* 0x000fe60000004200 */
[----:B------:R-:W-:Y:S04]  /*a130*/  FADD.FTZ R0, R110, R0 ;  /* 0x000000006e007221 */ /* 0x000fe80000010000 */
[C---:B------:R-:W-:Y:S04]  /*a140*/  HMMA.16816.F32 R12, R72.reuse, R92, R12 ;  /* 0x0000005c480c723c */ /* 0x040fe8000000180c */
[----:B------:R-:W-:Y:S04]  /*a150*/  FADD.FTZ R0, R109, R0 ;  /* 0x000000006d007221 */ /* 0x000fe80000010000 */
[C---:B------:R-:W-:Y:S04]  /*a160*/  HMMA.16816.F32 R16, R72.reuse, R94, R16 ;  /* 0x0000005e4810723c */ /* 0x040fe80000001810 */
[----:B------:R-:W-:Y:S04]  /*a170*/  FADD.FTZ R0, R108, R0 ;  /* 0x000000006c007221 */ /* 0x000fe80000010000 */
[C---:B--2---:R-:W-:Y:S04]  /*a180*/  HMMA.16816.F32 R20, R72.reuse, R80, R20 ;  /* 0x000000504814723c */ /* 0x044fe80000001814 */
[----:B------:R-:W-:Y:S04]  /*a190*/  FADD.FTZ R0, R158, R0 ;  /* 0x000000009e007221 */ /* 0x000fe80000010000 */
[C---:B------:R-:W-:Y:S01]  /*a1a0*/  HMMA.16816.F32 R24, R72.reuse, R82, R24 ;  /* 0x000000524818723c */ /* 0x040fe20000001818 */
[----:B------:R-:W2:Y:S03]  /*a1b0*/  LDSM.16.MT88.4 R80, [R206+0x7000] ;  /* 0x00700000ce50783b */ /* 0x000ea60000004200 */
[----:B------:R-:W-:Y:S04]  /*a1c0*/  FADD.FTZ R0, R157, R0 ;  /* 0x000000009d007221 */ /* 0x000fe80000010000 */
[C---:B------:R-:W-:Y:S04]  /*a1d0*/  HMMA.16816.F32 R28, R72.reuse, R96, R28 ;  /* 0x00000060481c723c */ /* 0x040fe8000000181c */
[----:B------:R-:W-:Y:S04]  /*a1e0*/  FADD.FTZ R0, R159, R0 ;  /* 0x000000009f007221 */ /* 0x000fe80000010000 */
[C---:B------:R-:W-:Y:S01]  /*a1f0*/  HMMA.16816.F32 R32, R72.reuse, R98, R32 ;  /* 0x000000624820723c */ /* 0x040fe20000001820 */
[----:B------:R-:W4:Y:S03]  /*a200*/  LDSM.16.MT88.4 R96, [R203+0x7800] ;  /* 0x00780000cb60783b */ /* 0x000f260000004200 */
[----:B------:R-:W-:Y:S04]  /*a210*/  FADD.FTZ R0, R160, R0 ;  /* 0x00000000a0007221 */ /* 0x000fe80000010000 */
[C---:B------:R-:W-:Y:S04]  /*a220*/  HMMA.16816.F32 R36, R72.reuse, R100, R36 ;  /* 0x000000644824723c */ /* 0x040fe80000001824 */
[----:B------:R-:W-:Y:S04]  /*a230*/  FADD.FTZ R0, R166, R0 ;  /* 0x00000000a6007221 */ /* 0x000fe80000010000 */
[C---:B------:R-:W-:Y:S04]  /*a240*/  HMMA.16816.F32 R40, R72.reuse, R102, R40 ;  /* 0x000000664828723c */ /* 0x040fe80000001828 */
[----:B------:R-:W-:Y:S04]  /*a250*/  FADD.FTZ R0, R165, R0 ;  /* 0x00000000a5007221 */ /* 0x000fe80000010000 */
[C---:B-1----:R-:W-:Y:S04]  /*a260*/  HMMA.16816.F32 R44, R72.reuse, R76, R44 ;  /* 0x0000004c482c723c */ /* 0x042fe8000000182c */
[----:B------:R-:W-:Y:S04]  /*a270*/  FADD.FTZ R0, R167, R0 ;  /* 0x00000000a7007221 */ /* 0x000fe80000010000 */
[C---:B------:R-:W-:Y:S04]  /*a280*/  HMMA.16816.F32 R48, R72.reuse, R78, R48 ;  /* 0x0000004e4830723c */ /* 0x040fe80000001830 */
[----:B------:R-:W-:Y:S04]  /*a290*/  FADD.FTZ R0, R168, R0 ;  /* 0x00000000a8007221 */ /* 0x000fe80000010000 */
[C---:B---3--:R-:W-:Y:S04]  /*a2a0*/  HMMA.16816.F32 R52, R72.reuse, R84, R52 ;  /* 0x000000544834723c */ /* 0x048fe80000001834 */
[----:B------:R-:W-:Y:S04]  /*a2b0*/  FADD.FTZ R0, R173, R0 ;  /* 0x00000000ad007221 */ /* 0x000fe80000010000 */
[C---:B------:R-:W-:Y:S04]  /*a2c0*/  HMMA.16816.F32 R56, R72.reuse, R86, R56 ;  /* 0x000000564838723c */ /* 0x040fe80000001838 */
[----:B------:R-:W-:Y:S04]  /*a2d0*/  FADD.FTZ R0, R174, R0 ;  /* 0x00000000ae007221 */ /* 0x000fe80000010000 */
[C---:B--2---:R-:W-:Y:S04]  /*a2e0*/  HMMA.16816.F32 R60, R72.reuse, R80, R60 ;  /* 0x00000050483c723c */ /* 0x044fe8000000183c */
[----:B------:R-:W-:Y:S04]  /*a2f0*/  FADD.FTZ R0, R175, R0 ;  /* 0x00000000af007221 */ /* 0x000fe80000010000 */
[----:B------:R-:W-:Y:S01]  /*a300*/  HMMA.16816.F32 R64, R72, R82, R64 ;  /* 0x000000524840723c */ /* 0x000fe20000001840 */
[----:B------:R-:W1:Y:S03]  /*a310*/  LDSM.16.MT88.4 R80, [R204+0x7800] ;  /* 0x00780000cc50783b */ /* 0x000e660000004200 */
[----:B------:R-:W-:Y:S04]  /*a320*/  FADD.FTZ R0, R228, R0 ;  /* 0x00000000e4007221 */ /* 0x000fe80000010000 */
[C---:B------:R-:W-:Y:S01]  /*a330*/  HMMA.16816.F32 R132, R144.reuse, R128, R4 ;  /* 0x000000809084723c */ /* 0x040fe20000001804 */
[----:B------:R-:W2:Y:S04]  /*a340*/  LDSM.16.MT88.4 R72, [R206+0x7800] ;  /* 0x00780000ce48783b */ /* 0x000ea80000004200 */
[----:B------:R-:W-:Y:S03]  /*a350*/  FADD.FTZ R0, R239, R0 ;  /* 0x00000000ef007221 */ /* 0x000fe60000010000 */
[C---:B------:R-:W-:Y:S04]  /*a360*/  HMMA.16816.F32 R128, R144.reuse, R130, R8 ;  /* 0x000000829080723c */ /* 0x040fe80000001808 */
[----:B------:R-:W-:Y:S04]  /*a370*/  FADD.FTZ R0, R240, R0 ;  /* 0x00000000f0007221 */ /* 0x000fe80000010000 */
[C---:B------:R-:W-:Y:S04]  /*a380*/  HMMA.16816.F32 R124, R144.reuse, R120, R12 ;  /* 0x00000078907c723c */ /* 0x040fe8000000180c */
[----:B------:R-:W-:Y:S03]  /*a390*/  FADD.FTZ R0, R241, R0 ;  /* 0x00000000f1007221 */ /* 0x000fe60000010000 */
[-C--:B------:R-:W-:Y:S01]  /*a3a0*/  MOV R12, R3.reuse ;  /* 0x00000003000c7202 */ /* 0x080fe20000000f00 */
[C---:B------:R-:W-:Y:S04]  /*a3b0*/  HMMA.16816.F32 R120, R144.reuse, R122, R16 ;  /* 0x0000007a9078723c */ /* 0x040fe80000001810 */
[----:B------:R-:W-:Y:S04]  /*a3c0*/  FADD.FTZ R0, R154, R0 ;  /* 0x000000009a007221 */ /* 0x000fe80000010000 */
        /* <DEDUP_REMOVED lines=8> */
[C---:B----4-:R-:W-:Y:S04]  /*a450*/  HMMA.16816.F32 R100, R144.reuse, R96, R36 ;  /* 0x000000609064723c */ /* 0x050fe80000001824 */
[----:B------:R-:W-:Y:S04]  /*a460*/  FADD.FTZ R0, R149, R0 ;  /* 0x0000000095007221 */ /* 0x000fe80000010000 */
[C---:B------:R-:W-:Y:S04]  /*a470*/  HMMA.16816.F32 R96, R144.reuse, R98, R40 ;  /* 0x000000629060723c */ /* 0x040fe80000001828 */
[----:B------:R-:W-:Y:S04]  /*a480*/  FADD.FTZ R0, R148, R0 ;  /* 0x0000000094007221 */ /* 0x000fe80000010000 */
[C---:B------:R-:W-:Y:S04]  /*a490*/  HMMA.16816.F32 R92, R144.reuse, R88, R44 ;  /* 0x00000058905c723c */ /* 0x040fe8000000182c */
[----:B------:R-:W-:Y:S01]  /*a4a0*/  FADD.FTZ R0, R71, R0 ;  /* 0x0000000047007221 */ /* 0x000fe20000010000 */
[----:B------:R-:W-:Y:S03]  /*a4b0*/  MOV R71, R3 ;  /* 0x0000000300477202 */ /* 0x000fe60000000f00 */
[C---:B------:R-:W-:Y:S04]  /*a4c0*/  HMMA.16816.F32 R88, R144.reuse, R90, R48 ;  /* 0x0000005a9058723c */ /* 0x040fe80000001830 */
[----:B------:R-:W-:Y:S01]  /*a4d0*/  FADD.FTZ R0, R70, R0 ;  /* 0x0000000046007221 */ /* 0x000fe20000010000 */
[----:B------:R-:W-:Y:S03]  /*a4e0*/  MOV R70, R69 ;  /* 0x0000004500467202 */ /* 0x000fe60000000f00 */
[C---:B-1----:R-:W-:Y:S01]  /*a4f0*/  HMMA.16816.F32 R84, R144.reuse, R80, R52 ;  /* 0x000000509054723c */ /* 0x042fe20000001834 */
[----:B------:R1:W-:Y:S07]  /*a500*/  STL [R1], R0 ;  /* 0x0000000001007387 */ /* 0x0003ee0000100800 */
[C---:B------:R-:W-:Y:S08]  /*a510*/  HMMA.16816.F32 R80, R144.reuse, R82, R56 ;  /* 0x000000529050723c */ /* 0x040ff00000001838 */
[C---:B--2---:R-:W-:Y:S08]  /*a520*/  HMMA.16816.F32 R76, R144.reuse, R72, R60 ;  /* 0x00000048904c723c */ /* 0x044ff0000000183c */
[----:B------:R-:W-:Y:S01]  /*a530*/  HMMA.16816.F32 R72, R144, R74, R64 ;  /* 0x0000004a9048723c */ /* 0x000fe20000001840 */
[----:B-1----:R-:W-:-:S07]  /*a540*/  @P0 BRA `(.L_x_92) ;  /* 0xffffbad000000947 */ /* 0x002fce000383ffff */
.L_x_81:
[----:B--2---:R-:W2:Y:S02]  /*a550*/  LDL R0, [R1+0x4] ;  /* 0x0000040001007983 */ /* 0x004ea40000100800 */
[----:B--2---:R-:W-:-:S13]  /*a560*/  ISETP.GE.AND P0, PT, R232, R0, PT ;  /* 0x00000000e800720c */ /* 0x004fda0003f06270 */
[----:B------:R-:W-:Y:S05]  /*a570*/  @!P0 BRA `(.L_x_93) ;  /* 0x00003b2000008947 */ /* 0x000fea0003800000 */
[----:B------:R-:W-:Y:S02]  /*a580*/  MOV R71, R12 ;  /* 0x0000000c00477202 */ /* 0x000fe40000000f00 */
[----:B------:R-:W-:Y:S02]  /*a590*/  MOV R70, R69 ;  /* 0x0000004500467202 */ /* 0x000fe40000000f00 */
.L_x_100:
[----:B------:R-:W2:Y:S01]  /*a5a0*/  LDL.64 R6, [R1+0x28] ;  /* 0x0000280001067983 */ /* 0x000ea20000100a00 */
[----:B------:R-:W-:Y:S04]  /*a5b0*/  DEPBAR.LE SB0, 0x0 ;  /* 0x000080000000791a */ /* 0x000fe80000000000 */
[----:B------:R-:W3:Y:S01]  /*a5c0*/  LDL R5, [R1+0x34] ;  /* 0x0000340001057983 */ /* 0x000ee20000100800 */
[----:B------:R-:W-:Y:S01]  /*a5d0*/  WARPSYNC 0xffffffff ;  /* 0xffffffff00007948 */ /* 0x000fe20003800000 */
[----:B------:R-:W-:Y:S01]  /*a5e0*/  SHF.R.S32.HI R0, RZ, 0x1f, R231 ;  /* 0x0000001fff007819 */ /* 0x000fe200000114e7 */
[C---:B------:R-:W-:Y:S01]  /*a5f0*/  IMAD.WIDE.U32 R2, R231.reuse, c[0x0][0x208], RZ ;  /* 0x00008200e7027a25 */ /* 0x040fe200078e00ff */
[----:B------:R-:W-:Y:S01]  /*a600*/  BAR.SYNC.DEFER_BLOCKING 0x0 ;  /* 0x0000000000007b1d */ /* 0x000fe20000010000 */
[----:B------:R-:W-:Y:S02]  /*a610*/  SHF.R.S32.HI R4, RZ, 0x1f, R230 ;  /* 0x0000001fff047819 */ /* 0x000fe400000114e6 */
[----:B------:R-:W-:Y:S02]  /*a620*/  IMAD R0, R0, c[0x0][0x208], RZ ;  /* 0x0000820000007a24 */ /* 0x000fe400078e02ff */
[----:B------:R-:W-:Y:S02]  /*a630*/  IMAD.SHL.U32 R63, R234, 0x2, RZ ;  /* 0x00000002ea3f7824 */ /* 0x000fe400078e00ff */
[----:B------:R-:W-:Y:S02]  /*a640*/  IMAD R0, R231, c[0x0][0x20c], R0 ;  /* 0x00008300e7007a24 */ /* 0x000fe400078e0200 */
[----:B------:R-:W-:Y:S02]  /*a650*/  IMAD R4, R4, c[0x0][0x218], RZ ;  /* 0x0000860004047a24 */ /* 0x000fe400078e02ff */
[----:B------:R-:W-:Y:S02]  /*a660*/  IMAD.IADD R3, R3, 0x1, R0 ;  /* 0x0000000103037824 */ /* 0x000fe400078e0200 */
[C---:B------:R-:W-:Y:S02]  /*a670*/  IMAD R4, R230.reuse, c[0x0][0x21c], R4 ;  /* 0x00008700e6047a24 */ /* 0x040fe400078e0204 */
[----:B------:R-:W-:Y:S04]  /*a680*/  IMAD.WIDE.U32 R2, R230, c[0x0][0x218], R2 ;  /* 0x00008600e6027a25 */ /* 0x000fe800078e0002 */
[----:B------:R-:W-:Y:S01]  /*a690*/  IMAD.SHL.U32 R55, R233, 0x2, RZ ;  /* 0x00000002e9377824 */ /* 0x000fe200078e00ff */
[----:B------:R1:W4:Y:S04]  /*a6a0*/  LDSM.16.M88.4 R8, [R200] ;  /* 0x00000000c808783b */ /* 0x0003280000000200 */
[----:B------:R1:W1:Y:S04]  /*a6b0*/  LDSM.16.M88.4 R16, [R200+0x800] ;  /* 0x00080000c810783b */ /* 0x0002680000000200 */
        /* <DEDUP_REMOVED lines=23> */
[----:B-1--4-:R1:W2:Y:S02]  /*a830*/  SHFL.IDX PT, R28, R36, RZ, 0x181f ;  /* 0x00181fff241c7589 */ /* 0x0122a400000e0000 */
.L_x_125:
[C---:B------:R-:W-:Y:S01]  /*a840*/  HMMA.16816.F32 R4, R136.reuse, R8, RZ ;  /* 0x000000088804723c */ /* 0x040fe200000018ff */
[----:B------:R-:W3:Y:S01]  /*a850*/  SHFL.IDX PT, R38, R0, RZ, 0x181f ;  /* 0x00181fff00267589 */ /* 0x000ee200000e0000 */
[----:B------:R-:W-:Y:S01]  /*a860*/  BSSY B0, `(.L_x_95) ;  /* 0x0000139000007945 */ /* 0x000fe20003800000 */
[----:B------:R-:W-:Y:S02]  /*a870*/  ISETP.GE.AND P2, PT, R233, c[0x0][0x1d4], PT ;  /* 0x00007500e9007a0c */ /* 0x000fe40003f46270 */
[----:B------:R-:W-:Y:S02]  /*a880*/  ISETP.GE.AND P0, PT, R234, c[0x0][0x1d4], PT ;  /* 0x00007500ea007a0c */ /* 0x000fe40003f06270 */
[----:B------:R-:W4:Y:S01]  /*a890*/  SHFL.IDX PT, R46, R0, 0x1, 0x181f ;  /* 0x00381f00002e7f89 */ /* 0x000f2200000e0000 */
[C---:B------:R-:W-:Y:S01]  /*a8a0*/  HMMA.16816.F32 R8, R136.reuse, R10, RZ ;  /* 0x0000000a8808723c */ /* 0x040fe200000018ff */
[----:B------:R-:W-:Y:S03]  /*a8b0*/  SEL R228, RZ, 0x10, P2 ;  /* 0x00000010ffe47807 */ /* 0x000fe60001000000 */
[----:B------:R-:W-:Y:S01]  /*a8c0*/  SEL R62, RZ, 0x10, P0 ;  /* 0x00000010ff3e7807 */ /* 0x000fe20000000000 */
[----:B------:R-:W5:Y:S01]  /*a8d0*/  SHFL.IDX PT, R37, R36, 0x1, 0x181f ;  /* 0x00381f0024257f89 */ /* 0x000f6200000e0000 */
[----:B------:R-:W-:Y:S02]  /*a8e0*/  ISETP.NE.U32.AND P6, PT, R228, RZ, PT ;  /* 0x000000ffe400720c */ /* 0x000fe40003fc5070 */
[C---:B------:R-:W-:Y:S03]  /*a8f0*/  HMMA.16816.F32 R12, R136.reuse, R16, RZ ;  /* 0x00000010880c723c */ /* 0x040fe600000018ff */
[----:B------:R-:W1:Y:S05]  /*a900*/  SHFL.IDX PT, R45, R0, 0x2, 0x181f ;  /* 0x00581f00002d7f89 */ /* 0x000e6a00000e0000 */
[C---:B------:R-:W-:Y:S01]  /*a910*/  HMMA.16816.F32 R16, R136.reuse, R18, RZ ;  /* 0x000000128810723c */ /* 0x040fe200000018ff */
[----:B------:R-:W4:Y:S06]  /*a920*/  SHFL.IDX PT, R54, R36, 0x2, 0x181f ;  /* 0x00581f0024367f89 */ /* 0x000f2c00000e0000 */
[----:B------:R-:W2:Y:S01]  /*a930*/  LDL R68, [R1+0x4] ;  /* 0x0000040001447983 */ /* 0x000ea20000100800 */
[C---:B------:R-:W-:Y:S05]  /*a940*/  HMMA.16816.F32 R20, R136.reuse, R24, RZ ;  /* 0x000000188814723c */ /* 0x040fea00000018ff */
[----:B------:R-:W1:Y:S03]  /*a950*/  SHFL.IDX PT, R0, R0, 0x3, 0x181f ;  /* 0x00781f0000007f89 */ /* 0x000e6600000e0000 */
[C---:B------:R-:W-:Y:S03]  /*a960*/  HMMA.16816.F32 R24, R136.reuse, R26, RZ ;  /* 0x0000001a8818723c */ /* 0x040fe600000018ff */
[----:B------:R1:W1:Y:S01]  /*a970*/  SHFL.IDX PT, R61, R36, 0x3, 0x181f ;  /* 0x00781f00243d7f89 */ /* 0x00026200000e0000 */
[C---:B---3--:R-:W-:Y:S02]  /*a980*/  IADD3 R2, P4, R38.reuse, R55, RZ ;  /* 0x0000003726027210 */ /* 0x048fe40007f9e0ff */
[----:B------:R-:W-:Y:S03]  /*a990*/  IADD3 R38, P5, R38, R63, RZ ;  /* 0x0000003f26267210 */ /* 0x000fe60007fbe0ff */
[C---:B--2---:R-:W-:Y:S03]  /*a9a0*/  IMAD.X R3, R28.reuse, 0x1, R44, P4 ;  /* 0x000000011c037824 */ /* 0x044fe600020e062c */
[----:B------:R-:W-:Y:S01]  /*a9b0*/  IMAD.X R39, R28, 0x1, R60, P5 ;  /* 0x000000011c277824 */ /* 0x000fe200028e063c */
[C---:B----4-:R-:W-:Y:S01]  /*a9c0*/  IADD3 R52, P4, R46.reuse, R55, RZ ;  /* 0x000000372e347210 */ /* 0x050fe20007f9e0ff */
[C---:B------:R-:W-:Y:S01]  /*a9d0*/  HMMA.16816.F32 R28, R136.reuse, R32, RZ ;  /* 0x00000020881c723c */ /* 0x040fe200000018ff */
[----:B------:R1:W-:Y:S01]  /*a9e0*/  LDGSTS.E.BYPASS.LTC128B.128 [R229+0x100], [R2.64], !P2 ;  /* 0x0010000002e57fae */ /* 0x0003e2000d101d46 */
[----:B------:R-:W-:Y:S02]  /*a9f0*/  IADD3 R46, P5, R46, R63, RZ ;  /* 0x0000003f2e2e7210 */ /* 0x000fe40007fbe0ff */
[C---:B-----5:R-:W-:Y:S03]  /*aa00*/  IMAD.X R53, R37.reuse, 0x1, R44, P4 ;  /* 0x0000000125357824 */ /* 0x060fe600020e062c */
[----:B------:R2:W-:Y:S01]  /*aa10*/  LDGSTS.E.BYPASS.LTC128B.128 [R229+0x4100], [R38.64], !P0 ;  /* 0x0410000026e57fae */ /* 0x0005e2000c101d46 */
[C---:B------:R-:W-:Y:S01]  /*aa20*/  HMMA.16816.F32 R32, R136.reuse, R34, RZ ;  /* 0x000000228820723c */ /* 0x040fe200000018ff */
[----:B------:R-:W-:Y:S01]  /*aa30*/  IMAD.X R47, R37, 0x1, R60, P5 ;  /* 0x00000001252f7824 */ /* 0x000fe200028e063c */
[C---:B------:R-:W-:Y:S02]  /*aa40*/  ISETP.NE.U32.AND P5, PT, R62.reuse, RZ, PT ;  /* 0x000000ff3e00720c */ /* 0x040fe40003fa5070 */
[----:B------:R-:W-:Y:S01]  /*aa50*/  IADD3 R62, -R62, 0x10, RZ ;  /* 0x000000103e3e7810 */ /* 0x000fe20007ffe1ff */
[----:B------:R3:W-:Y:S03]  /*aa60*/  LDGSTS.E.BYPASS.LTC128B.128 [R229+0x1100], [R52.64], !P2 ;  /* 0x0110000034e57fae */ /* 0x0007e6000d101d46 */
[----:B------:R-:W-:Y:S03]  /*aa70*/  LOP3.LUT R62, R62, 0xf, RZ, 0xc0, !PT ;  /* 0x0000000f3e3e7812 */ /* 0x000fe600078ec0ff */
[----:B------:R4:W-:Y:S01]  /*aa80*/  LDGSTS.E.BYPASS.LTC128B.128 [R229+0x5100], [R46.64], !P0 ;  /* 0x051000002ee57fae */ /* 0x0009e2000c101d46 */
[C---:B-1----:R-:W-:Y:S05]  /*aa90*/  IADD3 R2, P4, R45.reuse, R55, RZ ;  /* 0x000000372d027210 */ /* 0x042fea0007f9e0ff */
[----:B------:R-:W-:Y:S01]  /*aaa0*/  IMAD.X R3, R54, 0x1, R44, P4 ;  /* 0x0000000136037824 */ /* 0x000fe200020e062c */
[C---:B--2---:R-:W-:Y:S04]  /*aab0*/  HMMA.16816.F32 R36, R136.reuse, R40, RZ ;  /* 0x000000288824723c */ /* 0x044fe800000018ff */
[----:B------:R1:W-:Y:S01]  /*aac0*/  LDGSTS.E.BYPASS.LTC128B.128 [R229+0x2100], [R2.64], !P2 ;  /* 0x0210000002e57fae */ /* 0x0003e2000d101d46 */
[----:B---3--:R-:W-:Y:S03]  /*aad0*/  IADD3 R52, -R228, 0x10, RZ ;  /* 0x00000010e4347810 */ /* 0x008fe60007ffe1ff */
[C---:B------:R-:W-:Y:S01]  /*aae0*/  HMMA.16816.F32 R40, R136.reuse, R42, RZ ;  /* 0x0000002a8828723c */ /* 0x040fe200000018ff */
[----:B------:R-:W-:Y:S03]  /*aaf0*/  LOP3.LUT R52, R52, 0xf, RZ, 0xc0, !PT ;  /* 0x0000000f34347812 */ /* 0x000fe600078ec0ff */
[----:B-1----:R-:W-:Y:S05]  /*ab00*/  IADD3 R2, P2, R45, R63, RZ ;  /* 0x0000003f2d027210 */ /* 0x002fea0007f5e0ff */
[----:B------:R-:W-:Y:S03]  /*ab10*/  IMAD.X R3, R54, 0x1, R60, P2 ;  /* 0x0000000136037824 */ /* 0x000fe600010e063c */
[-C--:B------:R-:W-:Y:S02]  /*ab20*/  IADD3 R52, P4, P2, R52, R0.reuse, R55 ;  /* 0x0000000034347210 */ /* 0x080fe40007a9e037 */
[----:B------:R1:W-:Y:S02]  /*ab30*/  LDGSTS.E.BYPASS.LTC128B.128 [R229+0x6100], [R2.64], !P0 ;  /* 0x0610000002e57fae */ /* 0x0003e4000c101d46 */
[-C--:B------:R-:W-:Y:S02]  /*ab40*/  IADD3.X R53, RZ, R61.reuse, R44, P4, P2 ;  /* 0x0000003dff357210 */ /* 0x080fe400027e442c */
[C---:B----4-:R-:W-:Y:S01]  /*ab50*/  HMMA.16816.F32 R44, R136.reuse, R48, RZ ;  /* 0x00000030882c723c */ /* 0x050fe200000018ff */
[----:B------:R-:W-:Y:S02]  /*ab60*/  IADD3 R62, P4, P2, R62, R0, R63 ;  /* 0x000000003e3e7210 */ /* 0x000fe40007a9e03f */
[----:B------:R2:W-:Y:S02]  /*ab70*/  LDGSTS.E.BYPASS.LTC128B.128.ZFILL [R229+0x3100], [R52.64], P6 ;  /* 0x0310000034e57fae */ /* 0x0005e4000b141d46 */
[----:B------:R-:W-:Y:S03]  /*ab80*/  IADD3.X R63, RZ, R61, R60, P4, P2 ;  /* 0x0000003dff3f7210 */ /* 0x000fe600027e443c */
[C---:B------:R-:W-:Y:S02]  /*ab90*/  HMMA.16816.F32 R48, R136.reuse, R50, RZ ;  /* 0x000000328830723c */ /* 0x040fe400000018ff */
[----:B------:R3:W-:Y:S06]  /*aba0*/  LDGSTS.E.BYPASS.LTC128B.128.ZFILL [R229+0x7100], [R62.64], P5 ;  /* 0x071000003ee57fae */ /* 0x0007ec000a941d46 */
[----:B------:R-:W0:Y:S01]  /*abb0*/  LDGDEPBAR ;  /* 0x00000000000079af */ /* 0x000e220000000000 */
[C---:B--2---:R-:W-:Y:S08]  /*abc0*/  HMMA.16816.F32 R52, R136.reuse, R56, RZ ;  /* 0x000000388834723c */ /* 0x044ff000000018ff */
[C---:B------:R-:W-:Y:S08]  /*abd0*/  HMMA.16816.F32 R56, R136.reuse, R58, RZ ;  /* 0x0000003a8838723c */ /* 0x040ff000000018ff */
[C---:B---3--:R-:W-:Y:S08]  /*abe0*/  HMMA.16816.F32 R60, R136.reuse, R64, RZ ;  /* 0x00000040883c723c */ /* 0x048ff000000018ff */
[----:B------:R-:W-:Y:S08]  /*abf0*/  HMMA.16816.F32 R64, R136, R66, RZ ;  /* 0x000000428840723c */ /* 0x000ff000000018ff */
[C---:B------:R-:W-:Y:S08]  /*ac00*/  HMMA.16816.F32 R4, R140.reuse, R144, R4 ;  /* 0x000000908c04723c */ /* 0x040ff00000001804 */
[C---:B------:R-:W-:Y:S01]  /*ac10*/  HMMA.16816.F32 R8, R140.reuse, R146, R8 ;  /* 0x000000928c08723c */ /* 0x040fe20000001808 */
[----:B------:R-:W2:Y:S07]  /*ac20*/  LDSM.16.M88.4 R144, [R202] ;  /* 0x00000000ca90783b */ /* 0x000eae0000000200 */
        /* <DEDUP_REMOVED lines=20> */
[C---:B--2---:R-:W-:Y:S08]  /*ad70*/  HMMA.16816.F32 R4, R176.reuse, R144, R4 ;  /* 0x00000090b004723c */ /* 0x044ff00000001804 */
[C---:B------:R-:W-:Y:S01]  /*ad80*/  HMMA.16816.F32 R8, R176.reuse, R146, R8 ;  /* 0x00000092b008723c */ /* 0x040fe20000001808 */
[----:B------:R-:W2:Y:S02]  /*ad90*/  LDSM.16.M88.4 R144, [R202+0x2800] ;  /* 0x00280000ca90783b */ /* 0x000ea40000000200 */
[----:B------:R-:W-:Y:S05]  /*ada0*/  ISETP.GT.AND P2, PT, R232, R68, PT ;  /* 0x00000044e800720c */ /* 0x000fea0003f44270 */
        /* <DEDUP_REMOVED lines=8> */
[----:B------:R-:W5:Y:S07]  /*ae30*/  LDSM.16.M88.4 R156, [R201+-0x4000] ;  /* 0xffc00000c99c783b */ /* 0x000f6e0000000200 */
[C---:B-1----:R-:W-:Y:S08]  /*ae40*/  HMMA.16816.F32 R36, R176.reuse, R160, R36 ;  /* 0x000000a0b024723c */ /* 0x042ff00000001824 */
[C---:B------:R-:W-:Y:S01]  /*ae50*/  HMMA.16816.F32 R40, R176.reuse, R162, R40 ;  /* 0x000000a2b028723c */ /* 0x040fe20000001828 */
[----:B------:R-:W1:Y:S07]  /*ae60*/  LDSM.16.M88.4 R160, [R201+-0x2800] ;  /* 0xffd80000c9a0783b */ /* 0x000e6e0000000200 */
[C---:B--2---:R-:W-:Y:S08]  /*ae70*/  HMMA.16816.F32 R44, R176.reuse, R144, R44 ;  /* 0x00000090b02c723c */ /* 0x044ff0000000182c */
[C---:B------:R-:W-:Y:S01]  /*ae80*/  HMMA.16816.F32 R48, R176.reuse, R146, R48 ;  /* 0x00000092b030723c */ /* 0x040fe20000001830 */
[----:B------:R-:W2:Y:S07]  /*ae90*/  LDSM.16.M88.4 R144, [R201+-0x2000] ;  /* 0xffe00000c990783b */ /* 0x000eae0000000200 */
[C---:B---3--:R-:W-:Y:S08]  /*aea0*/  HMMA.16816.F32 R52, R176.reuse, R148, R52 ;  /* 0x00000094b034723c */ /* 0x048ff00000001834 */
[C---:B------:R-:W-:Y:S01]  /*aeb0*/  HMMA.16816.F32 R56, R176.reuse, R150, R56 ;  /* 0x00000096b038723c */ /* 0x040fe20000001838 */
[----:B------:R-:W3:Y:S07]  /*aec0*/  LDSM.16.M88.4 R148, [R201+-0x1800] ;  /* 0xffe80000c994783b */ /* 0x000eee0000000200 */
[C---:B----4-:R-:W-:Y:S08]  /*aed0*/  HMMA.16816.F32 R60, R176.reuse, R152, R60 ;  /* 0x00000098b03c723c */ /* 0x050ff0000000183c */
[----:B------:R-:W-:Y:S01]  /*aee0*/  HMMA.16816.F32 R64, R176, R154, R64 ;  /* 0x0000009ab040723c */ /* 0x000fe20000001840 */
[----:B------:R-:W4:Y:S07]  /*aef0*/  LDSM.16.M88.4 R152, [R201+-0x1000] ;  /* 0xfff00000c998783b */ /* 0x000f2e0000000200 */
[C---:B-----5:R-:W-:Y:S08]  /*af00*/  HMMA.16816.F32 R4, R180.reuse, R156, R4 ;  /* 0x0000009cb404723c */ /* 0x060ff00000001804 */
[C---:B------:R-:W-:Y:S01]  /*af10*/  HMMA.16816.F32 R8, R180.reuse, R158, R8 ;  /* 0x0000009eb408723c */ /* 0x040fe20000001808 */
[----:B------:R-:W5:Y:S07]  /*af20*/  LDSM.16.M88.4 R156, [R201+-0x800] ;  /* 0xfff80000c99c783b */ /* 0x000f6e0000000200 */
[C---:B------:R-:W-:Y:S08]  /*af30*/  HMMA.16816.F32 R12, R180.reuse, R164, R12 ;  /* 0x000000a4b40c723c */ /* 0x040ff0000000180c */
[C---:B------:R-:W-:Y:S01]  /*af40*/  HMMA.16816.F32 R16, R180.reuse, R166, R16 ;  /* 0x000000a6b410723c */ /* 0x040fe20000001810 */
[----:B------:R-:W3:Y:S07]  /*af50*/  LDSM.16.M88.4 R164, [R200+0x4000] ;  /* 0x00400000c8a4783b */ /* 0x000eee0000000200 */
[C---:B------:R-:W-:Y:S08]  /*af60*/  HMMA.16816.F32 R20, R180.reuse, R168, R20 ;  /* 0x000000a8b414723c */ /* 0x040ff00000001814 */
        /* <DEDUP_REMOVED lines=14> */
[C---:B-----5:R-:W-:Y:S08]  /*b050*/  HMMA.16816.F32 R60, R180.reuse, R156, R60 ;  /* 0x0000009cb43c723c */ /* 0x060ff0000000183c */
[----:B------:R-:W-:Y:S01]  /*b060*/  HMMA.16816.F32 R64, R180, R158, R64 ;  /* 0x0000009eb440723c */ /* 0x000fe20000001840 */
[----:B------:R-:W5:Y:S07]  /*b070*/  LDSM.16.M88.4 R156, [R200+0x7000] ;  /* 0x00700000c89c783b */ /* 0x000f6e0000000200 */
[C---:B------:R-:W-:Y:S08]  /*b080*/  HMMA.16816.F32 R4, R184.reuse, R164, R4 ;  /* 0x000000a4b804723c */ /* 0x040ff00000001804 */
[C---:B------:R-:W-:Y:S01]  /*b090*/  HMMA.16816.F32 R8, R184.reuse, R166, R8 ;  /* 0x000000a6b808723c */ /* 0x040fe20000001808 */
[----:B------:R-:W-:Y:S07]  /*b0a0*/  LDSM.16.M88.4 R164, [R208] ;  /* 0x00000000d0a4783b */ /* 0x000fee0000000200 */
[C---:B------:R-:W-:Y:S08]  /*b0b0*/  HMMA.16816.F32 R12, R184.reuse, R168, R12 ;  /* 0x000000a8b80c723c */ /* 0x040ff0000000180c */
[C---:B------:R-:W-:Y:S01]  /*b0c0*/  HMMA.16816.F32 R16, R184.reuse, R170, R16 ;  /* 0x000000aab810723c */ /* 0x040fe20000001810 */
[----:B------:R-:W-:Y:S07]  /*b0d0*/  LDSM.16.M88.4 R168, [R209] ;  /* 0x00000000d1a8783b */ /* 0x000fee0000000200 */
[C---:B-1----:R-:W-:Y:S08]  /*b0e0*/  HMMA.16816.F32 R20, R184.reuse, R160, R20 ;  /* 0x000000a0b814723c */ /* 0x042ff00000001814 */
[C---:B------:R-:W-:Y:S01]  /*b0f0*/  HMMA.16816.F32 R24, R184.reuse, R162, R24 ;  /* 0x000000a2b818723c */ /* 0x040fe20000001818 */
[----:B------:R-:W1:Y:S07]  /*b100*/  LDSM.16.M88.4 R160, [R200+0x7800] ;  /* 0x00780000c8a0783b */ /* 0x000e6e0000000200 */
[C---:B--2---:R-:W-:Y:S08]  /*b110*/  HMMA.16816.F32 R28, R184.reuse, R144, R28 ;  /* 0x00000090b81c723c */ /* 0x044ff0000000181c */
[C---:B------:R-:W-:Y:S01]  /*b120*/  HMMA.16816.F32 R32, R184.reuse, R146, R32 ;  /* 0x00000092b820723c */ /* 0x040fe20000001820 */
[----:B------:R-:W2:Y:S07]  /*b130*/  LDSM.16.M88.4 R144, [R210] ;  /* 0x00000000d290783b */ /* 0x000eae0000000200 */
        /* <DEDUP_REMOVED lines=8> */
[----:B------:R-:W5:Y:S07]  /*b1c0*/  LDSM.16.M88.4 R156, [R213] ;  /* 0x00000000d59c783b */ /* 0x000f6e0000000200 */
[C---:B-1----:R-:W-:Y:S08]  /*b1d0*/  HMMA.16816.F32 R60, R184.reuse, R160, R60 ;  /* 0x000000a0b83c723c */ /* 0x042ff0000000183c */
[----:B------:R-:W-:Y:S01]  /*b1e0*/  HMMA.16816.F32 R64, R184, R162, R64 ;  /* 0x000000a2b840723c */ /* 0x000fe20000001840 */
[----:B------:R-:W1:Y:S07]  /*b1f0*/  LDSM.16.M88.4 R160, [R214] ;  /* 0x00000000d6a0783b */ /* 0x000e6e0000000200 */
[C---:B------:R-:W-:Y:S08]  /*b200*/  HMMA.16816.F32 R4, R188.reuse, R164, R4 ;  /* 0x000000a4bc04723c */ /* 0x040ff00000001804 */
[C---:B------:R-:W-:Y:S01]  /*b210*/  HMMA.16816.F32 R8, R188.reuse, R166, R8 ;  /* 0x000000a6bc08723c */ /* 0x040fe20000001808 */
[----:B------:R-:W1:Y:S07]  /*b220*/  LDSM.16.M88.4 R164, [R215] ;  /* 0x00000000d7a4783b */ /* 0x000e6e0000000200 */
[C---:B------:R-:W-:Y:S08]  /*b230*/  HMMA.16816.F32 R12, R188.reuse, R168, R12 ;  /* 0x000000a8bc0c723c */ /* 0x040ff0000000180c */
        /* <DEDUP_REMOVED lines=14> */
[C---:B-1----:R-:W-:Y:S08]  /*b320*/  HMMA.16816.F32 R52, R188.reuse, R160, R52 ;  /* 0x000000a0bc34723c */ /* 0x042ff00000001834 */
[C---:B------:R-:W-:Y:S01]  /*b330*/  HMMA.16816.F32 R56, R188.reuse, R162, R56 ;  /* 0x000000a2bc38723c */ /* 0x040fe20000001838 */
[----:B------:R-:W1:Y:S07]  /*b340*/  LDSM.16.M88.4 R160, [R202+0x6800] ;  /* 0x00680000caa0783b */ /* 0x000e6e0000000200 */
[C---:B------:R-:W-:Y:S08]  /*b350*/  HMMA.16816.F32 R60, R188.reuse, R164, R60 ;  /* 0x000000a4bc3c723c */ /* 0x040ff0000000183c */
[----:B------:R-:W-:Y:S01]  /*b360*/  HMMA.16816.F32 R64, R188, R166, R64 ;  /* 0x000000a6bc40723c */ /* 0x000fe20000001840 */
[----:B------:R-:W1:Y:S07]  /*b370*/  LDSM.16.M88.4 R164, [R202+0x7000] ;  /* 0x00700000caa4783b */ /* 0x000e6e0000000200 */
[C---:B------:R-:W-:Y:S08]  /*b380*/  HMMA.16816.F32 R4, R192.reuse, R168, R4 ;  /* 0x000000a8c004723c */ /* 0x040ff00000001804 */
[C---:B------:R-:W-:Y:S01]  /*b390*/  HMMA.16816.F32 R8, R192.reuse, R170, R8 ;  /* 0x000000aac008723c */ /* 0x040fe20000001808 */
[----:B------:R-:W1:Y:S07]  /*b3a0*/  LDSM.16.M88.4 R168, [R202+0x7800] ;  /* 0x00780000caa8783b */ /* 0x000e6e0000000200 */
[C---:B--2---:R-:W-:Y:S08]  /*b3b0*/  HMMA.16816.F32 R12, R192.reuse, R144, R12 ;  /* 0x00000090c00c723c */ /* 0x044ff0000000180c */
[C---:B------:R-:W-:Y:S01]  /*b3c0*/  HMMA.16816.F32 R16, R192.reuse, R146, R16 ;  /* 0x00000092c010723c */ /* 0x040fe20000001810 */
[----:B------:R-:W2:Y:S07]  /*b3d0*/  LDSM.16.M88.4 R144, [R201] ;  /* 0x00000000c990783b */ /* 0x000eae0000000200 */
        /* <DEDUP_REMOVED lines=13> */
[C---:B------:R-:W-:Y:S01]  /*b4b0*/  HMMA.16816.F32 R56, R192.reuse, R166, R56 ;  /* 0x000000a6c038723c */ /* 0x040fe20000001838 */
[----:B------:R-:W1:Y:S07]  /*b4c0*/  LDSM.16.M88.4 R164, [R201+0x2800] ;  /* 0x00280000c9a4783b */ /* 0x000e6e0000000200 */
[C---:B------:R-:W-:Y:S08]  /*b4d0*/  HMMA.16816.F32 R60, R192.reuse, R168, R60 ;  /* 0x000000a8c03c723c */ /* 0x040ff0000000183c */
[----:B------:R-:W-:Y:S01]  /*b4e0*/  HMMA.16816.F32 R64, R192, R170, R64 ;  /* 0x000000aac040723c */ /* 0x000fe20000001840 */
[----:B------:R-:W1:Y:S07]  /*b4f0*/  LDSM.16.M88.4 R168, [R201+0x3000] ;  /* 0x00300000c9a8783b */ /* 0x000e6e0000000200 */
[C---:B--2---:R-:W-:Y:S08]  /*b500*/  HMMA.16816.F32 R4, R196.reuse, R144, R4 ;  /* 0x00000090c404723c */ /* 0x044ff00000001804 */
[C---:B------:R-:W-:Y:S01]  /*b510*/  HMMA.16816.F32 R8, R196.reuse, R146, R8 ;  /* 0x00000092c408723c */ /* 0x040fe20000001808 */
[----:B------:R-:W2:Y:S01]  /*b520*/  LDSM.16.M88.4 R144, [R201+0x3800] ;  /* 0x00380000c990783b */ /* 0x000ea20000000200 */
[----:B------:R-:W-:Y:S05]  /*b530*/  DEPBAR.LE SB0, 0x0 ;  /* 0x000080000000791a */ /* 0x000fea0000000000 */
[----:B------:R-:W-:Y:S01]  /*b540*/  BAR.SYNC.DEFER_BLOCKING 0x0 ;  /* 0x0000000000007b1d */ /* 0x000fe20000010000 */
[C---:B---3--:R-:W-:Y:S08]  /*b550*/  HMMA.16816.F32 R12, R196.reuse, R148, R12 ;  /* 0x00000094c40c723c */ /* 0x048ff0000000180c */
[C---:B------:R-:W-:Y:S08]  /*b560*/  HMMA.16816.F32 R16, R196.reuse, R150, R16 ;  /* 0x00000096c410723c */ /* 0x040ff00000001810 */
[C---:B----4-:R-:W-:Y:S08]  /*b570*/  HMMA.16816.F32 R20, R196.reuse, R152, R20 ;  /* 0x00000098c414723c */ /* 0x050ff00000001814 */
[C---:B------:R-:W-:Y:S08]  /*b580*/  HMMA.16816.F32 R24, R196.reuse, R154, R24 ;  /* 0x0000009ac418723c */ /* 0x040ff00000001818 */
[C---:B-----5:R-:W-:Y:S08]  /*b590*/  HMMA.16816.F32 R28, R196.reuse, R156, R28 ;  /* 0x0000009cc41c723c */ /* 0x060ff0000000181c */
[C---:B------:R-:W-:Y:S08]  /*b5a0*/  HMMA.16816.F32 R32, R196.reuse, R158, R32 ;  /* 0x0000009ec420723c */ /* 0x040ff00000001820 */
[C---:B-1----:R-:W-:Y:S08]  /*b5b0*/  HMMA.16816.F32 R36, R196.reuse, R160, R36 ;  /* 0x000000a0c424723c */ /* 0x042ff00000001824 */
[C---:B------:R-:W-:Y:S08]  /*b5c0*/  HMMA.16816.F32 R40, R196.reuse, R162, R40 ;  /* 0x000000a2c428723c */ /* 0x040ff00000001828 */
[C---:B------:R-:W-:Y:S08]  /*b5d0*/  HMMA.16816.F32 R44, R196.reuse, R164, R44 ;  /* 0x000000a4c42c723c */ /* 0x040ff0000000182c */
[C---:B------:R-:W-:Y:S08]  /*b5e0*/  HMMA.16816.F32 R48, R196.reuse, R166, R48 ;  /* 0x000000a6c430723c */ /* 0x040ff00000001830 */
[C---:B------:R-:W-:Y:S08]  /*b5f0*/  HMMA.16816.F32 R52, R196.reuse, R168, R52 ;  /* 0x000000a8c434723c */ /* 0x040ff00000001834 */
[C---:B------:R-:W-:Y:S08]  /*b600*/  HMMA.16816.F32 R56, R196.reuse, R170, R56 ;  /* 0x000000aac438723c */ /* 0x040ff00000001838 */
[C---:B--2---:R-:W-:Y:S08]  /*b610*/  HMMA.16816.F32 R60, R196.reuse, R144, R60 ;  /* 0x00000090c43c723c */ /* 0x044ff0000000183c */
        /* <DEDUP_REMOVED lines=51> */
.L_x_126:
[----:B------:R-:W-:-:S05]  /*b950*/  BRA.DIV ~URZ, `(.L_x_98) ;  /* 0x000069327f007947 */ /* 0x000fca000b800000 */
[----:B------:R-:W3:Y:S01]  /*b960*/  SHFL.IDX PT, R146, R68, RZ, 0x181f ;  /* 0x00181fff44927589 */ /* 0x000ee200000e0000 */
[C---:B------:R-:W-:Y:S02]  /*b970*/  IADD3 R2, -R228.reuse, 0x10, RZ ;  /* 0x00000010e4027810 */ /* 0x040fe40007ffe1ff */
[----:B------:R-:W-:Y:S01]  /*b980*/  ISETP.NE.U32.AND P2, PT, R228, RZ, PT ;  /* 0x000000ffe400720c */ /* 0x000fe20003f45070 */
[----:B------:R-:W4:Y:S01]  /*b990*/  SHFL.IDX PT, R3, R68, 0x1, 0x181f ;  /* 0x00381f0044037f89 */ /* 0x000f2200000e0000 */
[----:B------:R-:W-:Y:S04]  /*b9a0*/  LOP3.LUT R2, R2, 0xf, RZ, 0xc0, !PT ;  /* 0x0000000f02027812 */ /* 0x000fe800078ec0ff */
[----:B---3--:R-:W-:Y:S04]  /*b9b0*/  IADD3 R148, P5, P4, R2, R146, R150 ;  /* 0x0000009202947210 */ /* 0x008fe80007cbe096 */
[--C-:B--2---:R-:W-:Y:S02]  /*b9c0*/  IADD3.X R149, RZ, R145, R69.reuse, P5, P4 ;  /* 0x00000091ff957210 */ /* 0x104fe40002fe8445 */
[----:B------:R-:W-:Y:S03]  /*b9d0*/  IADD3 R146, P4, R146, R151, RZ ;  /* 0x0000009792927210 */ /* 0x000fe60007f9e0ff */
[----:B------:R-:W-:Y:S01]  /*b9e0*/  @!PT LDS RZ, [RZ] ;  /* 0x00000000fffff984 */ /* 0x000fe20000000800 */
[----:B------:R2:W-:Y:S02]  /*b9f0*/  LDGSTS.E.BYPASS.LTC128B.128.ZFILL [R229+0x8100], [R148.64], P2 ;  /* 0x0810000094e57fae */ /* 0x0005e40009141d46 */
[----:B------:R-:W-:Y:S02]  /*ba00*/  IMAD.X R147, R145, 0x1, R144, P4 ;  /* 0x0000000191937824 */ /* 0x000fe400020e0690 */
[----:B------:R-:W3:Y:S04]  /*ba10*/  SHFL.IDX PT, R145, R0, 0x1, 0x181f ;  /* 0x00381f0000917f89 */ /* 0x000ee800000e0000 */
[----:B------:R4:W-:Y:S02]  /*ba20*/  LDGSTS.E.BYPASS.LTC128B.128 [R229+0xc100], [R146.64], !P0 ;  /* 0x0c10000092e57fae */ /* 0x0009e4000c101d46 */
[C---:B----4-:R-:W-:Y:S04]  /*ba30*/  IADD3 R146, P5, P4, R2.reuse, R3, R150 ;  /* 0x0000000302927210 */ /* 0x050fe80007cbe096 */
[--C-:B---3--:R-:W-:Y:S05]  /*ba40*/  IADD3.X R147, RZ, R145, R69.reuse, P5, P4 ;  /* 0x00000091ff937210 */ /* 0x108fea0002fe8445 */
[----:B------:R3:W-:Y:S02]  /*ba50*/  LDGSTS.E.BYPASS.LTC128B.128.ZFILL [R229+0x9100], [R146.64], P2 ;  /* 0x0910000092e57fae */ /* 0x0007e40009141d46 */
[----:B---3--:R-:W-:Y:S05]  /*ba60*/  IADD3 R146, P4, R3, R151, RZ ;  /* 0x0000009703927210 */ /* 0x008fea0007f9e0ff */
[----:B------:R-:W-:Y:S02]  /*ba70*/  IMAD.X R147, R145, 0x1, R144, P4 ;  /* 0x0000000191937824 */ /* 0x000fe400020e0690 */
[----:B------:R-:W3:Y:S04]  /*ba80*/  SHFL.IDX PT, R145, R68, 0x2, 0x181f ;  /* 0x00581f0044917f89 */ /* 0x000ee800000e0000 */
[----:B------:R4:W-:Y:S04]  /*ba90*/  LDGSTS.E.BYPASS.LTC128B.128 [R229+0xd100], [R146.64], !P0 ;  /* 0x0d10000092e57fae */ /* 0x0009e8000c101d46 */
[----:B------:R-:W-:Y:S01]  /*baa0*/  SHFL.IDX PT, R68, R68, 0x3, 0x181f ;  /* 0x00781f0044447f89 */ /* 0x000fe200000e0000 */
[----:B---3--:R-:W-:Y:S03]  /*bab0*/  IADD3 R2, P5, P4, R2, R145, R150 ;  /* 0x0000009102027210 */ /* 0x008fe60007cbe096 */
[----:B----4-:R-:W3:Y:S04]  /*bac0*/  SHFL.IDX PT, R146, R0, 0x2, 0x181f ;  /* 0x00581f0000927f89 */ /* 0x010ee800000e0000 */
[----:B-1----:R-:W1:Y:S01]  /*bad0*/  SHFL.IDX PT, R0, R0, 0x3, 0x181f ;  /* 0x00781f0000007f89 */ /* 0x002e6200000e0000 */
[----:B---3--:R-:W-:Y:S05]  /*bae0*/  IADD3.X R3, RZ, R146, R69, P5, P4 ;  /* 0x00000092ff037210 */ /* 0x008fea0002fe8445 */
[----:B------:R3:W-:Y:S02]  /*baf0*/  LDGSTS.E.BYPASS.LTC128B.128.ZFILL [R229+0xa100], [R2.64], P2 ;  /* 0x0a10000002e57fae */ /* 0x0007e40009141d46 */
[----:B---3--:R-:W-:Y:S05]  /*bb00*/  IADD3 R2, P2, R145, R151, RZ ;  /* 0x0000009791027210 */ /* 0x008fea0007f5e0ff */
[----:B------:R-:W-:Y:S05]  /*bb10*/  IMAD.X R3, R146, 0x1, R144, P2 ;  /* 0x0000000192037824 */ /* 0x000fea00010e0690 */
[----:B------:R2:W-:Y:S03]  /*bb20*/  LDGSTS.E.BYPASS.LTC128B.128 [R229+0xe100], [R2.64], !P0 ;  /* 0x0e10000002e57fae */ /* 0x0005e6000c101d46 */
.L_x_127:
[C---:B-12---:R-:W-:Y:S02]  /*bb30*/  IADD3 R2, -R228.reuse, 0x10, RZ ;  /* 0x00000010e4027810 */ /* 0x046fe40007ffe1ff */
[----:B------:R-:W-:Y:S02]  /*bb40*/  ISETP.NE.U32.AND P2, PT, R228, RZ, PT ;  /* 0x000000ffe400720c */ /* 0x000fe40003f45070 */
[----:B------:R-:W-:Y:S04]  /*bb50*/  LOP3.LUT R2, R2, 0xf, RZ, 0xc0, !PT ;  /* 0x0000000f02027812 */ /* 0x000fe800078ec0ff */
[----:B------:R-:W-:Y:S04]  /*bb60*/  IADD3 R2, P5, P4, R2, R68, R150 ;  /* 0x0000004402027210 */ /* 0x000fe80007cbe096 */
[----:B------:R-:W-:Y:S05]  /*bb70*/  IADD3.X R3, RZ, R0, R69, P5, P4 ;  /* 0x00000000ff037210 */ /* 0x000fea0002fe8445 */
[----:B------:R-:W-:Y:S01]  /*bb80*/  @!PT LDS RZ, [RZ] ;  /* 0x00000000fffff984 */ /* 0x000fe20000000800 */
[----:B------:R-:W-:Y:S01]  /*bb90*/  @!PT LDS RZ, [RZ] ;  /* 0x00000000fffff984 */ /* 0x000fe20000000800 */
[----:B------:R-:W-:Y:S01]  /*bba0*/  @!PT LDS RZ, [RZ] ;  /* 0x00000000fffff984 */ /* 0x000fe20000000800 */
[----:B------:R1:W-:Y:S02]  /*bbb0*/  LDGSTS.E.BYPASS.LTC128B.128.ZFILL [R229+0xb100], [R2.64], P2 ;  /* 0x0b10000002e57fae */ /* 0x0003e40009141d46 */
[----:B-1----:R-:W-:Y:S05]  /*bbc0*/  IADD3 R2, P2, R68, R151, RZ ;  /* 0x0000009744027210 */ /* 0x002fea0007f5e0ff */
[----:B------:R-:W-:Y:S05]  /*bbd0*/  IMAD.X R3, R0, 0x1, R144, P2 ;  /* 0x0000000100037824 */ /* 0x000fea00010e0690 */
[----:B------:R1:W-:Y:S03]  /*bbe0*/  LDGSTS.E.BYPASS.LTC128B.128 [R229+0xf100], [R2.64], !P0 ;  /* 0x0f10000002e57fae */ /* 0x0003e6000c101d46 */
.L_x_96:
[----:B------:R-:W-:Y:S05]  /*bbf0*/  BSYNC B0 ;  /* 0x0000000000007941 */ /* 0x000fea0003800000 */
.L_x_95:
[----:B-1----:R-:W-:Y:S01]  /*bc00*/  FMNMX.FTZ R2, R4, R70, !PT ;  /* 0x0000004604027209 */ /* 0x002fe20007810000 */
        /* <DEDUP_REMOVED lines=63> */
[----:B------:R-:W-:Y:S01]  /*c000*/  FMNMX.FTZ R144, R67, R0, !PT ;  /* 0x0000000043907209 */ /* 0x000fe20007810000 */
[----:B------:R-:W-:-:S05]  /*c010*/  BRA.DIV ~URZ, `(.L_x_99) ;  /* 0x000067327f007947 */ /* 0x000fca000b800000 */
[----:B------:R-:W1:Y:S02]  /*c020*/  SHFL.BFLY PT, R0, R68, 0x2, 0x1f ;  /* 0x0c401f0044007f89 */ /* 0x000e6400000e0000 */
[----:B-1----:R-:W-:Y:S05]  /*c030*/  FMNMX.FTZ R68, R68, R0, !PT ;  /* 0x0000000044447209 */ /* 0x002fea0007810000 */
[----:B------:R-:W1:Y:S02]  /*c040*/  SHFL.BFLY PT, R69, R68, 0x1, 0x1f ;  /* 0x0c201f0044457f89 */ /* 0x000e6400000e0000 */
[----:B-1----:R-:W-:Y:S02]  /*c050*/  FMNMX.FTZ R69, R68, R69, !PT ;  /* 0x0000004544457209 */ /* 0x002fe40007810000 */
[----:B------:R-:W1:Y:S02]  /*c060*/  SHFL.BFLY PT, R68, R144, 0x2, 0x1f ;  /* 0x0c401f0090447f89 */ /* 0x000e6400000e0000 */
[----:B-1----:R-:W-:Y:S05]  /*c070*/  FMNMX.FTZ R68, R144, R68, !PT ;  /* 0x0000004490447209 */ /* 0x002fea0007810000 */
[----:B------:R1:W2:Y:S02]  /*c080*/  SHFL.BFLY PT, R0, R68, 0x1, 0x1f ;  /* 0x0c201f0044007f89 */ /* 0x0002a400000e0000 */
.L_x_128:
[----:B--2---:R-:W-:Y:S01]  /*c090*/  FMNMX.FTZ R3, R0, R68, !PT ;  /* 0x0000004400037209 */ /* 0x004fe20007810000 */
[C---:B-1----:R-:W-:Y:S01]  /*c0a0*/  FMUL.FTZ R68, R69.reuse, c[0x0][0x2d0] ;  /* 0x0000b40045447a20 */ /* 0x042fe20000410000 */
[----:B------:R-:W-:Y:S01]  /*c0b0*/  WARPSYNC 0xffffffff ;  /* 0xffffffff00007948 */ /* 0x000fe20003800000 */
        /* <DEDUP_REMOVED lines=22> */
[--C-:B------:R-:W-:Y:S01]  /*c220*/  FFMA.FTZ R64, R64, c[0x0][0x2d0], -R68.reuse ;  /* 0x0000b40040407a23 */ /* 0x100fe20000010844 */
[----:B------:R-:W-:Y:S01]  /*c230*/  MOV R61, R57 ;  /* 0x00000039003d7202 */ /* 0x000fe20000000f00 */
        /* <DEDUP_REMOVED lines=12> */
[----:B------:R-:W-:Y:S01]  /*c300*/  FFMA.FTZ R68, R65, c[0x0][0x2d0], -R68 ;  /* 0x0000b40041447a23 */ /* 0x000fe20000010844 */
[----:B------:R-:W-:Y:S01]  /*c310*/  MOV R65, R144 ;  /* 0x0000009000417202 */ /* 0x000fe20000000f00 */
[C---:B-1----:R-:W-:Y:S01]  /*c320*/  FFMA.FTZ R0, R2.reuse, R247, R4 ;  /* 0x000000f702007223 */ /* 0x042fe20000010004 */
[----:B------:R-:W1:Y:S01]  /*c330*/  MUFU.EX2 R144, R5 ;  /* 0x0000000500907308 */ /* 0x000e620000000800 */
[C---:B------:R-:W-:Y:S01]  /*c340*/  FMUL.FTZ R12, R2.reuse, R124 ;  /* 0x0000007c020c7220 */ /* 0x040fe20000410000 */
[----:B------:R-:W-:Y:S01]  /*c350*/  MOV R124, R64 ;  /* 0x00000040007c7202 */ /* 0x000fe20000000f00 */
[C---:B------:R-:W-:Y:S02]  /*c360*/  FMUL.FTZ R64, R2.reuse, R72 ;  /* 0x0000004802407220 */ /* 0x040fe40000410000 */
[C---:B------:R-:W-:Y:S01]  /*c370*/  FMUL.FTZ R13, R2.reuse, R125 ;  /* 0x0000007d020d7220 */ /* 0x040fe20000410000 */
[----:B------:R-:W-:Y:S01]  /*c380*/  MOV R125, R65 ;  /* 0x00000041007d7202 */ /* 0x000fe20000000f00 */
[C---:B------:R-:W-:Y:S02]  /*c390*/  FMUL.FTZ R65, R2.reuse, R73 ;  /* 0x0000004902417220 */ /* 0x040fe40000410000 */
[C---:B------:R-:W-:Y:S01]  /*c3a0*/  FMUL.FTZ R20, R2.reuse, R116 ;  /* 0x0000007402147220 */ /* 0x040fe20000410000 */
[----:B------:R-:W-:Y:S01]  /*c3b0*/  MUFU.EX2 R8, R8 ;  /* 0x0000000800087308 */ /* 0x000fe20000000800 */
[C---:B------:R-:W-:Y:S02]  /*c3c0*/  FMUL.FTZ R33, R2.reuse, R105 ;  /* 0x0000006902217220 */ /* 0x040fe40000410000 */
[C---:B------:R-:W-:Y:S02]  /*c3d0*/  FMUL.FTZ R16, R2.reuse, R120 ;  /* 0x0000007802107220 */ /* 0x040fe40000410000 */
[C---:B------:R-:W-:Y:S02]  /*c3e0*/  FMUL.FTZ R17, R2.reuse, R121 ;  /* 0x0000007902117220 */ /* 0x040fe40000410000 */
[C---:B------:R-:W-:Y:S01]  /*c3f0*/  FMUL.FTZ R21, R2.reuse, R117 ;  /* 0x0000007502157220 */ /* 0x040fe20000410000 */
[----:B------:R-:W-:Y:S01]  /*c400*/  MOV R117, R61 ;  /* 0x0000003d00757202 */ /* 0x000fe20000000f00 */
[C---:B------:R-:W-:Y:S01]  /*c410*/  FMUL.FTZ R24, R2.reuse, R112 ;  /* 0x0000007002187220 */ /* 0x040fe20000410000 */
[----:B------:R-:W2:Y:S01]  /*c420*/  MUFU.EX2 R9, R9 ;  /* 0x0000000900097308 */ /* 0x000ea20000000800 */
[C---:B------:R-:W-:Y:S02]  /*c430*/  FMUL.FTZ R25, R2.reuse, R113 ;  /* 0x0000007102197220 */ /* 0x040fe40000410000 */
[----:B------:R-:W-:Y:S02]  /*c440*/  FMUL.FTZ R28, R2, R108 ;  /* 0x0000006c021c7220 */ /* 0x000fe40000410000 */
[C---:B-1----:R-:W-:Y:S01]  /*c450*/  FADD.FTZ R5, R144.reuse, R0 ;  /* 0x0000000090057221 */ /* 0x042fe20000010000 */
[----:B------:R-:W-:Y:S01]  /*c460*/  F2FP.PACK_AB R144, R144, R4 ;  /* 0x000000049090723e */ /* 0x000fe200000000ff */
[C---:B------:R-:W-:Y:S02]  /*c470*/  FMUL.FTZ R4, R3.reuse, c[0x0][0x2d0] ;  /* 0x0000b40003047a20 */ /* 0x040fe40000410000 */
[----:B------:R-:W-:Y:S01]  /*c480*/  FADD.FTZ R0, -R3, R71 ;  /* 0x0000004703007221 */ /* 0x000fe20000010100 */
[----:B------:R-:W-:Y:S01]  /*c490*/  MUFU.EX2 R68, R68 ;  /* 0x0000004400447308 */ /* 0x000fe20000000800 */
[--C-:B------:R-:W-:Y:S02]  /*c4a0*/  FFMA.FTZ R147, R11, c[0x0][0x2d0], -R4.reuse ;  /* 0x0000b4000b937a23 */ /* 0x100fe40000010804 */
[----:B------:R-:W3:Y:S01]  /*c4b0*/  LDL.LU R11, [R1] ;  /* 0x00000000010b7983 */ /* 0x000ee20000300800 */
[----:B------:R-:W-:Y:S02]  /*c4c0*/  FMUL.FTZ R0, R0, c[0x0][0x2d0] ;  /* 0x0000b40000007a20 */ /* 0x000fe40000410000 */
[--C-:B------:R-:W-:Y:S02]  /*c4d0*/  FFMA.FTZ R66, R66, c[0x0][0x2d0], -R4.reuse ;  /* 0x0000b40042427a23 */ /* 0x100fe40000010804 */
[--C-:B------:R-:W-:Y:S02]  /*c4e0*/  FFMA.FTZ R67, R67, c[0x0][0x2d0], -R4.reuse ;  /* 0x0000b40043437a23 */ /* 0x100fe40000010804 */
[----:B------:R-:W1:Y:S01]  /*c4f0*/  MUFU.EX2 R0, R0 ;  /* 0x0000000000007308 */ /* 0x000e620000000800 */
[--C-:B------:R-:W-:Y:S01]  /*c500*/  FFMA.FTZ R70, R10, c[0x0][0x2d0], -R4.reuse ;  /* 0x0000b4000a467a23 */ /* 0x100fe20000010804 */
[----:B------:R-:W-:Y:S01]  /*c510*/  MOV R10, R60 ;  /* 0x0000003c000a7202 */ /* 0x000fe20000000f00 */
[--C-:B------:R-:W-:Y:S01]  /*c520*/  FFMA.FTZ R150, R14, c[0x0][0x2d0], -R4.reuse ;  /* 0x0000b4000e967a23 */ /* 0x100fe20000010804 */
[----:B--2---:R-:W-:Y:S01]  /*c530*/  F2FP.PACK_AB R146, R9, R8 ;  /* 0x000000080992723e */ /* 0x004fe200000000ff */
[--C-:B------:R-:W-:Y:S01]  /*c540*/  FFMA.FTZ R149, R15, c[0x0][0x2d0], -R4.reuse ;  /* 0x0000b4000f957a23 */ /* 0x100fe20000010804 */
[----:B------:R-:W-:Y:S01]  /*c550*/  MOV R120, R10 ;  /* 0x0000000a00787202 */ /* 0x000fe20000000f00 */
        /* <DEDUP_REMOVED lines=22> */
[--C-:B------:R-:W-:Y:S01]  /*c6c0*/  FFMA.FTZ R63, R63, c[0x0][0x2d0], -R4.reuse ;  /* 0x0000b4003f3f7a23 */ /* 0x100fe20000010804 */
[----:B------:R-:W-:Y:S01]  /*c6d0*/  MOV R121, R59 ;  /* 0x0000003b00797202 */ /* 0x000fe20000000f00 */
[--C-:B------:R-:W-:Y:S02]  /*c6e0*/  FFMA.FTZ R6, R6, c[0x0][0x2d0], -R4.reuse ;  /* 0x0000b40006067a23 */ /* 0x100fe40000010804 */
[--C-:B------:R-:W-:Y:S02]  /*c6f0*/  FFMA.FTZ R7, R7, c[0x0][0x2d0], -R4.reuse ;  /* 0x0000b40007077a23 */ /* 0x100fe40000010804 */
[--C-:B------:R-:W-:Y:S01]  /*c700*/  FFMA.FTZ R158, R22, c[0x0][0x2d0], -R4.reuse ;  /* 0x0000b400169e7a23 */ /* 0x100fe20000010804 */
[----:B------:R-:W-:Y:S01]  /*c710*/  MUFU.EX2 R145, R6 ;  /* 0x0000000600917308 */ /* 0x000fe20000000800 */
[--C-:B------:R-:W-:Y:S02]  /*c720*/  FFMA.FTZ R157, R23, c[0x0][0x2d0], -R4.reuse ;  /* 0x0000b400179d7a23 */ /* 0x100fe40000010804 */
[--C-:B------:R-:W-:Y:S02]  /*c730*/  FFMA.FTZ R166, R30, c[0x0][0x2d0], -R4.reuse ;  /* 0x0000b4001ea67a23 */ /* 0x100fe40000010804 */
[--C-:B------:R-:W-:Y:S02]  /*c740*/  FFMA.FTZ R165, R31, c[0x0][0x2d0], -R4.reuse ;  /* 0x0000b4001fa57a23 */ /* 0x100fe40000010804 */
[----:B------:R-:W-:Y:S02]  /*c750*/  FFMA.FTZ R167, R34, c[0x0][0x2d0], -R4 ;  /* 0x0000b40022a77a23 */ /* 0x000fe40000010804 */
[----:B------:R-:W-:Y:S01]  /*c760*/  FADD.FTZ R4, R8, R5 ;  /* 0x0000000508047221 */ /* 0x000fe20000010000 */
[----:B------:R-:W-:Y:S01]  /*c770*/  MUFU.EX2 R7, R7 ;  /* 0x0000000700077308 */ /* 0x000fe20000000800 */
[----:B------:R-:W-:Y:S01]  /*c780*/  FMUL.FTZ R5, R2, R133 ;  /* 0x0000008502057220 */ /* 0x000fe20000410000 */
[----:B------:R-:W-:Y:S01]  /*c790*/  MOV R133, R66 ;  /* 0x0000004200857202 */ /* 0x000fe20000000f00 */
[----:B-1----:R-:W-:Y:S02]  /*c7a0*/  FMUL.FTZ R66, R0, R74 ;  /* 0x0000004a00427220 */ /* 0x002fe40000410000 */
[----:B------:R-:W-:Y:S02]  /*c7b0*/  FADD.FTZ R148, R9, R4 ;  /* 0x0000000409947221 */ /* 0x000fe40000010000 */
[----:B------:R-:W-:Y:S01]  /*c7c0*/  FMUL.FTZ R4, R2, R132 ;  /* 0x0000008402047220 */ /* 0x000fe20000410000 */
[----:B------:R-:W-:Y:S01]  /*c7d0*/  MOV R132, R67 ;  /* 0x0000004300847202 */ /* 0x000fe20000000f00 */
[C---:B------:R-:W-:Y:S01]  /*c7e0*/  FMUL.FTZ R67, R0.reuse, R75 ;  /* 0x0000004b00437220 */ /* 0x040fe20000410000 */
[----:B------:R-:W-:Y:S01]  /*c7f0*/  MUFU.EX2 R158, R158 ;  /* 0x0000009e009e7308 */ /* 0x000fe20000000800 */
[----:B------:R-:W1:Y:S01]  /*c800*/  LDSM.16.MT88.4 R72, [R203] ;  /* 0x00000000cb48783b */ /* 0x000e620000004200 */
[C---:B------:R-:W-:Y:S02]  /*c810*/  FMUL.FTZ R34, R0.reuse, R106 ;  /* 0x0000006a00227220 */ /* 0x040fe40000410000 */
[----:B------:R-:W-:Y:S02]  /*c820*/  FMUL.FTZ R10, R0, R130 ;  /* 0x00000082000a7220 */ /* 0x000fe40000410000 */
[C---:B------:R-:W-:Y:S01]  /*c830*/  FMUL.FTZ R8, R2.reuse, R128 ;  /* 0x0000008002087220 */ /* 0x040fe20000410000 */
[----:B------:R-:W-:Y:S01]  /*c840*/  MOV R128, R63 ;  /* 0x0000003f00807202 */ /* 0x000fe20000000f00 */
[----:B------:R-:W-:Y:S01]  /*c850*/  FMUL.FTZ R9, R2, R129 ;  /* 0x0000008102097220 */ /* 0x000fe20000410000 */
[----:B------:R-:W-:Y:S01]  /*c860*/  MOV R129, R62 ;  /* 0x0000003e00817202 */ /* 0x000fe20000000f00 */
[----:B------:R-:W2:Y:S01]  /*c870*/  MUFU.EX2 R106, R70 ;  /* 0x00000046006a7308 */ /* 0x000ea20000000800 */
[C---:B------:R-:W-:Y:S02]  /*c880*/  FMUL.FTZ R14, R0.reuse, R126 ;  /* 0x0000007e000e7220 */ /* 0x040fe40000410000 */
[C---:B------:R-:W-:Y:S02]  /*c890*/  FMUL.FTZ R15, R0.reuse, R127 ;  /* 0x0000007f000f7220 */ /* 0x040fe40000410000 */
[C---:B------:R-:W-:Y:S02]  /*c8a0*/  FMUL.FTZ R18, R0.reuse, R122 ;  /* 0x0000007a00127220 */ /* 0x040fe40000410000 */
[C---:B------:R-:W-:Y:S02]  /*c8b0*/  FMUL.FTZ R19, R0.reuse, R123 ;  /* 0x0000007b00137220 */ /* 0x040fe40000410000 */
[C---:B------:R-:W-:Y:S01]  /*c8c0*/  FMUL.FTZ R22, R0.reuse, R118 ;  /* 0x0000007600167220 */ /* 0x040fe20000410000 */
[----:B------:R-:W4:Y:S01]  /*c8d0*/  MUFU.EX2 R70, R156 ;  /* 0x0000009c00467308 */ /* 0x000f220000000800 */
[C---:B------:R-:W-:Y:S02]  /*c8e0*/  FMUL.FTZ R23, R0.reuse, R119 ;  /* 0x0000007700177220 */ /* 0x040fe40000410000 */
[C---:B------:R-:W-:Y:S02]  /*c8f0*/  FMUL.FTZ R26, R0.reuse, R114 ;  /* 0x00000072001a7220 */ /* 0x040fe40000410000 */
[----:B------:R-:W-:Y:S02]  /*c900*/  FMUL.FTZ R27, R0, R115 ;  /* 0x00000073001b7220 */ /* 0x000fe40000410000 */
[----:B------:R-:W-:Y:S01]  /*c910*/  FMUL.FTZ R29, R2, R109 ;  /* 0x0000006d021d7220 */ /* 0x000fe20000410000 */
[----:B------:R-:W-:Y:S01]  /*c920*/  LDSM.16.MT88.4 R112, [R204+0x3800] ;  /* 0x00380000cc70783b */ /* 0x000fe20000004200 */
[C---:B------:R-:W-:Y:S01]  /*c930*/  FMUL.FTZ R30, R0.reuse, R110 ;  /* 0x0000006e001e7220 */ /* 0x040fe20000410000 */
[----:B------:R-:W-:Y:S01]  /*c940*/  MUFU.EX2 R157, R157 ;  /* 0x0000009d009d7308 */ /* 0x000fe20000000800 */
[C---:B------:R-:W-:Y:S02]  /*c950*/  FMUL.FTZ R31, R0.reuse, R111 ;  /* 0x0000006f001f7220 */ /* 0x040fe40000410000 */
[----:B------:R-:W-:Y:S01]  /*c960*/  FMUL.FTZ R35, R0, R107 ;  /* 0x0000006b00237220 */ /* 0x000fe20000410000 */
[----:B--2---:R-:W-:Y:S01]  /*c970*/  F2FP.PACK_AB R147, R116, R106 ;  /* 0x0000006a7493723e */ /* 0x004fe200000000ff */
[C---:B------:R-:W-:Y:S02]  /*c980*/  FMUL.FTZ R32, R2.reuse, R104 ;  /* 0x0000006802207220 */ /* 0x040fe40000410000 */
[C---:B------:R-:W-:Y:S02]  /*c990*/  FMUL.FTZ R36, R2.reuse, R100 ;  /* 0x0000006402247220 */ /* 0x040fe40000410000 */
[----:B------:R-:W-:Y:S01]  /*c9a0*/  FMUL.FTZ R37, R2, R101 ;  /* 0x0000006502257220 */ /* 0x000fe20000410000 */
[----:B------:R-:W-:Y:S01]  /*c9b0*/  MUFU.EX2 R104, R252 ;  /* 0x000000fc00687308 */ /* 0x000fe20000000800 */
[C---:B------:R-:W-:Y:S02]  /*c9c0*/  FMUL.FTZ R38, R0.reuse, R102 ;  /* 0x0000006600267220 */ /* 0x040fe40000410000 */
[----:B------:R-:W-:Y:S02]  /*c9d0*/  FMUL.FTZ R39, R0, R103 ;  /* 0x0000006700277220 */ /* 0x000fe40000410000 */
[----:B------:R-:W-:Y:S01]  /*c9e0*/  FMUL.FTZ R41, R2, R97 ;  /* 0x0000006102297220 */ /* 0x000fe20000410000 */
[----:B------:R-:W-:Y:S01]  /*c9f0*/  LDSM.16.MT88.4 R100, [R203+0x7000] ;  /* 0x00700000cb64783b */ /* 0x000fe20000004200 */
[C---:B------:R-:W-:Y:S02]  /*ca00*/  FMUL.FTZ R42, R0.reuse, R98 ;  /* 0x00000062002a7220 */ /* 0x040fe40000410000 */
[----:B------:R-:W-:Y:S01]  /*ca10*/  FMUL.FTZ R43, R0, R99 ;  /* 0x00000063002b7220 */ /* 0x000fe20000410000 */
[----:B------:R-:W-:Y:S01]  /*ca20*/  MUFU.EX2 R111, R150 ;  /* 0x00000096006f7308 */ /* 0x000fe20000000800 */
[C---:B------:R-:W-:Y:S02]  /*ca30*/  FMUL.FTZ R40, R2.reuse, R96 ;  /* 0x0000006002287220 */ /* 0x040fe40000410000 */
[----:B------:R-:W-:Y:S02]  /*ca40*/  FMUL.FTZ R45, R2, R93 ;  /* 0x0000005d022d7220 */ /* 0x000fe40000410000 */
[C---:B------:R-:W-:Y:S02]  /*ca50*/  FMUL.FTZ R46, R0.reuse, R94 ;  /* 0x0000005e002e7220 */ /* 0x040fe40000410000 */
[----:B------:R-:W-:Y:S02]  /*ca60*/  FMUL.FTZ R47, R0, R95 ;  /* 0x0000005f002f7220 */ /* 0x000fe40000410000 */
[C---:B------:R-:W-:Y:S01]  /*ca70*/  FMUL.FTZ R44, R2.reuse, R92 ;  /* 0x0000005c022c7220 */ /* 0x040fe20000410000 */
[----:B------:R-:W-:Y:S01]  /*ca80*/  MUFU.EX2 R150, R121 ;  /* 0x0000007900967308 */ /* 0x000fe20000000800 */
[C---:B------:R-:W-:Y:S02]  /*ca90*/  FMUL.FTZ R48, R2.reuse, R88 ;  /* 0x0000005802307220 */ /* 0x040fe40000410000 */
[----:B------:R-:W-:Y:S02]  /*caa0*/  FMUL.FTZ R49, R2, R89 ;  /* 0x0000005902317220 */ /* 0x000fe40000410000 */
[C---:B------:R-:W-:Y:S02]  /*cab0*/  FMUL.FTZ R50, R0.reuse, R90 ;  /* 0x0000005a00327220 */ /* 0x040fe40000410000 */
[----:B------:R-:W-:Y:S02]  /*cac0*/  FMUL.FTZ R51, R0, R91 ;  /* 0x0000005b00337220 */ /* 0x000fe40000410000 */
[----:B------:R-:W-:Y:S01]  /*cad0*/  FMUL.FTZ R53, R2, R85 ;  /* 0x0000005502357220 */ /* 0x000fe20000410000 */
[----:B------:R-:W-:Y:S01]  /*cae0*/  LDSM.16.MT88.4 R88, [R205+0x1800] ;  /* 0x00180000cd58783b */ /* 0x000fe20000004200 */
        /* <DEDUP_REMOVED lines=8> */
[C---:B------:R-:W-:Y:S02]  /*cb70*/  FMUL.FTZ R56, R2.reuse, R80 ;  /* 0x0000005002387220 */ /* 0x040fe40000410000 */
[C---:B------:R-:W-:Y:S02]  /*cb80*/  FMUL.FTZ R60, R2.reuse, R76 ;  /* 0x0000004c023c7220 */ /* 0x040fe40000410000 */
[----:B------:R-:W-:Y:S02]  /*cb90*/  FMUL.FTZ R61, R2, R77 ;  /* 0x0000004d023d7220 */ /* 0x000fe40000410000 */
[C---:B------:R-:W-:Y:S02]  /*cba0*/  FMUL.FTZ R62, R0.reuse, R78 ;  /* 0x0000004e003e7220 */ /* 0x040fe40000410000 */
[C---:B------:R-:W-:Y:S01]  /*cbb0*/  FMUL.FTZ R63, R0.reuse, R79 ;  /* 0x0000004f003f7220 */ /* 0x040fe20000410000 */
[----:B------:R-:W2:Y:S01]  /*cbc0*/  MUFU.EX2 R2, R155 ;  /* 0x0000009b00027308 */ /* 0x000ea20000000800 */
[----:B------:R-:W-:Y:S09]  /*cbd0*/  LDSM.16.MT88.4 R76, [R203+0x800] ;  /* 0x00080000cb4c783b */ /* 0x000ff20000004200 */
[----:B------:R5:W1:Y:S10]  /*cbe0*/  MUFU.EX2 R80, R154 ;  /* 0x0000009a00507308 */ /* 0x000a740000000800 */
[----:B------:R-:W1:Y:S10]  /*cbf0*/  MUFU.EX2 R110, R149 ;  /* 0x00000095006e7308 */ /* 0x000e740000000800 */
[----:B------:R-:W-:Y:S01]  /*cc00*/  MUFU.EX2 R149, R129 ;  /* 0x0000008100957308 */ /* 0x000fe20000000800 */
[----:B-----5:R-:W5:Y:S09]  /*cc10*/  LDL R154, [R1+0x4] ;  /* 0x00000400019a7983 */ /* 0x020f720000100800 */
[----:B------:R-:W-:Y:S10]  /*cc20*/  MUFU.EX2 R166, R166 ;  /* 0x000000a600a67308 */ /* 0x000ff40000000800 */
        /* <DEDUP_REMOVED lines=8> */
[----:B------:R-:W-:Y:S01]  /*ccb0*/  MUFU.EX2 R239, R239 ;  /* 0x000000ef00ef7308 */ /* 0x000fe20000000800 */
[C---:B---3--:R-:W-:Y:S01]  /*ccc0*/  FFMA.FTZ R6, R0.reuse, R11, R145 ;  /* 0x0000000b00067223 */ /* 0x048fe20000010091 */
[C---:B------:R-:W-:Y:S01]  /*ccd0*/  F2FP.PACK_AB R145, R7.reuse, R145 ;  /* 0x000000910791723e */ /* 0x040fe200000000ff */
[C---:B------:R-:W-:Y:S02]  /*cce0*/  FMUL.FTZ R11, R0.reuse, R131 ;  /* 0x00000083000b7220 */ /* 0x040fe40000410000 */
[----:B------:R-:W-:Y:S02]  /*ccf0*/  FADD.FTZ R105, R7, R6 ;  /* 0x0000000607697221 */ /* 0x000fe40000010000 */
[C---:B------:R-:W-:Y:S02]  /*cd00*/  FMUL.FTZ R6, R0.reuse, R134 ;  /* 0x0000008600067220 */ /* 0x040fe40000410000 */
[----:B------:R-:W-:Y:S01]  /*cd10*/  FMUL.FTZ R7, R0, R135 ;  /* 0x0000008700077220 */ /* 0x000fe20000410000 */
[----:B------:R-:W-:Y:S01]  /*cd20*/  MUFU.EX2 R240, R240 ;  /* 0x000000f000f07308 */ /* 0x000fe20000000800 */
[----:B----4-:R-:W-:Y:S04]  /*cd30*/  FADD.FTZ R0, R70, R148 ;  /* 0x0000009446007221 */ /* 0x010fe80000010000 */
[----:B--2---:R-:W-:Y:S01]  /*cd40*/  FADD.FTZ R0, R2, R0 ;  /* 0x0000000002007221 */ /* 0x004fe20000010000 */
[C---:B-1----:R-:W-:Y:S04]  /*cd50*/  HMMA.16816.F32 R4, R144.reuse, R72, R4 ;  /* 0x000000489004723c */ /* 0x042fe80000001804 */
[----:B------:R1:W-:Y:S01]  /*cd60*/  MUFU.EX2 R148, R128 ;  /* 0x0000008000947308 */ /* 0x0003e20000000800 */
[----:B------:R-:W-:Y:S03]  /*cd70*/  FADD.FTZ R0, R80, R0 ;  /* 0x0000000050007221 */ /* 0x000fe60000010000 */
[C---:B------:R-:W-:Y:S01]  /*cd80*/  HMMA.16816.F32 R8, R144.reuse, R74, R8 ;  /* 0x0000004a9008723c */ /* 0x040fe20000001808 */
[----:B------:R-:W2:Y:S03]  /*cd90*/  LDSM.16.MT88.4 R72, [R205] ;  /* 0x00000000cd48783b */ /* 0x000ea60000004200 */
[C---:B------:R-:W-:Y:S02]  /*cda0*/  FADD.FTZ R0, R71.reuse, R0 ;  /* 0x0000000047007221 */ /* 0x040fe40000010000 */
[----:B------:R-:W-:Y:S10]  /*cdb0*/  MUFU.EX2 R241, R241 ;  /* 0x000000f100f17308 */ /* 0x000ff40000000800 */
[----:B------:R-:W-:Y:S01]  /*cdc0*/  MUFU.EX2 R242, R242 ;  /* 0x000000f200f27308 */ /* 0x000fe20000000800 */
[----:B-1----:R-:W-:Y:S09]  /*cdd0*/  LDSM.16.MT88.4 R128, [R203+0x3800] ;  /* 0x00380000cb80783b */ /* 0x002ff20000004200 */
[----:B------:R-:W-:Y:S10]  /*cde0*/  MUFU.EX2 R153, R247 ;  /* 0x000000f700997308 */ /* 0x000ff40000000800 */
[----:B------:R-:W-:Y:S01]  /*cdf0*/  MUFU.EX2 R109, R151 ;  /* 0x00000097006d7308 */ /* 0x000fe20000000800 */
[C---:B--2---:R-:W-:Y:S09]  /*ce00*/  HMMA.16816.F32 R12, R144.reuse, R72, R12 ;  /* 0x00000048900c723c */ /* 0x044ff2000000180c */
[----:B------:R-:W-:Y:S01]  /*ce10*/  MUFU.EX2 R151, R251 ;  /* 0x000000fb00977308 */ /* 0x000fe20000000800 */
[C---:B------:R-:W-:Y:S01]  /*ce20*/  HMMA.16816.F32 R16, R144.reuse, R74, R16 ;  /* 0x0000004a9010723c */ /* 0x040fe20000001810 */
[----:B------:R-:W1:Y:S08]  /*ce30*/  LDSM.16.MT88.4 R72, [R204] ;  /* 0x00000000cc48783b */ /* 0x000e700000004200 */
[----:B------:R-:W2:Y:S10]  /*ce40*/  MUFU.EX2 R108, R152 ;  /* 0x00000098006c7308 */ /* 0x000eb40000000800 */
[----:B------:R-:W-:Y:S01]  /*ce50*/  MUFU.EX2 R152, R248 ;  /* 0x000000f800987308 */ /* 0x000fe20000000800 */
[C---:B-1----:R-:W-:Y:S08]  /*ce60*/  HMMA.16816.F32 R20, R144.reuse, R72, R20 ;  /* 0x000000489014723c */ /* 0x042ff00000001814 */
[C---:B------:R-:W-:Y:S01]  /*ce70*/  HMMA.16816.F32 R24, R144.reuse, R74, R24 ;  /* 0x0000004a9018723c */ /* 0x040fe20000001818 */
[----:B------:R-:W1:Y:S07]  /*ce80*/  LDSM.16.MT88.4 R72, [R216] ;  /* 0x00000000d848783b */ /* 0x000e6e0000004200 */
[C---:B-1----:R-:W-:Y:S08]  /*ce90*/  HMMA.16816.F32 R28, R144.reuse, R72, R28 ;  /* 0x00000048901c723c */ /* 0x042ff0000000181c */
[C---:B------:R-:W-:Y:S01]  /*cea0*/  HMMA.16816.F32 R32, R144.reuse, R74, R32 ;  /* 0x0000004a9020723c */ /* 0x040fe20000001820 */
[----:B------:R-:W1:Y:S02]  /*ceb0*/  LDSM.16.MT88.4 R72, [R203+0x4000] ;  /* 0x00400000cb48783b */ /* 0x000e640000004200 */
[----:B-----5:R-:W-:Y:S05]  /*cec0*/  ISETP.GT.AND P0, PT, R232, R154, PT ;  /* 0x0000009ae800720c */ /* 0x020fea0003f04270 */
        /* <DEDUP_REMOVED lines=9> */
[C---:B-1----:R-:W-:Y:S07]  /*cf60*/  HMMA.16816.F32 R60, R144.reuse, R72, R60 ;  /* 0x00000048903c723c */ /* 0x042fee000000183c */
[----:B------:R-:W-:Y:S01]  /*cf70*/  F2FP.PACK_AB R72, R2, R70 ;  /* 0x000000460248723e */ /* 0x000fe200000000ff */
[----:B------:R-:W-:Y:S01]  /*cf80*/  HMMA.16816.F32 R64, R144, R74, R64 ;  /* 0x0000004a9040723c */ /* 0x000fe20000001840 */
[----:B------:R-:W1:Y:S03]  /*cf90*/  MUFU.EX2 R70, R164 ;  /* 0x000000a400467308 */ /* 0x000e660000000800 */
[----:B------:R-:W-:Y:S03]  /*cfa0*/  F2FP.PACK_AB R73, R110, R111 ;  /* 0x0000006f6e49723e */ /* 0x000fe600000000ff */
[----:B------:R-:W-:Y:S02]  /*cfb0*/  F2FP.PACK_AB R74, R71, R80 ;  /* 0x00000050474a723e */ /* 0x000fe400000000ff */
[----:B------:R-:W3:Y:S02]  /*cfc0*/  LDSM.16.MT88.4 R80, [R205+0x800] ;  /* 0x00080000cd50783b */ /* 0x000ee40000004200 */
[----:B------:R-:W4:Y:S01]  /*cfd0*/  MUFU.EX2 R2, R163 ;  /* 0x000000a300027308 */ /* 0x000f220000000800 */
[----:B--2---:R-:W-:Y:S02]  /*cfe0*/  F2FP.PACK_AB R75, R108, R109 ;  /* 0x0000006d6c4b723e */ /* 0x004fe400000000ff */
[----:B------:R-:W-:Y:S05]  /*cff0*/  F2FP.PACK_AB R145, R148, R149 ;  /* 0x000000959491723e */ /* 0x000fea00000000ff */
[C---:B------:R-:W-:Y:S02]  /*d000*/  HMMA.16816.F32 R4, R72.reuse, R76, R4 ;  /* 0x0000004c4804723c */ /* 0x040fe40000001804 */
[----:B------:R-:W2:Y:S03]  /*d010*/  MUFU.EX2 R71, R161 ;  /* 0x000000a100477308 */ /* 0x000ea60000000800 */
[----:B-1----:R-:W-:Y:S03]  /*d020*/  FADD.FTZ R0, R70, R0 ;  /* 0x0000000046007221 */ /* 0x002fe60000010000 */
[C---:B------:R-:W-:Y:S01]  /*d030*/  HMMA.16816.F32 R8, R72.reuse, R78, R8 ;  /* 0x0000004e4808723c */ /* 0x040fe20000001808 */
[----:B------:R-:W1:Y:S03]  /*d040*/  LDSM.16.MT88.4 R76, [R204+0x800] ;  /* 0x00080000cc4c783b */ /* 0x000e660000004200 */
[----:B------:R-:W-:Y:S01]  /*d050*/  MUFU.EX2 R144, R125 ;  /* 0x0000007d00907308 */ /* 0x000fe20000000800 */
[----:B----4-:R-:W-:Y:S04]  /*d060*/  FADD.FTZ R0, R2, R0 ;  /* 0x0000000002007221 */ /* 0x010fe80000010000 */
[----:B------:R-:W-:Y:S05]  /*d070*/  FADD.FTZ R0, R84, R0 ;  /* 0x0000000054007221 */ /* 0x000fea0000010000 */
[----:B------:R-:W-:Y:S01]  /*d080*/  MUFU.EX2 R146, R124 ;  /* 0x0000007c00927308 */ /* 0x000fe20000000800 */
[C---:B--2---:R-:W-:Y:S01]  /*d090*/  FADD.FTZ R0, R71.reuse, R0 ;  /* 0x0000000047007221 */ /* 0x044fe20000010000 */
[C---:B---3--:R-:W-:Y:S08]  /*d0a0*/  HMMA.16816.F32 R12, R72.reuse, R80, R12 ;  /* 0x00000050480c723c */ /* 0x048ff0000000180c */
        /* <DEDUP_REMOVED lines=18> */
[----:B------:R-:W-:Y:S01]  /*d1d0*/  HMMA.16816.F32 R64, R72, R82, R64 ;  /* 0x000000524840723c */ /* 0x000fe20000001840 */
[----:B------:R-:W2:Y:S06]  /*d1e0*/  LDSM.16.MT88.4 R80, [R205+0x1000] ;  /* 0x00100000cd50783b */ /* 0x000eac0000004200 */
[----:B------:R-:W-:Y:S02]  /*d1f0*/  F2FP.PACK_AB R74, R71, R84 ;  /* 0x00000054474a723e */ /* 0x000fe400000000ff */
[----:B------:R-:W3:Y:S01]  /*d200*/  LDSM.16.MT88.4 R84, [R204+0x1000] ;  /* 0x00100000cc54783b */ /* 0x000ee20000004200 */
[----:B------:R-:W-:Y:S02]  /*d210*/  MUFU.EX2 R71, R169 ;  /* 0x000000a900477308 */ /* 0x000fe40000000800 */
[----:B------:R-:W-:Y:S02]  /*d220*/  F2FP.PACK_AB R72, R2, R70 ;  /* 0x000000460248723e */ /* 0x000fe400000000ff */
[----:B------:R-:W-:Y:S02]  /*d230*/  F2FP.PACK_AB R73, R157, R158 ;  /* 0x0000009e9d49723e */ /* 0x000fe400000000ff */
[----:B------:R-:W-:Y:S04]  /*d240*/  F2FP.PACK_AB R75, R160, R159 ;  /* 0x0000009fa04b723e */ /* 0x000fe800000000ff */
[----:B------:R-:W4:Y:S03]  /*d250*/  MUFU.EX2 R70, R172 ;  /* 0x000000ac00467308 */ /* 0x000f260000000800 */
[C---:B-1----:R-:W-:Y:S07]  /*d260*/  HMMA.16816.F32 R4, R72.reuse, R76, R4 ;  /* 0x0000004c4804723c */ /* 0x042fee0000001804 */
[----:B------:R-:W1:Y:S01]  /*d270*/  MUFU.EX2 R2, R171 ;  /* 0x000000ab00027308 */ /* 0x000e620000000800 */
[C---:B------:R-:W-:Y:S01]  /*d280*/  HMMA.16816.F32 R8, R72.reuse, R78, R8 ;  /* 0x0000004e4808723c */ /* 0x040fe20000001808 */
[----:B------:R-:W5:Y:S07]  /*d290*/  LDSM.16.MT88.4 R76, [R206+0x1000] ;  /* 0x00100000ce4c783b */ /* 0x000f6e0000004200 */
[C---:B--2---:R-:W-:Y:S04]  /*d2a0*/  HMMA.16816.F32 R12, R72.reuse, R80, R12 ;  /* 0x00000050480c723c */ /* 0x044fe8000000180c */
[----:B----4-:R-:W-:Y:S04]  /*d2b0*/  FADD.FTZ R0, R70, R0 ;  /* 0x0000000046007221 */ /* 0x010fe80000010000 */
[C---:B------:R-:W-:Y:S01]  /*d2c0*/  HMMA.16816.F32 R16, R72.reuse, R82, R16 ;  /* 0x000000524810723c */ /* 0x040fe20000001810 */
[----:B------:R-:W2:Y:S03]  /*d2d0*/  LDSM.16.MT88.4 R80, [R203+0x5000] ;  /* 0x00500000cb50783b */ /* 0x000ea60000004200 */
[----:B-1----:R-:W-:Y:S04]  /*d2e0*/  FADD.FTZ R0, R2, R0 ;  /* 0x0000000002007221 */ /* 0x002fe80000010000 */
[C---:B---3--:R-:W-:Y:S04]  /*d2f0*/  HMMA.16816.F32 R20, R72.reuse, R84, R20 ;  /* 0x000000544814723c */ /* 0x048fe80000001814 */
[----:B------:R-:W-:Y:S04]  /*d300*/  FADD.FTZ R0, R92, R0 ;  /* 0x000000005c007221 */ /* 0x000fe80000010000 */
[C---:B------:R-:W-:Y:S01]  /*d310*/  HMMA.16816.F32 R24, R72.reuse, R86, R24 ;  /* 0x000000564818723c */ /* 0x040fe20000001818 */
[----:B------:R-:W1:Y:S03]  /*d320*/  LDSM.16.MT88.4 R84, [R205+0x5000] ;  /* 0x00500000cd54783b */ /* 0x000e660000004200 */
[----:B------:R-:W-:Y:S04]  /*d330*/  FADD.FTZ R0, R71, R0 ;  /* 0x0000000047007221 */ /* 0x000fe80000010000 */
[C---:B-----5:R-:W-:Y:S08]  /*d340*/  HMMA.16816.F32 R28, R72.reuse, R76, R28 ;  /* 0x0000004c481c723c */ /* 0x060ff0000000181c */
        /* <DEDUP_REMOVED lines=8> */
[C---:B---3--:R-:W-:Y:S07]  /*d3d0*/  HMMA.16816.F32 R52, R72.reuse, R76, R52 ;  /* 0x0000004c4834723c */ /* 0x048fee0000001834 */
[----:B------:R-:W-:Y:S01]  /*d3e0*/  F2FP.PACK_AB R76, R2, R70 ;  /* 0x00000046024c723e */ /* 0x000fe200000000ff */
[C---:B------:R-:W-:Y:S01]  /*d3f0*/  HMMA.16816.F32 R56, R72.reuse, R78, R56 ;  /* 0x0000004e4838723c */ /* 0x040fe20000001838 */
[----:B------:R-:W3:Y:S03]  /*d400*/  MUFU.EX2 R70, R238 ;  /* 0x000000ee00467308 */ /* 0x000ee60000000800 */
[----:B------:R-:W-:Y:S03]  /*d410*/  F2FP.PACK_AB R77, R165, R166 ;  /* 0x000000a6a54d723e */ /* 0x000fe600000000ff */
[----:B------:R-:W-:Y:S01]  /*d420*/  F2FP.PACK_AB R78, R71, R92 ;  /* 0x0000005c474e723e */ /* 0x000fe200000000ff */
[C---:B--2---:R-:W-:Y:S01]  /*d430*/  HMMA.16816.F32 R60, R72.reuse, R80, R60 ;  /* 0x00000050483c723c */ /* 0x044fe2000000183c */
[----:B------:R-:W-:Y:S02]  /*d440*/  LDSM.16.MT88.4 R92, [R205+0x2000] ;  /* 0x00200000cd5c783b */ /* 0x000fe40000004200 */
[----:B------:R-:W2:Y:S01]  /*d450*/  MUFU.EX2 R2, R237 ;  /* 0x000000ed00027308 */ /* 0x000ea20000000800 */
[----:B------:R-:W-:Y:S04]  /*d460*/  F2FP.PACK_AB R79, R168, R167 ;  /* 0x000000a7a84f723e */ /* 0x000fe800000000ff */
[----:B------:R-:W-:Y:S01]  /*d470*/  HMMA.16816.F32 R64, R72, R82, R64 ;  /* 0x000000524840723c */ /* 0x000fe20000001840 */
[----:B------:R-:W4:Y:S04]  /*d480*/  LDSM.16.MT88.4 R72, [R204+0x1800] ;  /* 0x00180000cc48783b */ /* 0x000f280000004200 */
[----:B------:R-:W5:Y:S03]  /*d490*/  MUFU.EX2 R71, R235 ;  /* 0x000000eb00477308 */ /* 0x000f660000000800 */
[C---:B-1----:R-:W-:Y:S01]  /*d4a0*/  HMMA.16816.F32 R4, R76.reuse, R84, R4 ;  /* 0x000000544c04723c */ /* 0x042fe20000001804 */
[----:B------:R-:W1:Y:S04]  /*d4b0*/  LDSM.16.MT88.4 R80, [R206+0x1800] ;  /* 0x00180000ce50783b */ /* 0x000e680000004200 */
[----:B---3--:R-:W-:Y:S03]  /*d4c0*/  FADD.FTZ R0, R70, R0 ;  /* 0x0000000046007221 */ /* 0x008fe60000010000 */
[C---:B------:R-:W-:Y:S01]  /*d4d0*/  HMMA.16816.F32 R8, R76.reuse, R86, R8 ;  /* 0x000000564c08723c */ /* 0x040fe20000001808 */
[----:B------:R-:W3:Y:S03]  /*d4e0*/  LDSM.16.MT88.4 R84, [R203+0x5800] ;  /* 0x00580000cb54783b */ /* 0x000ee60000004200 */
[----:B--2---:R-:W-:Y:S04]  /*d4f0*/  FADD.FTZ R0, R2, R0 ;  /* 0x0000000002007221 */ /* 0x004fe80000010000 */
[C---:B------:R-:W-:Y:S04]  /*d500*/  HMMA.16816.F32 R12, R76.reuse, R88, R12 ;  /* 0x000000584c0c723c */ /* 0x040fe8000000180c */
[----:B------:R-:W-:Y:S04]  /*d510*/  FADD.FTZ R0, R96, R0 ;  /* 0x0000000060007221 */ /* 0x000fe80000010000 */
[C---:B------:R-:W-:Y:S01]  /*d520*/  HMMA.16816.F32 R16, R76.reuse, R90, R16 ;  /* 0x0000005a4c10723c */ /* 0x040fe20000001810 */
[----:B------:R-:W-:Y:S03]  /*d530*/  LDSM.16.MT88.4 R88, [R204+0x5800] ;  /* 0x00580000cc58783b */ /* 0x000fe60000004200 */
[C---:B-----5:R-:W-:Y:S04]  /*d540*/  FADD.FTZ R0, R71.reuse, R0 ;  /* 0x0000000047007221 */ /* 0x060fe80000010000 */
[C---:B----4-:R-:W-:Y:S08]  /*d550*/  HMMA.16816.F32 R20, R76.reuse, R72, R20 ;  /* 0x000000484c14723c */ /* 0x050ff00000001814 */
[C---:B------:R-:W-:Y:S01]  /*d560*/  HMMA.16816.F32 R24, R76.reuse, R74, R24 ;  /* 0x0000004a4c18723c */ /* 0x040fe20000001818 */
[----:B------:R-:W2:Y:S07]  /*d570*/  LDSM.16.MT88.4 R72, [R205+0x5800] ;  /* 0x00580000cd48783b */ /* 0x000eae0000004200 */
[C---:B-1----:R-:W-:Y:S08]  /*d580*/  HMMA.16816.F32 R28, R76.reuse, R80, R28 ;  /* 0x000000504c1c723c */ /* 0x042ff0000000181c */
[C---:B------:R-:W-:Y:S01]  /*d590*/  HMMA.16816.F32 R32, R76.reuse, R82, R32 ;  /* 0x000000524c20723c */ /* 0x040fe20000001820 */
[----:B------:R-:W1:Y:S07]  /*d5a0*/  LDSM.16.MT88.4 R80, [R206+0x5800] ;  /* 0x00580000ce50783b */ /* 0x000e6e0000004200 */
[C---:B---3--:R-:W-:Y:S08]  /*d5b0*/  HMMA.16816.F32 R36, R76.reuse, R84, R36 ;  /* 0x000000544c24723c */ /* 0x048ff00000001824 */
[C---:B------:R-:W-:Y:S01]  /*d5c0*/  HMMA.16816.F32 R40, R76.reuse, R86, R40 ;  /* 0x000000564c28723c */ /* 0x040fe20000001828 */
[----:B------:R-:W3:Y:S07]  /*d5d0*/  LDSM.16.MT88.4 R84, [R203+0x2000] ;  /* 0x00200000cb54783b */ /* 0x000eee0000004200 */
[C---:B--2---:R-:W-:Y:S07]  /*d5e0*/  HMMA.16816.F32 R44, R76.reuse, R72, R44 ;  /* 0x000000484c2c723c */ /* 0x044fee000000182c */
[----:B------:R-:W-:Y:S01]  /*d5f0*/  F2FP.PACK_AB R72, R2, R70 ;  /* 0x000000460248723e */ /* 0x000fe200000000ff */
[C---:B------:R-:W-:Y:S01]  /*d600*/  HMMA.16816.F32 R48, R76.reuse, R74, R48 ;  /* 0x0000004a4c30723c */ /* 0x040fe20000001830 */
[----:B------:R-:W-:Y:S03]  /*d610*/  MUFU.EX2 R70, R245 ;  /* 0x000000f500467308 */ /* 0x000fe60000000800 */
[----:B------:R-:W-:Y:S03]  /*d620*/  F2FP.PACK_AB R73, R174, R173 ;  /* 0x000000adae49723e */ /* 0x000fe600000000ff */
[----:B------:R-:W-:Y:S01]  /*d630*/  F2FP.PACK_AB R74, R71, R96 ;  /* 0x00000060474a723e */ /* 0x000fe200000000ff */
[C---:B------:R-:W-:Y:S03]  /*d640*/  HMMA.16816.F32 R52, R76.reuse, R88, R52 ;  /* 0x000000584c34723c */ /* 0x040fe60000001834 */
[----:B------:R-:W2:Y:S01]  /*d650*/  MUFU.EX2 R96, R244 ;  /* 0x000000f400607308 */ /* 0x000ea20000000800 */
[----:B------:R-:W-:Y:S04]  /*d660*/  F2FP.PACK_AB R75, R228, R175 ;  /* 0x000000afe44b723e */ /* 0x000fe800000000ff */
[C---:B------:R-:W-:Y:S01]  /*d670*/  HMMA.16816.F32 R56, R76.reuse, R90, R56 ;  /* 0x0000005a4c38723c */ /* 0x040fe20000001838 */
[----:B------:R-:W4:Y:S04]  /*d680*/  LDSM.16.MT88.4 R88, [R204+0x2000] ;  /* 0x00200000cc58783b */ /* 0x000f280000004200 */
[----:B------:R-:W5:Y:S03]  /*d690*/  MUFU.EX2 R71, R243 ;  /* 0x000000f300477308 */ /* 0x000f660000000800 */
[C---:B-1----:R-:W-:Y:S07]  /*d6a0*/  HMMA.16816.F32 R60, R76.reuse, R80, R60 ;  /* 0x000000504c3c723c */ /* 0x042fee000000183c */
[----:B------:R-:W1:Y:S01]  /*d6b0*/  MUFU.EX2 R2, R246 ;  /* 0x000000f600027308 */ /* 0x000e620000000800 */
[----:B------:R-:W-:Y:S01]  /*d6c0*/  HMMA.16816.F32 R64, R76, R82, R64 ;  /* 0x000000524c40723c */ /* 0x000fe20000001840 */
[----:B------:R-:W4:Y:S03]  /*d6d0*/  LDSM.16.MT88.4 R76, [R206+0x2000] ;  /* 0x00200000ce4c783b */ /* 0x000f260000004200 */
[----:B--2---:R-:W-:Y:S04]  /*d6e0*/  FADD.FTZ R0, R96, R0 ;  /* 0x0000000060007221 */ /* 0x004fe80000010000 */
[C---:B---3--:R-:W-:Y:S01]  /*d6f0*/  HMMA.16816.F32 R4, R72.reuse, R84, R4 ;  /* 0x000000544804723c */ /* 0x048fe20000001804 */
[----:B------:R-:W2:Y:S04]  /*d700*/  LDSM.16.MT88.4 R80, [R203+0x6000] ;  /* 0x00600000cb50783b */ /* 0x000ea80000004200 */
[C---:B-----5:R-:W-:Y:S03]  /*d710*/  FADD.FTZ R0, R71.reuse, R0 ;  /* 0x0000000047007221 */ /* 0x060fe60000010000 */
[C---:B------:R-:W-:Y:S01]  /*d720*/  HMMA.16816.F32 R8, R72.reuse, R86, R8 ;  /* 0x000000564808723c */ /* 0x040fe20000001808 */
[----:B------:R-:W3:Y:S03]  /*d730*/  LDSM.16.MT88.4 R84, [R205+0x6000] ;  /* 0x00600000cd54783b */ /* 0x000ee60000004200 */
[----:B------:R-:W-:Y:S04]  /*d740*/  FADD.FTZ R0, R70, R0 ;  /* 0x0000000046007221 */ /* 0x000fe80000010000 */
[C---:B------:R-:W-:Y:S04]  /*d750*/  HMMA.16816.F32 R12, R72.reuse, R92, R12 ;  /* 0x0000005c480c723c */ /* 0x040fe8000000180c */
[----:B-1----:R-:W-:Y:S04]  /*d760*/  FADD.FTZ R0, R2, R0 ;  /* 0x0000000002007221 */ /* 0x002fe80000010000 */
[C---:B------:R-:W-:Y:S01]  /*d770*/  HMMA.16816.F32 R16, R72.reuse, R94, R16 ;  /* 0x0000005e4810723c */ /* 0x040fe20000001810 */
[----:B------:R-:W1:Y:S07]  /*d780*/  LDSM.16.MT88.4 R92, [R204+0x6000] ;  /* 0x00600000cc5c783b */ /* 0x000e6e0000004200 */
[C---:B----4-:R-:W-:Y:S08]  /*d790*/  HMMA.16816.F32 R20, R72.reuse, R88, R20 ;  /* 0x000000584814723c */ /* 0x050ff00000001814 */
[C---:B------:R-:W-:Y:S01]  /*d7a0*/  HMMA.16816.F32 R24, R72.reuse, R90, R24 ;  /* 0x0000005a4818723c */ /* 0x040fe20000001818 */
[----:B------:R-:W4:Y:S07]  /*d7b0*/  LDSM.16.MT88.4 R88, [R206+0x6000] ;  /* 0x00600000ce58783b */ /* 0x000f2e0000004200 */
[C---:B------:R-:W-:Y:S07]  /*d7c0*/  HMMA.16816.F32 R28, R72.reuse, R76, R28 ;  /* 0x0000004c481c723c */ /* 0x040fee000000181c */
[----:B------:R-:W-:Y:S01]  /*d7d0*/  F2FP.PACK_AB R76, R71, R96 ;  /* 0x00000060474c723e */ /* 0x000fe200000000ff */
[C---:B------:R-:W-:Y:S01]  /*d7e0*/  HMMA.16816.F32 R32, R72.reuse, R78, R32 ;  /* 0x0000004e4820723c */ /* 0x040fe20000001820 */
[----:B------:R-:W-:Y:S01]  /*d7f0*/  LDSM.16.MT88.4 R96, [R205+0x6800] ;  /* 0x00680000cd60783b */ /* 0x000fe20000004200 */
[----:B------:R-:W5:Y:S02]  /*d800*/  MUFU.EX2 R71, R249 ;  /* 0x000000f900477308 */ /* 0x000f640000000800 */
[----:B------:R-:W-:Y:S03]  /*d810*/  F2FP.PACK_AB R77, R240, R239 ;  /* 0x000000eff04d723e */ /* 0x000fe600000000ff */
[----:B------:R-:W-:Y:S01]  /*d820*/  F2FP.PACK_AB R78, R2, R70 ;  /* 0x00000046024e723e */ /* 0x000fe200000000ff */
[C---:B--2---:R-:W-:Y:S04]  /*d830*/  HMMA.16816.F32 R36, R72.reuse, R80, R36 ;  /* 0x000000504824723c */ /* 0x044fe80000001824 */
[----:B------:R-:W-:Y:S01]  /*d840*/  F2FP.PACK_AB R79, R242, R241 ;  /* 0x000000f1f24f723e */ /* 0x000fe200000000ff */
[----:B------:R-:W2:Y:S03]  /*d850*/  MUFU.EX2 R70, R250 ;  /* 0x000000fa00467308 */ /* 0x000ea60000000800 */
[C---:B------:R-:W-:Y:S01]  /*d860*/  HMMA.16816.F32 R40, R72.reuse, R82, R40 ;  /* 0x000000524828723c */ /* 0x040fe20000001828 */
[----:B------:R-:W4:Y:S06]  /*d870*/  LDSM.16.MT88.4 R80, [R203+0x2800] ;  /* 0x00280000cb50783b */ /* 0x000f2c0000004200 */
[----:B------:R-:W4:Y:S01]  /*d880*/  MUFU.EX2 R2, R117 ;  /* 0x0000007500027308 */ /* 0x000f220000000800 */
[C---:B---3--:R-:W-:Y:S04]  /*d890*/  HMMA.16816.F32 R44, R72.reuse, R84, R44 ;  /* 0x00000054482c723c */ /* 0x048fe8000000182c */
[----:B-----5:R-:W-:Y:S04]  /*d8a0*/  FADD.FTZ R0, R71, R0 ;  /* 0x0000000047007221 */ /* 0x020fe80000010000 */
[C---:B------:R-:W-:Y:S01]  /*d8b0*/  HMMA.16816.F32 R48, R72.reuse, R86, R48 ;  /* 0x000000564830723c */ /* 0x040fe20000001830 */
[----:B------:R-:W3:Y:S03]  /*d8c0*/  LDSM.16.MT88.4 R84, [R205+0x2800] ;  /* 0x00280000cd54783b */ /* 0x000ee60000004200 */
[----:B--2---:R-:W-:Y:S04]  /*d8d0*/  FADD.FTZ R0, R70, R0 ;  /* 0x0000000046007221 */ /* 0x004fe80000010000 */
[C---:B-1----:R-:W-:Y:S04]  /*d8e0*/  HMMA.16816.F32 R52, R72.reuse, R92, R52 ;  /* 0x0000005c4834723c */ /* 0x042fe80000001834 */
[----:B------:R-:W-:Y:S04]  /*d8f0*/  FADD.FTZ R0, R104, R0 ;  /* 0x0000000068007221 */ /* 0x000fe80000010000 */
[C---:B------:R-:W-:Y:S01]  /*d900*/  HMMA.16816.F32 R56, R72.reuse, R94, R56 ;  /* 0x0000005e4838723c */ /* 0x040fe20000001838 */
[----:B------:R-:W1:Y:S03]  /*d910*/  LDSM.16.MT88.4 R92, [R204+0x2800] ;  /* 0x00280000cc5c783b */ /* 0x000e660000004200 */
[----:B----4-:R-:W-:Y:S04]  /*d920*/  FADD.FTZ R0, R2, R0 ;  /* 0x0000000002007221 */ /* 0x010fe80000010000 */
[C---:B------:R-:W-:Y:S08]  /*d930*/  HMMA.16816.F32 R60, R72.reuse, R88, R60 ;  /* 0x00000058483c723c */ /* 0x040ff0000000183c */
[----:B------:R-:W-:Y:S01]  /*d940*/  HMMA.16816.F32 R64, R72, R90, R64 ;  /* 0x0000005a4840723c */ /* 0x000fe20000001840 */
[----:B------:R-:W2:Y:S07]  /*d950*/  LDSM.16.MT88.4 R72, [R206+0x2800] ;  /* 0x00280000ce48783b */ /* 0x000eae0000004200 */
[C---:B------:R-:W-:Y:S01]  /*d960*/  HMMA.16816.F32 R4, R76.reuse, R80, R4 ;  /* 0x000000504c04723c */ /* 0x040fe20000001804 */
[----:B------:R-:W4:Y:S07]  /*d970*/  LDSM.16.MT88.4 R88, [R203+0x6800] ;  /* 0x00680000cb58783b */ /* 0x000f2e0000004200 */
[C---:B------:R-:W-:Y:S01]  /*d980*/  HMMA.16816.F32 R8, R76.reuse, R82, R8 ;  /* 0x000000524c08723c */ /* 0x040fe20000001808 */
[----:B------:R-:W5:Y:S07]  /*d990*/  LDSM.16.MT88.4 R80, [R204+0x6800] ;  /* 0x00680000cc50783b */ /* 0x000f6e0000004200 */
[C---:B---3--:R-:W-:Y:S08]  /*d9a0*/  HMMA.16816.F32 R12, R76.reuse, R84, R12 ;  /* 0x000000544c0c723c */ /* 0x048ff0000000180c */
[C---:B------:R-:W-:Y:S01]  /*d9b0*/  HMMA.16816.F32 R16, R76.reuse, R86, R16 ;  /* 0x000000564c10723c */ /* 0x040fe20000001810 */
[----:B------:R-:W3:Y:S07]  /*d9c0*/  LDSM.16.MT88.4 R84, [R206+0x6800] ;  /* 0x00680000ce54783b */ /* 0x000eee0000004200 */
[C---:B-1----:R-:W-:Y:S08]  /*d9d0*/  HMMA.16816.F32 R20, R76.reuse, R92, R20 ;  /* 0x0000005c4c14723c */ /* 0x042ff00000001814 */
[C---:B------:R-:W-:Y:S01]  /*d9e0*/  HMMA.16816.F32 R24, R76.reuse, R94, R24 ;  /* 0x0000005e4c18723c */ /* 0x040fe20000001818 */
[----:B------:R-:W-:Y:S07]  /*d9f0*/  LDSM.16.MT88.4 R92, [R205+0x3000] ;  /* 0x00300000cd5c783b */ /* 0x000fee0000004200 */
[C---:B--2---:R-:W-:Y:S07]  /*da00*/  HMMA.16816.F32 R28, R76.reuse, R72, R28 ;  /* 0x000000484c1c723c */ /* 0x044fee000000181c */
[----:B------:R-:W-:Y:S01]  /*da10*/  F2FP.PACK_AB R72, R70, R71 ;  /* 0x000000474648723e */ /* 0x000fe200000000ff */
[C---:B------:R-:W-:Y:S01]  /*da20*/  HMMA.16816.F32 R32, R76.reuse, R74, R32 ;  /* 0x0000004a4c20723c */ /* 0x040fe20000001820 */
[----:B------:R-:W-:Y:S03]  /*da30*/  MUFU.EX2 R70, R132 ;  /* 0x0000008400467308 */ /* 0x000fe60000000800 */
[----:B------:R-:W-:Y:S03]  /*da40*/  F2FP.PACK_AB R73, R152, R153 ;  /* 0x000000999849723e */ /* 0x000fe600000000ff */
[----:B------:R-:W-:Y:S01]  /*da50*/  F2FP.PACK_AB R74, R2, R104 ;  /* 0x00000068024a723e */ /* 0x000fe200000000ff */
[C---:B----4-:R-:W-:Y:S03]  /*da60*/  HMMA.16816.F32 R36, R76.reuse, R88, R36 ;  /* 0x000000584c24723c */ /* 0x050fe60000001824 */
[----:B------:R-:W1:Y:S01]  /*da70*/  MUFU.EX2 R2, R120 ;  /* 0x0000007800027308 */ /* 0x000e620000000800 */
[----:B------:R-:W-:Y:S04]  /*da80*/  F2FP.PACK_AB R75, R150, R151 ;  /* 0x00000097964b723e */ /* 0x000fe800000000ff */
[C---:B------:R-:W-:Y:S01]  /*da90*/  HMMA.16816.F32 R40, R76.reuse, R90, R40 ;  /* 0x0000005a4c28723c */ /* 0x040fe20000001828 */
[----:B------:R-:W2:Y:S04]  /*daa0*/  LDSM.16.MT88.4 R88, [R203+0x3000] ;  /* 0x00300000cb58783b */ /* 0x000ea80000004200 */
[----:B------:R-:W4:Y:S03]  /*dab0*/  MUFU.EX2 R71, R133 ;  /* 0x0000008500477308 */ /* 0x000f260000000800 */
[C---:B------:R-:W-:Y:S08]  /*dac0*/  HMMA.16816.F32 R44, R76.reuse, R96, R44 ;  /* 0x000000604c2c723c */ /* 0x040ff0000000182c */
[C---:B------:R-:W-:Y:S01]  /*dad0*/  HMMA.16816.F32 R48, R76.reuse, R98, R48 ;  /* 0x000000624c30723c */ /* 0x040fe20000001830 */
[----:B------:R-:W-:Y:S03]  /*dae0*/  LDSM.16.MT88.4 R96, [R206+0x3000] ;  /* 0x00300000ce60783b */ /* 0x000fe60000004200 */
[----:B-1----:R-:W-:Y:S04]  /*daf0*/  FADD.FTZ R0, R2, R0 ;  /* 0x0000000002007221 */ /* 0x002fe80000010000 */
[C---:B-----5:R-:W-:Y:S01]  /*db00*/  HMMA.16816.F32 R52, R76.reuse, R80, R52 ;  /* 0x000000504c34723c */ /* 0x060fe20000001834 */
[----:B------:R-:W-:Y:S03]  /*db10*/  LDSM.16.MT88.4 R120, [R205+0x3800] ;  /* 0x00380000cd78783b */ /* 0x000fe60000004200 */
[C---:B------:R-:W-:Y:S01]  /*db20*/  FADD.FTZ R0, R144.reuse, R0 ;  /* 0x0000000090007221 */ /* 0x040fe20000010000 */
[----:B------:R-:W-:Y:S01]  /*db30*/  F2FP.PACK_AB R144, R144, R2 ;  /* 0x000000029090723e */ /* 0x000fe200000000ff */
[----:B------:R-:W-:Y:S01]  /*db40*/  FADD.FTZ R2, R106, R105 ;  /* 0x000000696a027221 */ /* 0x000fe20000010000 */
[----:B----4-:R-:W-:Y:S01]  /*db50*/  F2FP.PACK_AB R147, R70, R71 ;  /* 0x000000474693723e */ /* 0x010fe200000000ff */
[C---:B------:R-:W-:Y:S01]  /*db60*/  HMMA.16816.F32 R56, R76.reuse, R82, R56 ;  /* 0x000000524c38723c */ /* 0x040fe20000001838 */
[----:B------:R-:W1:Y:S03]  /*db70*/  LDSM.16.MT88.4 R80, [R204+0x3000] ;  /* 0x00300000cc50783b */ /* 0x000e660000004200 */
[----:B------:R-:W-:Y:S01]  /*db80*/  FADD.FTZ R0, R146, R0 ;  /* 0x0000000092007221 */ /* 0x000fe20000010000 */
[C---:B------:R-:W-:Y:S03]  /*db90*/  F2FP.PACK_AB R146, R68.reuse, R146 ;  /* 0x000000924492723e */ /* 0x040fe600000000ff */
[C---:B---3--:R-:W-:Y:S01]  /*dba0*/  HMMA.16816.F32 R60, R76.reuse, R84, R60 ;  /* 0x000000544c3c723c */ /* 0x048fe2000000183c */
[----:B------:R-:W-:Y:S03]  /*dbb0*/  LDSM.16.MT88.4 R104, [R206+0x3800] ;  /* 0x00380000ce68783b */ /* 0x000fe60000004200 */
[----:B------:R-:W-:Y:S02]  /*dbc0*/  FADD.FTZ R247, R68, R0 ;  /* 0x0000000044f77221 */ /* 0x000fe40000010000 */
[----:B------:R-:W-:Y:S02]  /*dbd0*/  FADD.FTZ R0, R116, R2 ;  /* 0x0000000274007221 */ /* 0x000fe40000010000 */
[----:B------:R-:W-:Y:S01]  /*dbe0*/  HMMA.16816.F32 R64, R76, R86, R64 ;  /* 0x000000564c40723c */ /* 0x000fe20000001840 */
[----:B------:R-:W3:Y:S03]  /*dbf0*/  LDSM.16.MT88.4 R76, [R205+0x7000] ;  /* 0x00700000cd4c783b */ /* 0x000ee60000004200 */
[----:B------:R-:W-:Y:S04]  /*dc00*/  FADD.FTZ R0, R111, R0 ;  /* 0x000000006f007221 */ /* 0x000fe80000010000 */
[C---:B--2---:R-:W-:Y:S01]  /*dc10*/  HMMA.16816.F32 R4, R72.reuse, R88, R4 ;  /* 0x000000584804723c */ /* 0x044fe20000001804 */
[----:B------:R-:W2:Y:S04]  /*dc20*/  LDSM.16.MT88.4 R84, [R204+0x7000] ;  /* 0x00700000cc54783b */ /* 0x000ea80000004200 */
        /* <DEDUP_REMOVED lines=8> */
[C---:B-1----:R-:W-:Y:S04]  /*dcb0*/  HMMA.16816.F32 R20, R72.reuse, R80, R20 ;  /* 0x000000504814723c */ /* 0x042fe80000001814 */
[----:B------:R-:W-:Y:S04]  /*dcc0*/  FADD.FTZ R0, R157, R0 ;  /* 0x000000009d007221 */ /* 0x000fe80000010000 */
[C---:B------:R-:W-:Y:S01]  /*dcd0*/  HMMA.16816.F32 R24, R72.reuse, R82, R24 ;  /* 0x000000524818723c */ /* 0x040fe20000001818 */
[----:B------:R-:W1:Y:S03]  /*dce0*/  LDSM.16.MT88.4 R80, [R206+0x7000] ;  /* 0x00700000ce50783b */ /* 0x000e660000004200 */
        /* <DEDUP_REMOVED lines=16> */
[C---:B------:R-:W-:Y:S04]  /*ddf0*/  HMMA.16816.F32 R56, R72.reuse, R86, R56 ;  /* 0x000000564838723c */ /* 0x040fe80000001838 */
[----:B------:R-:W-:Y:S04]  /*de00*/  FADD.FTZ R0, R175, R0 ;  /* 0x00000000af007221 */ /* 0x000fe80000010000 */
[C---:B-1----:R-:W-:Y:S04]  /*de10*/  HMMA.16816.F32 R60, R72.reuse, R80, R60 ;  /* 0x00000050483c723c */ /* 0x042fe8000000183c */
        /* <DEDUP_REMOVED lines=25> */
[----:B------:R-:W-:Y:S01]  /*dfb0*/  FADD.FTZ R2, R71, R0 ;  /* 0x0000000047027221 */ /* 0x000fe20000010000 */
[----:B------:R-:W-:Y:S02]  /*dfc0*/  IADD3 R0, R232, -0x1, RZ ;  /* 0xffffffffe8007810 */ /* 0x000fe40007ffe0ff */
[----:B------:R-:W-:Y:S01]  /*dfd0*/  MOV R71, R3 ;  /* 0x0000000300477202 */ /* 0x000fe20000000f00 */
[C---:B------:R-:W-:Y:S04]  /*dfe0*/  HMMA.16816.F32 R92, R144.reuse, R88, R44 ;  /* 0x00000058905c723c */ /* 0x040fe8000000182c */
[----:B------:R-:W-:Y:S01]  /*dff0*/  FADD.FTZ R2, R70, R2 ;  /* 0x0000000246027221 */ /* 0x000fe20000010000 */
[----:B------:R-:W-:Y:S02]  /*e000*/  MOV R232, R0 ;  /* 0x0000000000e87202 */ /* 0x000fe40000000f00 */
[----:B------:R-:W-:Y:S01]  /*e010*/  MOV R70, R69 ;  /* 0x0000004500467202 */ /* 0x000fe20000000f00 */
[C---:B------:R-:W-:Y:S01]  /*e020*/  HMMA.16816.F32 R88, R144.reuse, R90, R48 ;  /* 0x0000005a9058723c */ /* 0x040fe20000001830 */
[----:B------:R3:W-:Y:S07]  /*e030*/  STL [R1], R2 ;  /* 0x0000000201007387 */ /* 0x0007ee0000100800 */
[C---:B-1----:R-:W-:Y:S08]  /*e040*/  HMMA.16816.F32 R84, R144.reuse, R80, R52 ;  /* 0x000000509054723c */ /* 0x042ff00000001834 */
[C---:B------:R-:W-:Y:S08]  /*e050*/  HMMA.16816.F32 R80, R144.reuse, R82, R56 ;  /* 0x000000529050723c */ /* 0x040ff00000001838 */
[C---:B--2---:R-:W-:Y:S08]  /*e060*/  HMMA.16816.F32 R76, R144.reuse, R72, R60 ;  /* 0x00000048904c723c */ /* 0x044ff0000000183c */
[----:B------:R-:W-:Y:S01]  /*e070*/  HMMA.16816.F32 R72, R144, R74, R64 ;  /* 0x0000004a9048723c */ /* 0x000fe20000001840 */
[----:B------:R-:W-:Y:S07]  /*e080*/  @!UPT UIADD3 URZ, URZ, URZ, URZ ;  /* 0x0000003f3f3ff290 */ /* 0x000fee000fffe03f */
[----:B---3--:R-:W-:-:S11]  /*e090*/  @P0 BRA `(.L_x_100) ;  /* 0xffffc50000000947 */ /* 0x008fd6000383ffff */
.L_x_93:
[----:B------:R-:W-:Y:S05]  /*e0a0*/  BRA.DIV ~URZ, `(.L_x_101) ;  /* 0x000047b27f007947 */ /* 0x000fea000b800000 */
[----:B------:R1:W2:Y:S02]  /*e0b0*/  SHFL.BFLY PT, R4, R247, 0x2, 0x1f ;  /* 0x0c401f00f7047f89 */ /* 0x0002a400000e0000 */
.L_x_129:
[----:B--2---:R-:W-:Y:S01]  /*e0c0*/  FADD.FTZ R4, R4, R247 ;  /* 0x000000f704047221 */ /* 0x004fe20000010000 */
[----:B------:R-:W-:Y:S05]  /*e0d0*/  BRA.DIV ~URZ, `(.L_x_102) ;  /* 0x000047e27f007947 */ /* 0x000fea000b800000 */
[----:B------:R-:W2:Y:S04]  /*e0e0*/  LDL.LU R2, [R1] ;  /* 0x0000000001027983 */ /* 0x000ea80000300800 */
[----:B------:R-:W3:Y:S02]  /*e0f0*/  SHFL.BFLY PT, R0, R4, 0x1, 0x1f ;  /* 0x0c201f0004007f89 */ /* 0x000ee400000e0000 */
[----:B---3--:R-:W-:-:S02]  /*e100*/  FADD.FTZ R4, R4, R0 ;  /* 0x0000000004047221 */ /* 0x008fc40000010000 */
[----:B--2---:R-:W2:Y:S02]  /*e110*/  SHFL.BFLY PT, R5, R2, 0x2, 0x1f ;  /* 0x0c401f0002057f89 */ /* 0x004ea400000e0000 */
[----:B--2---:R-:W-:-:S05]  /*e120*/  FADD.FTZ R5, R5, R2 ;  /* 0x0000000205057221 */ /* 0x004fca0000010000 */
[----:B------:R2:W3:Y:S02]  /*e130*/  SHFL.BFLY PT, R3, R5, 0x1, 0x1f ;  /* 0x0c201f0005037f89 */ /* 0x0004e400000e0000 */
.L_x_130:
[----:B------:R-:W-:Y:S01]  /*e140*/  FSETP.NE.FTZ.AND P1, PT, R4, RZ, PT ;  /* 0x000000ff0400720b */ /* 0x000fe20003f35000 */
[----:B---3--:R-:W-:Y:S01]  /*e150*/  FADD.FTZ R3, R3, R5 ;  /* 0x0000000503037221 */ /* 0x008fe20000010000 */
[----:B------:R-:W-:Y:S02]  /*e160*/  MOV R2, RZ ;  /* 0x000000ff00027202 */ /* 0x000fe40000000f00 */
[----:B------:R-:W-:Y:S02]  /*e170*/  MOV R0, RZ ;  /* 0x000000ff00007202 */ /* 0x000fe40000000f00 */
[----:B------:R-:W-:Y:S02]  /*e180*/  FSETP.NE.FTZ.AND P0, PT, R3, RZ, PT ;  /* 0x000000ff0300720b */ /* 0x000fe40003f15000 */
[----:B------:R-:W-:Y:S02]  /*e190*/  MOV R17, 0xff800000 ;  /* 0xff80000000117802 */ /* 0x000fe40000000f00 */
[----:B------:R-:W-:-:S03]  /*e1a0*/  MOV R16, 0xff800000 ;  /* 0xff80000000107802 */ /* 0x000fc60000000f00 */
[----:B------:R-:W3:Y:S08]  /*e1b0*/  @P1 MUFU.RCP R2, R4 ;  /* 0x0000000400021308 */ /* 0x000ef00000001000 */
[----:B------:R4:W5:Y:S01]  /*e1c0*/  @P1 MUFU.LG2 R6, R4 ;  /* 0x0000000400061308 */ /* 0x0009620000000c00 */
[----:B---3--:R-:W-:-:S07]  /*e1d0*/  FMUL.FTZ R132, R2, R132 ;  /* 0x0000008402847220 */ /* 0x008fce0000410000 */
[----:B------:R-:W3:Y:S01]  /*e1e0*/  @P0 MUFU.RCP R0, R3 ;  /* 0x0000000300000308 */ /* 0x000ee20000001000 */
[C---:B------:R-:W-:Y:S02]  /*e1f0*/  FMUL.FTZ R133, R2.reuse, R133 ;  /* 0x0000008502857220 */ /* 0x040fe40000410000 */
[C---:B------:R-:W-:Y:S02]  /*e200*/  FMUL.FTZ R128, R2.reuse, R128 ;  /* 0x0000008002807220 */ /* 0x040fe40000410000 */
[C---:B------:R-:W-:Y:S02]  /*e210*/  FMUL.FTZ R129, R2.reuse, R129 ;  /* 0x0000008102817220 */ /* 0x040fe40000410000 */
[C---:B------:R-:W-:Y:S01]  /*e220*/  FMUL.FTZ R124, R2.reuse, R124 ;  /* 0x0000007c027c7220 */ /* 0x040fe20000410000 */
[----:B----4-:R-:W-:Y:S01]  /*e230*/  @P1 MOV R4, 0x3f317218 ;  /* 0x3f31721800041802 */ /* 0x010fe20000000f00 */
        /* <DEDUP_REMOVED lines=27> */
[----:B------:R4:W1:Y:S01]  /*e3f0*/  @P0 MUFU.LG2 R2, R3 ;  /* 0x0000000300020308 */ /* 0x0008620000000c00 */
[----:B-----5:R-:W-:Y:S02]  /*e400*/  @P1 FMUL.FTZ R6, R6, 0.69314718246459960938 ;  /* 0x3f31721806061820 */ /* 0x020fe40000410000 */
[----:B------:R-:W-:Y:S02]  /*e410*/  @P1 FMUL.FTZ R4, R4, c[0x0][0x2d0] ;  /* 0x0000b40004041a20 */ /* 0x000fe40000410000 */
[----:B---3--:R-:W-:Y:S02]  /*e420*/  FMUL.FTZ R134, R0, R134 ;  /* 0x0000008600867220 */ /* 0x008fe40000410000 */
[----:B------:R-:W-:Y:S01]  /*e430*/  @P1 FFMA.FTZ R17, R4, R69, R6 ;  /* 0x0000004504111223 */ /* 0x000fe20000010006 */
[----:B------:R-:W-:Y:S01]  /*e440*/  MOV R4, 0x1 ;  /* 0x0000000100047802 */ /* 0x000fe20000000f00 */
[----:B------:R-:W-:-:S02]  /*e450*/  FMUL.FTZ R135, R0, R135 ;  /* 0x0000008700877220 */ /* 0x000fc40000410000 */
[C---:B------:R-:W-:Y:S02]  /*e460*/  FMUL.FTZ R130, R0.reuse, R130 ;  /* 0x0000008200827220 */ /* 0x040fe40000410000 */
[C---:B------:R-:W-:Y:S02]  /*e470*/  FMUL.FTZ R131, R0.reuse, R131 ;  /* 0x0000008300837220 */ /* 0x040fe40000410000 */
[----:B------:R-:W-:Y:S01]  /*e480*/  FMUL.FTZ R126, R0, R126 ;  /* 0x0000007e007e7220 */ /* 0x000fe20000410000 */
[----:B----4-:R-:W-:Y:S01]  /*e490*/  @P0 MOV R3, 0x3f317218 ;  /* 0x3f31721800030802 */ /* 0x010fe20000000f00 */
[----:B-1----:R-:W-:Y:S02]  /*e4a0*/  @P0 FMUL.FTZ R2, R2, 0.69314718246459960938 ;  /* 0x3f31721802020820 */ /* 0x002fe40000410000 */
[----:B------:R-:W-:Y:S02]  /*e4b0*/  FMUL.FTZ R127, R0, R127 ;  /* 0x0000007f007f7220 */ /* 0x000fe40000410000 */
[----:B------:R-:W-:-:S02]  /*e4c0*/  @P0 FMUL.FTZ R3, R3, c[0x0][0x2d0] ;  /* 0x0000b40003030a20 */ /* 0x000fc40000410000 */
        /* <DEDUP_REMOVED lines=25> */
[----:B------:R-:W-:Y:S01]  /*e660*/  FMUL.FTZ R75, R0, R75 ;  /* 0x0000004b004b7220 */ /* 0x000fe20000410000 */
[----:B------:R-:W-:Y:S01]  /*e670*/  PRMT R0, R4, 0x7610, R0 ;  /* 0x0000761004007816 */ /* 0x000fe20000000000 */
[----:B------:R-:W-:Y:S02]  /*e680*/  @P0 FFMA.FTZ R16, R3, R12, R2 ;  /* 0x0000000c03100223 */ /* 0x000fe40000010002 */
.L_x_74:
[----:B--2---:R2:W5:Y:S01]  /*e690*/  LDL R7, [R1+0x4c] ;  /* 0x00004c0001077983 */ /* 0x0045620000100800 */
[----:B------:R-:W-:Y:S03]  /*e6a0*/  BSSY B0, `(.L_x_103) ;  /* 0x0000012000007945 */ /* 0x000fe60003800000 */
[----:B------:R-:W3:Y:S02]  /*e6b0*/  S2R R6, SR_TID.X ;  /* 0x0000000000067919 */ /* 0x000ee40000002100 */
[----:B---3--:R-:W-:-:S13]  /*e6c0*/  LOP3.LUT P6, RZ, R6, 0xff, RZ, 0xc0, !PT ;  /* 0x000000ff06ff7812 */ /* 0x008fda00078cc0ff */
[----:B------:R-:W-:Y:S05]  /*e6d0*/  @P6 BRA `(.L_x_104) ;  /* 0x000000e000006947 */ /* 0x000fea0003800000 */
[----:B--2---:R-:W2:Y:S01]  /*e6e0*/  S2R R4, SR_LANEID ;  /* 0x0000000000047919 */ /* 0x004ea20000000000 */
[----:B------:R-:W-:Y:S01]  /*e6f0*/  VOTEU.ANY UR4, UPT, PT ;  /* 0x0000000000047886 */ /* 0x000fe200038e0100 */
[----:B------:R-:W-:Y:S01]  /*e700*/  IMAD.MOV.U32 R5, RZ, RZ, c[0x0][0x584] ;  /* 0x00016100ff057624 */ /* 0x000fe200078e00ff */
[----:B------:R-:W2:Y:S08]  /*e710*/  FLO.U32 R3, UR4 ;  /* 0x0000000400037d00 */ /* 0x000eb000080e0000 */
[----:B------:R-:W3:Y:S01]  /*e720*/  POPC R2, UR4 ;  /* 0x0000000400027d09 */ /* 0x000ee20008000000 */
[----:B--2---:R-:W-:Y:S01]  /*e730*/  ISETP.EQ.U32.AND P0, PT, R3, R4, PT ;  /* 0x000000040300720c */ /* 0x004fe20003f02070 */
[----:B------:R-:W-:-:S12]  /*e740*/  IMAD.MOV.U32 R4, RZ, RZ, c[0x0][0x580] ;  /* 0x00016000ff047624 */ /* 0x000fd800078e00ff */
[----:B---3--:R2:W3:Y:S04]  /*e750*/  @P0 ATOMG.E.ADD.STRONG.GPU PT, R2, [R4.64], R2 ;  /* 0x00000002040209a8 */ /* 0x0084e800081ee1c6 */
[----:B--2---:R-:W2:Y:S04]  /*e760*/  S2R R4, SR_LTMASK ;  /* 0x0000000000047919 */ /* 0x004ea80000003900 */
[----:B---3--:R2:W3:Y:S02]  /*e770*/  SHFL.IDX PT, R3, R2, R3, 0x1f ;  /* 0x00001f0302037589 */ /* 0x0084e400000e0000 */
[----:B--2---:R-:W-:-:S06]  /*e780*/  LOP3.LUT R2, R4, UR4, RZ, 0xc0, !PT ;  /* 0x0000000404027c12 */ /* 0x004fcc000f8ec0ff */
[----:B------:R-:W3:Y:S02]  /*e790*/  POPC R2, R2 ;  /* 0x0000000200027309 */ /* 0x000ee40000000000 */
[----:B---3-5:R-:W-:-:S05]  /*e7a0*/  IADD3 R7, R3, c[0x0][0xc], R2 ;  /* 0x0000030003077a10 */ /* 0x028fca0007ffe002 */
[----:B------:R2:W-:Y:S02]  /*e7b0*/  STL [R1+0x4c], R7 ;  /* 0x00004c0701007387 */ /* 0x0005e40000100800 */
.L_x_104:
[----:B--2---:R-:W-:Y:S05]  /*e7c0*/  BSYNC B0 ;  /* 0x0000000000007941 */ /* 0x004fea0003800000 */
.L_x_103:
[----:B------:R-:W-:Y:S01]  /*e7d0*/  PRMT R0, R0, 0x9910, RZ ;  /* 0x0000991000007816 */ /* 0x000fe200000000ff */
[----:B------:R-:W-:Y:S01]  /*e7e0*/  BSSY B1, `(.L_x_105) ;  /* 0x000013b000017945 */ /* 0x000fe20003800000 */
[----:B-----5:R-:W-:Y:S02]  /*e7f0*/  IMAD.MOV.U32 R18, RZ, RZ, R7 ;  /* 0x000000ffff127224 */ /* 0x020fe400078e0007 */
[----:B------:R-:W-:-:S13]  /*e800*/  ISETP.NE.AND P0, PT, R0, RZ, PT ;  /* 0x000000ff0000720c */ /* 0x000fda0003f05270 */
[----:B------:R-:W-:Y:S05]  /*e810*/  @!P0 BRA `(.L_x_106) ;  /* 0x000010b000008947 */ /* 0x000fea0003800000 */
[----:B------:R-:W-:Y:S01]  /*e820*/  WARPSYNC 0xffffffff ;  /* 0xffffffff00007948 */ /* 0x000fe20003800000 */
[----:B------:R-:W-:Y:S06]  /*e830*/  BAR.SYNC.DEFER_BLOCKING 0x1, 0x100 ;  /* 0x0044000000007b1d */ /* 0x000fec0000010000 */
[----:B------:R-:W-:Y:S05]  /*e840*/  BRA.CONV ~URZ, `(.L_x_107) ;  /* 0x000000837f007947 */ /* 0x000fea000b800000 */
[----:B------:R-:W-:Y:S01]  /*e850*/  SHF.R.S32.HI R2, RZ, 0x1f, R6 ;  /* 0x0000001fff027819 */ /* 0x000fe20000011406 */
[----:B------:R-:W-:Y:S02]  /*e860*/  IMAD.MOV.U32 R236, RZ, RZ, RZ ;  /* 0x000000ffffec7224 */ /* 0x000fe400078e00ff */
[----:B------:R-:W-:Y:S01]  /*e870*/  IMAD.MOV.U32 R3, RZ, RZ, 0x1f ;  /* 0x0000001fff037424 */ /* 0x000fe200078e00ff */
[----:B------:R-:W-:-:S04]  /*e880*/  LEA.HI R2, R2, R6, RZ, 0x7 ;  /* 0x0000000602027211 */ /* 0x000fc800078f38ff */
[----:B------:R-:W-:-:S05]  /*e890*/  SHF.R.S32.HI R2, RZ, 0x7, R2 ;  /* 0x00000007ff027819 */ /* 0x000fca0000011402 */
[----:B------:R-:W-:Y:S01]  /*e8a0*/  IMAD.MOV.U32 R235, RZ, RZ, R2 ;  /* 0x000000ffffeb7224 */ /* 0x000fe200078e0002 */
[----:B------:R-:W-:Y:S02]  /*e8b0*/  MOV R2, 0xe8d0 ;  /* 0x0000e8d000027802 */ /* 0x000fe40000000f00 */
[----:B-1----:R-:W-:Y:S05]  /*e8c0*/  CALL.REL.NOINC `($__internal_1_$__cuda_sm70_shflsync_idx_p) ;  /* 0x000041d000007944 */ /* 0x002fea0003c00000 */
.L_x_107:
[----:B------:R-:W2:Y:S04]  /*e8d0*/  LDL R8, [R1+0xc8] ;  /* 0x0000c80001087983 */ /* 0x000ea80000100800 */
[----:B------:R-:W3:Y:S04]  /*e8e0*/  LDL.LU R6, [R1+0x40] ;  /* 0x0000400001067983 */ /* 0x000ee80000300800 */
[----:B-1----:R-:W4:Y:S04]  /*e8f0*/  LDL.LU R11, [R1+0x3c] ;  /* 0x00003c00010b7983 */ /* 0x002f280000300800 */
[----:B------:R-:W2:Y:S04]  /*e900*/  LDL.LU R19, [R1+0x44] ;  /* 0x0000440001137983 */ /* 0x000ea80000300800 */
[----:B------:R-:W2:Y:S01]  /*e910*/  LDL.LU R21, [R1+0x48] ;  /* 0x0000480001157983 */ /* 0x000ea20000300800 */
[----:B------:R-:W-:-:S03]  /*e920*/  MOV R3, 0x1 ;  /* 0x0000000100037802 */ /* 0x000fc60000000f00 */
[----:B------:R-:W2:Y:S01]  /*e930*/  LDL R20, [R1+0xd0] ;  /* 0x0000d00001147983 */ /* 0x000ea20000100800 */
[----:B------:R-:W-:-:S03]  /*e940*/  ISETP.NE.AND P1, PT, R3, c[0x0][0x4e8], PT ;  /* 0x00013a0003007a0c */ /* 0x000fc60003f25270 */
[----:B------:R-:W1:Y:S04]  /*e950*/  S2R R22, SR_TID.X ;  /* 0x0000000000167919 */ /* 0x000e680000002100 */
[----:B------:R1:W5:Y:S04]  /*e960*/  LDL R45, [R1+0x38] ;  /* 0x00003800012d7983 */ /* 0x0003680000100800 */
        /* <DEDUP_REMOVED lines=21> */
[----:B------:R1:W5:Y:S01]  /*eac0*/  LDL R23, [R1+0x60] ;  /* 0x0000600001177983 */ /* 0x0003620000100800 */
[----:B---3--:R-:W-:Y:S01]  /*ead0*/  SHF.R.S32.HI R0, RZ, 0x1f, R6 ;  /* 0x0000001fff007819 */ /* 0x008fe20000011406 */
[----:B------:R-:W-:Y:S01]  /*eae0*/  IMAD.WIDE.U32 R4, R6, c[0x0][0x4d0], RZ ;  /* 0x0001340006047a25 */ /* 0x000fe200078e00ff */
[----:B----4-:R-:W-:-:S03]  /*eaf0*/  SHF.R.S32.HI R7, RZ, 0x1f, R11 ;  /* 0x0000001fff077819 */ /* 0x010fc6000001140b */
[C---:B------:R-:W-:Y:S02]  /*eb00*/  IMAD R2, R0.reuse, c[0x0][0x4d0], RZ ;  /* 0x0001340000027a24 */ /* 0x040fe400078e02ff */
[----:B------:R-:W-:Y:S02]  /*eb10*/  IMAD R3, R0, c[0x0][0x438], RZ ;  /* 0x00010e0000037a24 */ /* 0x000fe400078e02ff */
[----:B------:R-:W-:Y:S02]  /*eb20*/  IMAD R2, R6, c[0x0][0x4d4], R2 ;  /* 0x0001350006027a24 */ /* 0x000fe400078e0202 */
[----:B------:R-:W-:Y:S02]  /*eb30*/  IMAD R9, R7, c[0x0][0x4d8], RZ ;  /* 0x0001360007097a24 */ /* 0x000fe400078e02ff */
[----:B--2---:R-:W-:Y:S01]  /*eb40*/  IMAD.IADD R0, R8, 0x1, R21 ;  /* 0x0000000108007824 */ /* 0x004fe200078e0215 */
[----:B------:R-:W-:Y:S01]  /*eb50*/  IADD3 R5, R5, R2, RZ ;  /* 0x0000000205057210 */ /* 0x000fe20007ffe0ff */
[----:B------:R-:W-:-:S02]  /*eb60*/  IMAD R8, R6, c[0x0][0x43c], R3 ;  /* 0x00010f0006087a24 */ /* 0x000fc400078e0203 */
[----:B------:R-:W-:Y:S01]  /*eb70*/  IMAD.WIDE.U32 R2, R6, c[0x0][0x438], RZ ;  /* 0x00010e0006027a25 */ /* 0x000fe200078e00ff */
[----:B------:R-:W-:-:S03]  /*eb80*/  MOV R6, R0 ;  /* 0x0000000000067202 */ /* 0x000fc60000000f00 */
[----:B------:R-:W-:Y:S01]  /*eb90*/  @P1 IMAD.HI.U32 R10, R0, c[0x0][0x4ec], RZ ;  /* 0x00013b00000a1a27 */ /* 0x000fe200078e00ff */
[----:B------:R-:W-:-:S03]  /*eba0*/  IADD3 R3, R3, R8, RZ ;  /* 0x0000000803037210 */ /* 0x000fc60007ffe0ff */
[----:B------:R-:W-:Y:S01]  /*ebb0*/  IMAD R8, R7, c[0x0][0x440], RZ ;  /* 0x0001100007087a24 */ /* 0x000fe200078e02ff */
[----:B------:R-:W-:Y:S01]  /*ebc0*/  @P1 SHF.R.U32.HI R6, RZ, c[0x0][0x4f0], R10 ;  /* 0x00013c00ff061a19 */ /* 0x000fe2000001160a */
[C---:B------:R-:W-:Y:S01]  /*ebd0*/  IMAD R9, R11.reuse, c[0x0][0x4dc], R9 ;  /* 0x000137000b097a24 */ /* 0x040fe200078e0209 */
[----:B------:R-:W-:Y:S01]  /*ebe0*/  SHF.R.S32.HI R7, RZ, 0x1f, R19 ;  /* 0x0000001fff077819 */ /* 0x000fe20000011413 */
[----:B------:R-:W-:-:S04]  /*ebf0*/  IMAD.WIDE.U32 R4, R11, c[0x0][0x4d8], R4 ;  /* 0x000136000b047a25 */ /* 0x000fc800078e0004 */
[----:B------:R-:W-:Y:S01]  /*ec00*/  IMAD R15, R11, c[0x0][0x444], R8 ;  /* 0x000111000b0f7a24 */ /* 0x000fe200078e0208 */
[----:B------:R-:W-:Y:S01]  /*ec10*/  IADD3 R8, -R6, RZ, RZ ;  /* 0x000000ff06087210 */ /* 0x000fe20007ffe1ff */
[----:B------:R-:W-:Y:S02]  /*ec20*/  IMAD.IADD R5, R5, 0x1, R9 ;  /* 0x0000000105057824 */ /* 0x000fe400078e0209 */
[----:B------:R-:W-:-:S04]  /*ec30*/  IMAD.WIDE.U32 R10, R11, c[0x0][0x440], R2 ;  /* 0x000110000b0a7a25 */ /* 0x000fc800078e0002 */
[----:B------:R-:W-:Y:S02]  /*ec40*/  IMAD R3, R8, c[0x0][0x4e8], R0 ;  /* 0x00013a0008037a24 */ /* 0x000fe400078e0200 */
[----:B------:R-:W-:Y:S02]  /*ec50*/  IMAD R12, R7, c[0x0][0x4e0], RZ ;  /* 0x00013800070c7a24 */ /* 0x000fe400078e02ff */
[----:B------:R-:W-:Y:S01]  /*ec60*/  IMAD.WIDE.U32 R8, R19, c[0x0][0x4e0], R4 ;  /* 0x0001380013087a25 */ /* 0x000fe200078e0004 */
[----:B------:R-:W-:-:S03]  /*ec70*/  SHF.R.S32.HI R13, RZ, 0x1f, R6 ;  /* 0x0000001fff0d7819 */ /* 0x000fc60000011406 */
[----:B------:R-:W-:Y:S01]  /*ec80*/  @P1 IMAD.HI.U32 R4, R0, c[0x0][0x4ec], RZ ;  /* 0x00013b0000041a27 */ /* 0x000fe200078e00ff */
[----:B------:R-:W-:Y:S02]  /*ec90*/  MOV R2, R0 ;  /* 0x0000000000027202 */ /* 0x000fe40000000f00 */
[----:B------:R-:W-:Y:S01]  /*eca0*/  SHF.R.S32.HI R14, RZ, 0x1f, R3 ;  /* 0x0000001fff0e7819 */ /* 0x000fe20000011403 */
[----:B------:R-:W-:Y:S01]  /*ecb0*/  IMAD R12, R19, c[0x0][0x4e4], R12 ;  /* 0x00013900130c7a24 */ /* 0x000fe200078e020c */
[----:B------:R-:W-:Y:S02]  /*ecc0*/  IADD3 R6, P0, R6, R8, RZ ;  /* 0x0000000806067210 */ /* 0x000fe40007f1e0ff */
[----:B------:R-:W-:Y:S01]  /*ecd0*/  @P1 SHF.R.U32.HI R2, RZ, c[0x0][0x4f0], R4 ;  /* 0x00013c00ff021a19 */ /* 0x000fe20000011604 */
[----:B------:R-:W-:Y:S01]  /*ece0*/  IMAD.IADD R5, R11, 0x1, R15 ;  /* 0x000000010b057824 */ /* 0x000fe200078e020f */
[----:B------:R-:W-:Y:S01]  /*ecf0*/  MOV R4, R10 ;  /* 0x0000000a00047202 */ /* 0x000fe20000000f00 */
[----:B------:R-:W-:Y:S01]  /*ed00*/  IMAD R8, R7, c[0x0][0x448], RZ ;  /* 0x0001120007087a24 */ /* 0x000fe200078e02ff */
[----:B------:R-:W-:Y:S01]  /*ed10*/  IADD3.X R7, R13, R9, R12, P0, !PT ;  /* 0x000000090d077210 */ /* 0x000fe200007fe40c */
[----:B------:R-:W-:Y:S01]  /*ed20*/  IMAD R9, R14, c[0x0][0x4c8], RZ ;  /* 0x000132000e097a24 */ /* 0x000fe200078e02ff */
[----:B------:R2:W5:Y:S01]  /*ed30*/  LDL R15, [R1+0x90] ;  /* 0x00009000010f7983 */ /* 0x0005620000100800 */
[----:B------:R-:W-:-:S02]  /*ed40*/  IMAD R10, R19, c[0x0][0x44c], R8 ;  /* 0x00011300130a7a24 */ /* 0x000fc400078e0208 */
[----:B------:R-:W-:Y:S01]  /*ed50*/  IMAD.WIDE.U32 R4, R19, c[0x0][0x448], R4 ;  /* 0x0001120013047a25 */ /* 0x000fe200078e0004 */
[----:B-1----:R-:W-:Y:S01]  /*ed60*/  SHF.R.S32.HI R19, RZ, 0x1f, R22 ;  /* 0x0000001fff137819 */ /* 0x002fe20000011416 */
[----:B------:R2:W5:Y:S01]  /*ed70*/  LDL R14, [R1+0x54] ;  /* 0x00005400010e7983 */ /* 0x0005620000100800 */
[----:B------:R-:W-:Y:S01]  /*ed80*/  IADD3 R8, -R2, RZ, RZ ;  /* 0x000000ff02087210 */ /* 0x000fe20007ffe1ff */
[C---:B------:R-:W-:Y:S02]  /*ed90*/  IMAD R9, R3.reuse, c[0x0][0x4cc], R9 ;  /* 0x0001330003097a24 */ /* 0x040fe400078e0209 */
[----:B------:R-:W-:Y:S01]  /*eda0*/  IMAD.WIDE.U32 R6, R3, c[0x0][0x4c8], R6 ;  /* 0x0001320003067a25 */ /* 0x000fe200078e0006 */
[----:B------:R-:W-:Y:S01]  /*edb0*/  SHF.R.S32.HI R3, RZ, 0x1f, R2 ;  /* 0x0000001fff037819 */ /* 0x000fe20000011402 */
[----:B------:R2:W5:Y:S01]  /*edc0*/  LDL R13, [R1+0x8c] ;  /* 0x00008c00010d7983 */ /* 0x0005620000100800 */
[----:B------:R-:W-:Y:S01]  /*edd0*/  LEA.HI R19, R19, R22, RZ, 0x5 ;  /* 0x0000001613137211 */ /* 0x000fe200078f28ff */
[----:B------:R-:W-:-:S02]  /*ede0*/  IMAD R8, R8, c[0x0][0x4e8], R0 ;  /* 0x00013a0008087a24 */ /* 0x000fc400078e0200 */
[----:B------:R-:W-:Y:S01]  /*edf0*/  IMAD R0, R3, c[0x0][0x430], RZ ;  /* 0x00010c0003007a24 */ /* 0x000fe200078e02ff */
[----:B------:R-:W-:Y:S01]  /*ee00*/  LOP3.LUT R19, R19, 0xffffffe0, RZ, 0xc0, !PT ;  /* 0xffffffe013137812 */ /* 0x000fe200078ec0ff */
[----:B------:R-:W-:Y:S01]  /*ee10*/  IMAD.IADD R5, R5, 0x1, R10 ;  /* 0x0000000105057824 */ /* 0x000fe200078e020a */
[----:B------:R2:W5:Y:S01]  /*ee20*/  LDL R12, [R1+0x50] ;  /* 0x00005000010c7983 */ /* 0x0005620000100800 */
[C---:B------:R-:W-:Y:S01]  /*ee30*/  IMAD R0, R2.reuse, c[0x0][0x434], R0 ;  /* 0x00010d0002007a24 */ /* 0x040fe200078e0200 */
[----:B------:R-:W-:Y:S01]  /*ee40*/  IADD3 R19, -R19, R22, RZ ;  /* 0x0000001613137210 */ /* 0x000fe20007ffe1ff */
[----:B------:R-:W-:Y:S01]  /*ee50*/  IMAD.WIDE.U32 R2, R2, c[0x0][0x430], R4 ;  /* 0x00010c0002027a25 */ /* 0x000fe200078e0004 */
[----:B------:R2:W5:Y:S02]  /*ee60*/  LDL R22, [R1+0x98] ;  /* 0x0000980001167983 */ /* 0x0005640000100800 */
[----:B------:R-:W-:Y:S01]  /*ee70*/  LOP3.LUT P1, RZ, R19, 0x3, RZ, 0xc0, !PT ;  /* 0x0000000313ff7812 */ /* 0x000fe2000782c0ff */
[----:B------:R-:W-:Y:S01]  /*ee80*/  IMAD.IADD R3, R3, 0x1, R0 ;  /* 0x0000000103037824 */ /* 0x000fe200078e0200 */
[----:B------:R-:W-:Y:S01]  /*ee90*/  IADD3 R0, R20, R21, RZ ;  /* 0x0000001514007210 */ /* 0x000fe20007ffe0ff */
[----:B------:R2:W5:Y:S04]  /*eea0*/  LDL R19, [R1+0x58] ;  /* 0x0000580001137983 */ /* 0x0005680000100800 */
[----:B------:R2:W5:Y:S04]  /*eeb0*/  LDL R21, [R1+0x5c] ;  /* 0x00005c0001157983 */ /* 0x0005680000100800 */
[----:B------:R2:W5:Y:S01]  /*eec0*/  LDL R20, [R1+0x94] ;  /* 0x0000940001147983 */ /* 0x0005620000100800 */
[----:B------:R-:W-:-:S02]  /*eed0*/  IADD3 R7, R7, R9, RZ ;  /* 0x0000000907077210 */ /* 0x000fc40007ffe0ff */
[----:B------:R-:W-:-:S04]  /*eee0*/  LEA R9, P0, R6, c[0x0][0x4a8], 0x2 ;  /* 0x00012a0006097a11 */ /* 0x000fc800078010ff */
[----:B------:R-:W-:Y:S01]  /*eef0*/  LEA.HI.X R7, R6, c[0x0][0x4ac], R7, 0x2, P0 ;  /* 0x00012b0006077a11 */ /* 0x000fe200000f1407 */
[----:B------:R-:W-:Y:S01]  /*ef00*/  SHFL.IDX PT, R4, R9, RZ, 0x1c1f ;  /* 0x001c1fff09047589 */ /* 0x000fe200000e0000 */
[----:B------:R-:W-:-:S03]  /*ef10*/  ULDC UR5, c[0x0][0x4e8] ;  /* 0x00013a0000057ab9 */ /* 0x000fc60000000800 */
[----:B------:R-:W1:Y:S01]  /*ef20*/  SHFL.IDX PT, R5, R7, RZ, 0x1c1f ;  /* 0x001c1fff07057589 */ /* 0x000e6200000e0000 */
[----:B------:R-:W-:-:S03]  /*ef30*/  ULDC UR4, c[0x0][0x388] ;  /* 0x0000e20000047ab9 */ /* 0x000fc60000000800 */
[----:B------:R3:W-:Y:S04]  /*ef40*/  SHFL.IDX PT, R6, R9, 0x1, 0x1c1f ;  /* 0x003c1f0009067f89 */ /* 0x0007e800000e0000 */
[----:B------:R-:W4:Y:S01]  /*ef50*/  SHFL.IDX PT, R7, R7, 0x1, 0x1c1f ;  /* 0x003c1f0007077f89 */ /* 0x000f2200000e0000 */
[----:B------:R-:W-:-:S06]  /*ef60*/  UIMAD UR4, UR5, UR4, URZ ;  /* 0x00000004050472a4 */ /* 0x000fcc000f8e023f */
[----:B------:R-:W-:Y:S02]  /*ef70*/  ISETP.GE.OR P2, PT, R0, UR4, P1 ;  /* 0x0000000400007c0c */ /* 0x000fe40008f46670 */
[----:B---3--:R-:W-:-:S05]  /*ef80*/  SHF.R.S32.HI R9, RZ, 0x1f, R8 ;  /* 0x0000001fff097819 */ /* 0x008fca0000011408 */
[----:B------:R-:W-:Y:S01]  /*ef90*/  IMAD R10, R9, c[0x0][0x428], RZ ;  /* 0x00010a00090a7a24 */ /* 0x000fe200078e02ff */
[----:B------:R-:W-:-:S04]  /*efa0*/  IADD3 R9, R0, 0x8, RZ ;  /* 0x0000000800097810 */ /* 0x000fc80007ffe0ff */
[----:B------:R-:W-:Y:S01]  /*efb0*/  ISETP.GE.OR P1, PT, R9, UR4, P1 ;  /* 0x0000000409007c0c */ /* 0x000fe20008f26670 */
[C---:B------:R-:W-:Y:S01]  /*efc0*/  IMAD R10, R8.reuse, c[0x0][0x42c], R10 ;  /* 0x00010b00080a7a24 */ /* 0x040fe200078e020a */
[----:B-1----:R2:W-:Y:S01]  /*efd0*/  @!P2 ST.E [R4.64], R17 ;  /* 0x000000110400a985 */ /* 0x0025e2000c101906 */
[----:B------:R-:W-:-:S05]  /*efe0*/  IMAD.WIDE.U32 R2, R8, c[0x0][0x428], R2 ;  /* 0x00010a0008027a25 */ /* 0x000fca00078e0002 */
[----:B------:R-:W-:-:S05]  /*eff0*/  IADD3 R3, R3, R10, RZ ;  /* 0x0000000a03037210 */ /* 0x000fca0007ffe0ff */
[----:B----4-:R2:W-:Y:S01]  /*f000*/  @!P1 ST.E [R6.64], R16 ;  /* 0x0000001006009985 */ /* 0x0105e2000c101906 */
[----:B------:R-:W-:Y:S02]  /*f010*/  ISETP.GE.AND P1, PT, R0, UR4, PT ;  /* 0x0000000400007c0c */ /* 0x000fe4000bf26270 */
[----:B------:R-:W-:-:S04]  /*f020*/  LEA R11, P0, R2, c[0x0][0x400], 0x2 ;  /* 0x00010000020b7a11 */ /* 0x000fc800078010ff */
[----:B------:R-:W-:Y:S01]  /*f030*/  LEA.HI.X R10, R2, c[0x0][0x404], R3, 0x2, P0 ;  /* 0x00010100020a7a11 */ /* 0x000fe200000f1403 */
[----:B------:R-:W-:Y:S01]  /*f040*/  BSSY B0, `(.L_x_108) ;  /* 0x0000044000007945 */ /* 0x000fe20003800000 */
[----:B------:R2:W1:Y:S01]  /*f050*/  SHFL.IDX PT, R2, R11, RZ, 0x1c1f ;  /* 0x001c1fff0b027589 */ /* 0x00046200000e0000 */
[----:B------:R-:W-:-:S03]  /*f060*/  ISETP.GE.AND P0, PT, R9, UR4, PT ;  /* 0x0000000409007c0c */ /* 0x000fc6000bf06270 */
[----:B------:R2:W3:Y:S01]  /*f070*/  SHFL.IDX PT, R3, R10, RZ, 0x1c1f ;  /* 0x001c1fff0a037589 */ /* 0x0004e200000e0000 */
[----:B------:R-:W-:Y:S05]  /*f080*/  @P1 BRA `(.L_x_109) ;  /* 0x000003f000001947 */ /* 0x000fea0003800000 */
[----:B-----5:R-:W-:Y:S02]  /*f090*/  ISETP.GE.AND P5, PT, R45, c[0x0][0x3c8], PT ;  /* 0x0000f2002d007a0c */ /* 0x020fe40003fa6270 */
[----:B------:R-:W-:Y:S02]  /*f0a0*/  ISETP.GE.AND P1, PT, R43, c[0x0][0x3c8], PT ;  /* 0x0000f2002b007a0c */ /* 0x000fe40003f26270 */
[----:B------:R-:W-:Y:S02]  /*f0b0*/  ISETP.GE.AND P4, PT, R41, c[0x0][0x3c8], PT ;  /* 0x0000f20029007a0c */ /* 0x000fe40003f86270 */
[----:B------:R-:W-:-:S07]  /*f0c0*/  ISETP.GE.AND P2, PT, R39, c[0x0][0x3c8], PT ;  /* 0x0000f20027007a0c */ /* 0x000fce0003f46270 */
[----:B-123--:R-:W-:Y:S02]  /*f0d0*/  @!P5 IMAD.WIDE R6, R45, 0x4, R2 ;  /* 0x000000042d06d825 */ /* 0x00efe400078e0202 */
[----:B------:R-:W-:-:S03]  /*f0e0*/  @!P1 LEA R4, P3, R43, R2, 0x2 ;  /* 0x000000022b049211 */ /* 0x000fc600078610ff */
[----:B------:R1:W-:Y:S01]  /*f0f0*/  @!P5 ST.E.64 [R6.64], R132 ;  /* 0x000000840600d985 */ /* 0x0003e2000c101b06 */
[----:B------:R-:W-:Y:S02]  /*f100*/  @!P1 LEA.HI.X R5, R43, R3, R44, 0x2, P3 ;  /* 0x000000032b059211 */ /* 0x000fe400018f142c */
[----:B------:R-:W-:-:S03]  /*f110*/  ISETP.GE.AND P5, PT, R37, c[0x0][0x3c8], PT ;  /* 0x0000f20025007a0c */ /* 0x000fc60003fa6270 */
[----:B------:R2:W-:Y:S01]  /*f120*/  @!P1 ST.E.64 [R4.64], R128 ;  /* 0x0000008004009985 */ /* 0x0005e2000c101b06 */
[----:B------:R-:W-:Y:S02]  /*f130*/  ISETP.GE.AND P1, PT, R35, c[0x0][0x3c8], PT ;  /* 0x0000f20023007a0c */ /* 0x000fe40003f26270 */
[----:B-1----:R-:W-:-:S04]  /*f140*/  @!P4 LEA R6, P3, R41, R2, 0x2 ;  /* 0x000000022906c211 */ /* 0x002fc800078610ff */
[----:B------:R-:W-:Y:S02]  /*f150*/  @!P4 LEA.HI.X R7, R41, R3, R42, 0x2, P3 ;  /* 0x000000032907c211 */ /* 0x000fe400018f142a */
[----:B--2---:R-:W-:-:S03]  /*f160*/  @!P2 LEA R4, P3, R39, R2, 0x2 ;  /* 0x000000022704a211 */ /* 0x004fc600078610ff */
        /* <DEDUP_REMOVED lines=28> */
[----:B-1----:R-:W-:-:S04]  /*f330*/  @!P3 LEA R6, P4, R25, R2, 0x2 ;  /* 0x000000021906b211 */ /* 0x002fc800078810ff */
[-C--:B------:R-:W-:Y:S02]  /*f340*/  @!P3 LEA.HI.X R7, R25, R3.reuse, R26, 0x2, P4 ;  /* 0x000000031907b211 */ /* 0x080fe400020f141a */
[-C--:B--2---:R-:W-:Y:S02]  /*f350*/  @!P2 LEA R4, P1, R23, R2.reuse, 0x2 ;  /* 0x000000021704a211 */ /* 0x084fe400078210ff */
[----:B------:R-:W-:Y:S01]  /*f360*/  ISETP.GE.AND P4, PT, R19, c[0x0][0x3c8], PT ;  /* 0x0000f20013007a0c */ /* 0x000fe20003f86270 */
[----:B------:R1:W-:Y:S01]  /*f370*/  @!P3 ST.E.64 [R6.64], R92 ;  /* 0x0000005c0600b985 */ /* 0x0003e2000c101b06 */
[----:B------:R-:W-:Y:S02]  /*f380*/  @!P2 LEA.HI.X R5, R23, R3, R24, 0x2, P1 ;  /* 0x000000031705a211 */ /* 0x000fe400008f1418 */
[----:B------:R-:W-:Y:S02]  /*f390*/  ISETP.GE.AND P3, PT, R14, c[0x0][0x3c8], PT ;  /* 0x0000f2000e007a0c */ /* 0x000fe40003f66270 */
[----:B------:R-:W-:Y:S01]  /*f3a0*/  @!P5 LEA R8, P1, R21, R2, 0x2 ;  /* 0x000000021508d211 */ /* 0x000fe200078210ff */
[----:B------:R2:W-:Y:S01]  /*f3b0*/  @!P2 ST.E.64 [R4.64], R88 ;  /* 0x000000580400a985 */ /* 0x0005e2000c101b06 */
[----:B------:R-:W-:-:S02]  /*f3c0*/  ISETP.GE.AND P2, PT, R12, c[0x0][0x3c8], PT ;  /* 0x0000f2000c007a0c */ /* 0x000fc40003f46270 */
[----:B------:R-:W-:-:S05]  /*f3d0*/  @!P5 LEA.HI.X R9, R21, R3, R22, 0x2, P1 ;  /* 0x000000031509d211 */ /* 0x000fca00008f1416 */
[----:B------:R3:W-:Y:S01]  /*f3e0*/  @!P5 ST.E.64 [R8.64], R84 ;  /* 0x000000540800d985 */ /* 0x0007e2000c101b06 */
[----:B-1----:R-:W-:-:S04]  /*f3f0*/  @!P4 LEA R6, P1, R19, R2, 0x2 ;  /* 0x000000021306c211 */ /* 0x002fc800078210ff */
[----:B------:R-:W-:Y:S02]  /*f400*/  @!P4 LEA.HI.X R7, R19, R3, R20, 0x2, P1 ;  /* 0x000000031307c211 */ /* 0x000fe400008f1414 */
[----:B--2---:R-:W-:-:S03]  /*f410*/  @!P3 LEA R4, P1, R14, R2, 0x2 ;  /* 0x000000020e04b211 */ /* 0x004fc600078210ff */
[----:B------:R3:W-:Y:S01]  /*f420*/  @!P4 ST.E.64 [R6.64], R80 ;  /* 0x000000500600c985 */ /* 0x0007e2000c101b06 */
[----:B------:R-:W-:Y:S02]  /*f430*/  @!P3 LEA.HI.X R5, R14, R3, R15, 0x2, P1 ;  /* 0x000000030e05b211 */ /* 0x000fe400008f140f */
[----:B------:R-:W-:-:S03]  /*f440*/  @!P2 LEA R2, P1, R12, R2, 0x2 ;  /* 0x000000020c02a211 */ /* 0x000fc600078210ff */
[----:B------:R3:W-:Y:S01]  /*f450*/  @!P3 ST.E.64 [R4.64], R76 ;  /* 0x0000004c0400b985 */ /* 0x0007e2000c101b06 */
[----:B------:R-:W-:-:S05]  /*f460*/  @!P2 LEA.HI.X R3, R12, R3, R13, 0x2, P1 ;  /* 0x000000030c03a211 */ /* 0x000fca00008f140d */
[----:B------:R3:W-:Y:S04]  /*f470*/  @!P2 ST.E.64 [R2.64], R72 ;  /* 0x000000480200a985 */ /* 0x0007e8000c101b06 */
.L_x_109:
[----:B------:R-:W-:Y:S05]  /*f480*/  BSYNC B0 ;  /* 0x0000000000007941 */ /* 0x000fea0003800000 */
.L_x_108:
[----:B---3--:R3:W4:Y:S04]  /*f490*/  SHFL.IDX PT, R3, R10, 0x1, 0x1c1f ;  /* 0x003c1f000a037f89 */ /* 0x00872800000e0000 */
[----:B-1----:R3:W1:Y:S01]  /*f4a0*/  SHFL.IDX PT, R2, R11, 0x1, 0x1c1f ;  /* 0x003c1f000b027f89 */ /* 0x00266200000e0000 */
[----:B------:R-:W-:Y:S05]  /*f4b0*/  @P0 BRA `(.L_x_110) ;  /* 0x000006d000000947 */ /* 0x000fea0003800000 */
[----:B-----5:R-:W-:Y:S02]  /*f4c0*/  ISETP.GE.AND P1, PT, R45, c[0x0][0x3c8], PT ;  /* 0x0000f2002d007a0c */ /* 0x020fe40003f26270 */
[----:B------:R-:W-:Y:S02]  /*f4d0*/  ISETP.GE.AND P2, PT, R43, c[0x0][0x3c8], PT ;  /* 0x0000f2002b007a0c */ /* 0x000fe40003f46270 */
[----:B------:R-:W-:Y:S02]  /*f4e0*/  ISETP.GE.AND P3, PT, R41, c[0x0][0x3c8], PT ;  /* 0x0000f20029007a0c */ /* 0x000fe40003f66270 */
[----:B------:R-:W-:-:S07]  /*f4f0*/  ISETP.GE.AND P0, PT, R39, c[0x0][0x3c8], PT ;  /* 0x0000f20027007a0c */ /* 0x000fce0003f06270 */
[----:B-12-4-:R-:W-:Y:S02]  /*f500*/  @!P1 IMAD.WIDE R6, R45, 0x4, R2 ;  /* 0x000000042d069825 */ /* 0x016fe400078e0202 */
[----:B------:R-:W-:-:S03]  /*f510*/  @!P2 LEA R4, P5, R43, R2, 0x2 ;  /* 0x000000022b04a211 */ /* 0x000fc600078a10ff */
[----:B------:R1:W-:Y:S01]  /*f520*/  @!P1 ST.E.64 [R6.64], R134 ;  /* 0x0000008606009985 */ /* 0x0003e2000c101b06 */
[----:B------:R-:W-:Y:S02]  /*f530*/  ISETP.GE.AND P1, PT, R37, c[0x0][0x3c8], PT ;  /* 0x0000f20025007a0c */ /* 0x000fe40003f26270 */
[----:B------:R-:W-:-:S05]  /*f540*/  @!P2 LEA.HI.X R5, R43, R3, R44, 0x2, P5 ;  /* 0x000000032b05a211 */ /* 0x000fca00028f142c */
[----:B------:R2:W-:Y:S01]  /*f550*/  @!P2 ST.E.64 [R4.64], R130 ;  /* 0x000000820400a985 */ /* 0x0005e2000c101b06 */
[----:B------:R-:W-:Y:S02]  /*f560*/  ISETP.GE.AND P2, PT, R35, c[0x0][0x3c8], PT ;  /* 0x0000f20023007a0c */ /* 0x000fe40003f46270 */
[----:B-1----:R-:W-:-:S04]  /*f570*/  @!P3 LEA R6, P4, R41, R2, 0x2 ;  /* 0x000000022906b211 */ /* 0x002fc800078810ff */
[-C--:B------:R-:W-:Y:S02]  /*f580*/  @!P3 LEA.HI.X R7, R41, R3.reuse, R42, 0x2, P4 ;  /* 0x000000032907b211 */ /* 0x080fe400020f142a */
[----:B------:R-:W-:Y:S02]  /*f590*/  ISETP.GE.AND P4, PT, R33, c[0x0][0x3c8], PT ;  /* 0x0000f20021007a0c */ /* 0x000fe40003f86270 */
[-C--:B--2---:R-:W-:Y:S01]  /*f5a0*/  @!P0 LEA R4, P5, R39, R2.reuse, 0x2 ;  /* 0x0000000227048211 */ /* 0x084fe200078a10ff */
[----:B------:R1:W-:Y:S01]  /*f5b0*/  @!P3 ST.E.64 [R6.64], R126 ;  /* 0x0000007e0600b985 */ /* 0x0003e2000c101b06 */
[----:B------:R-:W-:Y:S02]  /*f5c0*/  @!P1 LEA R8, P3, R37, R2, 0x2 ;  /* 0x0000000225089211 */ /* 0x000fe400078610ff */
[-C--:B------:R-:W-:Y:S02]  /*f5d0*/  @!P0 LEA.HI.X R5, R39, R3.reuse, R40, 0x2, P5 ;  /* 0x0000000327058211 */ /* 0x080fe400028f1428 */
[----:B------:R-:W-:-:S02]  /*f5e0*/  @!P1 LEA.HI.X R9, R37, R3, R38, 0x2, P3 ;  /* 0x0000000325099211 */ /* 0x000fc400018f1426 */
[----:B------:R-:W-:Y:S01]  /*f5f0*/  ISETP.GE.AND P3, PT, R31, c[0x0][0x3c8], PT ;  /* 0x0000f2001f007a0c */ /* 0x000fe20003f66270 */
[----:B------:R2:W-:Y:S04]  /*f600*/  @!P0 ST.E.64 [R4.64], R122 ;  /* 0x0000007a04008985 */ /* 0x0005e8000c101b06 */
[----:B------:R4:W-:Y:S01]  /*f610*/  @!P1 ST.E.64 [R8.64], R118 ;  /* 0x0000007608009985 */ /* 0x0009e2000c101b06 */
[----:B------:R-:W-:Y:S02]  /*f620*/  ISETP.GE.AND P1, PT, R29, c[0x0][0x3c8], PT ;  /* 0x0000f2001d007a0c */ /* 0x000fe40003f26270 */
[----:B-1----:R-:W-:-:S04]  /*f630*/  @!P2 LEA R6, P0, R35, R2, 0x2 ;  /* 0x000000022306a211 */ /* 0x002fc800078010ff */
[-C--:B------:R-:W-:Y:S02]  /*f640*/  @!P2 LEA.HI.X R7, R35, R3.reuse, R36, 0x2, P0 ;  /* 0x000000032307a211 */ /* 0x080fe400000f1424 */
[----:B------:R-:W-:Y:S02]  /*f650*/  ISETP.GE.AND P0, PT, R27, c[0x0][0x3c8], PT ;  /* 0x0000f2001b007a0c */ /* 0x000fe40003f06270 */
[CC--:B--2---:R-:W-:Y:S01]  /*f660*/  @!P4 LEA R4, P5, R33.reuse, R2.reuse, 0x2 ;  /* 0x000000022104c211 */ /* 0x0c4fe200078a10ff */
[----:B------:R1:W-:Y:S03]  /*f670*/  @!P2 ST.E.64 [R6.64], R114 ;  /* 0x000000720600a985 */ /* 0x0003e6000c101b06 */
[----:B------:R-:W-:Y:S02]  /*f680*/  @!P4 LEA.HI.X R5, R33, R3, R34, 0x2, P5 ;  /* 0x000000032105c211 */ /* 0x000fe400028f1422 */
[----:B----4-:R-:W-:-:S03]  /*f690*/  @!P3 LEA R8, P2, R31, R2, 0x2 ;  /* 0x000000021f08b211 */ /* 0x010fc600078410ff */
[----:B------:R2:W-:Y:S01]  /*f6a0*/  @!P4 ST.E.64 [R4.64], R110 ;  /* 0x0000006e0400c985 */ /* 0x0005e2000c101b06 */
[----:B------:R-:W-:Y:S02]  /*f6b0*/  ISETP.GE.AND P4, PT, R25, c[0x0][0x3c8], PT ;  /* 0x0000f20019007a0c */ /* 0x000fe40003f86270 */
[----:B------:R-:W-:-:S05]  /*f6c0*/  @!P3 LEA.HI.X R9, R31, R3, R32, 0x2, P2 ;  /* 0x000000031f09b211 */ /* 0x000fca00010f1420 */
[----:B------:R-:W-:Y:S01]  /*f6d0*/  @!P3 ST.E.64 [R8.64], R106 ;  /* 0x0000006a0800b985 */ /* 0x000fe2000c101b06 */
[----:B------:R-:W-:Y:S02]  /*f6e0*/  ISETP.GE.AND P3, PT, R23, c[0x0][0x3c8], PT ;  /* 0x0000f20017007a0c */ /* 0x000fe40003f66270 */
[----:B-1----:R-:W-:-:S04]  /*f6f0*/  @!P0 LEA R6, P2, R27, R2, 0x2 ;  /* 0x000000021b068211 */ /* 0x002fc800078410ff */
[----:B------:R-:W-:Y:S02]  /*f700*/  @!P0 LEA.HI.X R7, R27, R3, R28, 0x2, P2 ;  /* 0x000000031b078211 */ /* 0x000fe400010f141c */
[----:B------:R-:W-:Y:S02]  /*f710*/  ISETP.GE.AND P2, PT, R21, c[0x0][0x3c8], PT ;  /* 0x0000f20015007a0c */ /* 0x000fe40003f46270 */
[----:B--2---:R-:W-:-:S04]  /*f720*/  @!P1 LEA R4, P5, R29, R2, 0x2 ;  /* 0x000000021d049211 */ /* 0x004fc800078a10ff */
[----:B------:R-:W-:-:S05]  /*f730*/  @!P1 LEA.HI.X R5, R29, R3, R30, 0x2, P5 ;  /* 0x000000031d059211 */ /* 0x000fca00028f141e */
[----:B------:R1:W-:Y:S01]  /*f740*/  @!P1 ST.E.64 [R4.64], R102 ;  /* 0x0000006604009985 */ /* 0x0003e2000c101b06 */
[----:B------:R-:W-:-:S03]  /*f750*/  ISETP.GE.AND P1, PT, R19, c[0x0][0x3c8], PT ;  /* 0x0000f20013007a0c */ /* 0x000fc60003f26270 */
[----:B------:R2:W-:Y:S01]  /*f760*/  @!P0 ST.E.64 [R6.64], R98 ;  /* 0x0000006206008985 */ /* 0x0005e2000c101b06 */
[----:B------:R-:W-:Y:S02]  /*f770*/  ISETP.GE.AND P0, PT, R14, c[0x0][0x3c8], PT ;  /* 0x0000f2000e007a0c */ /* 0x000fe40003f06270 */
[----:B-1----:R-:W-:-:S04]  /*f780*/  @!P4 LEA R4, P5, R25, R2, 0x2 ;  /* 0x000000021904c211 */ /* 0x002fc800078a10ff */
[----:B------:R-:W-:Y:S02]  /*f790*/  @!P4 LEA.HI.X R5, R25, R3, R26, 0x2, P5 ;  /* 0x000000031905c211 */ /* 0x000fe400028f141a */
[----:B---3--:R-:W-:-:S03]  /*f7a0*/  @!P3 LEA R10, P5, R23, R2, 0x2 ;  /* 0x00000002170ab211 */ /* 0x008fc600078a10ff */
[----:B------:R1:W-:Y:S01]  /*f7b0*/  @!P4 ST.E.64 [R4.64], R94 ;  /* 0x0000005e0400c985 */ /* 0x0003e2000c101b06 */
[-C--:B------:R-:W-:Y:S02]  /*f7c0*/  @!P2 LEA R8, P4, R21, R2.reuse, 0x2 ;  /* 0x000000021508a211 */ /* 0x080fe400078810ff */
[-C--:B------:R-:W-:Y:S02]  /*f7d0*/  @!P3 LEA.HI.X R11, R23, R3.reuse, R24, 0x2, P5 ;  /* 0x00000003170bb211 */ /* 0x080fe400028f1418 */
[----:B--2---:R-:W-:Y:S02]  /*f7e0*/  @!P1 LEA R6, P5, R19, R2, 0x2 ;  /* 0x0000000213069211 */ /* 0x004fe400078a10ff */
[-C--:B------:R-:W-:Y:S01]  /*f7f0*/  @!P2 LEA.HI.X R9, R21, R3.reuse, R22, 0x2, P4 ;  /* 0x000000031509a211 */ /* 0x080fe200020f1416 */
[----:B------:R2:W-:Y:S01]  /*f800*/  @!P3 ST.E.64 [R10.64], R90 ;  /* 0x0000005a0a00b985 */ /* 0x0005e2000c101b06 */
[----:B------:R-:W-:-:S03]  /*f810*/  @!P1 LEA.HI.X R7, R19, R3, R20, 0x2, P5 ;  /* 0x0000000313079211 */ /* 0x000fc600028f1414 */
[----:B------:R2:W-:Y:S04]  /*f820*/  @!P2 ST.E.64 [R8.64], R86 ;  /* 0x000000560800a985 */ /* 0x0005e8000c101b06 */
[----:B------:R2:W-:Y:S01]  /*f830*/  @!P1 ST.E.64 [R6.64], R82 ;  /* 0x0000005206009985 */ /* 0x0005e2000c101b06 */
[----:B-1----:R-:W-:-:S04]  /*f840*/  @!P0 LEA R4, P4, R14, R2, 0x2 ;  /* 0x000000020e048211 */ /* 0x002fc800078810ff */
[----:B------:R-:W-:-:S05]  /*f850*/  @!P0 LEA.HI.X R5, R14, R3, R15, 0x2, P4 ;  /* 0x000000030e058211 */ /* 0x000fca00020f140f */
[----:B------:R2:W-:Y:S01]  /*f860*/  @!P0 ST.E.64 [R4.64], R78 ;  /* 0x0000004e04008985 */ /* 0x0005e2000c101b06 */
[----:B------:R-:W-:-:S13]  /*f870*/  ISETP.GE.AND P0, PT, R12, c[0x0][0x3c8], PT ;  /* 0x0000f2000c007a0c */ /* 0x000fda0003f06270 */
[----:B------:R-:W-:Y:S05]  /*f880*/  @P0 BRA `(.L_x_110) ;  /* 0x0000030000000947 */ /* 0x000fea0003800000 */
[----:B------:R-:W-:-:S04]  /*f890*/  LEA R2, P0, R12, R2, 0x2 ;  /* 0x000000020c027211 */ /* 0x000fc800078010ff */
[----:B------:R-:W-:-:S05]  /*f8a0*/  LEA.HI.X R3, R12, R3, R13, 0x2, P0 ;  /* 0x000000030c037211 */ /* 0x000fca00000f140d */
[----:B------:R1:W-:Y:S01]  /*f8b0*/  ST.E.64 [R2.64], R74 ;  /* 0x0000004a02007985 */ /* 0x0003e2000c101b06 */
[----:B------:R-:W-:Y:S05]  /*f8c0*/  BRA `(.L_x_110) ;  /* 0x000002c000007947 */ /* 0x000fea0003800000 */
.L_x_106:
[----:B------:R-:W2:Y:S02]  /*f8d0*/  S2R R4, SR_TID.X ;  /* 0x0000000000047919 */ /* 0x000ea40000002100 */
[----:B--2---:R-:W-:-:S13]  /*f8e0*/  ISETP.GT.AND P0, PT, R4, 0x7f, PT ;  /* 0x0000007f0400780c */ /* 0x004fda0003f04270 */
[----:B------:R-:W-:Y:S05]  /*f8f0*/  @P0 BRA `(.L_x_110) ;  /* 0x0000029000000947 */ /* 0x000fea0003800000 */
[----:B------:R-:W2:Y:S01]  /*f900*/  LDL.LU R3, [R1+0x48] ;  /* 0x0000480001037983 */ /* 0x000ea20000300800 */
[----:B------:R-:W-:-:S05]  /*f910*/  MOV R2, c[0x0][0x4e8] ;  /* 0x00013a0000027a02 */ /* 0x000fca0000000f00 */
[----:B------:R-:W-:Y:S01]  /*f920*/  IMAD R0, R2, c[0x0][0x388], RZ ;  /* 0x0000e20002007a24 */ /* 0x000fe200078e02ff */
[----:B--2---:R-:W-:-:S04]  /*f930*/  IADD3 R6, R3, R4, RZ ;  /* 0x0000000403067210 */ /* 0x004fc80007ffe0ff */
[----:B------:R-:W-:-:S13]  /*f940*/  ISETP.GE.AND P0, PT, R6, R0, PT ;  /* 0x000000000600720c */ /* 0x000fda0003f06270 */
[----:B------:R-:W-:Y:S05]  /*f950*/  @P0 BRA `(.L_x_110) ;  /* 0x0000023000000947 */ /* 0x000fea0003800000 */
[----:B------:R-:W2:Y:S04]  /*f960*/  LDL.LU R3, [R1+0x40] ;  /* 0x0000400001037983 */ /* 0x000ea80000300800 */
[----:B------:R-:W3:Y:S04]  /*f970*/  LDL.LU R9, [R1+0x3c] ;  /* 0x00003c0001097983 */ /* 0x000ee80000300800 */
[----:B------:R-:W4:Y:S01]  /*f980*/  LDL.LU R8, [R1+0x44] ;  /* 0x0000440001087983 */ /* 0x000f220000300800 */
[----:B------:R-:W-:-:S13]  /*f990*/  ISETP.NE.AND P0, PT, R2, 0x1, PT ;  /* 0x000000010200780c */ /* 0x000fda0003f05270 */
[----:B------:R-:W-:Y:S01]  /*f9a0*/  @P0 IMAD.HI.U32 R7, R6, c[0x0][0x4ec], RZ ;  /* 0x00013b0006070a27 */ /* 0x000fe200078e00ff */
[----:B--2---:R-:W-:Y:S02]  /*f9b0*/  SHF.R.S32.HI R0, RZ, 0x1f, R3 ;  /* 0x0000001fff007819 */ /* 0x004fe40000011403 */
[----:B---3--:R-:W-:-:S03]  /*f9c0*/  SHF.R.S32.HI R5, RZ, 0x1f, R9 ;  /* 0x0000001fff057819 */ /* 0x008fc60000011409 */
[----:B------:R-:W-:-:S04]  /*f9d0*/  IMAD R0, R0, c[0x0][0x4d0], RZ ;  /* 0x0001340000007a24 */ /* 0x000fc800078e02ff */
[C---:B------:R-:W-:Y:S01]  /*f9e0*/  IMAD R4, R3.reuse, c[0x0][0x4d4], R0 ;  /* 0x0001350003047a24 */ /* 0x040fe200078e0200 */
[----:B------:R-:W-:Y:S01]  /*f9f0*/  MOV R0, R6 ;  /* 0x0000000600007202 */ /* 0x000fe20000000f00 */
[----:B------:R-:W-:Y:S01]  /*fa00*/  IMAD.WIDE.U32 R2, R3, c[0x0][0x4d0], RZ ;  /* 0x0001340003027a25 */ /* 0x000fe200078e00ff */
[----:B------:R-:W-:-:S03]  /*fa10*/  @P0 SHF.R.U32.HI R0, RZ, c[0x0][0x4f0], R7 ;  /* 0x00013c00ff000a19 */ /* 0x000fc60000011607 */
[----:B------:R-:W-:Y:S01]  /*fa20*/  IMAD R5, R5, c[0x0][0x4d8], RZ ;  /* 0x0001360005057a24 */ /* 0x000fe200078e02ff */
[----:B------:R-:W-:Y:S02]  /*fa30*/  IADD3 R3, R3, R4, RZ ;  /* 0x0000000403037210 */ /* 0x000fe40007ffe0ff */
[----:B----4-:R-:W-:Y:S01]  /*fa40*/  SHF.R.S32.HI R4, RZ, 0x1f, R8 ;  /* 0x0000001fff047819 */ /* 0x010fe20000011408 */
[C---:B------:R-:W-:Y:S01]  /*fa50*/  IMAD R7, R9.reuse, c[0x0][0x4dc], R5 ;  /* 0x0001370009077a24 */ /* 0x040fe200078e0205 */
[----:B------:R-:W-:Y:S01]  /*fa60*/  IADD3 R5, -R0, RZ, RZ ;  /* 0x000000ff00057210 */ /* 0x000fe20007ffe1ff */
[----:B------:R-:W-:-:S05]  /*fa70*/  IMAD.WIDE.U32 R2, R9, c[0x0][0x4d8], R2 ;  /* 0x0001360009027a25 */ /* 0x000fca00078e0002 */
[----:B------:R-:W-:Y:S01]  /*fa80*/  IADD3 R3, R3, R7, RZ ;  /* 0x0000000703037210 */ /* 0x000fe20007ffe0ff */
[----:B------:R-:W-:Y:S02]  /*fa90*/  IMAD R7, R4, c[0x0][0x4e0], RZ ;  /* 0x0001380004077a24 */ /* 0x000fe400078e02ff */
[----:B------:R-:W-:Y:S02]  /*faa0*/  IMAD R4, R5, c[0x0][0x4e8], R6 ;  /* 0x00013a0005047a24 */ /* 0x000fe400078e0206 */
[----:B------:R-:W-:-:S03]  /*fab0*/  IMAD.WIDE.U32 R2, R8, c[0x0][0x4e0], R2 ;  /* 0x0001380008027a25 */ /* 0x000fc600078e0002 */
[----:B------:R-:W-:Y:S01]  /*fac0*/  SHF.R.S32.HI R5, RZ, 0x1f, R4 ;  /* 0x0000001fff057819 */ /* 0x000fe20000011404 */
[----:B------:R-:W-:Y:S01]  /*fad0*/  IMAD R6, R8, c[0x0][0x4e4], R7 ;  /* 0x0001390008067a24 */ /* 0x000fe200078e0207 */
[----:B------:R-:W-:Y:S02]  /*fae0*/  SHF.R.S32.HI R7, RZ, 0x1f, R0 ;  /* 0x0000001fff077819 */ /* 0x000fe40000011400 */
[----:B------:R-:W-:Y:S01]  /*faf0*/  IADD3 R2, P0, R0, R2, RZ ;  /* 0x0000000200027210 */ /* 0x000fe20007f1e0ff */
[----:B------:R-:W-:-:S03]  /*fb00*/  IMAD R0, R5, c[0x0][0x4c8], RZ ;  /* 0x0001320005007a24 */ /* 0x000fc600078e02ff */
[----:B------:R-:W-:Y:S01]  /*fb10*/  IADD3.X R3, R7, R3, R6, P0, !PT ;  /* 0x0000000307037210 */ /* 0x000fe200007fe406 */
[----:B------:R-:W-:-:S04]  /*fb20*/  IMAD R0, R4, c[0x0][0x4cc], R0 ;  /* 0x0001330004007a24 */ /* 0x000fc800078e0200 */
[----:B------:R-:W-:-:S05]  /*fb30*/  IMAD.WIDE.U32 R2, R4, c[0x0][0x4c8], R2 ;  /* 0x0001320004027a25 */ /* 0x000fca00078e0002 */
[----:B------:R-:W-:Y:S02]  /*fb40*/  IADD3 R0, R3, R0, RZ ;  /* 0x0000000003007210 */ /* 0x000fe40007ffe0ff */
[----:B------:R-:W-:-:S04]  /*fb50*/  LEA R4, P0, R2, c[0x0][0x4a8], 0x2 ;  /* 0x00012a0002047a11 */ /* 0x000fc800078010ff */
[----:B------:R-:W-:Y:S02]  /*fb60*/  LEA.HI.X R5, R2, c[0x0][0x4ac], R0, 0x2, P0 ;  /* 0x00012b0002057a11 */ /* 0x000fe400000f1400 */
[----:B------:R-:W-:-:S05]  /*fb70*/  MOV R0, 0xff800000 ;  /* 0xff80000000007802 */ /* 0x000fca0000000f00 */
[----:B------:R2:W-:Y:S02]  /*fb80*/  STG.E [R4.64], R0 ;  /* 0x0000000004007986 */ /* 0x0005e4000c101906 */
.L_x_110:
[----:B------:R-:W-:Y:S05]  /*fb90*/  BSYNC B1 ;  /* 0x0000000000017941 */ /* 0x000fea0003800000 */
.L_x_105:
[----:B--2---:R-:W2:Y:S02]  /*fba0*/  LDL R0, [R1+0xcc] ;  /* 0x0000cc0001007983 */ /* 0x004ea40000100800 */
[----:B--2---:R-:W-:-:S13]  /*fbb0*/  ISETP.NE.AND P0, PT, R0, RZ, PT ;  /* 0x000000ff0000720c */ /* 0x004fda0003f05270 */
[----:B------:R-:W-:Y:S01]  /*fbc0*/  @P0 WARPSYNC 0xffffffff ;  /* 0xffffffff00000948 */ /* 0x000fe20003800000 */
[----:B------:R-:W-:Y:S06]  /*fbd0*/  @P0 BAR.SYNC.DEFER_BLOCKING 0x5, 0x100 ;  /* 0x0144000000000b1d */ /* 0x000fec0000010000 */
[----:B------:R-:W2:Y:S04]  /*fbe0*/  @P0 LDS R0, [0x10100] ;  /* 0x01010000ff000984 */ /* 0x000ea80000000800 */
[----:B--2---:R2:W-:Y:S04]  /*fbf0*/  @P0 STL [R1+0x4c], R0 ;  /* 0x00004c0001000387 */ /* 0x0045e80000100800 */
[----:B------:R-:W-:Y:S06]  /*fc00*/  @P0 BAR.ARV 0x4, 0x100 ;  /* 0x0104000000000b1d */ /* 0x000fec0000002000 */
[----:B------:R-:W-:Y:S05]  /*fc10*/  @P0 BRA `(.L_x_111) ;  /* 0x0000007000000947 */ /* 0x000fea0003800000 */
[----:B------:R-:W-:Y:S05]  /*fc20*/  BRA.DIV ~URZ, `(.L_x_112) ;  /* 0x00002da27f007947 */ /* 0x000fea000b800000 */
[----:B--2---:R2:W3:Y:S02]  /*fc30*/  SHFL.IDX PT, R0, R18, RZ, 0x1f ;  /* 0x00001fff12007589 */ /* 0x0044e400000e0000 */
.L_x_131:
[----:B------:R-:W-:Y:S01]  /*fc40*/  WARPSYNC 0xffffffff ;  /* 0xffffffff00007948 */ /* 0x000fe20003800000 */
[----:B------:R-:W-:Y:S06]  /*fc50*/  BAR.SYNC.DEFER_BLOCKING 0x4, 0x100 ;  /* 0x0104000000007b1d */ /* 0x000fec0000010000 */
[----:B---3--:R3:W-:Y:S04]  /*fc60*/  STL [R1+0x4c], R0 ;  /* 0x00004c0001007387 */ /* 0x0087e80000100800 */
[----:B------:R3:W-:Y:S04]  /*fc70*/  @!P6 STS [0x10100], R18 ;  /* 0x01010012ff00e388 */ /* 0x0007e80000000800 */
[----:B------:R-:W-:Y:S06]  /*fc80*/  BAR.ARV 0x5, 0x100 ;  /* 0x0144000000007b1d */ /* 0x000fec0000002000 */
.L_x_111:
[----:B--23--:R-:W2:Y:S02]  /*fc90*/  LDL R0, [R1+0x4c] ;  /* 0x00004c0001007983 */ /* 0x00cea40000100800 */
[----:B--2---:R-:W-:-:S13]  /*fca0*/  ISETP.GE.AND P0, PT, R0, c[0x0][0x538], PT ;  /* 0x00014e0000007a0c */ /* 0x004fda0003f06270 */
[----:B-1--45:R-:W-:Y:S01]  /*fcb0*/  @P0 CALL.REL.NOINC `(.L_x_113) ;  /* 0x0000001000000944 */ /* 0x032fe20003c00000 */
[----:B------:R-:W-:Y:S05]  /*fcc0*/  BRA `(.L_x_114) ;  /* 0xffff0d5000007947 */ /* 0x000fea000383ffff */
.L_x_113:
[----:B------:R-:W-:Y:S05]  /*fcd0*/  EXIT ;  /* 0x000000000000794d */ /* 0x000fea0003800000 */
.L_x_77:
[----:B------:R-:W-:Y:S01]  /*fce0*/  IMAD.MOV.U32 R235, RZ, RZ, R0 ;  /* 0x000000ffffeb7224 */ /* 0x000fe200078e0000 */
[----:B------:R-:W-:Y:S01]  /*fcf0*/  MOV R236, RZ ;  /* 0x000000ff00ec7202 */ /* 0x000fe20000000f00 */
[----:B------:R-:W-:Y:S01]  /*fd00*/  IMAD.MOV.U32 R3, RZ, RZ, 0x181f ;  /* 0x0000181fff037424 */ /* 0x000fe200078e00ff */
[----:B------:R-:W-:Y:S02]  /*fd10*/  MOV R2, 0xfd30 ;  /* 0x0000fd3000027802 */ /* 0x000fe40000000f00 */
[----:B------:R-:W-:Y:S05]  /*fd20*/  CALL.REL.NOINC `($__internal_1_$__cuda_sm70_shflsync_idx_p) ;  /* 0x00002d7000007944 */ /* 0x000fea0003c00000 */
[----:B------:R-:W-:Y:S01]  /*fd30*/  MOV R10, R236 ;  /* 0x000000ec000a7202 */ /* 0x000fe20000000f00 */
[----:B------:R-:W-:Y:S05]  /*fd40*/  BRA `(.L_x_115) ;  /* 0xffff363000007947 */ /* 0x000fea000383ffff */
.L_x_78:
[----:B------:R-:W-:Y:S01]  /*fd50*/  IMAD.MOV.U32 R235, RZ, RZ, R6 ;  /* 0x000000ffffeb7224 */ /* 0x000fe200078e0006 */
[----:B------:R-:W-:Y:S01]  /*fd60*/  MOV R236, RZ ;  /* 0x000000ff00ec7202 */ /* 0x000fe20000000f00 */
[----:B------:R-:W-:Y:S01]  /*fd70*/  IMAD.MOV.U32 R3, RZ, RZ, 0x181f ;  /* 0x0000181fff037424 */ /* 0x000fe200078e00ff */
[----:B------:R-:W-:Y:S02]  /*fd80*/  MOV R2, 0xfda0 ;  /* 0x0000fda000027802 */ /* 0x000fe40000000f00 */
[----:B-12---:R-:W-:Y:S05]  /*fd90*/  CALL.REL.NOINC `($__internal_1_$__cuda_sm70_shflsync_idx_p) ;  /* 0x00002d0000007944 */ /* 0x006fea0003c00000 */
[----:B------:R-:W-:Y:S01]  /*fda0*/  ISETP.GE.AND P2, PT, R233, c[0x0][0x1d4], PT ;  /* 0x00007500e9007a0c */ /* 0x000fe20003f46270 */
[----:B------:R-:W-:Y:S01]  /*fdb0*/  IMAD.MOV.U32 R235, RZ, RZ, R0 ;  /* 0x000000ffffeb7224 */ /* 0x000fe200078e0000 */
[----:B------:R-:W-:Y:S02]  /*fdc0*/  IADD3 R2, P0, R236, R163, RZ ;  /* 0x000000a3ec027210 */ /* 0x000fe40007f1e0ff */
[----:B------:R-:W-:-:S03]  /*fdd0*/  SEL R8, RZ, 0x10, P2 ;  /* 0x00000010ff087807 */ /* 0x000fc60001000000 */
[----:B------:R-:W-:Y:S01]  /*fde0*/  IMAD.X R3, R10, 0x1, R4, P0 ;  /* 0x000000010a037824 */ /* 0x000fe200000e0604 */
[----:B------:R-:W-:-:S04]  /*fdf0*/  ISETP.GE.AND P0, PT, R234, c[0x0][0x1d4], PT ;  /* 0x00007500ea007a0c */ /* 0x000fc80003f06270 */
[----:B------:R-:W-:Y:S01]  /*fe00*/  SEL R7, RZ, 0x10, P0 ;  /* 0x00000010ff077807 */ /* 0x000fe20000000000 */
[----:B------:R-:W-:Y:S01]  /*fe10*/  @!PT LDS RZ, [RZ] ;  /* 0x00000000fffff984 */ /* 0x000fe20000000800 */
[----:B------:R-:W-:Y:S01]  /*fe20*/  @!PT LDS RZ, [RZ] ;  /* 0x00000000fffff984 */ /* 0x000fe20000000800 */
[----:B------:R-:W-:Y:S01]  /*fe30*/  @!PT LDS RZ, [RZ] ;  /* 0x00000000fffff984 */ /* 0x000fe20000000800 */
[----:B------:R1:W-:Y:S02]  /*fe40*/  LDGSTS.E.BYPASS.LTC128B.128 [R229+0x8100], [R2.64], !P2 ;  /* 0x0810000002e57fae */ /* 0x0003e4000d101d46 */
[----:B-1----:R-:W-:Y:S01]  /*fe50*/  IADD3 R2, P5, R236, R164, RZ ;  /* 0x000000a4ec027210 */ /* 0x002fe20007fbe0ff */
[----:B------:R-:W-:-:S04]  /*fe60*/  IMAD.MOV.U32 R236, RZ, RZ, 0x1 ;  /* 0x00000001ffec7424 */ /* 0x000fc800078e00ff */
[----:B------:R-:W-:-:S05]  /*fe70*/  IMAD.X R3, R10, 0x1, R5, P5 ;  /* 0x000000010a037824 */ /* 0x000fca00028e0605 */
[----:B------:R1:W-:Y:S02]  /*fe80*/  LDGSTS.E.BYPASS.LTC128B.128 [R229+0xc100], [R2.64], !P0 ;  /* 0x0c10000002e57fae */ /* 0x0003e4000c101d46 */
[----:B-1----:R-:W-:Y:S01]  /*fe90*/  IMAD.MOV.U32 R3, RZ, RZ, 0x181f ;  /* 0x0000181fff037424 */ /* 0x002fe200078e00ff */
[----:B------:R-:W-:Y:S02]  /*fea0*/  MOV R2, 0xfec0 ;  /* 0x0000fec000027802 */ /* 0x000fe40000000f00 */
[----:B------:R-:W-:Y:S05]  /*feb0*/  CALL.REL.NOINC `($__internal_1_$__cuda_sm70_shflsync_idx_p) ;  /* 0x00002be000007944 */ /* 0x000fea0003c00000 */
[----:B------:R-:W-:Y:S01]  /*fec0*/  IMAD.MOV.U32 R9, RZ, RZ, R236 ;  /* 0x000000ffff097224 */ /* 0x000fe200078e00ec */
[----:B------:R-:W-:Y:S01]  /*fed0*/  MOV R236, 0x1 ;  /* 0x0000000100ec7802 */ /* 0x000fe20000000f00 */
[----:B------:R-:W-:Y:S01]  /*fee0*/  IMAD.MOV.U32 R235, RZ, RZ, R6 ;  /* 0x000000ffffeb7224 */ /* 0x000fe200078e0006 */
[----:B------:R-:W-:Y:S02]  /*fef0*/  MOV R3, 0x181f ;  /* 0x0000181f00037802 */ /* 0x000fe40000000f00 */
[----:B------:R-:W-:Y:S02]  /*ff00*/  MOV R2, 0xff20 ;  /* 0x0000ff2000027802 */ /* 0x000fe40000000f00 */
[----:B------:R-:W-:Y:S05]  /*ff10*/  CALL.REL.NOINC `($__internal_1_$__cuda_sm70_shflsync_idx_p) ;  /* 0x00002b8000007944 */ /* 0x000fea0003c00000 */
[----:B------:R-:W-:Y:S01]  /*ff20*/  IADD3 R10, -R8, 0x10, RZ ;  /* 0x00000010080a7810 */ /* 0x000fe20007ffe1ff */
[----:B------:R-:W-:Y:S01]  /*ff30*/  IMAD.MOV.U32 R235, RZ, RZ, R0 ;  /* 0x000000ffffeb7224 */ /* 0x000fe200078e0000 */
[----:B------:R-:W-:-:S02]  /*ff40*/  IADD3 R2, -R7, 0x10, RZ ;  /* 0x0000001007027810 */ /* 0x000fc40007ffe1ff */
[----:B------:R-:W-:Y:S02]  /*ff50*/  LOP3.LUT R10, R10, 0xf, RZ, 0xc0, !PT ;  /* 0x0000000f0a0a7812 */ /* 0x000fe400078ec0ff */
[----:B------:R-:W-:Y:S02]  /*ff60*/  ISETP.NE.U32.AND P6, PT, R8, RZ, PT ;  /* 0x000000ff0800720c */ /* 0x000fe40003fc5070 */
[----:B------:R-:W-:Y:S02]  /*ff70*/  IADD3 R10, P2, P0, R10, R236, R163 ;  /* 0x000000ec0a0a7210 */ /* 0x000fe4000785e0a3 */
[----:B------:R-:W-:Y:S02]  /*ff80*/  ISETP.NE.U32.AND P5, PT, R7, RZ, PT ;  /* 0x000000ff0700720c */ /* 0x000fe40003fa5070 */
[----:B------:R-:W-:Y:S02]  /*ff90*/  LOP3.LUT R2, R2, 0xf, RZ, 0xc0, !PT ;  /* 0x0000000f02027812 */ /* 0x000fe400078ec0ff */
[----:B------:R-:W-:-:S02]  /*ffa0*/  IADD3.X R11, RZ, R9, R4, P2, P0 ;  /* 0x00000009ff0b7210 */ /* 0x000fc400017e0404 */
[----:B------:R-:W-:Y:S01]  /*ffb0*/  IADD3 R2, P2, P0, R2, R236, R164 ;  /* 0x000000ec02027210 */ /* 0x000fe2000785e0a4 */
[----:B------:R-:W-:Y:S02]  /*ffc0*/  IMAD.MOV.U32 R236, RZ, RZ, 0x2 ;  /* 0x00000002ffec7424 */ /* 0x000fe400078e00ff */
[----:B------:R-:W-:Y:S01]  /*ffd0*/  @!PT LDS RZ, [RZ] ;  /* 0x00000000fffff984 */ /* 0x000fe20000000800 */
[----:B------:R-:W-:Y:S01]  /*ffe0*/  @!PT LDS RZ, [RZ] ;  /* 0x00000000fffff984 */ /* 0x000fe20000000800 */
[----:B------:R-:W-:Y:S01]  /*fff0*/  @!PT LDS RZ, [RZ] ;  /* 0x00000000fffff984 */ /* 0x000fe20000000800 */
[----:B------:R1:W-:Y:S01]  /*10000*/  LDGSTS.E.BYPASS.LTC128B.128.ZFILL [R229+0x9100], [R10.64], P6 ;  /* 0x091000000ae57fae */ /* 0x0003e2000b141d46 */
[----:B------:R-:W-:-:S05]  /*10010*/  IADD3.X R3, RZ, R9, R5, P2, P0 ;  /* 0x00000009ff037210 */ /* 0x000fca00017e0405 */
[----:B------:R2:W-:Y:S02]  /*10020*/  LDGSTS.E.BYPASS.LTC128B.128.ZFILL [R229+0xd100], [R2.64], P5 ;  /* 0x0d10000002e57fae */ /* 0x0005e4000a941d46 */
[----:B--2---:R-:W-:Y:S01]  /*10030*/  IMAD.MOV.U32 R3, RZ, RZ, 0x181f ;  /* 0x0000181fff037424 */ /* 0x004fe200078e00ff */
[----:B------:R-:W-:Y:S02]  /*10040*/  MOV R2, 0x10060 ;  /* 0x0001006000027802 */ /* 0x000fe40000000f00 */
[----:B-1----:R-:W-:Y:S05]  /*10050*/  CALL.REL.NOINC `($__internal_1_$__cuda_sm70_shflsync_idx_p) ;  /* 0x00002a4000007944 */ /* 0x002fea0003c00000 */
        /* <DEDUP_REMOVED lines=32> */
[----:B------:R-:W-:Y:S01]  /*10260*/  MOV R2, R236 ;  /* 0x000000ec00027202 */ /* 0x000fe20000000f00 */
[----:B------:R-:W-:Y:S05]  /*10270*/  BRA `(.L_x_116) ;  /* 0xffff32e000007947 */ /* 0x000fea000383ffff */
.L_x_79:
[----:B------:R-:W-:Y:S01]  /*10280*/  IMAD.MOV.U32 R235, RZ, RZ, R4 ;  /* 0x000000ffffeb7224 */ /* 0x000fe200078e0004 */
[----:B------:R-:W-:Y:S01]  /*10290*/  MOV R236, RZ ;  /* 0x000000ff00ec7202 */ /* 0x000fe20000000f00 */
[----:B------:R-:W-:Y:S01]  /*102a0*/  IMAD.MOV.U32 R3, RZ, RZ, 0x1c1f ;  /* 0x00001c1fff037424 */ /* 0x000fe200078e00ff */
[----:B------:R-:W-:-:S02]  /*102b0*/  MOV R2, 0x102d0 ;  /* 0x000102d000027802 */ /* 0x000fc40000000f00 */
[----:B------:R-:W-:Y:S05]  /*102c0*/  CALL.REL.NOINC `($__internal_1_$__cuda_sm70_shflsync_idx_p) ;  /* 0x000027d000007944 */ /* 0x000fea0003c00000 */
[----:B------:R-:W-:Y:S01]  /*102d0*/  MOV R0, R236 ;  /* 0x000000ec00007202 */ /* 0x000fe20000000f00 */
[----:B------:R-:W-:Y:S05]  /*102e0*/  BRA `(.L_x_117) ;  /* 0xffff347000007947 */ /* 0x000fea000383ffff */
.L_x_80:
[----:B------:R-:W-:Y:S01]  /*102f0*/  IMAD.MOV.U32 R235, RZ, RZ, R4 ;  /* 0x000000ffffeb7224 */ /* 0x000fe200078e0004 */
[----:B------:R-:W-:Y:S01]  /*10300*/  MOV R236, 0x1 ;  /* 0x0000000100ec7802 */ /* 0x000fe20000000f00 */
[----:B------:R-:W-:Y:S01]  /*10310*/  IMAD.MOV.U32 R3, RZ, RZ, 0x1c1f ;  /* 0x00001c1fff037424 */ /* 0x000fe200078e00ff */
[----:B------:R-:W-:-:S02]  /*10320*/  MOV R2, 0x10340 ;  /* 0x0001034000027802 */ /* 0x000fc40000000f00 */
[----:B-1----:R-:W-:Y:S05]  /*10330*/  CALL.REL.NOINC `($__internal_1_$__cuda_sm70_shflsync_idx_p) ;  /* 0x0000276000007944 */ /* 0x002fea0003c00000 */
[----:B------:R-:W-:Y:S01]  /*10340*/  IMAD.IADD R5, R5, 0x1, R236 ;  /* 0x0000000105057824 */ /* 0x000fe200078e02ec */
[----:B------:R-:W-:Y:S01]  /*10350*/  FMNMX.FTZ R69, R7, R9, !PT ;  /* 0x0000000907457209 */ /* 0x000fe20007810000 */
[----:B------:R-:W-:Y:S01]  /*10360*/  IMAD.MOV.U32 R0, RZ, RZ, 0x2 ;  /* 0x00000002ff007424 */ /* 0x000fe200078e00ff */
[----:B------:R-:W-:-:S02]  /*10370*/  MOV R2, 0x10b80 ;  /* 0x00010b8000027802 */ /* 0x000fc40000000f00 */
[----:B------:R-:W-:Y:S02]  /*10380*/  IMNMX R6, R6, R5, PT ;  /* 0x0000000506067217 */ /* 0x000fe40003800200 */
[----:B------:R-:W-:Y:S02]  /*10390*/  FMNMX.FTZ R69, R11, R69, !PT ;  /* 0x000000450b457209 */ /* 0x000fe40007810000 */
[C---:B------:R-:W-:Y:S02]  /*103a0*/  ISETP.GT.AND P5, PT, R6.reuse, RZ, PT ;  /* 0x000000ff0600720c */ /* 0x040fe40003fa4270 */
[C---:B------:R-:W-:Y:S02]  /*103b0*/  ISETP.GT.AND P2, PT, R6.reuse, 0x1, PT ;  /* 0x000000010600780c */ /* 0x040fe40003f44270 */
[----:B------:R-:W-:Y:S02]  /*103c0*/  ISETP.GT.AND P0, PT, R6, 0x8, PT ;  /* 0x000000080600780c */ /* 0x000fe40003f04270 */
[----:B------:R-:W-:-:S02]  /*103d0*/  FSEL R4, R118, -INF , P5 ;  /* 0xff80000076047808 */ /* 0x000fc40002800000 */
[----:B------:R-:W-:Y:S02]  /*103e0*/  FSEL R8, R119, -INF , P2 ;  /* 0xff80000077087808 */ /* 0x000fe40001000000 */
[----:B------:R-:W-:Y:S02]  /*103f0*/  ISETP.GT.AND P2, PT, R6, 0x9, PT ;  /* 0x000000090600780c */ /* 0x000fe40003f44270 */
[----:B------:R-:W-:Y:S02]  /*10400*/  FSEL R10, R110, -INF , P0 ;  /* 0xff8000006e0a7808 */ /* 0x000fe40000000000 */
[----:B------:R-:W-:Y:S02]  /*10410*/  FMNMX.FTZ R12, R4, R8, !PT ;  /* 0x00000008040c7209 */ /* 0x000fe40007810000 */
[----:B------:R-:W-:Y:S02]  /*10420*/  FSEL R15, R111, -INF , P2 ;  /* 0xff8000006f0f7808 */ /* 0x000fe40001000000 */
[----:B------:R-:W-:-:S02]  /*10430*/  FMNMX.FTZ R69, R13, R69, !PT ;  /* 0x000000450d457209 */ /* 0x000fc40007810000 */
[----:B------:R-:W-:Y:S02]  /*10440*/  ISETP.GT.AND P2, PT, R6, 0x10, PT ;  /* 0x000000100600780c */ /* 0x000fe40003f44270 */
[----:B------:R-:W-:Y:S02]  /*10450*/  FMNMX.FTZ R12, R10, R12, !PT ;  /* 0x0000000c0a0c7209 */ /* 0x000fe40007810000 */
[----:B------:R-:W-:Y:S02]  /*10460*/  FMNMX.FTZ R69, R16, R69, !PT ;  /* 0x0000004510457209 */ /* 0x000fe40007810000 */
[----:B------:R-:W-:Y:S02]  /*10470*/  ISETP.GT.AND P0, PT, R6, 0x11, PT ;  /* 0x000000110600780c */ /* 0x000fe40003f04270 */
[----:B------:R-:W-:Y:S02]  /*10480*/  FSEL R14, R102, -INF , P2 ;  /* 0xff800000660e7808 */ /* 0x000fe40001000000 */
[----:B------:R-:W-:-:S02]  /*10490*/  FMNMX.FTZ R12, R15, R12, !PT ;  /* 0x0000000c0f0c7209 */ /* 0x000fc40007810000 */
[----:B------:R-:W-:Y:S02]  /*104a0*/  FMNMX.FTZ R69, R17, R69, !PT ;  /* 0x0000004511457209 */ /* 0x000fe40007810000 */
[----:B------:R-:W-:Y:S02]  /*104b0*/  FSEL R19, R103, -INF , P0 ;  /* 0xff80000067137808 */ /* 0x000fe40000000000 */
[----:B------:R-:W-:Y:S02]  /*104c0*/  ISETP.GT.AND P2, PT, R6, 0x18, PT ;  /* 0x000000180600780c */ /* 0x000fe40003f44270 */
[----:B------:R-:W-:Y:S02]  /*104d0*/  FMNMX.FTZ R12, R14, R12, !PT ;  /* 0x0000000c0e0c7209 */ /* 0x000fe40007810000 */
[----:B------:R-:W-:Y:S02]  /*104e0*/  FMNMX.FTZ R69, R18, R69, !PT ;  /* 0x0000004512457209 */ /* 0x000fe40007810000 */
[----:B------:R-:W-:-:S02]  /*104f0*/  ISETP.GT.AND P0, PT, R6, 0x19, PT ;  /* 0x000000190600780c */ /* 0x000fc40003f04270 */
[----:B------:R-:W-:Y:S02]  /*10500*/  FSEL R20, R90, -INF , P2 ;  /* 0xff8000005a147808 */ /* 0x000fe40001000000 */
[----:B------:R-:W-:Y:S02]  /*10510*/  FMNMX.FTZ R12, R19, R12, !PT ;  /* 0x0000000c130c7209 */ /* 0x000fe40007810000 */
[----:B------:R-:W-:Y:S02]  /*10520*/  FMNMX.FTZ R69, R21, R69, !PT ;  /* 0x0000004515457209 */ /* 0x000fe40007810000 */
[----:B------:R-:W-:Y:S02]  /*10530*/  FSEL R32, R91, -INF , P0 ;  /* 0xff8000005b207808 */ /* 0x000fe40000000000 */
[----:B------:R-:W-:Y:S02]  /*10540*/  ISETP.GT.AND P2, PT, R6, 0x20, PT ;  /* 0x000000200600780c */ /* 0x000fe40003f44270 */
[----:B------:R-:W-:-:S02]  /*10550*/  FMNMX.FTZ R12, R20, R12, !PT ;  /* 0x0000000c140c7209 */ /* 0x000fc40007810000 */
[----:B------:R-:W-:Y:S02]  /*10560*/  FMNMX.FTZ R69, R121, R69, !PT ;  /* 0x0000004579457209 */ /* 0x000fe40007810000 */
[----:B------:R-:W-:Y:S02]  /*10570*/  ISETP.GT.AND P0, PT, R6, 0x21, PT ;  /* 0x000000210600780c */ /* 0x000fe40003f04270 */
[----:B------:R-:W-:Y:S02]  /*10580*/  FSEL R71, R78, -INF , P2 ;  /* 0xff8000004e477808 */ /* 0x000fe40001000000 */
[----:B------:R-:W-:Y:S02]  /*10590*/  FMNMX.FTZ R12, R32, R12, !PT ;  /* 0x0000000c200c7209 */ /* 0x000fe40007810000 */
[----:B------:R-:W-:Y:S02]  /*105a0*/  FMNMX.FTZ R69, R120, R69, !PT ;  /* 0x0000004578457209 */ /* 0x000fe40007810000 */
[----:B------:R-:W-:-:S02]  /*105b0*/  FSEL R70, R79, -INF , P0 ;  /* 0xff8000004f467808 */ /* 0x000fc40000000000 */
[C---:B------:R-:W-:Y:S02]  /*105c0*/  ISETP.GT.AND P2, PT, R6.reuse, 0x28, PT ;  /* 0x000000280600780c */ /* 0x040fe40003f44270 */
[----:B------:R-:W-:Y:S02]  /*105d0*/  FMNMX.FTZ R12, R71, R12, !PT ;  /* 0x0000000c470c7209 */ /* 0x000fe40007810000 */
[----:B------:R-:W-:Y:S02]  /*105e0*/  FMNMX.FTZ R69, R117, R69, !PT ;  /* 0x0000004575457209 */ /* 0x000fe40007810000 */
[----:B------:R-:W-:Y:S02]  /*105f0*/  ISETP.GT.AND P0, PT, R6, 0x29, PT ;  /* 0x000000290600780c */ /* 0x000fe40003f04270 */
[----:B------:R-:W-:Y:S02]  /*10600*/  FSEL R57, R74, -INF , P2 ;  /* 0xff8000004a397808 */ /* 0x000fe40001000000 */
[----:B------:R-:W-:-:S02]  /*10610*/  FMNMX.FTZ R12, R70, R12, !PT ;  /* 0x0000000c460c7209 */ /* 0x000fc40007810000 */
[----:B------:R-:W-:Y:S02]  /*10620*/  FMNMX.FTZ R69, R116, R69, !PT ;  /* 0x0000004574457209 */ /* 0x000fe40007810000 */
[----:B------:R-:W-:Y:S02]  /*10630*/  FSEL R56, R75, -INF , P0 ;  /* 0xff8000004b387808 */ /* 0x000fe40000000000 */
[C---:B------:R-:W-:Y:S02]  /*10640*/  ISETP.GT.AND P2, PT, R6.reuse, 0x30, PT ;  /* 0x000000300600780c */ /* 0x040fe40003f44270 */
        /* <DEDUP_REMOVED lines=79> */
[----:B------:R-:W-:Y:S01]  /*10b40*/  FMNMX.FTZ R12, R166, R12, !PT ;  /* 0x0000000ca60c7209 */ /* 0x000fe20007810000 */
[----:B------:R-:W-:-:S03]  /*10b50*/  IMAD.MOV.U32 R68, RZ, RZ, R69 ;  /* 0x000000ffff447224 */ /* 0x000fc600078e0045 */
[----:B------:R-:W-:Y:S02]  /*10b60*/  FMNMX.FTZ R12, R171, R12, !PT ;  /* 0x0000000cab0c7209 */ /* 0x000fe40007810000 */
[----:B------:R-:W-:Y:S05]  /*10b70*/  CALL.REL.NOINC `($__internal_0_$__cuda_sm70_shflsync_bfly_p) ;  /* 0x00001ec000007944 */ /* 0x000fea0003c00000 */
[----:B------:R-:W-:Y:S01]  /*10b80*/  FMNMX.FTZ R69, R69, R0, !PT ;  /* 0x0000000045457209 */ /* 0x000fe20007810000 */
[----:B------:R-:W-:Y:S01]  /*10b90*/  IMAD.MOV.U32 R0, RZ, RZ, 0x1 ;  /* 0x00000001ff007424 */ /* 0x000fe200078e00ff */
[----:B------:R-:W-:-:S03]  /*10ba0*/  MOV R2, 0x10bd0 ;  /* 0x00010bd000027802 */ /* 0x000fc60000000f00 */
[----:B------:R-:W-:Y:S02]  /*10bb0*/  IMAD.MOV.U32 R68, RZ, RZ, R69 ;  /* 0x000000ffff447224 */ /* 0x000fe400078e0045 */
[----:B------:R-:W-:Y:S05]  /*10bc0*/  CALL.REL.NOINC `($__internal_0_$__cuda_sm70_shflsync_bfly_p) ;  /* 0x00001e7000007944 */ /* 0x000fea0003c00000 */
[----:B------:R-:W-:Y:S01]  /*10bd0*/  FMNMX.FTZ R69, R69, R0, !PT ;  /* 0x0000000045457209 */ /* 0x000fe20007810000 */
[----:B------:R-:W-:Y:S01]  /*10be0*/  IMAD.MOV.U32 R68, RZ, RZ, R12 ;  /* 0x000000ffff447224 */ /* 0x000fe200078e000c */
[----:B------:R-:W-:Y:S01]  /*10bf0*/  MOV R2, 0x10c20 ;  /* 0x00010c2000027802 */ /* 0x000fe20000000f00 */
[----:B------:R-:W-:Y:S02]  /*10c00*/  IMAD.MOV.U32 R0, RZ, RZ, 0x2 ;  /* 0x00000002ff007424 */ /* 0x000fe400078e00ff */
[----:B------:R-:W-:Y:S05]  /*10c10*/  CALL.REL.NOINC `($__internal_0_$__cuda_sm70_shflsync_bfly_p) ;  /* 0x00001e2000007944 */ /* 0x000fea0003c00000 */
[----:B------:R-:W-:Y:S01]  /*10c20*/  FMNMX.FTZ R12, R12, R0, !PT ;  /* 0x000000000c0c7209 */ /* 0x000fe20007810000 */
[----:B------:R-:W-:Y:S01]  /*10c30*/  IMAD.MOV.U32 R0, RZ, RZ, 0x1 ;  /* 0x00000001ff007424 */ /* 0x000fe200078e00ff */
[----:B------:R-:W-:-:S03]  /*10c40*/  MOV R2, 0x10c70 ;  /* 0x00010c7000027802 */ /* 0x000fc60000000f00 */
[----:B------:R-:W-:Y:S02]  /*10c50*/  IMAD.MOV.U32 R68, RZ, RZ, R12 ;  /* 0x000000ffff447224 */ /* 0x000fe400078e000c */
[----:B------:R-:W-:Y:S05]  /*10c60*/  CALL.REL.NOINC `($__internal_0_$__cuda_sm70_shflsync_bfly_p) ;  /* 0x00001dd000007944 */ /* 0x000fea0003c00000 */
[----:B------:R-:W-:Y:S01]  /*10c70*/  MOV R3, R0 ;  /* 0x0000000000037202 */ /* 0x000fe20000000f00 */
[----:B------:R-:W-:Y:S05]  /*10c80*/  BRA `(.L_x_118) ;  /* 0xffff378000007947 */ /* 0x000fea000383ffff */
.L_x_84:
[----:B------:R-:W-:Y:S01]  /*10c90*/  MOV R236, RZ ;  /* 0x000000ff00ec7202 */ /* 0x000fe20000000f00 */
[----:B------:R-:W-:Y:S01]  /*10ca0*/  IMAD.MOV.U32 R235, RZ, RZ, R0 ;  /* 0x000000ffffeb7224 */ /* 0x000fe200078e0000 */
[----:B------:R-:W-:Y:S01]  /*10cb0*/  MOV R2, 0x10ce0 ;  /* 0x00010ce000027802 */ /* 0x000fe20000000f00 */
[----:B------:R-:W-:Y:S02]  /*10cc0*/  IMAD.MOV.U32 R3, RZ, RZ, 0x181f ;  /* 0x0000181fff037424 */ /* 0x000fe400078e00ff */
[----:B------:R-:W-:Y:S05]  /*10cd0*/  CALL.REL.NOINC `($__internal_1_$__cuda_sm70_shflsync_idx_p) ;  /* 0x00001dc000007944 */ /* 0x000fea0003c00000 */
[----:B------:R-:W-:Y:S01]  /*10ce0*/  MOV R7, R236 ;  /* 0x000000ec00077202 */ /* 0x000fe20000000f00 */
[----:B------:R-:W-:-:S05]  /*10cf0*/  BRA `(.L_x_119) ;  /* 0xffff561000007947 */ /* 0x000fca000383ffff */
.L_x_85:
[----:B------:R-:W-:Y:S01]  /*10d00*/  MOV R236, RZ ;  /* 0x000000ff00ec7202 */ /* 0x000fe20000000f00 */
[----:B------:R-:W-:Y:S01]  /*10d10*/  IMAD.MOV.U32 R235, RZ, RZ, R4 ;  /* 0x000000ffffeb7224 */ /* 0x000fe200078e0004 */
[----:B------:R-:W-:Y:S01]  /*10d20*/  MOV R2, 0x10d50 ;  /* 0x00010d5000027802 */ /* 0x000fe20000000f00 */
[----:B------:R-:W-:Y:S02]  /*10d30*/  IMAD.MOV.U32 R3, RZ, RZ, 0x181f ;  /* 0x0000181fff037424 */ /* 0x000fe400078e00ff */
[----:B-12---:R-:W-:Y:S05]  /*10d40*/  CALL.REL.NOINC `($__internal_1_$__cuda_sm70_shflsync_idx_p) ;  /* 0x00001d5000007944 */ /* 0x006fea0003c00000 */
[----:B------:R-:W-:Y:S01]  /*10d50*/  ISETP.GE.AND P5, PT, R233, c[0x0][0x1d4], PT ;  /* 0x00007500e9007a0c */ /* 0x000fe20003fa6270 */
[----:B------:R-:W-:Y:S01]  /*10d60*/  IMAD.MOV.U32 R235, RZ, RZ, R0 ;  /* 0x000000ffffeb7224 */ /* 0x000fe200078e0000 */
[----:B------:R-:W-:Y:S02]  /*10d70*/  IADD3 R12, P2, R236, R20, RZ ;  /* 0x00000014ec0c7210 */ /* 0x000fe40007f5e0ff */
[----:B------:R-:W-:Y:S03]  /*10d80*/  ISETP.GE.AND P0, PT, R234, c[0x0][0x1d4], PT ;  /* 0x00007500ea007a0c */ /* 0x000fe60003f06270 */
[C---:B------:R-:W-:Y:S01]  /*10d90*/  IMAD.X R13, R7.reuse, 0x1, R5, P2 ;  /* 0x00000001070d7824 */ /* 0x040fe200010e0605 */
[----:B------:R-:W-:Y:S01]  /*10da0*/  IADD3 R2, P2, R236, R21, RZ ;  /* 0x00000015ec027210 */ /* 0x000fe20007f5e0ff */
[----:B------:R-:W-:Y:S04]  /*10db0*/  IMAD.MOV.U32 R236, RZ, RZ, 0x1 ;  /* 0x00000001ffec7424 */ /* 0x000fe800078e00ff */
[----:B------:R-:W-:Y:S01]  /*10dc0*/  @!PT LDS RZ, [RZ] ;  /* 0x00000000fffff984 */ /* 0x000fe20000000800 */
[----:B------:R-:W-:Y:S01]  /*10dd0*/  @!PT LDS RZ, [RZ] ;  /* 0x00000000fffff984 */ /* 0x000fe20000000800 */
[----:B------:R-:W-:Y:S01]  /*10de0*/  @!PT LDS RZ, [RZ] ;  /* 0x00000000fffff984 */ /* 0x000fe20000000800 */
[----:B------:R1:W-:Y:S01]  /*10df0*/  LDGSTS.E.BYPASS.LTC128B.128 [R229+0x100], [R12.64], !P5 ;  /* 0x001000000ce57fae */ /* 0x0003e2000e901d46 */
[----:B------:R-:W-:Y:S01]  /*10e00*/  IMAD.X R3, R7, 0x1, R6, P2 ;  /* 0x0000000107037824 */ /* 0x000fe200010e0606 */
[----:B------:R-:W-:Y:S04]  /*10e10*/  SEL R7, RZ, 0x10, P5 ;  /* 0x00000010ff077807 */ /* 0x000fe80002800000 */
[----:B------:R2:W-:Y:S01]  /*10e20*/  LDGSTS.E.BYPASS.LTC128B.128 [R229+0x4100], [R2.64], !P0 ;  /* 0x0410000002e57fae */ /* 0x0005e2000c101d46 */
[----:B-1----:R-:W-:Y:S02]  /*10e30*/  SEL R12, RZ, 0x10, P0 ;  /* 0x00000010ff0c7807 */ /* 0x002fe40000000000 */
[----:B--2---:R-:W-:Y:S01]  /*10e40*/  MOV R2, 0x10e70 ;  /* 0x00010e7000027802 */ /* 0x004fe20000000f00 */
[----:B------:R-:W-:Y:S02]  /*10e50*/  IMAD.MOV.U32 R3, RZ, RZ, 0x181f ;  /* 0x0000181fff037424 */ /* 0x000fe400078e00ff */
[----:B------:R-:W-:Y:S05]  /*10e60*/  CALL.REL.NOINC `($__internal_1_$__cuda_sm70_shflsync_idx_p) ;  /* 0x00001c3000007944 */ /* 0x000fea0003c00000 */
[----:B------:R-:W-:Y:S01]  /*10e70*/  MOV R3, 0x181f ;  /* 0x0000181f00037802 */ /* 0x000fe20000000f00 */
[----:B------:R-:W-:Y:S01]  /*10e80*/  IMAD.MOV.U32 R13, RZ, RZ, R236 ;  /* 0x000000ffff0d7224 */ /* 0x000fe200078e00ec */
[----:B------:R-:W-:Y:S01]  /*10e90*/  MOV R236, 0x1 ;  /* 0x0000000100ec7802 */ /* 0x000fe20000000f00 */
[----:B------:R-:W-:Y:S01]  /*10ea0*/  IMAD.MOV.U32 R235, RZ, RZ, R4 ;  /* 0x000000ffffeb7224 */ /* 0x000fe200078e0004 */
[----:B------:R-:W-:Y:S02]  /*10eb0*/  MOV R2, 0x10ed0 ;  /* 0x00010ed000027802 */ /* 0x000fe40000000f00 */
[----:B------:R-:W-:Y:S05]  /*10ec0*/  CALL.REL.NOINC `($__internal_1_$__cuda_sm70_shflsync_idx_p) ;  /* 0x00001bd000007944 */ /* 0x000fea0003c00000 */
[C---:B------:R-:W-:Y:S01]  /*10ed0*/  IADD3 R2, -R7.reuse, 0x10, RZ ;  /* 0x0000001007027810 */ /* 0x040fe20007ffe1ff */
[----:B------:R-:W-:Y:S01]  /*10ee0*/  IMAD.MOV.U32 R235, RZ, RZ, R0 ;  /* 0x000000ffffeb7224 */ /* 0x000fe200078e0000 */
[----:B------:R-:W-:Y:S02]  /*10ef0*/  ISETP.NE.U32.AND P5, PT, R7, RZ, PT ;  /* 0x000000ff0700720c */ /* 0x000fe40003fa5070 */
[----:B------:R-:W-:Y:S04]  /*10f00*/  LOP3.LUT R2, R2, 0xf, RZ, 0xc0, !PT ;  /* 0x0000000f02027812 */ /* 0x000fe800078ec0ff */
[-C--:B------:R-:W-:Y:S04]  /*10f10*/  IADD3 R2, P2, P0, R2, R236.reuse, R20 ;  /* 0x000000ec02027210 */ /* 0x080fe8000785e014 */
[-C--:B------:R-:W-:Y:S05]  /*10f20*/  IADD3.X R3, RZ, R13.reuse, R5, P2, P0 ;  /* 0x0000000dff037210 */ /* 0x080fea00017e0405 */
[----:B------:R-:W-:Y:S01]  /*10f30*/  @!PT LDS RZ, [RZ] ;  /* 0x00000000fffff984 */ /* 0x000fe20000000800 */
[----:B------:R-:W-:Y:S01]  /*10f40*/  @!PT LDS RZ, [RZ] ;  /* 0x00000000fffff984 */ /* 0x000fe20000000800 */
[----:B------:R-:W-:Y:S01]  /*10f50*/  @!PT LDS RZ, [RZ] ;  /* 0x00000000fffff984 */ /* 0x000fe20000000800 */
[----:B------:R1:W-:Y:S01]  /*10f60*/  LDGSTS.E.BYPASS.LTC128B.128.ZFILL [R229+0x1100], [R2.64], P5 ;  /* 0x0110000002e57fae */ /* 0x0003e2000a941d46 */
[C---:B------:R-:W-:Y:S02]  /*10f70*/  ISETP.NE.U32.AND P5, PT, R12.reuse, RZ, PT ;  /* 0x000000ff0c00720c */ /* 0x040fe40003fa5070 */
[----:B-1----:R-:W-:Y:S04]  /*10f80*/  IADD3 R2, -R12, 0x10, RZ ;  /* 0x000000100c027810 */ /* 0x002fe80007ffe1ff */
[----:B------:R-:W-:Y:S04]  /*10f90*/  LOP3.LUT R2, R2, 0xf, RZ, 0xc0, !PT ;  /* 0x0000000f02027812 */ /* 0x000fe800078ec0ff */
[----:B------:R-:W-:Y:S01]  /*10fa0*/  IADD3 R2, P2, P0, R2, R236, R21 ;  /* 0x000000ec02027210 */ /* 0x000fe2000785e015 */
[----:B------:R-:W-:Y:S03]  /*10fb0*/  IMAD.MOV.U32 R236, RZ, RZ, 0x2 ;  /* 0x00000002ffec7424 */ /* 0x000fe600078e00ff */
[----:B------:R-:W-:Y:S05]  /*10fc0*/  IADD3.X R3, RZ, R13, R6, P2, P0 ;  /* 0x0000000dff037210 */ /* 0x000fea00017e0406 */
[----:B------:R1:W-:Y:S02]  /*10fd0*/  LDGSTS.E.BYPASS.LTC128B.128.ZFILL [R229+0x5100], [R2.64], P5 ;  /* 0x0510000002e57fae */ /* 0x0003e4000a941d46 */
[----:B-1----:R-:W-:Y:S01]  /*10fe0*/  MOV R2, 0x11010 ;  /* 0x0001101000027802 */ /* 0x002fe20000000f00 */
[----:B------:R-:W-:Y:S03]  /*10ff0*/  IMAD.MOV.U32 R3, RZ, RZ, 0x181f ;  /* 0x0000181fff037424 */ /* 0x000fe600078e00ff */
        /* <DEDUP_REMOVED lines=33> */
[----:B------:R-:W-:Y:S01]  /*11210*/  MOV R4, R236 ;  /* 0x000000ec00047202 */ /* 0x000fe20000000f00 */
[----:B------:R-:W-:-:S05]  /*11220*/  BRA `(.L_x_120) ;  /* 0xffff52d000007947 */ /* 0x000fca000383ffff */
.L_x_88:
[----:B------:R-:W-:Y:S01]  /*11230*/  MOV R236, RZ ;  /* 0x000000ff00ec7202 */ /* 0x000fe20000000f00 */
[----:B------:R-:W-:Y:S01]  /*11240*/  IMAD.MOV.U32 R235, RZ, RZ, R0 ;  /* 0x000000ffffeb7224 */ /* 0x000fe200078e0000 */
[----:B------:R-:W-:Y:S01]  /*11250*/  MOV R2, 0x11280 ;  /* 0x0001128000027802 */ /* 0x000fe20000000f00 */
[----:B------:R-:W-:Y:S02]  /*11260*/  IMAD.MOV.U32 R3, RZ, RZ, 0x181f ;  /* 0x0000181fff037424 */ /* 0x000fe400078e00ff */
[----:B------:R-:W-:Y:S05]  /*11270*/  CALL.REL.NOINC `($__internal_1_$__cuda_sm70_shflsync_idx_p) ;  /* 0x0000182000007944 */ /* 0x000fea0003c00000 */
[----:B------:R-:W-:Y:S01]  /*11280*/  MOV R145, R236 ;  /* 0x000000ec00917202 */ /* 0x000fe20000000f00 */
[----:B------:R-:W-:-:S05]  /*11290*/  BRA `(.L_x_121) ;  /* 0xffff61f000007947 */ /* 0x000fca000383ffff */
.L_x_89:
        /* <DEDUP_REMOVED lines=83> */
.L_x_90:
[----:B------:R-:W-:Y:S01]  /*117d0*/  MOV R236, RZ ;  /* 0x000000ff00ec7202 */ /* 0x000fe20000000f00 */
[----:B------:R-:W-:Y:S01]  /*117e0*/  IMAD.MOV.U32 R235, RZ, RZ, R68 ;  /* 0x000000ffffeb7224 */ /* 0x000fe200078e0044 */
[----:B------:R-:W-:Y:S01]  /*117f0*/  MOV R2, 0x11820 ;  /* 0x0001182000027802 */ /* 0x000fe20000000f00 */
[----:B------:R-:W-:Y:S02]  /*11800*/  IMAD.MOV.U32 R3, RZ, RZ, 0x1c1f ;  /* 0x00001c1fff037424 */ /* 0x000fe400078e00ff */
[----:B------:R-:W-:Y:S05]  /*11810*/  CALL.REL.NOINC `($__internal_1_$__cuda_sm70_shflsync_idx_p) ;  /* 0x0000128000007944 */ /* 0x000fea0003c00000 */
[----:B------:R-:W-:Y:S01]  /*11820*/  MOV R0, R236 ;  /* 0x000000ec00007202 */ /* 0x000fe20000000f00 */
[----:B------:R-:W-:-:S05]  /*11830*/  BRA `(.L_x_123) ;  /* 0xffff602000007947 */ /* 0x000fca000383ffff */
.L_x_91:
[----:B------:R-:W-:Y:S01]  /*11840*/  MOV R236, 0x1 ;  /* 0x0000000100ec7802 */ /* 0x000fe20000000f00 */
[----:B------:R-:W-:Y:S01]  /*11850*/  IMAD.MOV.U32 R235, RZ, RZ, R68 ;  /* 0x000000ffffeb7224 */ /* 0x000fe200078e0044 */
[----:B------:R-:W-:Y:S01]  /*11860*/  MOV R2, 0x11890 ;  /* 0x0001189000027802 */ /* 0x000fe20000000f00 */
[----:B------:R-:W-:Y:S02]  /*11870*/  IMAD.MOV.U32 R3, RZ, RZ, 0x1c1f ;  /* 0x00001c1fff037424 */ /* 0x000fe400078e00ff */
[----:B-1----:R-:W-:Y:S05]  /*11880*/  CALL.REL.NOINC `($__internal_1_$__cuda_sm70_shflsync_idx_p) ;  /* 0x0000121000007944 */ /* 0x002fea0003c00000 */
[----:B------:R-:W-:Y:S01]  /*11890*/  FMNMX.FTZ R0, R4, R70, !PT ;  /* 0x0000004604007209 */ /* 0x000fe20007810000 */
[----:B------:R-:W-:Y:S03]  /*118a0*/  IMAD.IADD R69, R69, 0x1, R236 ;  /* 0x0000000145457824 */ /* 0x000fe600078e02ec */
[----:B------:R-:W-:Y:S02]  /*118b0*/  FMNMX.FTZ R0, R5, R0, !PT ;  /* 0x0000000005007209 */ /* 0x000fe40007810000 */
[C---:B------:R-:W-:Y:S02]  /*118c0*/  ISETP.GT.AND P6, PT, R69.reuse, RZ, PT ;  /* 0x000000ff4500720c */ /* 0x040fe40003fc4270 */
[C---:B------:R-:W-:Y:S02]  /*118d0*/  ISETP.GT.AND P5, PT, R69.reuse, 0x1, PT ;  /* 0x000000014500780c */ /* 0x040fe40003fa4270 */
[----:B------:R-:W-:Y:S02]  /*118e0*/  FSEL R9, R6, -INF , P6 ;  /* 0xff80000006097808 */ /* 0x000fe40003000000 */
[----:B------:R-:W-:Y:S02]  /*118f0*/  ISETP.GT.AND P2, PT, R69, 0x8, PT ;  /* 0x000000084500780c */ /* 0x000fe40003f44270 */
[----:B------:R-:W-:Y:S02]  /*11900*/  FSEL R12, R7, -INF , P5 ;  /* 0xff800000070c7808 */ /* 0x000fe40002800000 */
[----:B------:R-:W-:Y:S02]  /*11910*/  FMNMX.FTZ R2, R9, R71, !PT ;  /* 0x0000004709027209 */ /* 0x000fe40007810000 */
[----:B------:R-:W-:Y:S02]  /*11920*/  ISETP.GT.AND P0, PT, R69, 0x9, PT ;  /* 0x000000094500780c */ /* 0x000fe40003f04270 */
[----:B------:R-:W-:Y:S02]  /*11930*/  FSEL R10, R10, -INF , P2 ;  /* 0xff8000000a0a7808 */ /* 0x000fe40001000000 */
[----:B------:R-:W-:Y:S02]  /*11940*/  FMNMX.FTZ R2, R12, R2, !PT ;  /* 0x000000020c027209 */ /* 0x000fe40007810000 */
[----:B------:R-:W-:Y:S02]  /*11950*/  FSEL R11, R11, -INF , P0 ;  /* 0xff8000000b0b7808 */ /* 0x000fe40000000000 */
[----:B------:R-:W-:Y:S02]  /*11960*/  ISETP.GT.AND P6, PT, R69, 0x10, PT ;  /* 0x000000104500780c */ /* 0x000fe40003fc4270 */
[----:B------:R-:W-:Y:S02]  /*11970*/  FMNMX.FTZ R0, R145, R0, !PT ;  /* 0x0000000091007209 */ /* 0x000fe40007810000 */
[----:B------:R-:W-:Y:S02]  /*11980*/  FMNMX.FTZ R2, R10, R2, !PT ;  /* 0x000000020a027209 */ /* 0x000fe40007810000 */
[----:B------:R-:W-:Y:S02]  /*11990*/  ISETP.GT.AND P5, PT, R69, 0x11, PT ;  /* 0x000000114500780c */ /* 0x000fe40003fa4270 */
[----:B------:R-:W-:Y:S02]  /*119a0*/  FSEL R14, R14, -INF , P6 ;  /* 0xff8000000e0e7808 */ /* 0x000fe40003000000 */
        /* <DEDUP_REMOVED lines=10> */
[----:B------:R-:W-:Y:S02]  /*11a50*/  FSEL R19, R19, -INF , P0 ;  /* 0xff80000013137808 */ /* 0x000fe40000000000 */
[C---:B------:R-:W-:Y:S02]  /*11a60*/  ISETP.GT.AND P6, PT, R69.reuse, 0x20, PT ;  /* 0x000000204500780c */ /* 0x040fe40003fc4270 */
        /* <DEDUP_REMOVED lines=83> */
[----:B------:R-:W-:Y:S02]  /*11fa0*/  FMNMX.FTZ R0, R57, R0, !PT ;  /* 0x0000000039007209 */ /* 0x000fe40007810000 */
[----:B------:R-:W-:Y:S02]  /*11fb0*/  FSEL R62, R62, -INF , P6 ;  /* 0xff8000003e3e7808 */ /* 0x000fe40003000000 */
[----:B------:R-:W-:Y:S02]  /*11fc0*/  FMNMX.FTZ R6, R59, R2, !PT ;  /* 0x000000023b067209 */ /* 0x000fe40007810000 */
[----:B------:R-:W-:Y:S02]  /*11fd0*/  ISETP.GT.AND P2, PT, R69, 0x78, PT ;  /* 0x000000784500780c */ /* 0x000fe40003f44270 */
[----:B------:R-:W-:Y:S01]  /*11fe0*/  FMNMX.FTZ R68, R60, R0, !PT ;  /* 0x000000003c447209 */ /* 0x000fe20007810000 */
[----:B------:R-:W-:Y:S01]  /*11ff0*/  IMAD.MOV.U32 R0, RZ, RZ, 0x2 ;  /* 0x00000002ff007424 */ /* 0x000fe200078e00ff */
[----:B------:R-:W-:Y:S02]  /*12000*/  FSEL R63, R63, -INF , P5 ;  /* 0xff8000003f3f7808 */ /* 0x000fe40002800000 */
[----:B------:R-:W-:Y:S02]  /*12010*/  FMNMX.FTZ R6, R62, R6, !PT ;  /* 0x000000063e067209 */ /* 0x000fe40007810000 */
[----:B------:R-:W-:Y:S02]  /*12020*/  ISETP.GT.AND P0, PT, R69, 0x79, PT ;  /* 0x000000794500780c */ /* 0x000fe40003f04270 */
[----:B------:R-:W-:Y:S02]  /*12030*/  FMNMX.FTZ R68, R61, R68, !PT ;  /* 0x000000443d447209 */ /* 0x000fe40007810000 */
[----:B------:R-:W-:Y:S02]  /*12040*/  FSEL R66, R66, -INF , P2 ;  /* 0xff80000042427808 */ /* 0x000fe40001000000 */
[----:B------:R-:W-:Y:S02]  /*12050*/  FMNMX.FTZ R6, R63, R6, !PT ;  /* 0x000000063f067209 */ /* 0x000fe40007810000 */
[----:B------:R-:W-:Y:S02]  /*12060*/  FMNMX.FTZ R68, R64, R68, !PT ;  /* 0x0000004440447209 */ /* 0x000fe40007810000 */
[----:B------:R-:W-:Y:S02]  /*12070*/  FSEL R67, R67, -INF , P0 ;  /* 0xff80000043437808 */ /* 0x000fe40000000000 */
[----:B------:R-:W-:Y:S02]  /*12080*/  FMNMX.FTZ R6, R66, R6, !PT ;  /* 0x0000000642067209 */ /* 0x000fe40007810000 */
[----:B------:R-:W-:Y:S02]  /*12090*/  FMNMX.FTZ R68, R65, R68, !PT ;  /* 0x0000004441447209 */ /* 0x000fe40007810000 */
[----:B------:R-:W-:Y:S02]  /*120a0*/  FMNMX.FTZ R6, R67, R6, !PT ;  /* 0x0000000643067209 */ /* 0x000fe40007810000 */
[----:B------:R-:W-:Y:S02]  /*120b0*/  MOV R2, 0x120d0 ;  /* 0x000120d000027802 */ /* 0x000fe40000000f00 */
[----:B------:R-:W-:Y:S05]  /*120c0*/  CALL.REL.NOINC `($__internal_0_$__cuda_sm70_shflsync_bfly_p) ;  /* 0x0000097000007944 */ /* 0x000fea0003c00000 */
[----:B------:R-:W-:Y:S01]  /*120d0*/  FMNMX.FTZ R68, R68, R0, !PT ;  /* 0x0000000044447209 */ /* 0x000fe20007810000 */
[----:B------:R-:W-:Y:S01]  /*120e0*/  IMAD.MOV.U32 R0, RZ, RZ, 0x1 ;  /* 0x00000001ff007424 */ /* 0x000fe200078e00ff */
[----:B------:R-:W-:Y:S02]  /*120f0*/  MOV R2, 0x12110 ;  /* 0x0001211000027802 */ /* 0x000fe40000000f00 */
        /* <DEDUP_REMOVED lines=8> */
[----:B------:R-:W-:Y:S02]  /*12180*/  MOV R2, 0x121a0 ;  /* 0x000121a000027802 */ /* 0x000fe40000000f00 */
[----:B------:R-:W-:Y:S05]  /*12190*/  CALL.REL.NOINC `($__internal_0_$__cuda_sm70_shflsync_bfly_p) ;  /* 0x000008a000007944 */ /* 0x000fea0003c00000 */
[----:B------:R-:W-:-:S05]  /*121a0*/  BRA `(.L_x_124) ;  /* 0xffff636000007947 */ /* 0x000fca000383ffff */
.L_x_94:
[----:B-1--4-:R-:W-:Y:S01]  /*121b0*/  MOV R236, RZ ;  /* 0x000000ff00ec7202 */ /* 0x012fe20000000f00 */
[----:B------:R-:W-:Y:S01]  /*121c0*/  IMAD.MOV.U32 R235, RZ, RZ, R36 ;  /* 0x000000ffffeb7224 */ /* 0x000fe200078e0024 */
[----:B------:R-:W-:Y:S01]  /*121d0*/  MOV R2, 0x12200 ;  /* 0x0001220000027802 */ /* 0x000fe20000000f00 */
[----:B------:R-:W-:Y:S02]  /*121e0*/  IMAD.MOV.U32 R3, RZ, RZ, 0x181f ;  /* 0x0000181fff037424 */ /* 0x000fe400078e00ff */
[----:B------:R-:W-:Y:S05]  /*121f0*/  CALL.REL.NOINC `($__internal_1_$__cuda_sm70_shflsync_idx_p) ;  /* 0x000008a000007944 */ /* 0x000fea0003c00000 */
[----:B------:R-:W-:Y:S01]  /*12200*/  MOV R28, R236 ;  /* 0x000000ec001c7202 */ /* 0x000fe20000000f00 */
[----:B------:R-:W-:-:S05]  /*12210*/  BRA `(.L_x_125) ;  /* 0xffff862000007947 */ /* 0x000fca000383ffff */
.L_x_97:
[----:B------:R-:W-:Y:S01]  /*12220*/  MOV R236, RZ ;  /* 0x000000ff00ec7202 */ /* 0x000fe20000000f00 */
[----:B------:R-:W-:Y:S01]  /*12230*/  IMAD.MOV.U32 R235, RZ, RZ, R0 ;  /* 0x000000ffffeb7224 */ /* 0x000fe200078e0000 */
[----:B------:R-:W-:Y:S01]  /*12240*/  MOV R2, 0x12270 ;  /* 0x0001227000027802 */ /* 0x000fe20000000f00 */
[----:B------:R-:W-:Y:S02]  /*12250*/  IMAD.MOV.U32 R3, RZ, RZ, 0x181f ;  /* 0x0000181fff037424 */ /* 0x000fe400078e00ff */
[----:B------:R-:W-:Y:S05]  /*12260*/  CALL.REL.NOINC `($__internal_1_$__cuda_sm70_shflsync_idx_p) ;  /* 0x0000083000007944 */ /* 0x000fea0003c00000 */
[----:B------:R-:W-:Y:S01]  /*12270*/  MOV R145, R236 ;  /* 0x000000ec00917202 */ /* 0x000fe20000000f00 */
[----:B------:R-:W-:-:S05]  /*12280*/  BRA `(.L_x_126) ;  /* 0xffff96c000007947 */ /* 0x000fca000383ffff */
.L_x_98:
[----:B------:R-:W-:Y:S01]  /*12290*/  MOV R236, RZ ;  /* 0x000000ff00ec7202 */ /* 0x000fe20000000f00 */
[----:B------:R-:W-:Y:S01]  /*122a0*/  IMAD.MOV.U32 R235, RZ, RZ, R68 ;  /* 0x000000ffffeb7224 */ /* 0x000fe200078e0044 */
[----:B------:R-:W-:Y:S01]  /*122b0*/  MOV R2, 0x122e0 ;  /* 0x000122e000027802 */ /* 0x000fe20000000f00 */
[----:B------:R-:W-:Y:S02]  /*122c0*/  IMAD.MOV.U32 R3, RZ, RZ, 0x181f ;  /* 0x0000181fff037424 */ /* 0x000fe400078e00ff */
[----:B-12---:R-:W-:Y:S05]  /*122d0*/  CALL.REL.NOINC `($__internal_1_$__cuda_sm70_shflsync_idx_p) ;  /* 0x000007c000007944 */ /* 0x006fea0003c00000 */
[C---:B------:R-:W-:Y:S01]  /*122e0*/  IADD3 R146, -R228.reuse, 0x10, RZ ;  /* 0x00000010e4927810 */ /* 0x040fe20007ffe1ff */
[----:B------:R-:W-:Y:S01]  /*122f0*/  IMAD.MOV.U32 R235, RZ, RZ, R0 ;  /* 0x000000ffffeb7224 */ /* 0x000fe200078e0000 */
[----:B------:R-:W-:Y:S02]  /*12300*/  ISETP.NE.U32.AND P2, PT, R228, RZ, PT ;  /* 0x000000ffe400720c */ /* 0x000fe40003f45070 */
[----:B------:R-:W-:Y:S04]  /*12310*/  LOP3.LUT R146, R146, 0xf, RZ, 0xc0, !PT ;  /* 0x0000000f92927812 */ /* 0x000fe800078ec0ff */
[----:B------:R-:W-:Y:S04]  /*12320*/  IADD3 R146, P5, P4, R146, R236, R150 ;  /* 0x000000ec92927210 */ /* 0x000fe80007cbe096 */
[----:B------:R-:W-:Y:S02]  /*12330*/  IADD3.X R147, RZ, R145, R69, P5, P4 ;  /* 0x00000091ff937210 */ /* 0x000fe40002fe8445 */
[----:B------:R-:W-:Y:S01]  /*12340*/  IADD3 R2, P4, R236, R151, RZ ;  /* 0x00000097ec027210 */ /* 0x000fe20007f9e0ff */
[----:B------:R-:W-:Y:S02]  /*12350*/  IMAD.MOV.U32 R236, RZ, RZ, 0x1 ;  /* 0x00000001ffec7424 */ /* 0x000fe400078e00ff */
[----:B------:R-:W-:Y:S01]  /*12360*/  @!PT LDS RZ, [RZ] ;  /* 0x00000000fffff984 */ /* 0x000fe20000000800 */
[----:B------:R-:W-:Y:S01]  /*12370*/  @!PT LDS RZ, [RZ] ;  /* 0x00000000fffff984 */ /* 0x000fe20000000800 */
[----:B------:R-:W-:Y:S01]  /*12380*/  @!PT LDS RZ, [RZ] ;  /* 0x00000000fffff984 */ /* 0x000fe20000000800 */
[----:B------:R1:W-:Y:S02]  /*12390*/  LDGSTS.E.BYPASS.LTC128B.128.ZFILL [R229+0x8100], [R146.64], P2 ;  /* 0x0810000092e57fae */ /* 0x0003e40009141d46 */
[----:B------:R-:W-:Y:S05]  /*123a0*/  IMAD.X R3, R145, 0x1, R144, P4 ;  /* 0x0000000191037824 */ /* 0x000fea00020e0690 */
[----:B------:R2:W-:Y:S02]  /*123b0*/  LDGSTS.E.BYPASS.LTC128B.128 [R229+0xc100], [R2.64], !P0 ;  /* 0x0c10000002e57fae */ /* 0x0005e4000c101d46 */
[----:B--2---:R-:W-:Y:S01]  /*123c0*/  MOV R2, 0x123f0 ;  /* 0x000123f000027802 */ /* 0x004fe20000000f00 */
[----:B------:R-:W-:Y:S02]  /*123d0*/  IMAD.MOV.U32 R3, RZ, RZ, 0x181f ;  /* 0x0000181fff037424 */ /* 0x000fe400078e00ff */
[----:B-1----:R-:W-:Y:S05]  /*123e0*/  CALL.REL.NOINC `($__internal_1_$__cuda_sm70_shflsync_idx_p) ;  /* 0x000006b000007944 */ /* 0x002fea0003c00000 */
        /* <DEDUP_REMOVED lines=54> */
.L_x_99:
[----:B------:R-:W-:Y:S02]  /*12750*/  MOV R0, 0x2 ;  /* 0x0000000200007802 */ /* 0x000fe40000000f00 */
        /* <DEDUP_REMOVED lines=16> */
.L_x_101:
[----:B------:R-:W-:Y:S01]  /*12860*/  IMAD.MOV.U32 R68, RZ, RZ, R247 ;  /* 0x000000ffff447224 */ /* 0x000fe200078e00f7 */
[----:B------:R-:W-:-:S02]  /*12870*/  MOV R0, 0x2 ;  /* 0x0000000200007802 */ /* 0x000fc40000000f00 */
[----:B------:R-:W-:Y:S02]  /*12880*/  MOV R2, 0x128a0 ;  /* 0x000128a000027802 */ /* 0x000fe40000000f00 */
[----:B------:R-:W-:Y:S05]  /*12890*/  CALL.REL.NOINC `($__internal_0_$__cuda_sm70_shflsync_bfly_p) ;  /* 0x000001a000007944 */ /* 0x000fea0003c00000 */
[----:B------:R-:W-:Y:S01]  /*128a0*/  MOV R4, R0 ;  /* 0x0000000000047202 */ /* 0x000fe20000000f00 */
[----:B------:R-:W-:Y:S05]  /*128b0*/  BRA `(.L_x_129) ;  /* 0xffffb80000007947 */ /* 0x000fea000383ffff */
.L_x_102:
[----:B------:R-:W-:Y:S01]  /*128c0*/  IMAD.MOV.U32 R68, RZ, RZ, R4 ;  /* 0x000000ffff447224 */ /* 0x000fe200078e0004 */
[----:B------:R-:W-:Y:S02]  /*128d0*/  MOV R0, 0x1 ;  /* 0x0000000100007802 */ /* 0x000fe40000000f00 */
[----:B------:R-:W-:Y:S02]  /*128e0*/  MOV R2, 0x12900 ;  /* 0x0001290000027802 */ /* 0x000fe40000000f00 */
[----:B-1----:R-:W-:Y:S05]  /*128f0*/  CALL.REL.NOINC `($__internal_0_$__cuda_sm70_shflsync_bfly_p) ;  /* 0x0000014000007944 */ /* 0x002fea0003c00000 */
[----:B------:R1:W5:Y:S01]  /*12900*/  LDL R68, [R1] ;  /* 0x0000000001447983 */ /* 0x0003620000100800 */
[----:B------:R-:W-:Y:S01]  /*12910*/  FADD.FTZ R4, R4, R0 ;  /* 0x0000000004047221 */ /* 0x000fe20000010000 */
[----:B------:R-:W-:Y:S02]  /*12920*/  MOV R0, 0x2 ;  /* 0x0000000200007802 */ /* 0x000fe40000000f00 */
[----:B------:R-:W-:Y:S02]  /*12930*/  MOV R2, 0x12950 ;  /* 0x0001295000027802 */ /* 0x000fe40000000f00 */
[----:B-1---5:R-:W-:Y:S05]  /*12940*/  CALL.REL.NOINC `($__internal_0_$__cuda_sm70_shflsync_bfly_p) ;  /* 0x000000f000007944 */ /* 0x022fea0003c00000 */
[----:B------:R-:W2:Y:S02]  /*12950*/  LDL.LU R2, [R1] ;  /* 0x0000000001027983 */ /* 0x000ea40000300800 */
[----:B--2---:R-:W-:Y:S01]  /*12960*/  FADD.FTZ R5, R2, R0 ;  /* 0x0000000002057221 */ /* 0x004fe20000010000 */
[----:B------:R-:W-:-:S02]  /*12970*/  MOV R0, 0x1 ;  /* 0x0000000100007802 */ /* 0x000fc40000000f00 */
[----:B------:R-:W-:Y:S02]  /*12980*/  MOV R2, 0x129b0 ;  /* 0x000129b000027802 */ /* 0x000fe40000000f00 */
[----:B------:R-:W-:Y:S02]  /*12990*/  MOV R68, R5 ;  /* 0x0000000500447202 */ /* 0x000fe40000000f00 */
[----:B------:R-:W-:Y:S05]  /*129a0*/  CALL.REL.NOINC `($__internal_0_$__cuda_sm70_shflsync_bfly_p) ;  /* 0x0000009000007944 */ /* 0x000fea0003c00000 */
[----:B------:R-:W-:Y:S01]  /*129b0*/  MOV R3, R0 ;  /* 0x0000000000037202 */ /* 0x000fe20000000f00 */
[----:B------:R-:W-:Y:S05]  /*129c0*/  BRA `(.L_x_130) ;  /* 0xffffb77000007947 */ /* 0x000fea000383ffff */
.L_x_112:
[----:B------:R-:W-:Y:S01]  /*129d0*/  IMAD.MOV.U32 R235, RZ, RZ, R18 ;  /* 0x000000ffffeb7224 */ /* 0x000fe200078e0012 */
[----:B------:R-:W-:Y:S01]  /*129e0*/  MOV R236, RZ ;  /* 0x000000ff00ec7202 */ /* 0x000fe20000000f00 */
[----:B-1--4-:R-:W-:Y:S01]  /*129f0*/  IMAD.MOV.U32 R3, RZ, RZ, 0x1f ;  /* 0x0000001fff037424 */ /* 0x012fe200078e00ff */
[----:B------:R-:W-:Y:S02]  /*12a00*/  MOV R2, 0x12a20 ;  /* 0x00012a2000027802 */ /* 0x000fe40000000f00 */
[----:B--23-5:R-:W-:Y:S05]  /*12a10*/  CALL.REL.NOINC `($__internal_1_$__cuda_sm70_shflsync_idx_p) ;  /* 0x0000008000007944 */ /* 0x02cfea0003c00000 */
[----:B------:R-:W-:Y:S01]  /*12a20*/  MOV R0, R236 ;  /* 0x000000ec00007202 */ /* 0x000fe20000000f00 */
[----:B------:R-:W-:Y:S05]  /*12a30*/  BRA `(.L_x_131) ;  /* 0xffffd20000007947 */ /* 0x000fea000383ffff */
        .weak           $__internal_0_$__cuda_sm70_shflsync_bfly_p
        .type           $__internal_0_$__cuda_sm70_shflsync_bfly_p,@function
        .size           $__internal_0_$__cuda_sm70_shflsync_bfly_p,($__internal_1_$__cuda_sm70_shflsync_idx_p - $__internal_0_$__cuda_sm70_shflsync_bfly_p)
$__internal_0_$__cuda_sm70_shflsync_bfly_p:
[----:B------:R-:W-:Y:S02]  /*12a40*/  MOV R172, 0xffffffff ;  /* 0xffffffff00ac7802 */ /* 0x000fe40000000f00 */
[----:B------:R-:W-:Y:S02]  /*12a50*/  MOV R3, 0x1f ;  /* 0x0000001f00037802 */ /* 0x000fe40000000f00 */
[----:B------:R-:W-:Y:S04]  /*12a60*/  WARPSYNC R172 ;  /* 0x000000ac00007348 */ /* 0x000fe80003800000 */
[----:B------:R1:W2:Y:S02]  /*12a70*/  SHFL.BFLY PT, R0, R68, R0, R3 ;  /* 0x0c00000044007389 */ /* 0x0002a400000e0003 */
[----:B-1----:R-:W-:-:S04]  /*12a80*/  MOV R3, 0x0 ;  /* 0x0000000000037802 */ /* 0x002fc80000000f00 */
[----:B--2---:R-:W-:Y:S05]  /*12a90*/  RET.REL.NODEC R2 `(_ZN7cutlass13device_kernelIN5flash19enable_sm80_to_sm89INS1_16FlashAttnFwdSm80INS1_25CollectiveMainloopFwdSm80ILi8ELi1ELb1EN4cute5tupleIJNS5_1CILi128EEES8_S8_EEELi128ENS_6half_tEfNS_4arch4Sm80ELb1ELb0ELb0ELb0ELb1ELb0ELb1ELb1EEENS1_21CollectiveEpilogueFwdIS9_NS6_IJNS7_ILi1EEESF_SF_EEESA_SC_Li256ELb0ELb1ELb1ELb0EEENS1_30DynamicPersistentTileSchedulerILi256ELi256ELb1ELb1ELb0EEEEEEEEEvNT_6ParamsE) ;  /* 0xfffed56002007950 */ /* 0x004fea0003c3ffff */
        .weak           $__internal_1_$__cuda_sm70_shflsync_idx_p
        .type           $__internal_1_$__cuda_sm70_shflsync_idx_p,@function
        .size           $__internal_1_$__cuda_sm70_shflsync_idx_p,(.L_x_1786 - $__internal_1_$__cuda_sm70_shflsync_idx_p)
$__internal_1_$__cuda_sm70_shflsync_idx_p:
[----:B------:R-:W-:-:S04]  /*12aa0*/  MOV R239, 0xffffffff ;  /* 0xffffffff00ef7802 */ /* 0x000fc80000000f00 */
[----:B------:R-:W-:Y:S04]  /*12ab0*/  WARPSYNC R239 ;  /* 0x000000ef00007348 */ /* 0x000fe80003800000 */
[----:B------:R1:W2:Y:S02]  /*12ac0*/  SHFL.IDX PT, R236, R235, R236, R3 ;  /* 0x000000ecebec7389 */ /* 0x0002a400000e0003 */
[----:B-1----:R-:W-:-:S04]  /*12ad0*/  MOV R3, 0x0 ;  /* 0x0000000000037802 */ /* 0x002fc80000000f00 */
[----:B--2---:R-:W-:Y:S05]  /*12ae0*/  RET.REL.NODEC R2 `(_ZN7cutlass13device_kernelIN5flash19enable_sm80_to_sm89INS1_16FlashAttnFwdSm80INS1_25CollectiveMainloopFwdSm80ILi8ELi1ELb1EN4cute5tupleIJNS5_1CILi128EEES8_S8_EEELi128ENS_6half_tEfNS_4arch4Sm80ELb1ELb0ELb0ELb0ELb1ELb0ELb1ELb1EEENS1_21CollectiveEpilogueFwdIS9_NS6_IJNS7_ILi1EEESF_SF_EEESA_SC_Li256ELb0ELb1ELb1ELb0EEENS1_30DynamicPersistentTileSchedulerILi256ELi256ELb1ELb1ELb0EEEEEEEEEvNT_6ParamsE) ;  /* 0xfffed51002007950 */ /* 0x004fea0003c3ffff */
.L_x_132:
        /* <DEDUP_REMOVED lines=9> */
.L_x_1786:


//--------------------- .text._ZN7cutlass13device_kernelIN5flash19enable_sm80_to_sm89INS1_16FlashAttnFwdSm80INS1_25CollectiveMainloopFwdSm80ILi4ELi1ELb0EN4cute5tupleIJNS5_1CILi128EEENS7_ILi64EEES8_EEELi128ENS_6half_tEfNS_4arch4Sm80ELb0ELb0ELb0ELb0ELb1ELb0ELb1ELb1EEENS1_21CollectiveEpilogueFwdINS6_IJS8_S8_S9_EEENS6_IJNS7_ILi1EEESH_SH_EEESB_SD_Li128ELb0ELb1ELb1ELb0EEENS1_19SingleTileSchedulerILb0ELb1ELb1ELi128EEEEEEEEEvNT_6ParamsE --------------------------
	.section	.text._ZN7cutlass13device_kernelIN5flash19enable_sm80_to_sm89INS1_16FlashAttnFwdSm80INS1_25CollectiveMainloopFwdSm80ILi4ELi1ELb0EN4cute5tupleIJNS5_1CILi128EEENS7_ILi64EEES8_EEELi128ENS_6half_tEfNS_4arch4Sm80ELb0ELb0ELb0ELb0ELb1ELb0ELb1ELb1EEENS1_21CollectiveEpilogueFwdINS6_IJS8_S8_S9_EEENS6_IJNS7_ILi1EEESH_SH_EEESB_SD_Li128ELb0ELb1ELb1ELb0EEENS1_19SingleTileSchedulerILb0ELb1ELb1ELi128EEEEEEEEEvNT_6ParamsE,"ax",@progbits
	.sectioninfo	@"SHI_REGISTERS=255"
	.align	128
.text._ZN7cutlass13device_kernelIN5flash19enable_sm80_to_sm89INS1_16FlashAttnFwdSm80INS1_25CollectiveMainloopFwdSm80ILi4ELi1ELb0EN4cute5tupleIJNS5_1CILi128EEENS7_ILi64EEES8_EEELi128ENS_6half_tEfNS_4arch4Sm80ELb0ELb0ELb0ELb0ELb1ELb0ELb1ELb1EEENS1_21CollectiveEpilogueFwdINS6_IJS8_S8_S9_EEENS6_IJNS7_ILi1EEESH_SH_EEESB_SD_Li128ELb0ELb1ELb1ELb0EEENS1_19SingleTileSchedulerILb0ELb1ELb1ELi128EEEEEEEEEvNT_6ParamsE:
        .type           _ZN7cutlass13device_kernelIN5flash19enable_sm80_to_sm89INS1_16FlashAttnFwdSm80INS1_25CollectiveMainloopFwdSm80ILi4ELi1ELb0EN4cute5tupleIJNS5_1CILi128EEENS7_ILi64EEES8_EEELi128ENS_6half_tEfNS_4arch4Sm80ELb0ELb0ELb0ELb0ELb1ELb0ELb1ELb1EEENS1_21CollectiveEpilogueFwdINS6_IJS8_S8_S9_EEENS6_IJNS7_ILi1EEESH_SH_EEESB_SD_Li128ELb0ELb1ELb1ELb0EEENS1_19SingleTileSchedulerILb0ELb1ELb1ELi128EEEEEEEEEvNT_6ParamsE,@function
        .size           _ZN7cutlass13device_kernelIN5flash19enable_sm80_to_sm89INS1_16FlashAttnFwdSm80INS1_25CollectiveMainloopFwdSm80ILi4ELi1ELb0EN4cute5tupleIJNS5_1CILi128EEENS7_ILi64EEES8_EEELi128ENS_6half_tEfNS_4arch4Sm80ELb0ELb0ELb0ELb0ELb1ELb0ELb1ELb1EEENS1_21CollectiveEpilogueFwdINS6_IJS8_S8_S9_EEENS6_IJNS7_ILi1EEESH_SH_EEESB_SD_Li128ELb0ELb1ELb1ELb0EEENS1_19SingleTileSchedulerILb0ELb1ELb1ELi128EEEEEEEEEvNT_6ParamsE,(.L_x_1789 - _ZN7cutlass13device_kernelIN5flash19enable_sm80_to_sm89INS1_16FlashAttnFwdSm80INS1_25CollectiveMainloopFwdSm80ILi4ELi1ELb0EN4cute5tupleIJNS5_1CILi128EEENS7_ILi64EEES8_EEELi128ENS_6half_tEfNS_4arch4Sm80ELb0ELb0ELb0ELb0ELb1ELb0ELb1ELb1EEENS1_21CollectiveEpilogueFwdINS6_IJS8_S8_S9_EEENS6_IJNS7_ILi1EEESH_SH_EEESB_SD_Li128ELb0ELb1ELb1ELb0EEENS1_19SingleTileSchedulerILb0ELb1ELb1ELi128EEEEEEEEEvNT_6ParamsE)
        .other          _ZN7cutlass13device_kernelIN5flash19enable_sm80_to_sm89INS1_16FlashAttnFwdSm80INS1_25CollectiveMainloopFwdSm80ILi4ELi1ELb0EN4cute5tupleIJNS5_1CILi128EEENS7_ILi64EEES8_EEELi128ENS_6half_tEfNS_4arch4Sm80ELb0ELb0ELb0ELb0ELb1ELb0ELb1ELb1EEENS1_21CollectiveEpilogueFwdINS6_IJS8_S8_S9_EEENS6_IJNS7_ILi1EEESH_SH_EEESB_SD_Li128ELb0ELb1ELb1ELb0EEENS1_19SingleTileSchedulerILb0ELb1ELb1ELi128EEEEEEEEEvNT_6ParamsE,@"STO_CUDA_ENTRY STV_DEFAULT"
_ZN7cutlass13device_kernelIN5flash19enable_sm80_to_sm89INS1_16FlashAttnFwdSm80INS1_25CollectiveMainloopFwdSm80ILi4ELi1ELb0EN4cute5tupleIJNS5_1CILi128EEENS7_ILi64EEES8_EEELi128ENS_6half_tEfNS_4arch4Sm80ELb0ELb0ELb0ELb0ELb1ELb0ELb1ELb1EEENS1_21CollectiveEpilogueFwdINS6_IJS8_S8_S9_EEENS6_IJNS7_ILi1EEESH_SH_EEESB_SD_Li128ELb0ELb1ELb1ELb0EEENS1_19SingleTileSchedulerILb0ELb1ELb1ELi128EEEEEEEEEvNT_6ParamsE:
[----:B------:R-:W-:Y:S02]  /*0000*/  MOV R1, c[0x0][0x28] ;  /* 0x00000a0000017a02 */ /* 0x000fe40000000f00 */
[----:B------:R-:W1:Y:S01]  /*0010*/  S2R R2, SR_TID.X ;  /* 0x0000000000027919 */ /* 0x000e620000002100 */
[----:B------:R-:W2:Y:S01]  /*0020*/  S2UR UR6, SR_CTAID.Y ;  /* 0x00000000000679c3 */ /* 0x000ea20000002600 */
[----:B------:R-:W-:-:S07]  /*0030*/  IADD3 R1, R1, -0x28, RZ ;  /* 0xffffffd801017810 */ /* 0x000fce0007ffe0ff */
        /* <DEDUP_REMOVED lines=14> */
.L_x_133:
[----:B------:R-:W-:Y:S02]  /*0120*/  ULDC.64 UR4, c[0x0][0x550] ;  /* 0x0001540000047ab9 */ /* 0x000fe40000000a00 */
[----:B------:R-:W-:Y:S02]  /*0130*/  UISETP.NE.AND UP0, UPT, UR4, 0x1, UPT ;  /* 0x000000010400788c */ /* 0x000fe4000bf05270 */
[----:B------:R-:W-:-:S02]  /*0140*/  UIMAD.WIDE.U32 UR8, UR6, UR5, URZ ;  /* 0x00000005060872a5 */ /* 0x000fc4000f8e003f */
[----:B------:R-:W-:Y:S02]  /*0150*/  ULDC UR4, c[0x0][0x558] ;  /* 0x0001560000047ab9 */ /* 0x000fe40000000800 */
[----:B------:R-:W-:-:S05]  /*0160*/  UMOV UR10, UR6 ;  /* 0x00000006000a7c82 */ /* 0x000fca0008000000 */
[----:B------:R-:W-:-:S03]  /*0170*/  @UP0 USHF.R.U32.HI UR10, URZ, UR4, UR9 ;  /* 0x000000043f0a0299 */ /* 0x000fc60008011609 */
.L_x_134:
        /* <DEDUP_REMOVED lines=28> */
[----:B------:R-:W-:Y:S05]  /*0340*/  @!P0 BRA `(.L_x_135) ;  /* 0x0000023000008947 */ /* 0x000fea0003800000 */
        /* <DEDUP_REMOVED lines=9> */
[----:B------:R-:W3:Y:S03]  /*03e0*/  R2UR UR16, R3 ;  /* 0x00000000031073c2 */ /* 0x000ee600000e0000 */
[----:B------:R-:W-:-:S05]  /*03f0*/  IMAD.MOV R0, RZ, RZ, -R0 ;  /* 0x000000ffff007224 */ /* 0x000fca00078e0a00 */
[----:B------:R-:W4:Y:S01]  /*0400*/  R2UR UR14, R0 ;  /* 0x00000000000e73c2 */ /* 0x000f2200000e0000 */
[----:B---3--:R-:W3:Y:S08]  /*0410*/  I2F.RP R3, UR16 ;  /* 0x0000001000037d06 */ /* 0x008ef00008209400 */
[----:B---3--:R-:W3:Y:S02]  /*0420*/  MUFU.RCP R3, R3 ;  /* 0x0000000300037308 */ /* 0x008ee40000001000 */
[----:B---3--:R-:W-:-:S06]  /*0430*/  IADD3 R3, R3, 0xffffffe, RZ ;  /* 0x0ffffffe03037810 */ /* 0x008fcc0007ffe0ff */
[----:B------:R-:W3:Y:S02]  /*0440*/  F2I.FTZ.U32.TRUNC.NTZ R3, R3 ;  /* 0x0000000300037305 */ /* 0x000ee4000021f000 */
[----:B---3--:R3:W5:Y:S02]  /*0450*/  R2UR UR19, R3 ;  /* 0x00000000031373c2 */ /* 0x00876400000e0000 */
[----:B---3--:R-:W-:Y:S01]  /*0460*/  IMAD.U32 R3, RZ, RZ, UR17 ;  /* 0x00000011ff037e24 */ /* 0x008fe2000f8e00ff */
[----:B-----5:R-:W-:Y:S02]  /*0470*/  UIADD3 UR4, URZ, -UR19, URZ ;  /* 0x800000133f047290 */ /* 0x020fe4000fffe03f */
[----:B------:R-:W-:Y:S02]  /*0480*/  ULOP3.LUT UR17, UR17, UR5, URZ, 0x3c, !UPT ;  /* 0x0000000511117292 */ /* 0x000fe4000f8e3c3f */
[----:B------:R-:W-:Y:S01]  /*0490*/  IABS R3, R3 ;  /* 0x0000000300037213 */ /* 0x000fe20000000000 */
[----:B------:R-:W-:-:S03]  /*04a0*/  UIMAD UR4, UR4, UR16, URZ ;  /* 0x00000010040472a4 */ /* 0x000fc6000f8e023f */
[----:B------:R-:W3:Y:S01]  /*04b0*/  R2UR UR15, R3 ;  /* 0x00000000030f73c2 */ /* 0x000ee200000e0000 */
[----:B------:R-:W-:-:S04]  /*04c0*/  UIMAD.WIDE.U32 UR18, UR19, UR4, UR18 ;  /* 0x00000004131272a5 */ /* 0x000fc8000f8e0012 */
[----:B---3--:R-:W-:-:S04]  /*04d0*/  UIMAD.WIDE.U32 UR18, UR19, UR15, URZ ;  /* 0x0000000f131272a5 */ /* 0x008fc8000f8e003f */
[----:B----4-:R-:W-:-:S04]  /*04e0*/  UIMAD UR14, UR19, UR14, UR15 ;  /* 0x0000000e130e72a4 */ /* 0x010fc8000f8e020f */
        /* <DEDUP_REMOVED lines=9> */
.L_x_135:
[----:B------:R-:W-:Y:S01]  /*0580*/  ULOP3.LUT UR7, UR7, 0xffff, URZ, 0xc0, !UPT ;  /* 0x0000ffff07077892 */ /* 0x000fe2000f8ec03f */
[----:B------:R-:W-:Y:S01]  /*0590*/  PLOP3.LUT P4, PT, PT, PT, PT, 0x80, 0x0 ;  /* 0x000000000000781c */ /* 0x000fe20003f8f070 */
[----:B------:R-:W-:Y:S01]  /*05a0*/  CS2R R8, SRZ ;  /* 0x0000000000087805 */ /* 0x000fe2000001ff00 */
[----:B-1----:R-:W-:Y:S01]  /*05b0*/  CS2R R4, SRZ ;  /* 0x0000000000047805 */ /* 0x002fe2000001ff00 */
[----:B------:R-:W-:Y:S01]  /*05c0*/  UIMAD UR7, UR7, UR19, URZ ;  /* 0x00000013070772a4 */ /* 0x000fe2000f8e023f */
[----:B------:R-:W-:Y:S01]  /*05d0*/  CS2R R166, SRZ ;  /* 0x0000000000a67805 */ /* 0x000fe2000001ff00 */
        /* <DEDUP_REMOVED lines=78> */
[----:B------:R-:W1:Y:S01]  /*0ac0*/  S2R R11, SR_CTAID.X ;  /* 0x00000000000b7919 */ /* 0x000e620000002500 */
[----:B------:R-:W-:Y:S01]  /*0ad0*/  SHF.R.S32.HI R9, RZ, 0x1f, R2 ;  /* 0x0000001fff097819 */ /* 0x000fe20000011402 */
[----:B------:R-:W-:Y:S01]  /*0ae0*/  IMAD.MOV.U32 R0, RZ, RZ, c[0x0][0x2c4] ;  /* 0x0000b100ff007624 */ /* 0x000fe200078e00ff */
[----:B------:R-:W-:Y:S01]  /*0af0*/  USHF.R.S32.HI UR14, URZ, 0x1f, UR10 ;  /* 0x0000001f3f0e7899 */ /* 0x000fe2000801140a */
[----:B------:R3:W4:Y:S01]  /*0b00*/  @P0 LDG.E R4, [R4.64] ;  /* 0x0000000c04040981 */ /* 0x000722000c1e1900 */
[CC--:B------:R-:W-:Y:S01]  /*0b10*/  LEA.HI R6, R9.reuse, R2.reuse, RZ, 0x3 ;  /* 0x0000000209067211 */ /* 0x0c0fe200078f18ff */
[----:B------:R-:W-:Y:S01]  /*0b20*/  ULDC.64 UR4, c[0x0][0x1b8] ;  /* 0x00006e0000047ab9 */ /* 0x000fe20000000a00 */
[----:B------:R-:W-:Y:S01]  /*0b30*/  ISETP.NE.AND P1, PT, R0, 0x1, PT ;  /* 0x000000010000780c */ /* 0x000fe20003f25270 */
[----:B------:R-:W-:Y:S01]  /*0b40*/  UIMAD UR14, UR14, UR4, URZ ;  /* 0x000000040e0e72a4 */ /* 0x000fe2000f8e023f */
[----:B------:R-:W-:Y:S01]  /*0b50*/  LOP3.LUT R46, R6, 0xfffffff8, RZ, 0xc0, !PT ;  /* 0xfffffff8062e7812 */ /* 0x000fe200078ec0ff */
[----:B------:R-:W-:Y:S01]  /*0b60*/  UIMAD.WIDE.U32 UR16, UR10, UR4, URZ ;  /* 0x000000040a1072a5 */ /* 0x000fe2000f8e003f */
[----:B------:R-:W-:Y:S01]  /*0b70*/  SHF.R.S32.HI R6, RZ, 0x3, R6 ;  /* 0x00000003ff067819 */ /* 0x000fe20000011406 */
[----:B------:R-:W-:Y:S01]  /*0b80*/  UIMAD UR14, UR10, UR5, UR14 ;  /* 0x000000050a0e72a4 */ /* 0x000fe2000f8e020e */
[CC--:B------:R-:W-:Y:S01]  /*0b90*/  LEA.HI R15, R9.reuse, R2.reuse, RZ, 0x4 ;  /* 0x00000002090f7211 */ /* 0x0c0fe200078f20ff */
[----:B------:R-:W-:Y:S01]  /*0ba0*/  IMAD.IADD R46, R2, 0x1, -R46 ;  /* 0x00000001022e7824 */ /* 0x000fe200078e0a2e */
[----:B------:R-:W-:Y:S01]  /*0bb0*/  USHF.R.S32.HI UR15, URZ, 0x1f, UR11 ;  /* 0x0000001f3f0f7899 */ /* 0x000fe2000801140b */
[----:B------:R-:W-:Y:S01]  /*0bc0*/  LEA.HI R250, R9, R2, RZ, 0x6 ;  /* 0x0000000209fa7211 */ /* 0x000fe200078f30ff */
[----:B------:R-:W-:Y:S01]  /*0bd0*/  ULDC.64 UR4, c[0x0][0x1c0] ;  /* 0x0000700000047ab9 */ /* 0x000fe20000000a00 */
[C---:B------:R-:W-:Y:S01]  /*0be0*/  IMAD R124, R46.reuse, 0x10, R6 ;  /* 0x000000102e7c7824 */ /* 0x040fe200078e0206 */
[----:B------:R-:W-:Y:S01]  /*0bf0*/  UIADD3 UR17, UR17, UR14, URZ ;  /* 0x0000000e11117290 */ /* 0x000fe2000fffe03f */
[----:B------:R-:W-:Y:S01]  /*0c00*/  IMAD.SHL.U32 R45, R46, 0x8, RZ ;  /* 0x000000082e2d7824 */ /* 0x000fe200078e00ff */
[----:B------:R-:W-:Y:S01]  /*0c10*/  UIMAD UR15, UR15, UR4, URZ ;  /* 0x000000040f0f72a4 */ /* 0x000fe2000f8e023f */
[----:B------:R-:W-:Y:S01]  /*0c20*/  IMAD.SHL.U32 R250, R250, 0x8, RZ ;  /* 0x00000008fafa7824 */ /* 0x000fe200078e00ff */
[----:B------:R-:W-:Y:S01]  /*0c30*/  UIMAD.WIDE.U32 UR16, UR11, UR4, UR16 ;  /* 0x000000040b1072a5 */ /* 0x000fe2000f8e0010 */
[----:B-1----:R-:W-:Y:S01]  /*0c40*/  IMAD R7, R11, 0x80, R124 ;  /* 0x000000800b077824 */ /* 0x002fe200078e027c */
[----:B------:R-:W-:Y:S01]  /*0c50*/  UIMAD UR5, UR11, UR5, UR15 ;  /* 0x000000050b0572a4 */ /* 0x000fe2000f8e020f */
[----:B------:R1:W-:Y:S01]  /*0c60*/  STL [R1], R124 ;  /* 0x0000007c01007387 */ /* 0x0003e20000100800 */
[----:B------:R-:W-:Y:S01]  /*0c70*/  ULDC UR4, c[0x0][0x2c4] ;  /* 0x0000b10000047ab9 */ /* 0x000fe20000000800 */
[----:B------:R-:W-:Y:S01]  /*0c80*/  @P1 IMAD.HI.U32 R0, R7, c[0x0][0x2c8], RZ ;  /* 0x0000b20007001a27 */ /* 0x000fe200078e00ff */
[----:B------:R-:W-:Y:S01]  /*0c90*/  UIADD3 UR5, UR17, UR5, URZ ;  /* 0x0000000511057290 */ /* 0x000fe2000fffe03f */
[C---:B------:R-:W-:Y:S01]  /*0ca0*/  IADD3 R40, R45.reuse, 0x40, RZ ;  /* 0x000000402d287810 */ /* 0x040fe20007ffe0ff */
[----:B------:R-:W-:Y:S01]  /*0cb0*/  ULDC UR14, c[0x0][0x168] ;  /* 0x00005a00000e7ab9 */ /* 0x000fe20000000800 */
[----:B---3--:R-:W-:Y:S01]  /*0cc0*/  IMAD.MOV.U32 R5, RZ, RZ, R7 ;  /* 0x000000ffff057224 */ /* 0x008fe200078e0007 */
[----:B------:R-:W-:Y:S01]  /*0cd0*/  @P1 SHF.R.U32.HI R5, RZ, c[0x0][0x2cc], R0 ;  /* 0x0000b300ff051a19 */ /* 0x000fe20000011600 */
[----:B------:R-:W-:Y:S01]  /*0ce0*/  IMAD.U32 R13, RZ, RZ, UR17 ;  /* 0x00000011ff0d7e24 */ /* 0x000fe2000f8e00ff */
[----:B------:R-:W-:Y:S01]  /*0cf0*/  UIMAD UR14, UR4, UR14, URZ ;  /* 0x0000000e040e72a4 */ /* 0x000fe2000f8e023f */
[----:B------:R-:W-:Y:S01]  /*0d00*/  IMAD.U32 R12, RZ, RZ, UR16 ;  /* 0x00000010ff0c7e24 */ /* 0x000fe2000f8e00ff */
[--C-:B------:R-:W-:Y:S01]  /*0d10*/  SHF.R.S32.HI R3, RZ, 0x1f, R5.reuse ;  /* 0x0000001fff037819 */ /* 0x100fe20000011405 */
[----:B------:R-:W-:Y:S01]  /*0d20*/  IMAD.U32 R13, RZ, RZ, UR5 ;  /* 0x00000005ff0d7e24 */ /* 0x000fe2000f8e00ff */
[----:B------:R-:W-:Y:S01]  /*0d30*/  ISETP.GE.AND P3, PT, R45, c[0x0][0x198], PT ;  /* 0x000066002d007a0c */ /* 0x000fe20003f66270 */
[----:B------:R-:W-:Y:S01]  /*0d40*/  IMAD.MOV R0, RZ, RZ, -R5 ;  /* 0x000000ffff007224 */ /* 0x000fe200078e0a05 */
[----:B------:R-:W-:Y:S01]  /*0d50*/  BSSY B0, `(.L_x_137) ;  /* 0x000002f000007945 */ /* 0x000fe20003800000 */
[----:B------:R-:W-:-:S02]  /*0d60*/  IMAD R3, R3, c[0x0][0x1b0], RZ ;  /* 0x00006c0003037a24 */ /* 0x000fc400078e02ff */
[----:B------:R-:W-:-:S04]  /*0d70*/  IMAD.WIDE.U32 R12, R5, c[0x0][0x1b0], R12 ;  /* 0x00006c00050c7a25 */ /* 0x000fc800078e000c */
[----:B------:R-:W-:Y:S02]  /*0d80*/  IMAD R3, R5, c[0x0][0x1b4], R3 ;  /* 0x00006d0005037a24 */ /* 0x000fe400078e0203 */
[----:B------:R-:W-:Y:S02]  /*0d90*/  IMAD R0, R0, c[0x0][0x2c4], R7 ;  /* 0x0000b10000007a24 */ /* 0x000fe400078e0207 */
[----:B------:R-:W-:Y:S01]  /*0da0*/  IMAD.IADD R13, R13, 0x1, R3 ;  /* 0x000000010d0d7824 */ /* 0x000fe200078e0203 */
[----:B------:R-:W-:Y:S01]  /*0db0*/  LOP3.LUT R3, R15, 0xfffffff0, RZ, 0xc0, !PT ;  /* 0xfffffff00f037812 */ /* 0x000fe200078ec0ff */
[----:B------:R-:W-:Y:S01]  /*0dc0*/  IMAD R11, R11, 0x80, R6 ;  /* 0x000000800b0b7824 */ /* 0x000fe200078e0206 */
[----:B------:R-:W-:Y:S01]  /*0dd0*/  SHF.R.S32.HI R8, RZ, 0x1f, R0 ;  /* 0x0000001fff087819 */ /* 0x000fe20000011400 */
[----:B------:R-:W-:-:S03]  /*0de0*/  IMAD.WIDE.U32 R16, R0, c[0x0][0x1a8], R12 ;  /* 0x00006a0000107a25 */ /* 0x000fc600078e000c */
[----:B------:R-:W-:Y:S01]  /*0df0*/  ISETP.GE.AND P4, PT, R11, UR14, PT ;  /* 0x0000000e0b007c0c */ /* 0x000fe2000bf86270 */
[----:B------:R-:W-:Y:S01]  /*0e00*/  IMAD.IADD R3, R2, 0x1, -R3 ;  /* 0x0000000102037824 */ /* 0x000fe200078e0a03 */
[----:B------:R-:W-:Y:S01]  /*0e10*/  LEA R12, P1, R16, c[0x0][0x160], 0x1 ;  /* 0x00005800100c7a11 */ /* 0x000fe200078208ff */
[----:B------:R-:W-:-:S03]  /*0e20*/  IMAD R8, R8, c[0x0][0x1a8], RZ ;  /* 0x00006a0008087a24 */ /* 0x000fc600078e02ff */
[----:B------:R-:W-:Y:S01]  /*0e30*/  SHF.R.S32.HI R5, RZ, 0x1f, R3 ;  /* 0x0000001fff057819 */ /* 0x000fe20000011403 */
[----:B------:R-:W-:Y:S02]  /*0e40*/  IMAD R8, R0, c[0x0][0x1ac], R8 ;  /* 0x00006b0000087a24 */ /* 0x000fe400078e0208 */
[----:B------:R-:W-:Y:S01]  /*0e50*/  IMAD.SHL.U32 R0, R6, 0x40, RZ ;  /* 0x0000004006007824 */ /* 0x000fe200078e00ff */
[----:B------:R-:W-:Y:S01]  /*0e60*/  LEA.HI R5, R5, R3, RZ, 0x3 ;  /* 0x0000000305057211 */ /* 0x000fe200078f18ff */
[----:B------:R-:W-:-:S03]  /*0e70*/  IMAD.IADD R8, R17, 0x1, R8 ;  /* 0x0000000111087824 */ /* 0x000fc600078e0208 */
[----:B------:R-:W-:Y:S02]  /*0e80*/  LOP3.LUT R0, R0, 0x1c0, RZ, 0xc0, !PT ;  /* 0x000001c000007812 */ /* 0x000fe400078ec0ff */
[----:B------:R-:W-:Y:S02]  /*0e90*/  LOP3.LUT R7, R5, 0xfffffff8, RZ, 0xc0, !PT ;  /* 0xfffffff805077812 */ /* 0x000fe400078ec0ff */
[----:B------:R-:W-:Y:S02]  /*0ea0*/  LEA.HI.X R8, R16, c[0x0][0x164], R8, 0x1, P1 ;  /* 0x0000590010087a11 */ /* 0x000fe400008f0c08 */
[----:B------:R1:W3:Y:S01]  /*0eb0*/  SHFL.IDX PT, R16, R12, RZ, 0x181f ;  /* 0x00181fff0c107589 */ /* 0x0002e200000e0000 */
[----:B------:R-:W-:Y:S02]  /*0ec0*/  IMAD.IADD R7, R3, 0x1, -R7 ;  /* 0x0000000103077824 */ /* 0x000fe400078e0a07 */
[----:B------:R-:W-:Y:S01]  /*0ed0*/  IMAD.MOV.U32 R3, RZ, RZ, 0x20 ;  /* 0x00000020ff037424 */ /* 0x000fe200078e00ff */
[----:B------:R1:W2:Y:S01]  /*0ee0*/  SHFL.IDX PT, R17, R8, RZ, 0x181f ;  /* 0x00181fff08117589 */ /* 0x0002a200000e0000 */
[----:B----4-:R4:W5:Y:S01]  /*0ef0*/  @P0 R2UR UR15, R4 ;  /* 0x00000000040f03c2 */ /* 0x01096200000e0000 */
[----:B------:R-:W-:Y:S01]  /*0f00*/  ISETP.GE.AND P0, PT, R40, c[0x0][0x198], PT ;  /* 0x0000660028007a0c */ /* 0x000fe20003f06270 */
[----:B-----5:R-:W-:-:S03]  /*0f10*/  @!UP0 UMOV UR15, UR11 ;  /* 0x0000000b000f8c82 */ /* 0x020fc60008000000 */
[----:B------:R-:W-:-:S05]  /*0f20*/  R2P PR, R7, 0x6 ;  /* 0x0000000607007804 */ /* 0x000fca0000000000 */
[----:B------:R-:W-:Y:S02]  /*0f30*/  SEL R3, R3, 0xffffffe0, !P2 ;  /* 0xffffffe003037807 */ /* 0x000fe40005000000 */
[----:B----4-:R-:W-:Y:S02]  /*0f40*/  SHF.R.U32.HI R4, RZ, 0x3, R0 ;  /* 0x00000003ff047819 */ /* 0x010fe40000011600 */
[----:B------:R-:W-:-:S04]  /*0f50*/  LOP3.LUT R0, R0, 0x38, R45, 0xf8, !PT ;  /* 0x0000003800007812 */ /* 0x000fc800078ef82d */
[----:B------:R-:W-:Y:S01]  /*0f60*/  LOP3.LUT R0, R0, R4, RZ, 0x3c, !PT ;  /* 0x0000000400007212 */ /* 0x000fe200078e3cff */
[----:B------:R-:W-:-:S03]  /*0f70*/  IMAD.MOV.U32 R4, RZ, RZ, 0x10 ;  /* 0x00000010ff047424 */ /* 0x000fc600078e00ff */
[----:B------:R-:W-:Y:S02]  /*0f80*/  LOP3.LUT R250, R0, 0xfffffe00, R250, 0xf8, !PT ;  /* 0xfffffe0000fa7812 */ /* 0x000fe400078ef8fa */
[----:B------:R-:W-:Y:S01]  /*0f90*/  SEL R4, R4, 0xfffffff0, !P1 ;  /* 0xfffffff004047807 */ /* 0x000fe20004800000 */
[----:B------:R-:W-:Y:S05]  /*0fa0*/  @P4 BRA `(.L_x_138) ;  /* 0x0000009000004947 */ /* 0x000fea0003800000 */
[----:B-123--:R-:W-:Y:S01]  /*0fb0*/  SHF.R.S32.HI R0, RZ, 0x1f, R40 ;  /* 0x0000001fff007819 */ /* 0x00efe20000011428 */
[----:B------:R-:W-:Y:S01]  /*0fc0*/  IMAD.WIDE R18, R45, 0x2, R16 ;  /* 0x000000022d127825 */ /* 0x000fe200078e0210 */
[----:B------:R-:W-:Y:S02]  /*0fd0*/  SHF.L.U32 R10, R250, 0x1, RZ ;  /* 0x00000001fa0a7819 */ /* 0x000fe400000006ff */
[----:B------:R-:W-:-:S03]  /*0fe0*/  LEA.HI R0, R0, R40, RZ, 0x3 ;  /* 0x0000002800007211 */ /* 0x000fc600078f18ff */
[----:B------:R-:W-:Y:S01]  /*0ff0*/  @!PT LDS RZ, [RZ] ;  /* 0x00000000fffff984 */ /* 0x000fe20000000800 */
[----:B------:R1:W-:Y:S01]  /*1000*/  LDGSTS.E.BYPASS.LTC128B.128 [R10+0x8100], [R18.64], !P3 ;  /* 0x08100000120a7fae */ /* 0x0003e2000d901d4c */
[----:B------:R-:W-:-:S05]  /*1010*/  LOP3.LUT R0, R0, 0xfffffff8, RZ, 0xc0, !PT ;  /* 0xfffffff800007812 */ /* 0x000fca00078ec0ff */
[----:B------:R-:W-:-:S05]  /*1020*/  IMAD.WIDE R16, R0, 0x2, R16 ;  /* 0x0000000200107825 */ /* 0x000fca00078e0210 */
[----:B------:R1:W-:Y:S02]  /*1030*/  LDGSTS.E.BYPASS.LTC128B.128 [R10+0xc100], [R16.64], !P0 ;  /* 0x0c100000100a7fae */ /* 0x0003e4000c101d4c */
.L_x_138:
[----:B-123--:R-:W-:Y:S05]  /*1040*/  BSYNC B0 ;  /* 0x0000000000007941 */ /* 0x00efea0003800000 */
.L_x_137:
[----:B------:R-:W-:Y:S01]  /*1050*/  IADD3 R0, R11, 0x10, RZ ;  /* 0x000000100b007810 */ /* 0x000fe20007ffe0ff */
[----:B------:R1:W2:Y:S01]  /*1060*/  SHFL.IDX PT, R17, R8, 0x1, 0x181f ;  /* 0x00381f0008117f89 */ /* 0x0002a200000e0000 */
[----:B------:R-:W-:Y:S02]  /*1070*/  BSSY B0, `(.L_x_139) ;  /* 0x000000d000007945 */ /* 0x000fe40003800000 */
[----:B------:R-:W-:Y:S01]  /*1080*/  ISETP.GE.AND P1, PT, R0, UR14, PT ;  /* 0x0000000e00007c0c */ /* 0x000fe2000bf26270 */
[----:B------:R1:W3:-:S12]  /*1090*/  SHFL.IDX PT, R16, R12, 0x1, 0x181f ;  /* 0x00381f000c107f89 */ /* 0x0002d800000e0000 */
[----:B------:R-:W-:Y:S05]  /*10a0*/  @P1 BRA `(.L_x_140) ;  /* 0x0000009000001947 */ /* 0x000fea0003800000 */
[----:B------:R-:W-:Y:S01]  /*10b0*/  SHF.R.S32.HI R0, RZ, 0x1f, R40 ;  /* 0x0000001fff007819 */ /* 0x000fe20000011428 */
[----:B--23--:R-:W-:Y:S01]  /*10c0*/  IMAD.WIDE R18, R45, 0x2, R16 ;  /* 0x000000022d127825 */ /* 0x00cfe200078e0210 */
[----:B------:R-:W-:Y:S02]  /*10d0*/  SHF.L.U32 R10, R250, 0x1, RZ ;  /* 0x00000001fa0a7819 */ /* 0x000fe400000006ff */
[----:B------:R-:W-:-:S03]  /*10e0*/  LEA.HI R0, R0, R40, RZ, 0x3 ;  /* 0x0000002800007211 */ /* 0x000fc600078f18ff */
[----:B------:R-:W-:Y:S01]  /*10f0*/  @!PT LDS RZ, [RZ] ;  /* 0x00000000fffff984 */ /* 0x000fe20000000800 */
[----:B------:R2:W-:Y:S01]  /*1100*/  LDGSTS.E.BYPASS.LTC128B.128 [R10+0x8900], [R18.64], !P3 ;  /* 0x08900000120a7fae */ /* 0x0005e2000d901d4c */
[----:B------:R-:W-:-:S05]  /*1110*/  LOP3.LUT R0, R0, 0xfffffff8, RZ, 0xc0, !PT ;  /* 0xfffffff800007812 */ /* 0x000fca00078ec0ff */
[----:B------:R-:W-:-:S05]  /*1120*/  IMAD.WIDE R16, R0, 0x2, R16 ;  /* 0x0000000200107825 */ /* 0x000fca00078e0210 */
[----:B------:R2:W-:Y:S02]  /*1130*/  LDGSTS.E.BYPASS.LTC128B.128 [R10+0xc900], [R16.64], !P0 ;  /* 0x0c900000100a7fae */ /* 0x0005e4000c101d4c */
.L_x_140:
[----:B------:R-:W-:Y:S05]  /*1140*/  BSYNC B0 ;  /* 0x0000000000007941 */ /* 0x000fea0003800000 */
.L_x_139:
[----:B------:R-:W-:Y:S01]  /*1150*/  IADD3 R0, R11, 0x20, RZ ;  /* 0x000000200b007810 */ /* 0x000fe20007ffe0ff */
[----:B--2---:R2:W4:Y:S01]  /*1160*/  SHFL.IDX PT, R17, R8, 0x2, 0x181f ;  /* 0x00581f0008117f89 */ /* 0x00452200000e0000 */
[----:B------:R-:W-:Y:S02]  /*1170*/  BSSY B0, `(.L_x_141) ;  /* 0x000000d000007945 */ /* 0x000fe40003800000 */
[----:B------:R-:W-:Y:S01]  /*1180*/  ISETP.GE.AND P1, PT, R0, UR14, PT ;  /* 0x0000000e00007c0c */ /* 0x000fe2000bf26270 */
[----:B---3--:R2:W3:-:S12]  /*1190*/  SHFL.IDX PT, R16, R12, 0x2, 0x181f ;  /* 0x00581f000c107f89 */ /* 0x0084d800000e0000 */
[----:B------:R-:W-:Y:S05]  /*11a0*/  @P1 BRA `(.L_x_142) ;  /* 0x0000009000001947 */ /* 0x000fea0003800000 */
[----:B------:R-:W-:Y:S01]  /*11b0*/  SHF.R.S32.HI R0, RZ, 0x1f, R40 ;  /* 0x0000001fff007819 */ /* 0x000fe20000011428 */
[----:B---34-:R-:W-:Y:S01]  /*11c0*/  IMAD.WIDE R18, R45, 0x2, R16 ;  /* 0x000000022d127825 */ /* 0x018fe200078e0210 */
[----:B------:R-:W-:Y:S02]  /*11d0*/  SHF.L.U32 R10, R250, 0x1, RZ ;  /* 0x00000001fa0a7819 */ /* 0x000fe400000006ff */
[----:B------:R-:W-:-:S03]  /*11e0*/  LEA.HI R0, R0, R40, RZ, 0x3 ;  /* 0x0000002800007211 */ /* 0x000fc600078f18ff */
[----:B------:R-:W-:Y:S01]  /*11f0*/  @!PT LDS RZ, [RZ] ;  /* 0x00000000fffff984 */ /* 0x000fe20000000800 */
[----:B------:R3:W-:Y:S01]  /*1200*/  LDGSTS.E.BYPASS.LTC128B.128 [R10+0x9100], [R18.64], !P3 ;  /* 0x09100000120a7fae */ /* 0x0007e2000d901d4c */
[----:B------:R-:W-:-:S05]  /*1210*/  LOP3.LUT R0, R0, 0xfffffff8, RZ, 0xc0, !PT ;  /* 0xfffffff800007812 */ /* 0x000fca00078ec0ff */
[----:B------:R-:W-:-:S05]  /*1220*/  IMAD.WIDE R16, R0, 0x2, R16 ;  /* 0x0000000200107825 */ /* 0x000fca00078e0210 */
[----:B------:R3:W-:Y:S02]  /*1230*/  LDGSTS.E.BYPASS.LTC128B.128 [R10+0xd100], [R16.64], !P0 ;  /* 0x0d100000100a7fae */ /* 0x0007e4000c101d4c */
.L_x_142:
[----:B------:R-:W-:Y:S05]  /*1240*/  BSYNC B0 ;  /* 0x0000000000007941 */ /* 0x000fea0003800000 */
.L_x_141:
[----:B------:R-:W-:Y:S01]  /*1250*/  IADD3 R0, R11, 0x30, RZ ;  /* 0x000000300b007810 */ /* 0x000fe20007ffe0ff */
[----:B---34-:R3:W4:Y:S01]  /*1260*/  SHFL.IDX PT, R17, R8, 0x3, 0x181f ;  /* 0x00781f0008117f89 */ /* 0x01872200000e0000 */
[----:B------:R-:W-:Y:S02]  /*1270*/  BSSY B0, `(.L_x_143) ;  /* 0x000000d000007945 */ /* 0x000fe40003800000 */
[----:B------:R-:W-:Y:S01]  /*1280*/  ISETP.GE.AND P1, PT, R0, UR14, PT ;  /* 0x0000000e00007c0c */ /* 0x000fe2000bf26270 */
[----:B------:R3:W1:-:S12]  /*1290*/  SHFL.IDX PT, R16, R12, 0x3, 0x181f ;  /* 0x00781f000c107f89 */ /* 0x00065800000e0000 */
[----:B------:R-:W-:Y:S05]  /*12a0*/  @P1 BRA `(.L_x_144) ;  /* 0x0000009000001947 */ /* 0x000fea0003800000 */
[----:B------:R-:W-:Y:S01]  /*12b0*/  SHF.R.S32.HI R0, RZ, 0x1f, R40 ;  /* 0x0000001fff007819 */ /* 0x000fe20000011428 */
[----:B-1--4-:R-:W-:Y:S01]  /*12c0*/  IMAD.WIDE R18, R45, 0x2, R16 ;  /* 0x000000022d127825 */ /* 0x012fe200078e0210 */
[----:B------:R-:W-:Y:S02]  /*12d0*/  SHF.L.U32 R10, R250, 0x1, RZ ;  /* 0x00000001fa0a7819 */ /* 0x000fe400000006ff */
[----:B------:R-:W-:-:S03]  /*12e0*/  LEA.HI R0, R0, R40, RZ, 0x3 ;  /* 0x0000002800007211 */ /* 0x000fc600078f18ff */
[----:B------:R-:W-:Y:S01]  /*12f0*/  @!PT LDS RZ, [RZ] ;  /* 0x00000000fffff984 */ /* 0x000fe20000000800 */
[----:B------:R1:W-:Y:S01]  /*1300*/  LDGSTS.E.BYPASS.LTC128B.128 [R10+0x9900], [R18.64], !P3 ;  /* 0x09900000120a7fae */ /* 0x0003e2000d901d4c */
[----:B------:R-:W-:-:S05]  /*1310*/  LOP3.LUT R0, R0, 0xfffffff8, RZ, 0xc0, !PT ;  /* 0xfffffff800007812 */ /* 0x000fca00078ec0ff */
[----:B------:R-:W-:-:S05]  /*1320*/  IMAD.WIDE R16, R0, 0x2, R16 ;  /* 0x0000000200107825 */ /* 0x000fca00078e0210 */
[----:B------:R1:W-:Y:S02]  /*1330*/  LDGSTS.E.BYPASS.LTC128B.128 [R10+0xd900], [R16.64], !P0 ;  /* 0x0d900000100a7fae */ /* 0x0003e4000c101d4c */
.L_x_144:
[----:B------:R-:W-:Y:S05]  /*1340*/  BSYNC B0 ;  /* 0x0000000000007941 */ /* 0x000fea0003800000 */
.L_x_143:
[----:B------:R-:W-:Y:S01]  /*1350*/  IADD3 R0, R11, 0x40, RZ ;  /* 0x000000400b007810 */ /* 0x000fe20007ffe0ff */
[----:B-1--4-:R1:W4:Y:S01]  /*1360*/  SHFL.IDX PT, R17, R8, 0x4, 0x181f ;  /* 0x00981f0008117f89 */ /* 0x01232200000e0000 */
[----:B------:R-:W-:Y:S02]  /*1370*/  BSSY B0, `(.L_x_145) ;  /* 0x000000d000007945 */ /* 0x000fe40003800000 */
[----:B------:R-:W-:Y:S01]  /*1380*/  ISETP.GE.AND P1, PT, R0, UR14, PT ;  /* 0x0000000e00007c0c */ /* 0x000fe2000bf26270 */
[----:B------:R1:W2:-:S12]  /*1390*/  SHFL.IDX PT, R16, R12, 0x4, 0x181f ;  /* 0x00981f000c107f89 */ /* 0x00029800000e0000 */
[----:B------:R-:W-:Y:S05]  /*13a0*/  @P1 BRA `(.L_x_146) ;  /* 0x0000009000001947 */ /* 0x000fea0003800000 */
[----:B------:R-:W-:Y:S01]  /*13b0*/  SHF.R.S32.HI R0, RZ, 0x1f, R40 ;  /* 0x0000001fff007819 */ /* 0x000fe20000011428 */
[----:B--2-4-:R-:W-:Y:S01]  /*13c0*/  IMAD.WIDE R18, R45, 0x2, R16 ;  /* 0x000000022d127825 */ /* 0x014fe200078e0210 */
[----:B------:R-:W-:Y:S02]  /*13d0*/  SHF.L.U32 R10, R250, 0x1, RZ ;  /* 0x00000001fa0a7819 */ /* 0x000fe400000006ff */
[----:B------:R-:W-:-:S03]  /*13e0*/  LEA.HI R0, R0, R40, RZ, 0x3 ;  /* 0x0000002800007211 */ /* 0x000fc600078f18ff */
[----:B------:R-:W-:Y:S01]  /*13f0*/  @!PT LDS RZ, [RZ] ;  /* 0x00000000fffff984 */ /* 0x000fe20000000800 */
[----:B------:R2:W-:Y:S01]  /*1400*/  LDGSTS.E.BYPASS.LTC128B.128 [R10+0xa100], [R18.64], !P3 ;  /* 0x0a100000120a7fae */ /* 0x0005e2000d901d4c */
[----:B------:R-:W-:-:S05]  /*1410*/  LOP3.LUT R0, R0, 0xfffffff8, RZ, 0xc0, !PT ;  /* 0xfffffff800007812 */ /* 0x000fca00078ec0ff */
[----:B------:R-:W-:-:S05]  /*1420*/  IMAD.WIDE R16, R0, 0x2, R16 ;  /* 0x0000000200107825 */ /* 0x000fca00078e0210 */
[----:B------:R2:W-:Y:S02]  /*1430*/  LDGSTS.E.BYPASS.LTC128B.128 [R10+0xe100], [R16.64], !P0 ;  /* 0x0e100000100a7fae */ /* 0x0005e4000c101d4c */
.L_x_146:
[----:B------:R-:W-:Y:S05]  /*1440*/  BSYNC B0 ;  /* 0x0000000000007941 */ /* 0x000fea0003800000 */
.L_x_145:
[----:B------:R-:W-:Y:S01]  /*1450*/  IADD3 R0, R11, 0x50, RZ ;  /* 0x000000500b007810 */ /* 0x000fe20007ffe0ff */
[----:B--2-4-:R2:W4:Y:S01]  /*1460*/  SHFL.IDX PT, R17, R8, 0x5, 0x181f ;  /* 0x00b81f0008117f89 */ /* 0x01452200000e0000 */
        /* <DEDUP_REMOVED lines=13> */
.L_x_148:
[----:B------:R-:W-:Y:S05]  /*1540*/  BSYNC B0 ;  /* 0x0000000000007941 */ /* 0x000fea0003800000 */
.L_x_147:
        /* <DEDUP_REMOVED lines=15> */
.L_x_150:
[----:B------:R-:W-:Y:S05]  /*1640*/  BSYNC B0 ;  /* 0x0000000000007941 */ /* 0x000fea0003800000 */
.L_x_149:
[----:B-123--:R-:W-:Y:S01]  /*1650*/  SHFL.IDX PT, R12, R12, 0x7, 0x181f ;  /* 0x00f81f000c0c7f89 */ /* 0x00efe200000e0000 */
[----:B------:R-:W-:Y:S01]  /*1660*/  IADD3 R11, R11, 0x70, RZ ;  /* 0x000000700b0b7810 */ /* 0x000fe20007ffe0ff */
[----:B------:R-:W-:Y:S01]  /*1670*/  UIADD3 UR11, UR6, -0x1, URZ ;  /* 0xffffffff060b7890 */ /* 0x000fe2000fffe03f */
[----:B------:R-:W-:Y:S01]  /*1680*/  SHF.R.S32.HI R44, RZ, 0x1f, R40 ;  /* 0x0000001fff2c7819 */ /* 0x000fe20000011428 */
[----:B------:R1:W2:Y:S01]  /*1690*/  SHFL.IDX PT, R13, R8, 0x7, 0x181f ;  /* 0x00f81f00080d7f89 */ /* 0x0002a200000e0000 */
[----:B------:R-:W-:Y:S01]  /*16a0*/  ISETP.GE.AND P4, PT, R11, UR14, PT ;  /* 0x0000000e0b007c0c */ /* 0x000fe2000bf86270 */
[----:B------:R-:W-:Y:S01]  /*16b0*/  IMAD.MOV.U32 R10, RZ, RZ, c[0x0][0x2b8] ;  /* 0x0000ae00ff0a7624 */ /* 0x000fe200078e00ff */
[----:B------:R-:W-:Y:S01]  /*16c0*/  LEA.HI R44, R44, R40, RZ, 0x3 ;  /* 0x000000282c2c7211 */ /* 0x000fe200078f18ff */
[----:B------:R-:W-:Y:S01]  /*16d0*/  IMAD.U32 R0, RZ, RZ, UR11 ;  /* 0x0000000bff007e24 */ /* 0x000fe2000f8e00ff */
[----:B------:R-:W-:Y:S01]  /*16e0*/  USHF.R.S32.HI UR18, URZ, 0x1f, UR15 ;  /* 0x0000001f3f127899 */ /* 0x000fe2000801140f */
[----:B------:R-:W-:Y:S01]  /*16f0*/  IMAD.SHL.U32 R250, R250, 0x2, RZ ;  /* 0x00000002fafa7824 */ /* 0x000fe200078e00ff */
[----:B------:R-:W-:Y:S01]  /*1700*/  ISETP.NE.AND P1, PT, R10, 0x1, PT ;  /* 0x000000010a00780c */ /* 0x000fe20003f25270 */
[----:B------:R-:W-:Y:S01]  /*1710*/  IMAD R0, R0, 0x40, R124 ;  /* 0x0000004000007824 */ /* 0x000fe200078e027c */
[----:B------:R-:W-:Y:S01]  /*1720*/  LOP3.LUT R44, R44, 0xfffffff8, RZ, 0xc0, !PT ;  /* 0xfffffff82c2c7812 */ /* 0x000fe200078ec0ff */
[----:B------:R-:W-:Y:S01]  /*1730*/  ULDC.64 UR4, c[0x0][0x2b0] ;  /* 0x0000ac0000047ab9 */ /* 0x000fe20000000a00 */
[----:B------:R-:W-:Y:S01]  /*1740*/  IMAD.MOV.U32 R251, RZ, RZ, RZ ;  /* 0x000000fffffb7224 */ /* 0x000fe200078e00ff */
[----:B------:R-:W-:Y:S01]  /*1750*/  UIMAD UR18, UR18, UR4, URZ ;  /* 0x00000004121272a4 */ /* 0x000fe2000f8e023f */
[C---:B------:R-:W-:Y:S01]  /*1760*/  ISETP.GE.AND P5, PT, R0.reuse, UR9, PT ;  /* 0x0000000900007c0c */ /* 0x040fe2000bfa6270 */
[----:B------:R-:W-:Y:S01]  /*1770*/  UIMAD.WIDE.U32 UR16, UR15, UR4, URZ ;  /* 0x000000040f1072a5 */ /* 0x000fe2000f8e003f */
[----:B------:R-:W-:Y:S01]  /*1780*/  IADD3 R252, R0, UR8, RZ ;  /* 0x0000000800fc7c10 */ /* 0x000fe2000fffe0ff */
[----:B------:R-:W-:Y:S01]  /*1790*/  UIMAD UR15, UR15, UR5, UR18 ;  /* 0x000000050f0f72a4 */ /* 0x000fe2000f8e0212 */
[----:B------:R-:W-:Y:S01]  /*17a0*/  ISETP.GT.OR P5, PT, R124, 0x3f, P5 ;  /* 0x0000003f7c00780c */ /* 0x000fe20002fa4670 */
[----:B------:R-:W-:-:S02]  /*17b0*/  USHF.R.S32.HI UR14, URZ, 0x1f, UR10 ;  /* 0x0000001f3f0e7899 */ /* 0x000fc4000801140a */
[----:B------:R-:W-:Y:S01]  /*17c0*/  IMAD.MOV.U32 R0, RZ, RZ, R252 ;  /* 0x000000ffff007224 */ /* 0x000fe200078e00fc */
[----:B------:R-:W-:Y:S01]  /*17d0*/  UIADD3 UR15, UR17, UR15, URZ ;  /* 0x0000000f110f7290 */ /* 0x000fe2000fffe03f */
[----:B-1----:R-:W-:Y:S01]  /*17e0*/  @P1 IMAD.HI.U32 R8, R252, c[0x0][0x2bc], RZ ;  /* 0x0000af00fc081a27 */ /* 0x002fe200078e00ff */
[----:B------:R-:W-:-:S03]  /*17f0*/  ULDC.64 UR4, c[0x0][0x1e8] ;  /* 0x00007a0000047ab9 */ /* 0x000fc60000000a00 */
[----:B--2-4-:R-:W-:Y:S01]  /*1800*/  @!P4 IMAD.WIDE R16, R45, 0x2, R12 ;  /* 0x000000022d10c825 */ /* 0x014fe200078e020c */
[----:B------:R-:W-:-:S03]  /*1810*/  @P1 SHF.R.U32.HI R0, RZ, c[0x0][0x2c0], R8 ;  /* 0x0000b000ff001a19 */ /* 0x000fc60000011608 */
[----:B------:R-:W-:Y:S01]  /*1820*/  @!P4 IMAD.WIDE R12, R44, 0x2, R12 ;  /* 0x000000022c0cc825 */ /* 0x000fe200078e020c */
[----:B------:R-:W-:Y:S01]  /*1830*/  @!PT LDS RZ, [RZ] ;  /* 0x00000000fffff984 */ /* 0x000fe20000000800 */
[----:B------:R1:W-:Y:S01]  /*1840*/  @!P4 LDGSTS.E.BYPASS.LTC128B.128 [R250+0xb900], [R16.64], !P3 ;  /* 0x0b90000010facfae */ /* 0x0003e2000d901d4c */
[----:B------:R-:W-:-:S03]  /*1850*/  @!P5 IADD3 R11, P2, R0, UR16, RZ ;  /* 0x00000010000bdc10 */ /* 0x000fc6000ff5e0ff */
[----:B------:R2:W-:Y:S01]  /*1860*/  @!P4 LDGSTS.E.BYPASS.LTC128B.128 [R250+0xf900], [R12.64], !P0 ;  /* 0x0f9000000cfacfae */ /* 0x0005e2000c101d4c */
[----:B------:R-:W-:Y:S02]  /*1870*/  @!P5 LEA.HI.X.SX32 R8, R0, UR15, 0x1, P2 ;  /* 0x0000000f0008dc11 */ /* 0x000fe400090f0eff */
[C---:B------:R-:W-:Y:S01]  /*1880*/  @!P5 LEA R10, P2, R11.reuse, c[0x0][0x2a0], 0x2 ;  /* 0x0000a8000b0ada11 */ /* 0x040fe200078410ff */
[----:B------:R-:W0:Y:S03]  /*1890*/  LDGDEPBAR ;  /* 0x00000000000079af */ /* 0x000e260000000000 */
[----:B------:R-:W-:Y:S01]  /*18a0*/  @!P5 LEA.HI.X R11, R11, c[0x0][0x2a4], R8, 0x2, P2 ;  /* 0x0000a9000b0bda11 */ /* 0x000fe200010f1408 */
[----:B------:R-:W-:Y:S06]  /*18b0*/  BAR.SYNC.DEFER_BLOCKING 0x0 ;  /* 0x0000000000007b1d */ /* 0x000fec0000010000 */
[----:B------:R3:W2:Y:S01]  /*18c0*/  @!P5 LDG.E R251, [R10.64] ;  /* 0x0000000c0afbd981 */ /* 0x0006a2000c1e1900 */
[----:B------:R-:W-:Y:S01]  /*18d0*/  IMAD.MOV R0, RZ, RZ, -R0 ;  /* 0x000000ffff007224 */ /* 0x000fe200078e0a00 */
[----:B------:R-:W-:Y:S01]  /*18e0*/  UIMAD UR18, UR14, UR4, URZ ;  /* 0x000000040e1272a4 */ /* 0x000fe2000f8e023f */
[C---:B------:R-:W-:Y:S01]  /*18f0*/  ISETP.GE.AND P4, PT, R45.reuse, c[0x0][0x1d4], PT ;  /* 0x000075002d007a0c */ /* 0x040fe20003f86270 */
[----:B------:R-:W-:Y:S01]  /*1900*/  UIMAD.WIDE.U32 UR20, UR10, UR4, URZ ;  /* 0x000000040a1472a5 */ /* 0x000fe2000f8e003f */
[----:B------:R-:W-:Y:S01]  /*1910*/  IMAD R252, R0, c[0x0][0x2b8], R252 ;  /* 0x0000ae0000fc7a24 */ /* 0x000fe200078e02fc */
[----:B------:R-:W-:Y:S01]  /*1920*/  UIMAD UR18, UR10, UR5, UR18 ;  /* 0x000000050a1272a4 */ /* 0x000fe2000f8e0212 */
[----:B------:R-:W-:Y:S01]  /*1930*/  ISETP.GE.AND P3, PT, R40, c[0x0][0x1d4], PT ;  /* 0x0000750028007a0c */ /* 0x000fe20003f66270 */
[----:B------:R-:W-:Y:S01]  /*1940*/  UIMAD UR9, UR11, -0x40, UR9 ;  /* 0xffffffc00b0978a4 */ /* 0x000fe2000f8e0209 */
[----:B-1----:R-:W-:Y:S01]  /*1950*/  IMAD.WIDE.U32 R16, R252, c[0x0][0x1e0], RZ ;  /* 0x00007800fc107a25 */ /* 0x002fe200078e00ff */
[----:B------:R-:W-:Y:S01]  /*1960*/  SHF.R.S32.HI R8, RZ, 0x1f, R252 ;  /* 0x0000001fff087819 */ /* 0x000fe200000114fc */
[----:B------:R-:W-:Y:S01]  /*1970*/  UIADD3 UR18, UR21, UR18, URZ ;  /* 0x0000001215127290 */ /* 0x000fe2000fffe03f */
[----:B------:R-:W-:Y:S01]  /*1980*/  SHF.R.S32.HI R248, RZ, 0x4, R15 ;  /* 0x00000004fff87819 */ /* 0x000fe2000001140f */
[----:B------:R-:W-:Y:S01]  /*1990*/  ULDC.64 UR4, c[0x0][0x210] ;  /* 0x0000840000047ab9 */ /* 0x000fe20000000a00 */
[----:B------:R-:W-:Y:S01]  /*19a0*/  IMAD.WIDE R42, R45, 0x2, RZ ;  /* 0x000000022d2a7825 */ /* 0x000fe200078e02ff */
[----:B------:R-:W-:Y:S01]  /*19b0*/  UIMAD UR14, UR14, UR4, URZ ;  /* 0x000000040e0e72a4 */ /* 0x000fe2000f8e023f */
[----:B------:R-:W-:Y:S01]  /*19c0*/  SHF.R.S32.HI R47, RZ, 0x1f, R45 ;  /* 0x0000001fff2f7819 */ /* 0x000fe2000001142d */
[----:B------:R-:W-:-:S02]  /*19d0*/  UIMAD.WIDE.U32 UR22, UR10, UR4, URZ ;  /* 0x000000040a1672a5 */ /* 0x000fc4000f8e003f */
[----:B------:R-:W-:Y:S02]  /*19e0*/  UIMAD UR4, UR10, UR5, UR14 ;  /* 0x000000050a0472a4 */ /* 0x000fe4000f8e020e */
[----:B------:R-:W-:Y:S02]  /*19f0*/  UISETP.GT.AND UP0, UPT, UR11, UR7, UPT ;  /* 0x000000070b00728c */ /* 0x000fe4000bf04270 */
[----:B------:R-:W-:Y:S01]  /*1a00*/  UIADD3 UR4, UR23, UR4, URZ ;  /* 0x0000000417047290 */ /* 0x000fe2000fffe03f */
[C---:B---3--:R-:W-:Y:S02]  /*1a10*/  IMAD R10, R8.reuse, c[0x0][0x1e0], RZ ;  /* 0x00007800080a7a24 */ /* 0x048fe400078e02ff */
[----:B------:R-:W-:Y:S02]  /*1a20*/  IMAD R8, R8, c[0x0][0x208], RZ ;  /* 0x0000820008087a24 */ /* 0x000fe400078e02ff */
[C---:B------:R-:W-:Y:S02]  /*1a30*/  IMAD R10, R252.reuse, c[0x0][0x1e4], R10 ;  /* 0x00007900fc0a7a24 */ /* 0x040fe400078e020a */
[----:B------:R-:W-:-:S02]  /*1a40*/  IMAD R8, R252, c[0x0][0x20c], R8 ;  /* 0x00008300fc087a24 */ /* 0x000fc400078e0208 */
[----:B------:R-:W-:Y:S02]  /*1a50*/  IMAD.IADD R11, R17, 0x1, R10 ;  /* 0x00000001110b7824 */ /* 0x000fe400078e020a */
[----:B------:R-:W-:Y:S01]  /*1a60*/  IMAD.MOV.U32 R10, RZ, RZ, R16 ;  /* 0x000000ffff0a7224 */ /* 0x000fe200078e0010 */
[----:B--2---:R-:W-:-:S03]  /*1a70*/  SHF.R.S32.HI R12, RZ, 0x1f, R251 ;  /* 0x0000001fff0c7819 */ /* 0x004fc600000114fb */
[----:B------:R-:W-:-:S04]  /*1a80*/  IMAD.WIDE.U32 R10, R251, c[0x0][0x1f0], R10 ;  /* 0x00007c00fb0a7a25 */ /* 0x000fc800078e000a */
[----:B------:R-:W-:Y:S01]  /*1a90*/  IMAD R0, R12, c[0x0][0x1f0], RZ ;  /* 0x00007c000c007a24 */ /* 0x000fe200078e02ff */
[----:B------:R-:W-:Y:S01]  /*1aa0*/  IADD3 R13, P0, R10, UR20, RZ ;  /* 0x000000140a0d7c10 */ /* 0x000fe2000ff1e0ff */
[----:B------:R-:W-:Y:S02]  /*1ab0*/  IMAD R12, R12, c[0x0][0x218], RZ ;  /* 0x000086000c0c7a24 */ /* 0x000fe400078e02ff */
[C---:B------:R-:W-:Y:S02]  /*1ac0*/  IMAD R0, R251.reuse, c[0x0][0x1f4], R0 ;  /* 0x00007d00fb007a24 */ /* 0x040fe400078e0200 */
[----:B------:R-:W-:-:S03]  /*1ad0*/  IMAD R12, R251, c[0x0][0x21c], R12 ;  /* 0x00008700fb0c7a24 */ /* 0x000fc600078e020c */
[----:B------:R-:W-:Y:S02]  /*1ae0*/  IADD3.X R0, R11, UR18, R0, P0, !PT ;  /* 0x000000120b007c10 */ /* 0x000fe400087fe400 */
[----:B------:R-:W-:-:S04]  /*1af0*/  LEA R14, P0, R13, c[0x0][0x1c8], 0x1 ;  /* 0x000072000d0e7a11 */ /* 0x000fc800078008ff */
[----:B------:R-:W-:Y:S01]  /*1b00*/  LEA.HI.X R13, R13, c[0x0][0x1cc], R0, 0x1, P0 ;  /* 0x000073000d0d7a11 */ /* 0x000fe200000f0c00 */
[----:B------:R-:W-:Y:S01]  /*1b10*/  SHFL.IDX PT, R20, R14, RZ, 0x181f ;  /* 0x00181fff0e147589 */ /* 0x000fe200000e0000 */
[----:B------:R-:W-:-:S03]  /*1b20*/  IADD3 R0, -R6, UR9, RZ ;  /* 0x0000000906007c10 */ /* 0x000fc6000fffe1ff */
[----:B------:R-:W1:Y:S01]  /*1b30*/  SHFL.IDX PT, R21, R13, RZ, 0x181f ;  /* 0x00181fff0d157589 */ /* 0x000e6200000e0000 */
[C---:B------:R-:W-:Y:S02]  /*1b40*/  ISETP.GE.AND P6, PT, R0.reuse, 0x1, PT ;  /* 0x000000010000780c */ /* 0x040fe40003fc6270 */
[C---:B------:R-:W-:Y:S01]  /*1b50*/  ISETP.GE.AND P5, PT, R0.reuse, 0x11, PT ;  /* 0x000000110000780c */ /* 0x040fe20003fa6270 */
[----:B------:R-:W-:Y:S01]  /*1b60*/  SHFL.IDX PT, R16, R14, 0x1, 0x181f ;  /* 0x00381f000e107f89 */ /* 0x000fe200000e0000 */
[C---:B------:R-:W-:Y:S02]  /*1b70*/  ISETP.GE.AND P2, PT, R0.reuse, 0x21, PT ;  /* 0x000000210000780c */ /* 0x040fe40003f46270 */
[----:B------:R-:W-:Y:S01]  /*1b80*/  ISETP.GT.AND P0, PT, R0, 0x30, PT ;  /* 0x000000300000780c */ /* 0x000fe20003f04270 */
[----:B------:R-:W2:Y:S04]  /*1b90*/  SHFL.IDX PT, R17, R13, 0x1, 0x181f ;  /* 0x00381f000d117f89 */ /* 0x000ea800000e0000 */
[----:B------:R-:W-:Y:S04]  /*1ba0*/  SHFL.IDX PT, R10, R14, 0x2, 0x181f ;  /* 0x00581f000e0a7f89 */ /* 0x000fe800000e0000 */
[----:B------:R-:W3:Y:S04]  /*1bb0*/  SHFL.IDX PT, R11, R13, 0x2, 0x181f ;  /* 0x00581f000d0b7f89 */ /* 0x000ee800000e0000 */
[----:B------:R-:W-:Y:S04]  /*1bc0*/  SHFL.IDX PT, R18, R14, 0x3, 0x181f ;  /* 0x00781f000e127f89 */ /* 0x000fe800000e0000 */
[----:B------:R4:W5:Y:S01]  /*1bd0*/  SHFL.IDX PT, R19, R13, 0x3, 0x181f ;  /* 0x00781f000d137f89 */ /* 0x00096200000e0000 */
[----:B-1----:R-:W-:Y:S01]  /*1be0*/  @P6 IMAD.WIDE R22, R44, 0x2, R20 ;  /* 0x000000022c166825 */ /* 0x002fe200078e0214 */
[----:B----4-:R-:W-:-:S03]  /*1bf0*/  LEA.HI R13, R15, R248, RZ, 0x1 ;  /* 0x000000f80f0d7211 */ /* 0x010fc600078f08ff */
[----:B------:R-:W-:Y:S01]  /*1c00*/  @P6 IMAD.WIDE R14, R45, 0x2, R20 ;  /* 0x000000022d0e6825 */ /* 0x000fe200078e0214 */
[----:B------:R-:W-:-:S03]  /*1c10*/  LOP3.LUT R13, R13, 0xfffffffe, RZ, 0xc0, !PT ;  /* 0xfffffffe0d0d7812 */ /* 0x000fc600078ec0ff */
[--C-:B--2---:R-:W-:Y:S01]  /*1c20*/  @P5 IMAD.WIDE R20, R45, 0x2, R16.reuse ;  /* 0x000000022d145825 */ /* 0x104fe200078e0210 */
[----:B------:R3:W-:Y:S03]  /*1c30*/  @P6 LDGSTS.E.BYPASS.LTC128B.128 [R250+0x4100], [R14.64], !P4 ;  /* 0x041000000efa6fae */ /* 0x0007e6000e101d4c */
[----:B------:R-:W-:Y:S01]  /*1c40*/  @P5 IMAD.WIDE R16, R44, 0x2, R16 ;  /* 0x000000022c105825 */ /* 0x000fe200078e0210 */
[----:B------:R1:W-:Y:S03]  /*1c50*/  @P6 LDGSTS.E.BYPASS.LTC128B.128 [R250+0x6100], [R22.64], !P3 ;  /* 0x0610000016fa6fae */ /* 0x0003e6000d901d4c */
[----:B------:R-:W-:Y:S01]  /*1c60*/  IMAD.IADD R248, R248, 0x1, -R13 ;  /* 0x00000001f8f87824 */ /* 0x000fe200078e0a0d */
[----:B------:R2:W-:Y:S01]  /*1c70*/  @P5 LDGSTS.E.BYPASS.LTC128B.128 [R250+0x4900], [R20.64], !P4 ;  /* 0x0490000014fa5fae */ /* 0x0005e2000e101d4c */
[----:B------:R-:W-:-:S03]  /*1c80*/  IMAD.SHL.U32 R13, R5, 0x40, RZ ;  /* 0x00000040050d7824 */ /* 0x000fc600078e00ff */
[----:B------:R4:W-:Y:S01]  /*1c90*/  @P5 LDGSTS.E.BYPASS.LTC128B.128 [R250+0x6900], [R16.64], !P3 ;  /* 0x0690000010fa5fae */ /* 0x0009e2000d901d4c */
[----:B------:R-:W-:Y:S01]  /*1ca0*/  ISETP.GE.AND P5, PT, R40, c[0x0][0x1d4], PT ;  /* 0x0000750028007a0c */ /* 0x000fe20003fa6270 */
[----:B---3--:R-:W-:-:S05]  /*1cb0*/  @P2 IMAD.WIDE R14, R45, 0x2, R10 ;  /* 0x000000022d0e2825 */ /* 0x008fca00078e020a */
[----:B------:R3:W-:Y:S01]  /*1cc0*/  @P2 LDGSTS.E.BYPASS.LTC128B.128 [R250+0x5100], [R14.64], !P4 ;  /* 0x051000000efa2fae */ /* 0x0007e2000e101d4c */
[----:B--2---:R-:W-:-:S04]  /*1cd0*/  @P2 IMAD.WIDE R20, R44, 0x2, R10 ;  /* 0x000000022c142825 */ /* 0x004fc800078e020a */
[--C-:B-----5:R-:W-:Y:S01]  /*1ce0*/  @P0 IMAD.WIDE R10, R45, 0x2, R18.reuse ;  /* 0x000000022d0a0825 */ /* 0x120fe200078e0212 */
[----:B------:R1:W-:Y:S03]  /*1cf0*/  @P2 LDGSTS.E.BYPASS.LTC128B.128 [R250+0x7100], [R20.64], !P3 ;  /* 0x0710000014fa2fae */ /* 0x0003e6000d901d4c */
[----:B------:R-:W-:Y:S01]  /*1d00*/  @P0 IMAD.WIDE R18, R44, 0x2, R18 ;  /* 0x000000022c120825 */ /* 0x000fe200078e0212 */
[----:B------:R2:W-:Y:S04]  /*1d10*/  @P0 LDGSTS.E.BYPASS.LTC128B.128 [R250+0x5900], [R10.64], !P4 ;  /* 0x059000000afa0fae */ /* 0x0005e8000e101d4c */
[----:B------:R4:W-:Y:S04]  /*1d20*/  @P0 LDGSTS.E.BYPASS.LTC128B.128 [R250+0x7900], [R18.64], !P3 ;  /* 0x0790000012fa0fae */ /* 0x0009e8000d901d4c */
[----:B------:R-:W0:Y:S01]  /*1d30*/  LDGDEPBAR ;  /* 0x00000000000079af */ /* 0x000e220000000000 */
[----:B---3--:R-:W-:-:S05]  /*1d40*/  IMAD.SHL.U32 R14, R46, 0x40, RZ ;  /* 0x000000402e0e7824 */ /* 0x008fca00078e00ff */
[----:B------:R-:W-:Y:S01]  /*1d50*/  LOP3.LUT R14, R14, 0x1c0, RZ, 0xc0, !PT ;  /* 0x000001c00e0e7812 */ /* 0x000fe200078ec0ff */
[----:B--2---:R-:W-:Y:S01]  /*1d60*/  IMAD.SHL.U32 R10, R6, 0x8, RZ ;  /* 0x00000008060a7824 */ /* 0x004fe200078e00ff */
[----:B------:R-:W-:Y:S01]  /*1d70*/  LEA.HI R6, R9, R2, RZ, 0x5 ;  /* 0x0000000209067211 */ /* 0x000fe200078f28ff */
[----:B------:R-:W-:Y:S02]  /*1d80*/  IMAD.SHL.U32 R11, R7, 0x40, RZ ;  /* 0x00000040070b7824 */ /* 0x000fe400078e00ff */
[----:B------:R-:W-:Y:S01]  /*1d90*/  IMAD.SHL.U32 R7, R248, 0x8, RZ ;  /* 0x00000008f8077824 */ /* 0x000fe200078e00ff */
[----:B------:R-:W-:Y:S01]  /*1da0*/  LOP3.LUT R9, R14, 0x8, R10, 0xf8, !PT ;  /* 0x000000080e097812 */ /* 0x000fe200078ef80a */
[----:B------:R-:W-:-:S04]  /*1db0*/  DEPBAR.LE SB0, 0x1 ;  /* 0x000080400000791a */ /* 0x000fc80000000000 */
[----:B------:R-:W-:Y:S01]  /*1dc0*/  SHF.R.U32.HI R14, RZ, 0x3, R14 ;  /* 0x00000003ff0e7819 */ /* 0x000fe2000001160e */
[----:B------:R-:W-:-:S04]  /*1dd0*/  DEPBAR.LE SB0, 0x0 ;  /* 0x000080000000791a */ /* 0x000fc80000000000 */
[----:B------:R-:W-:Y:S01]  /*1de0*/  LOP3.LUT R9, R9, R14, RZ, 0x3c, !PT ;  /* 0x0000000e09097212 */ /* 0x000fe200078e3cff */
[----:B------:R-:W-:Y:S01]  /*1df0*/  IMAD.WIDE.U32 R14, R252, c[0x0][0x208], RZ ;  /* 0x00008200fc0e7a25 */ /* 0x000fe200078e00ff */
[----:B------:R-:W-:-:S03]  /*1e00*/  LOP3.LUT R11, R11, 0x1c0, RZ, 0xc0, !PT ;  /* 0x000001c00b0b7812 */ /* 0x000fc600078ec0ff */
[----:B------:R-:W-:Y:S01]  /*1e10*/  IMAD.IADD R15, R15, 0x1, R8 ;  /* 0x000000010f0f7824 */ /* 0x000fe200078e0208 */
[----:B------:R-:W-:Y:S01]  /*1e20*/  LOP3.LUT R7, R11, 0x8, R7, 0xf8, !PT ;  /* 0x000000080b077812 */ /* 0x000fe200078ef807 */
[----:B------:R-:W-:Y:S01]  /*1e30*/  IMAD R248, R248, 0x200, R9 ;  /* 0x00000200f8f87824 */ /* 0x000fe200078e0209 */
[----:B------:R-:W-:Y:S01]  /*1e40*/  SHF.R.U32.HI R11, RZ, 0x3, R11 ;  /* 0x00000003ff0b7819 */ /* 0x000fe2000001160b */
[----:B------:R-:W-:-:S03]  /*1e50*/  IMAD.WIDE.U32 R14, R251, c[0x0][0x218], R14 ;  /* 0x00008600fb0e7a25 */ /* 0x000fc600078e000e */
[----:B------:R-:W-:Y:S01]  /*1e60*/  LOP3.LUT R5, R7, R11, RZ, 0x3c, !PT ;  /* 0x0000000b07057212 */ /* 0x000fe200078e3cff */
[----:B------:R-:W-:Y:S01]  /*1e70*/  IMAD.SHL.U32 R248, R248, 0x2, RZ ;  /* 0x00000002f8f87824 */ /* 0x000fe200078e00ff */
[----:B------:R-:W-:Y:S01]  /*1e80*/  BAR.SYNC.DEFER_BLOCKING 0x0 ;  /* 0x0000000000007b1d */ /* 0x000fe20000010000 */
[----:B------:R-:W-:Y:S01]  /*1e90*/  IADD3 R36, P0, R14, UR22, RZ ;  /* 0x000000160e247c10 */ /* 0x000fe2000ff1e0ff */
[----:B------:R-:W-:Y:S01]  /*1ea0*/  IMAD.SHL.U32 R10, R6, 0x20, RZ ;  /* 0x00000020060a7824 */ /* 0x000fe200078e00ff */
[----:B------:R-:W-:Y:S02]  /*1eb0*/  LOP3.LUT R7, R13, 0xfffffe00, RZ, 0xc0, !PT ;  /* 0xfffffe000d077812 */ /* 0x000fe400078ec0ff */
[----:B------:R-:W-:Y:S02]  /*1ec0*/  IADD3.X R12, R15, UR4, R12, P0, !PT ;  /* 0x000000040f0c7c10 */ /* 0x000fe400087fe40c */
[----:B------:R-:W-:Y:S02]  /*1ed0*/  LEA R106, P0, R36, c[0x0][0x1f8], 0x1 ;  /* 0x00007e00246a7a11 */ /* 0x000fe400078008ff */
[----:B------:R-:W-:-:S02]  /*1ee0*/  IADD3 R41, R248, 0x4100, RZ ;  /* 0x00004100f8297810 */ /* 0x000fc40007ffe0ff */
[----:B------:R-:W-:Y:S01]  /*1ef0*/  LEA.HI.X R36, R36, c[0x0][0x1fc], R12, 0x1, P0 ;  /* 0x00007f0024247a11 */ /* 0x000fe200000f0c0c */
[----:B------:R-:W2:Y:S01]  /*1f00*/  SHFL.IDX PT, R110, R106, 0x2, 0x181f ;  /* 0x00581f006a6e7f89 */ /* 0x000ea200000e0000 */
[----:B------:R-:W-:Y:S02]  /*1f10*/  LOP3.LUT P0, RZ, R46, 0x2, RZ, 0xc0, !PT ;  /* 0x000000022eff7812 */ /* 0x000fe4000780c0ff */
[----:B------:R-:W-:Y:S01]  /*1f20*/  IADD3 R247, R248, 0x4120, RZ ;  /* 0x00004120f8f77810 */ /* 0x000fe20007ffe0ff */
[----:B------:R-:W3:Y:S01]  /*1f30*/  SHFL.IDX PT, R74, R106, RZ, 0x181f ;  /* 0x00181fff6a4a7589 */ /* 0x000ee200000e0000 */
[----:B------:R-:W-:-:S03]  /*1f40*/  LOP3.LUT R10, R10, 0x7ffffc00, RZ, 0xc0, !PT ;  /* 0x7ffffc000a0a7812 */ /* 0x000fc600078ec0ff */
[----:B------:R-:W5:Y:S01]  /*1f50*/  SHFL.IDX PT, R37, R36, 0x2, 0x181f ;  /* 0x00581f0024257f89 */ /* 0x000f6200000e0000 */
[CC--:B------:R-:W-:Y:S02]  /*1f60*/  IADD3 R249, R5.reuse, R7.reuse, R10 ;  /* 0x0000000705f97210 */ /* 0x0c0fe40007ffe00a */
[----:B------:R-:W-:Y:S01]  /*1f70*/  LOP3.LUT R5, R5, R7, RZ, 0xfc, !PT ;  /* 0x0000000705057212 */ /* 0x000fe200078efcff */
[----:B------:R-:W1:Y:S02]  /*1f80*/  SHFL.IDX PT, R112, R106, 0x1, 0x181f ;  /* 0x00381f006a707f89 */ /* 0x000e6400000e0000 */
[----:B------:R-:W-:Y:S01]  /*1f90*/  @P0 IADD3 R247, R41, -0x20, RZ ;  /* 0xffffffe029f70810 */ /* 0x000fe20007ffe0ff */
[----:B------:R-:W-:Y:S01]  /*1fa0*/  IMAD.WIDE R40, R44, 0x2, RZ ;  /* 0x000000022c287825 */ /* 0x000fe200078e02ff */
[----:B------:R-:W4:Y:S02]  /*1fb0*/  SHFL.IDX PT, R39, R36, RZ, 0x181f ;  /* 0x00181fff24277589 */ /* 0x000f2400000e0000 */
[----:B------:R-:W-:Y:S01]  /*1fc0*/  IADD3 R237, R247, 0x800, RZ ;  /* 0x00000800f7ed7810 */ /* 0x000fe20007ffe0ff */
[----:B------:R-:W-:Y:S01]  /*1fd0*/  IMAD.SHL.U32 R249, R249, 0x2, RZ ;  /* 0x00000002f9f97824 */ /* 0x000fe200078e00ff */
[----:B------:R-:W4:Y:S01]  /*1fe0*/  SHFL.IDX PT, R106, R106, 0x3, 0x181f ;  /* 0x00781f006a6a7f89 */ /* 0x000f2200000e0000 */
[----:B------:R-:W-:-:S02]  /*1ff0*/  IADD3 R236, R247, 0x1000, RZ ;  /* 0x00001000f7ec7810 */ /* 0x000fc40007ffe0ff */
[--C-:B------:R-:W-:Y:S01]  /*2000*/  IMAD R245, R4, 0x2, R249.reuse ;  /* 0x0000000204f57824 */ /* 0x100fe200078e02f9 */
[----:B------:R-:W4:Y:S01]  /*2010*/  SHFL.IDX PT, R38, R36, 0x1, 0x181f ;  /* 0x00381f0024267f89 */ /* 0x000f2200000e0000 */
[----:B--2---:R-:W-:Y:S01]  /*2020*/  IADD3 R108, P2, R42, R110, RZ ;  /* 0x0000006e2a6c7210 */ /* 0x004fe20007f5e0ff */
[----:B------:R-:W-:Y:S01]  /*2030*/  IMAD R244, R3, 0x2, R249 ;  /* 0x0000000203f47824 */ /* 0x000fe200078e02f9 */
[----:B------:R-:W-:Y:S01]  /*2040*/  IADD3 R235, R247, 0x1800, RZ ;  /* 0x00001800f7eb7810 */ /* 0x000fe20007ffe0ff */
[----:B------:R-:W2:Y:S01]  /*2050*/  SHFL.IDX PT, R36, R36, 0x3, 0x181f ;  /* 0x00781f0024247f89 */ /* 0x000ea200000e0000 */
[C---:B---3--:R-:W-:Y:S01]  /*2060*/  IADD3 R72, P0, R74.reuse, R42, RZ ;  /* 0x0000002a4a487210 */ /* 0x048fe20007f1e0ff */
[----:B------:R-:W-:Y:S01]  /*2070*/  IMAD R242, R3, 0x2, R245 ;  /* 0x0000000203f27824 */ /* 0x000fe200078e02f5 */
[----:B------:R-:W-:Y:S01]  /*2080*/  IADD3 R233, R247, 0x2000, RZ ;  /* 0x00002000f7e97810 */ /* 0x000fe20007ffe0ff */
[----:B-----5:R-:W-:Y:S01]  /*2090*/  IMAD.X R109, R43, 0x1, R37, P2 ;  /* 0x000000012b6d7824 */ /* 0x020fe200010e0625 */
[----:B------:R-:W-:Y:S01]  /*20a0*/  IADD3 R74, P2, R74, R40, RZ ;  /* 0x000000284a4a7210 */ /* 0x000fe20007f5e0ff */
[----:B------:R-:W-:Y:S01]  /*20b0*/  LDSM.16.M88.4 R68, [R249+0xa100] ;  /* 0x00a10000f944783b */ /* 0x000fe20000000200 */
[----:B------:R-:W-:Y:S01]  /*20c0*/  IMAD R241, R4, 0x2, R244 ;  /* 0x0000000204f17824 */ /* 0x000fe200078e02f4 */
[----:B-1----:R-:W-:-:S02]  /*20d0*/  IADD3 R114, P6, R42, R112, RZ ;  /* 0x000000702a727210 */ /* 0x002fc40007fde0ff */
[----:B------:R-:W1:Y:S01]  /*20e0*/  LDSM.16.M88.4 R92, [R248+0x4100] ;  /* 0x00410000f85c783b */ /* 0x000e620000000200 */
[----:B------:R-:W-:Y:S01]  /*20f0*/  IADD3 R232, R247, 0x2800, RZ ;  /* 0x00002800f7e87810 */ /* 0x000fe20007ffe0ff */
[----:B----4-:R-:W-:Y:S01]  /*2100*/  IMAD.X R73, R39, 0x1, R43, P0 ;  /* 0x0000000127497824 */ /* 0x010fe200000e062b */
[----:B------:R-:W-:Y:S01]  /*2110*/  IADD3 R203, R247, 0x3000, RZ ;  /* 0x00003000f7cb7810 */ /* 0x000fe20007ffe0ff */
[----:B------:R-:W-:Y:S01]  /*2120*/  IMAD.X R75, R39, 0x1, R41, P2 ;  /* 0x00000001274b7824 */ /* 0x000fe200010e0629 */
[----:B------:R-:W-:Y:S01]  /*2130*/  IADD3 R110, P2, R40, R110, RZ ;  /* 0x0000006e286e7210 */ /* 0x000fe20007f5e0ff */
[----:B------:R-:W3:Y:S01]  /*2140*/  LDSM.16.M88.4 R84, [R248+0x4900] ;  /* 0x00490000f854783b */ /* 0x000ee20000000200 */
[----:B------:R-:W-:Y:S02]  /*2150*/  IADD3 R104, P0, R42, R106, RZ ;  /* 0x0000006a2a687210 */ /* 0x000fe40007f1e0ff */
[----:B------:R-:W-:Y:S01]  /*2160*/  IADD3 R202, R247, 0x3800, RZ ;  /* 0x00003800f7ca7810 */ /* 0x000fe20007ffe0ff */
[----:B------:R-:W-:Y:S01]  /*2170*/  IMAD.X R115, R43, 0x1, R38, P6 ;  /* 0x000000012b737824 */ /* 0x000fe200030e0626 */
[----:B------:R-:W-:Y:S01]  /*2180*/  ISETP.GE.AND P6, PT, R45, c[0x0][0x1d4], PT ;  /* 0x000075002d007a0c */ /* 0x000fe20003fc6270 */
[----:B------:R-:W-:Y:S01]  /*2190*/  IMAD.X R111, R41, 0x1, R37, P2 ;  /* 0x00000001296f7824 */ /* 0x000fe200010e0625 */
[----:B------:R-:W4:Y:S01]  /*21a0*/  LDSM.16.M88.4 R76, [R248+0x5100] ;  /* 0x00510000f84c783b */ /* 0x000f220000000200 */
[----:B--2---:R-:W-:Y:S01]  /*21b0*/  IMAD.X R105, R43, 0x1, R36, P0 ;  /* 0x000000012b697824 */ /* 0x004fe200000e0624 */
[----:B------:R-:W-:-:S02]  /*21c0*/  IADD3 R112, P0, R40, R112, RZ ;  /* 0x0000007028707210 */ /* 0x000fc40007f1e0ff */
[----:B------:R-:W-:Y:S01]  /*21d0*/  ISETP.LT.OR P2, PT, R0, 0x1, P6 ;  /* 0x000000010000780c */ /* 0x000fe20003741670 */
[----:B------:R-:W2:Y:S02]  /*21e0*/  LDSM.16.M88.4 R64, [R249+0x8100] ;  /* 0x00810000f940783b */ /* 0x000ea40000000200 */
[C---:B------:R-:W-:Y:S01]  /*21f0*/  IMAD.X R113, R41.reuse, 0x1, R38, P0 ;  /* 0x0000000129717824 */ /* 0x040fe200000e0626 */
[----:B------:R-:W-:Y:S01]  /*2200*/  IADD3 R106, P0, R40, R106, RZ ;  /* 0x0000006a286a7210 */ /* 0x000fe20007f1e0ff */
[----:B------:R-:W5:Y:S04]  /*2210*/  LDSM.16.M88.4 R100, [R248+0x5900] ;  /* 0x00590000f864783b */ /* 0x000f680000000200 */
[----:B------:R-:W-:Y:S01]  /*2220*/  IMAD.X R107, R41, 0x1, R36, P0 ;  /* 0x00000001296b7824 */ /* 0x000fe200000e0624 */
[C---:B------:R-:W-:Y:S01]  /*2230*/  ISETP.LT.OR P0, PT, R0.reuse, 0x1, P5 ;  /* 0x000000010000780c */ /* 0x040fe20002f01670 */
[----:B------:R-:W-:Y:S04]  /*2240*/  LDSM.16.M88.4 R60, [R245+0xa100] ;  /* 0x00a10000f53c783b */ /* 0x000fe80000000200 */
[----:B------:R-:W-:Y:S04]  /*2250*/  LDSM.16.M88.4 R56, [R247] ;  /* 0x00000000f738783b */ /* 0x000fe80000000200 */
[----:B------:R-:W-:Y:S04]  /*2260*/  LDSM.16.M88.4 R52, [R247+0x800] ;  /* 0x00080000f734783b */ /* 0x000fe80000000200 */
[----:B------:R-:W-:Y:S01]  /*2270*/  LDSM.16.M88.4 R36, [R245+0x8100] ;  /* 0x00810000f524783b */ /* 0x000fe20000000200 */
[C---:B-1----:R-:W-:Y:S03]  /*2280*/  HMMA.16816.F32 R32, R68.reuse, R92, RZ ;  /* 0x0000005c4420723c */ /* 0x042fe600000018ff */
[----:B------:R-:W-:Y:S04]  /*2290*/  LDSM.16.M88.4 R48, [R247+0x1000] ;  /* 0x00100000f730783b */ /* 0x000fe80000000200 */
[----:B------:R-:W1:Y:S01]  /*22a0*/  LDSM.16.M88.4 R40, [R247+0x1800] ;  /* 0x00180000f728783b */ /* 0x000e620000000200 */
[----:B---3--:R-:W-:Y:S03]  /*22b0*/  HMMA.16816.F32 R24, R68, R84, RZ ;  /* 0x000000544418723c */ /* 0x008fe600000018ff */
[----:B------:R-:W-:Y:S01]  /*22c0*/  @!PT LDS RZ, [RZ] ;  /* 0x00000000fffff984 */ /* 0x000fe20000000800 */
[----:B------:R-:W-:Y:S01]  /*22d0*/  @!PT LDS RZ, [RZ] ;  /* 0x00000000fffff984 */ /* 0x000fe20000000800 */
[----:B------:R-:W-:Y:S01]  /*22e0*/  @!PT LDS RZ, [RZ] ;  /* 0x00000000fffff984 */ /* 0x000fe20000000800 */
[----:B------:R3:W-:Y:S01]  /*22f0*/  LDGSTS.E.BYPASS.LTC128B.128 [R250+0x100], [R72.64], !P2 ;  /* 0x0010000048fa7fae */ /* 0x0007e2000d101d4c */
[----:B------:R-:W-:-:S03]  /*2300*/  ISETP.LT.OR P2, PT, R0, 0x11, P6 ;  /* 0x000000110000780c */ /* 0x000fc60003741670 */
[----:B------:R3:W-:Y:S01]  /*2310*/  LDGSTS.E.BYPASS.LTC128B.128 [R250+0x2100], [R74.64], !P0 ;  /* 0x021000004afa7fae */ /* 0x0007e2000c101d4c */
[C---:B------:R-:W-:Y:S01]  /*2320*/  ISETP.LT.OR P0, PT, R0.reuse, 0x11, P5 ;  /* 0x000000110000780c */ /* 0x040fe20002f01670 */
[C---:B----4-:R-:W-:Y:S08]  /*2330*/  HMMA.16816.F32 R16, R68.reuse, R76, RZ ;  /* 0x0000004c4410723c */ /* 0x050ff000000018ff */
[----:B------:R4:W-:Y:S01]  /*2340*/  LDGSTS.E.BYPASS.LTC128B.128 [R250+0x900], [R114.64], !P2 ;  /* 0x0090000072fa7fae */ /* 0x0009e2000d101d4c */
[C---:B------:R-:W-:Y:S01]  /*2350*/  ISETP.LT.OR P2, PT, R0.reuse, 0x21, P6 ;  /* 0x000000210000780c */ /* 0x040fe20003741670 */
[----:B------:R-:W-:Y:S01]  /*2360*/  HMMA.16816.F32 R28, R68, R94, RZ ;  /* 0x0000005e441c723c */ /* 0x000fe200000018ff */
[C---:B------:R-:W-:Y:S01]  /*2370*/  ISETP.LT.OR P6, PT, R0.reuse, 0x31, P6 ;  /* 0x000000310000780c */ /* 0x040fe200037c1670 */
[----:B------:R4:W-:Y:S01]  /*2380*/  LDGSTS.E.BYPASS.LTC128B.128 [R250+0x2900], [R112.64], !P0 ;  /* 0x0290000070fa7fae */ /* 0x0009e2000c101d4c */
[----:B------:R-:W-:-:S02]  /*2390*/  ISETP.LT.OR P0, PT, R0, 0x21, P5 ;  /* 0x000000210000780c */ /* 0x000fc40002f01670 */
[----:B------:R-:W-:Y:S01]  /*23a0*/  ISETP.LT.OR P5, PT, R0, 0x31, P5 ;  /* 0x000000310000780c */ /* 0x000fe20002fa1670 */
[----:B------:R-:W-:Y:S02]  /*23b0*/  IMAD.MOV.U32 R0, RZ, RZ, 0x40 ;  /* 0x00000040ff007424 */ /* 0x000fe400078e00ff */
[C---:B------:R-:W-:Y:S04]  /*23c0*/  HMMA.16816.F32 R20, R68.reuse, R86, RZ ;  /* 0x000000564414723c */ /* 0x040fe800000018ff */
[----:B------:R1:W-:Y:S01]  /*23d0*/  LDGSTS.E.BYPASS.LTC128B.128 [R250+0x1100], [R108.64], !P2 ;  /* 0x011000006cfa7fae */ /* 0x0003e2000d101d4c */
[----:B------:R-:W-:Y:S02]  /*23e0*/  LOP3.LUT P2, RZ, R46, 0x4, RZ, 0xc0, !PT ;  /* 0x000000042eff7812 */ /* 0x000fe4000784c0ff */
[----:B------:R-:W-:Y:S01]  /*23f0*/  SHF.R.S32.HI R46, RZ, 0x1f, R44 ;  /* 0x0000001fff2e7819 */ /* 0x000fe2000001142c */
[----:B------:R-:W-:Y:S01]  /*2400*/  HMMA.16816.F32 R12, R68, R78, RZ ;  /* 0x0000004e440c723c */ /* 0x000fe200000018ff */
[----:B------:R-:W-:Y:S01]  /*2410*/  SEL R0, R0, 0xffffffc0, !P2 ;  /* 0xffffffc000007807 */ /* 0x000fe20005000000 */
[----:B------:R1:W-:Y:S01]  /*2420*/  LDGSTS.E.BYPASS.LTC128B.128 [R250+0x3100], [R110.64], !P0 ;  /* 0x031000006efa7fae */ /* 0x0003e2000c101d4c */
[----:B------:R-:W-:-:S02]  /*2430*/  PLOP3.LUT P2, PT, PT, PT, UP0, 0x80, 0x0 ;  /* 0x000000000000781c */ /* 0x000fc40003f4f008 */
[----:B------:R-:W-:Y:S01]  /*2440*/  ISETP.GT.AND P0, PT, R124, 0x3f, PT ;  /* 0x0000003f7c00780c */ /* 0x000fe20003f04270 */
[----:B------:R-:W-:Y:S01]  /*2450*/  IMAD.IADD R243, R248, 0x1, R0 ;  /* 0x00000001f8f37824 */ /* 0x000fe200078e0200 */
[----:B------:R3:W-:Y:S01]  /*2460*/  LDGSTS.E.BYPASS.LTC128B.128 [R250+0x1900], [R104.64], !P6 ;  /* 0x0190000068fa7fae */ /* 0x0007e2000f101d4c */
[C---:B--2---:R-:W-:Y:S01]  /*2470*/  HMMA.16816.F32 R96, R64.reuse, R92, RZ ;  /* 0x0000005c4060723c */ /* 0x044fe200000018ff */
[----:B------:R-:W-:Y:S01]  /*2480*/  IMAD.IADD R234, R0, 0x1, R247 ;  /* 0x0000000100ea7824 */ /* 0x000fe200078e02f7 */
[----:B------:R-:W-:Y:S01]  /*2490*/  IADD3 R0, R250, 0x100, RZ ;  /* 0x00000100fa007810 */ /* 0x000fe20007ffe0ff */
[----:B------:R3:W-:Y:S04]  /*24a0*/  LDGSTS.E.BYPASS.LTC128B.128 [R250+0x3900], [R106.64], !P5 ;  /* 0x039000006afa7fae */ /* 0x0007e8000e901d4c */
[----:B------:R-:W-:Y:S01]  /*24b0*/  LDSM.16.M88.4 R120, [R244+0xa100] ;  /* 0x00a10000f478783b */ /* 0x000fe20000000200 */
[C---:B------:R-:W-:Y:S03]  /*24c0*/  HMMA.16816.F32 R88, R64.reuse, R84, RZ ;  /* 0x000000544058723c */ /* 0x040fe600000018ff */
[----:B------:R-:W-:Y:S04]  /*24d0*/  LDSM.16.M88.4 R116, [R243+0x4100] ;  /* 0x00410000f374783b */ /* 0x000fe80000000200 */
[----:B----4-:R-:W-:Y:S01]  /*24e0*/  LDSM.16.M88.4 R112, [R243+0x4900] ;  /* 0x00490000f370783b */ /* 0x010fe20000000200 */
[----:B------:R-:W-:Y:S03]  /*24f0*/  HMMA.16816.F32 R80, R64, R76, RZ ;  /* 0x0000004c4050723c */ /* 0x000fe600000018ff */
[----:B------:R-:W0:Y:S04]  /*2500*/  LDGDEPBAR ;  /* 0x00000000000079af */ /* 0x000e280000000000 */
[----:B-1----:R-:W-:Y:S01]  /*2510*/  LDSM.16.M88.4 R108, [R243+0x5100] ;  /* 0x00510000f36c783b */ /* 0x002fe20000000200 */
[----:B-----5:R-:W-:Y:S03]  /*2520*/  HMMA.16816.F32 R8, R68, R100, RZ ;  /* 0x000000644408723c */ /* 0x020fe600000018ff */
[----:B---3--:R-:W1:Y:S05]  /*2530*/  LDSM.16.M88.4 R104, [R243+0x5900] ;  /* 0x00590000f368783b */ /* 0x008e6a0000000200 */
[C---:B------:R-:W-:Y:S08]  /*2540*/  HMMA.16816.F32 R92, R64.reuse, R94, RZ ;  /* 0x0000005e405c723c */ /* 0x040ff000000018ff */
[C---:B------:R-:W-:Y:S08]  /*2550*/  HMMA.16816.F32 R84, R64.reuse, R86, RZ ;  /* 0x000000564054723c */ /* 0x040ff000000018ff */
[C---:B------:R-:W-:Y:S08]  /*2560*/  HMMA.16816.F32 R76, R64.reuse, R78, RZ ;  /* 0x0000004e404c723c */ /* 0x040ff000000018ff */
[----:B------:R-:W-:Y:S08]  /*2570*/  HMMA.16816.F32 R72, R64, R100, RZ ;  /* 0x000000644048723c */ /* 0x000ff000000018ff */
[-C--:B------:R-:W-:Y:S08]  /*2580*/  HMMA.16816.F32 R68, R68, R102.reuse, RZ ;  /* 0x000000664444723c */ /* 0x080ff000000018ff */
[----:B------:R-:W-:Y:S01]  /*2590*/  HMMA.16816.F32 R64, R64, R102, RZ ;  /* 0x000000664040723c */ /* 0x000fe200000018ff */
[----:B------:R-:W2:Y:S07]  /*25a0*/  LDSM.16.M88.4 R100, [R244+0x8100] ;  /* 0x00810000f464783b */ /* 0x000eae0000000200 */
        /* <DEDUP_REMOVED lines=8> */
[----:B------:R-:W-:Y:S07]  /*2630*/  LDSM.16.M88.4 R60, [R242+0xa100] ;  /* 0x00a10000f23c783b */ /* 0x000fee0000000200 */
[C---:B------:R-:W-:Y:S08]  /*2640*/  HMMA.16816.F32 R96, R36.reuse, R56, R96 ;  /* 0x000000382460723c */ /* 0x040ff00000001860 */
[C---:B------:R-:W-:Y:S08]  /*2650*/  HMMA.16816.F32 R88, R36.reuse, R52, R88 ;  /* 0x000000342458723c */ /* 0x040ff00000001858 */
[C---:B------:R-:W-:Y:S08]  /*2660*/  HMMA.16816.F32 R80, R36.reuse, R48, R80 ;  /* 0x000000302450723c */ /* 0x040ff00000001850 */
[C---:B------:R-:W-:Y:S08]  /*2670*/  HMMA.16816.F32 R72, R36.reuse, R40, R72 ;  /* 0x000000282448723c */ /* 0x040ff00000001848 */
[C---:B------:R-:W-:Y:S01]  /*2680*/  HMMA.16816.F32 R92, R36.reuse, R58, R92 ;  /* 0x0000003a245c723c */ /* 0x040fe2000000185c */
[----:B------:R-:W-:Y:S07]  /*2690*/  LDSM.16.M88.4 R56, [R234] ;  /* 0x00000000ea38783b */ /* 0x000fee0000000200 */
[C---:B------:R-:W-:Y:S01]  /*26a0*/  HMMA.16816.F32 R84, R36.reuse, R54, R84 ;  /* 0x000000362454723c */ /* 0x040fe20000001854 */
[----:B------:R-:W-:Y:S07]  /*26b0*/  LDSM.16.M88.4 R52, [R234+0x800] ;  /* 0x00080000ea34783b */ /* 0x000fee0000000200 */
[C---:B------:R-:W-:Y:S01]  /*26c0*/  HMMA.16816.F32 R76, R36.reuse, R50, R76 ;  /* 0x00000032244c723c */ /* 0x040fe2000000184c */
[----:B------:R-:W-:Y:S07]  /*26d0*/  LDSM.16.M88.4 R48, [R234+0x1000] ;  /* 0x00100000ea30783b */ /* 0x000fee0000000200 */
[----:B------:R-:W-:Y:S01]  /*26e0*/  HMMA.16816.F32 R64, R36, R42, R64 ;  /* 0x0000002a2440723c */ /* 0x000fe20000001840 */
[----:B------:R-:W3:Y:S04]  /*26f0*/  LDSM.16.M88.4 R40, [R234+0x1800] ;  /* 0x00180000ea28783b */ /* 0x000ee80000000200 */
[----:B------:R-:W4:Y:S03]  /*2700*/  LDSM.16.M88.4 R36, [R242+0x8100] ;  /* 0x00810000f224783b */ /* 0x000f260000000200 */
[C---:B-1----:R-:W-:Y:S08]  /*2710*/  HMMA.16816.F32 R8, R120.reuse, R104, R8 ;  /* 0x000000687808723c */ /* 0x042ff00000001808 */
        /* <DEDUP_REMOVED lines=8> */
[C---:B--2---:R-:W-:Y:S08]  /*27a0*/  HMMA.16816.F32 R96, R100.reuse, R116, R96 ;  /* 0x000000746460723c */ /* 0x044ff00000001860 */
        /* <DEDUP_REMOVED lines=9> */
[----:B------:R-:W-:Y:S01]  /*2840*/  HMMA.16816.F32 R64, R100, R106, R64 ;  /* 0x0000006a6440723c */ /* 0x000fe20000001840 */
[----:B------:R-:W1:Y:S04]  /*2850*/  LDSM.16.M88.4 R104, [R248+0x7900] ;  /* 0x00790000f868783b */ /* 0x000e680000000200 */
[----:B------:R-:W2:Y:S03]  /*2860*/  LDSM.16.M88.4 R100, [R249+0xc100] ;  /* 0x00c10000f964783b */ /* 0x000ea60000000200 */
[C---:B---3--:R-:W-:Y:S08]  /*2870*/  HMMA.16816.F32 R8, R60.reuse, R40, R8 ;  /* 0x000000283c08723c */ /* 0x048ff00000001808 */
        /* <DEDUP_REMOVED lines=8> */
[C---:B----4-:R-:W-:Y:S08]  /*2900*/  HMMA.16816.F32 R96, R36.reuse, R56, R96 ;  /* 0x000000382460723c */ /* 0x050ff00000001860 */
        /* <DEDUP_REMOVED lines=55> */
[----:B------:R-:W4:Y:S01]  /*2c80*/  LDSM.16.M88.4 R40, [R234+0x3000] ;  /* 0x00300000ea28783b */ /* 0x000f220000000200 */
[----:B------:R-:W-:-:S04]  /*2c90*/  DEPBAR.LE SB0, 0x0 ;  /* 0x000080000000791a */ /* 0x000fc80000000000 */
[C---:B-1----:R-:W-:Y:S08]  /*2ca0*/  HMMA.16816.F32 R8, R116.reuse, R100, R8 ;  /* 0x000000647408723c */ /* 0x042ff00000001808 */
[C---:B------:R-:W-:Y:S08]  /*2cb0*/  HMMA.16816.F32 R32, R116.reuse, R112, R32 ;  /* 0x000000707420723c */ /* 0x040ff00000001820 */
[C---:B------:R-:W-:Y:S08]  /*2cc0*/  HMMA.16816.F32 R28, R116.reuse, R114, R28 ;  /* 0x00000072741c723c */ /* 0x040ff0000000181c */
[C---:B------:R-:W-:Y:S08]  /*2cd0*/  HMMA.16816.F32 R24, R116.reuse, R108, R24 ;  /* 0x0000006c7418723c */ /* 0x040ff00000001818 */
[C---:B------:R-:W-:Y:S08]  /*2ce0*/  HMMA.16816.F32 R20, R116.reuse, R110, R20 ;  /* 0x0000006e7414723c */ /* 0x040ff00000001814 */
[C---:B--2---:R-:W-:Y:S08]  /*2cf0*/  HMMA.16816.F32 R16, R116.reuse, R104, R16 ;  /* 0x000000687410723c */ /* 0x044ff00000001810 */
[C---:B------:R-:W-:Y:S08]  /*2d00*/  HMMA.16816.F32 R12, R116.reuse, R106, R12 ;  /* 0x0000006a740c723c */ /* 0x040ff0000000180c */
        /* <DEDUP_REMOVED lines=13> */
[C---:B------:R-:W-:Y:S08]  /*2de0*/  HMMA.16816.F32 R20, R56.reuse, R50, R20 ;  /* 0x000000323814723c */ /* 0x040ff00000001814 */
[C---:B----4-:R-:W-:Y:S08]  /*2df0*/  HMMA.16816.F32 R16, R56.reuse, R40, R16 ;  /* 0x000000283810723c */ /* 0x050ff00000001810 */
        /* <DEDUP_REMOVED lines=58> */
[----:B--2---:R-:W-:Y:S02]  /*31a0*/  IADD3.X R55, RZ, R39, R38, P5, P2 ;  /* 0x00000027ff377210 */ /* 0x004fe40002fe4426 */
[----:B------:R-:W-:Y:S02]  /*31b0*/  IADD3 R52, P5, P2, R52, R53, R0 ;  /* 0x0000003534347210 */ /* 0x000fe40007abe000 */
[C---:B---3--:R-:W-:Y:S02]  /*31c0*/  IADD3 R56, P6, R48.reuse, R37, RZ ;  /* 0x0000002530387210 */ /* 0x048fe40007fde0ff */
[--C-:B------:R-:W-:Y:S02]  /*31d0*/  IADD3.X R53, RZ, R39, R7.reuse, P5, P2 ;  /* 0x00000027ff357210 */ /* 0x100fe40002fe4407 */
[-C--:B------:R-:W-:Y:S02]  /*31e0*/  IADD3 R58, P5, R48, R0.reuse, RZ ;  /* 0x00000000303a7210 */ /* 0x080fe40007fbe0ff */
[CC--:B----4-:R-:W-:Y:S01]  /*31f0*/  IADD3 R48, P2, R42.reuse, R37.reuse, RZ ;  /* 0x000000252a307210 */ /* 0x0d0fe20007f5e0ff */
        /* <DEDUP_REMOVED lines=19> */
.L_x_151:
[----:B------:R-:W-:Y:S01]  /*3330*/  LOP3.LUT R6, R6, 0xffffffe0, RZ, 0xc0, !PT ;  /* 0xffffffe006067812 */ /* 0x000fe200078ec0ff */
[----:B------:R-:W-:Y:S01]  /*3340*/  IMAD.SHL.U32 R246, R5, 0x2, RZ ;  /* 0x0000000205f67824 */ /* 0x000fe200078e00ff */
[----:B------:R-:W-:Y:S01]  /*3350*/  UIADD3 UR6, UR6, -0x2, URZ ;  /* 0xfffffffe06067890 */ /* 0x000fe2000fffe03f */
[----:B------:R-:W0:Y:S02]  /*3360*/  LDGDEPBAR ;  /* 0x00000000000079af */ /* 0x000e240000000000 */
[----:B------:R-:W-:Y:S01]  /*3370*/  IMAD.IADD R2, R2, 0x1, -R6 ;  /* 0x0000000102027824 */ /* 0x000fe200078e0a06 */
[----:B------:R-:W-:Y:S01]  /*3380*/  UISETP.GE.AND UP0, UPT, UR6, UR7, UPT ;  /* 0x000000070600728c */ /* 0x000fe2000bf06270 */
[----:B------:R-:W-:Y:S01]  /*3390*/  IMAD.U32 R6, RZ, RZ, UR9 ;  /* 0x00000009ff067e24 */ /* 0x000fe2000f8e00ff */
[----:B------:R-:W-:Y:S01]  /*33a0*/  LDSM.16.MT88.4 R180, [R246+0x100] ;  /* 0x00010000f6b4783b */ /* 0x000fe20000004200 */
[----:B------:R-:W-:Y:S01]  /*33b0*/  IMAD R240, R4, 0x2, R246 ;  /* 0x0000000204f07824 */ /* 0x000fe200078e02f6 */
[----:B------:R-:W-:Y:S01]  /*33c0*/  SHF.R.S32.HI R0, RZ, 0x1f, R2 ;  /* 0x0000001fff007819 */ /* 0x000fe20000011402 */
[C---:B------:R-:W-:Y:S01]  /*33d0*/  IMAD R239, R3.reuse, 0x2, R246 ;  /* 0x0000000203ef7824 */ /* 0x040fe200078e02f6 */
[----:B------:R-:W-:Y:S01]  /*33e0*/  LDSM.16.MT88.4 R128, [R246+0x2100] ;  /* 0x00210000f680783b */ /* 0x000fe20000004200 */
[----:B------:R-:W-:Y:S01]  /*33f0*/  IMAD R238, R3, 0x2, R240 ;  /* 0x0000000203ee7824 */ /* 0x000fe200078e02f0 */
[----:B------:R-:W-:-:S02]  /*3400*/  LEA.HI R0, R0, R2, RZ, 0x2 ;  /* 0x0000000200007211 */ /* 0x000fc400078f10ff */
[----:B------:R-:W-:Y:S02]  /*3410*/  LDSM.16.MT88.4 R144, [R240+0x2100] ;  /* 0x00210000f090783b */ /* 0x000fe40000004200 */
[----:B------:R-:W-:Y:S02]  /*3420*/  LOP3.LUT R0, R0, 0x7ffffffc, RZ, 0xc0, !PT ;  /* 0x7ffffffc00007812 */ /* 0x000fe400078ec0ff */
[----:B------:R-:W-:Y:S03]  /*3430*/  LDSM.16.MT88.4 R112, [R238+0x100] ;  /* 0x00010000ee70783b */ /* 0x000fe60000004200 */
[----:B------:R-:W-:Y:S01]  /*3440*/  IMAD.IADD R0, R2, 0x1, -R0 ;  /* 0x0000000102007824 */ /* 0x000fe200078e0a00 */
[----:B------:R-:W-:Y:S03]  /*3450*/  LDSM.16.MT88.4 R156, [R239+0x2100] ;  /* 0x00210000ef9c783b */ /* 0x000fe60000004200 */
[----:B------:R-:W-:Y:S01]  /*3460*/  IMAD R6, R0, -0x2, R6 ;  /* 0xfffffffe00067824 */ /* 0x000fe200078e0206 */
[----:B--2---:R-:W-:Y:S04]  /*3470*/  LDSM.16.MT88.4 R40, [R246+0x900] ;  /* 0x00090000f628783b */ /* 0x004fe80000004200 */
[----:B------:R-:W-:-:S02]  /*3480*/  ISETP.GT.AND P5, PT, R6, RZ, PT ;  /* 0x000000ff0600720c */ /* 0x000fc40003fa4270 */
[----:B------:R-:W-:Y:S02]  /*3490*/  ISETP.GT.AND P6, PT, R6, 0x1, PT ;  /* 0x000000010600780c */ /* 0x000fe40003fc4270 */
[----:B------:R-:W-:Y:S02]  /*34a0*/  FSEL R32, R32, -INF , P5 ;  /* 0xff80000020207808 */ /* 0x000fe40002800000 */
[----:B------:R-:W-:Y:S02]  /*34b0*/  FSEL R33, R33, -INF , P6 ;  /* 0xff80000021217808 */ /* 0x000fe40003000000 */
[----:B------:R-:W-:Y:S02]  /*34c0*/  ISETP.GT.AND P2, PT, R6, 0x8, PT ;  /* 0x000000080600780c */ /* 0x000fe40003f44270 */
[----:B------:R-:W-:Y:S02]  /*34d0*/  FSEL R34, R34, -INF , P5 ;  /* 0xff80000022227808 */ /* 0x000fe40002800000 */
[----:B------:R-:W-:-:S02]  /*34e0*/  FSEL R119, R98, -INF , P5 ;  /* 0xff80000062777808 */ /* 0x000fc40002800000 */
[----:B------:R-:W-:Y:S02]  /*34f0*/  FSEL R65, R96, -INF , P5 ;  /* 0xff80000060417808 */ /* 0x000fe40002800000 */
[----:B------:R-:W-:Y:S02]  /*3500*/  ISETP.GT.AND P5, PT, R6, 0x9, PT ;  /* 0x000000090600780c */ /* 0x000fe40003fa4270 */
[----:B------:R-:W-:Y:S02]  /*3510*/  FSEL R28, R28, -INF , P2 ;  /* 0xff8000001c1c7808 */ /* 0x000fe40001000000 */
[----:B------:R-:W-:Y:S02]  /*3520*/  FMNMX.FTZ R0, R32, R33, !PT ;  /* 0x0000002120007209 */ /* 0x000fe40007810000 */
[----:B------:R-:W-:Y:S02]  /*3530*/  FSEL R35, R35, -INF , P6 ;  /* 0xff80000023237808 */ /* 0x000fe40003000000 */
[----:B------:R-:W-:-:S02]  /*3540*/  FSEL R67, R99, -INF , P6 ;  /* 0xff80000063437808 */ /* 0x000fc40003000000 */
[----:B------:R-:W-:Y:S02]  /*3550*/  FSEL R60, R97, -INF , P6 ;  /* 0xff800000613c7808 */ /* 0x000fe40003000000 */
[----:B------:R-:W-:Y:S01]  /*3560*/  FSEL R29, R29, -INF , P5 ;  /* 0xff8000001d1d7808 */ /* 0x000fe20002800000 */
[----:B------:R-:W-:Y:S01]  /*3570*/  LDSM.16.MT88.4 R96, [R239+0x100] ;  /* 0x00010000ef60783b */ /* 0x000fe20000004200 */
[----:B------:R-:W-:Y:S02]  /*3580*/  ISETP.GT.AND P6, PT, R6, 0x10, PT ;  /* 0x000000100600780c */ /* 0x000fe40003fc4270 */
[----:B------:R-:W-:Y:S02]  /*3590*/  FMNMX.FTZ R0, R28, R0, !PT ;  /* 0x000000001c007209 */ /* 0x000fe40007810000 */
        /* <DEDUP_REMOVED lines=9> */
[----:B------:R-:W-:Y:S02]  /*3630*/  FSEL R25, R25, -INF , P2 ;  /* 0xff80000019197808 */ /* 0x000fe40001000000 */
        /* <DEDUP_REMOVED lines=39> */
[----:B------:R-:W-:Y:S01]  /*38b0*/  FSEL R177, R79, -INF , P5 ;  /* 0xff8000004fb17808 */ /* 0x000fe20002800000 */
[----:B------:R-:W-:Y:S01]  /*38c0*/  LDSM.16.MT88.4 R12, [R239+0x2900] ;  /* 0x00290000ef0c783b */ /* 0x000fe20000004200 */
[----:B------:R-:W-:-:S02]  /*38d0*/  FSEL R7, R77, -INF , P5 ;  /* 0xff8000004d077808 */ /* 0x000fc40002800000 */
[----:B------:R-:W-:Y:S02]  /*38e0*/  ISETP.GT.AND P5, PT, R6, 0x31, PT ;  /* 0x000000310600780c */ /* 0x000fe40003fa4270 */
[----:B------:R-:W-:Y:S01]  /*38f0*/  FSEL R215, R100, -INF , P2 ;  /* 0xff80000064d77808 */ /* 0x000fe20001000000 */
[----:B------:R-:W-:Y:S01]  /*3900*/  IMAD.MOV.U32 R100, RZ, RZ, R36 ;  /* 0x000000ffff647224 */ /* 0x000fe200078e0024 */
[----:B------:R-:W-:Y:S01]  /*3910*/  FMNMX.FTZ R0, R135, R0, !PT ;  /* 0x0000000087007209 */ /* 0x000fe20007810000 */
[----:B------:R-:W-:Y:S01]  /*3920*/  LDSM.16.MT88.4 R36, [R238+0x2100] ;  /* 0x00210000ee24783b */ /* 0x000fe20000004200 */
[----:B------:R-:W-:Y:S02]  /*3930*/  FSEL R132, R18, -INF , P6 ;  /* 0xff80000012847808 */ /* 0x000fe40003000000 */
[----:B------:R-:W-:Y:S01]  /*3940*/  FSEL R179, R82, -INF , P6 ;  /* 0xff80000052b37808 */ /* 0x000fe20003000000 */
[----:B------:R-:W-:Y:S01]  /*3950*/  LDSM.16.MT88.4 R16, [R240+0x2900] ;  /* 0x00290000f010783b */ /* 0x000fe20000004200 */
[----:B------:R-:W-:-:S02]  /*3960*/  FSEL R230, R80, -INF , P6 ;  /* 0xff80000050e67808 */ /* 0x000fc40003000000 */
[C---:B------:R-:W-:Y:S01]  /*3970*/  ISETP.GT.AND P6, PT, R6.reuse, 0x38, PT ;  /* 0x000000380600780c */ /* 0x040fe20003fc4270 */
[----:B------:R-:W-:Y:S01]  /*3980*/  LDSM.16.MT88.4 R80, [R240+0x100] ;  /* 0x00010000f050783b */ /* 0x000fe20000004200 */
[----:B------:R-:W-:Y:S02]  /*3990*/  FSEL R214, R101, -INF , P5 ;  /* 0xff80000065d67808 */ /* 0x000fe40002800000 */
[----:B------:R-:W-:Y:S02]  /*39a0*/  FMNMX.FTZ R0, R215, R0, !PT ;  /* 0x00000000d7007209 */ /* 0x000fe40007810000 */
[----:B------:R-:W-:Y:S02]  /*39b0*/  ISETP.GT.AND P5, PT, R6, 0x39, PT ;  /* 0x000000390600780c */ /* 0x000fe40003fa4270 */
[----:B------:R-:W-:Y:S02]  /*39c0*/  FSEL R213, R68, -INF , P6 ;  /* 0xff80000044d57808 */ /* 0x000fe40003000000 */
[----:B------:R-:W-:-:S02]  /*39d0*/  FMNMX.FTZ R0, R214, R0, !PT ;  /* 0x00000000d6007209 */ /* 0x000fc40007810000 */
[----:B------:R-:W-:Y:S02]  /*39e0*/  FSEL R212, R69, -INF , P5 ;  /* 0xff80000045d47808 */ /* 0x000fe40002800000 */
[----:B------:R-:W-:Y:S02]  /*39f0*/  FMNMX.FTZ R0, R213, R0, !PT ;  /* 0x00000000d5007209 */ /* 0x000fe40007810000 */
[----:B------:R-:W-:Y:S02]  /*3a00*/  FSEL R220, R216, -INF , P2 ;  /* 0xff800000d8dc7808 */ /* 0x000fe40001000000 */
[----:B------:R-:W-:Y:S02]  /*3a10*/  FMNMX.FTZ R0, R212, R0, !PT ;  /* 0x00000000d4007209 */ /* 0x000fe40007810000 */
[----:B------:R-:W-:Y:S01]  /*3a20*/  FSEL R211, R102, -INF , P2 ;  /* 0xff80000066d37808 */ /* 0x000fe20001000000 */
[----:B------:R-:W-:Y:S01]  /*3a30*/  IMAD.MOV.U32 R102, RZ, RZ, R7 ;  /* 0x000000ffff667224 */ /* 0x000fe200078e0007 */
[----:B------:R-:W-:Y:S01]  /*3a40*/  FSEL R218, R218, -INF , P2 ;  /* 0xff800000dada7808 */ /* 0x000fe20001000000 */
[----:B------:R-:W1:Y:S01]  /*3a50*/  SHFL.BFLY PT, R2, R0, 0x2, 0x1f ;  /* 0x0c401f0000027f89 */ /* 0x000e6200000e0000 */
[----:B------:R-:W-:-:S02]  /*3a60*/  FSEL R209, R70, -INF , P6 ;  /* 0xff80000046d17808 */ /* 0x000fc40003000000 */
[----:B------:R-:W-:Y:S02]  /*3a70*/  FSEL R207, R71, -INF , P5 ;  /* 0xff80000047cf7808 */ /* 0x000fe40002800000 */
[----:B------:R-:W-:Y:S02]  /*3a80*/  FMNMX.FTZ R196, R65, R60, !PT ;  /* 0x0000003c41c47209 */ /* 0x000fe40007810000 */
[----:B------:R-:W-:Y:S02]  /*3a90*/  FMNMX.FTZ R4, R119, R67, !PT ;  /* 0x0000004377047209 */ /* 0x000fe40007810000 */
[----:B------:R-:W-:Y:S02]  /*3aa0*/  FMNMX.FTZ R196, R63, R196, !PT ;  /* 0x000000c43fc47209 */ /* 0x000fe40007810000 */
[----:B------:R-:W-:Y:S02]  /*3ab0*/  FSEL R225, R8, -INF , P6 ;  /* 0xff80000008e17808 */ /* 0x000fe40003000000 */
[----:B------:R-:W-:-:S02]  /*3ac0*/  FMNMX.FTZ R196, R62, R196, !PT ;  /* 0x000000c43ec47209 */ /* 0x000fc40007810000 */
[----:B------:R-:W-:Y:S02]  /*3ad0*/  FMNMX.FTZ R4, R118, R4, !PT ;  /* 0x0000000476047209 */ /* 0x000fe40007810000 */
[----:B------:R-:W-:Y:S02]  /*3ae0*/  FMNMX.FTZ R196, R64, R196, !PT ;  /* 0x000000c440c47209 */ /* 0x000fe40007810000 */
[----:B------:R-:W-:Y:S02]  /*3af0*/  FSEL R226, R9, -INF , P5 ;  /* 0xff80000009e27808 */ /* 0x000fe40002800000 */
[----:B------:R-:W-:Y:S02]  /*3b00*/  FMNMX.FTZ R196, R61, R196, !PT ;  /* 0x000000c43dc47209 */ /* 0x000fe40007810000 */
[----:B------:R-:W-:Y:S02]  /*3b10*/  FMNMX.FTZ R4, R66, R4, !PT ;  /* 0x0000000442047209 */ /* 0x000fe40007810000 */
[----:B-1----:R-:W-:-:S02]  /*3b20*/  FMNMX.FTZ R0, R0, R2, !PT ;  /* 0x0000000200007209 */ /* 0x002fc40007810000 */
[----:B------:R-:W-:Y:S02]  /*3b30*/  FMNMX.FTZ R196, R84, R196, !PT ;  /* 0x000000c454c47209 */ /* 0x000fe40007810000 */
[----:B------:R-:W-:Y:S01]  /*3b40*/  FMNMX.FTZ R4, R117, R4, !PT ;  /* 0x0000000475047209 */ /* 0x000fe20007810000 */
[----:B------:R-:W1:Y:S01]  /*3b50*/  SHFL.BFLY PT, R2, R0, 0x1, 0x1f ;  /* 0x0c201f0000027f89 */ /* 0x000e6200000e0000 */
[----:B------:R-:W-:Y:S02]  /*3b60*/  FMNMX.FTZ R196, R85, R196, !PT ;  /* 0x000000c455c47209 */ /* 0x000fe40007810000 */
[----:B------:R-:W-:Y:S02]  /*3b70*/  FMNMX.FTZ R4, R116, R4, !PT ;  /* 0x0000000474047209 */ /* 0x000fe40007810000 */
[----:B------:R-:W-:Y:S02]  /*3b80*/  FMNMX.FTZ R196, R230, R196, !PT ;  /* 0x000000c4e6c47209 */ /* 0x000fe40007810000 */
[----:B------:R-:W-:-:S02]  /*3b90*/  FMNMX.FTZ R4, R86, R4, !PT ;  /* 0x0000000456047209 */ /* 0x000fc40007810000 */
[----:B------:R-:W-:Y:S02]  /*3ba0*/  FMNMX.FTZ R196, R231, R196, !PT ;  /* 0x000000c4e7c47209 */ /* 0x000fe40007810000 */
[----:B------:R-:W-:Y:S02]  /*3bb0*/  FMNMX.FTZ R4, R87, R4, !PT ;  /* 0x0000000457047209 */ /* 0x000fe40007810000 */
[----:B------:R-:W-:Y:S02]  /*3bc0*/  FMNMX.FTZ R196, R100, R196, !PT ;  /* 0x000000c464c47209 */ /* 0x000fe40007810000 */
[----:B------:R-:W-:Y:S02]  /*3bd0*/  FMNMX.FTZ R4, R179, R4, !PT ;  /* 0x00000004b3047209 */ /* 0x000fe40007810000 */
[----:B------:R-:W-:Y:S02]  /*3be0*/  FMNMX.FTZ R196, R102, R196, !PT ;  /* 0x000000c466c47209 */ /* 0x000fe40007810000 */
[----:B------:R-:W-:-:S02]  /*3bf0*/  FMNMX.FTZ R4, R178, R4, !PT ;  /* 0x00000004b2047209 */ /* 0x000fc40007810000 */
[----:B------:R-:W-:Y:S02]  /*3c00*/  FMNMX.FTZ R196, R220, R196, !PT ;  /* 0x000000c4dcc47209 */ /* 0x000fe40007810000 */
[----:B------:R-:W-:Y:S02]  /*3c10*/  FMNMX.FTZ R4, R176, R4, !PT ;  /* 0x00000004b0047209 */ /* 0x000fe40007810000 */
[----:B-1----:R-:W-:Y:S02]  /*3c20*/  FMNMX.FTZ R2, R0, R2, !PT ;  /* 0x0000000200027209 */ /* 0x002fe40007810000 */
[----:B------:R-:W-:Y:S02]  /*3c30*/  FMNMX.FTZ R0, R34, R35, !PT ;  /* 0x0000002322007209 */ /* 0x000fe40007810000 */
[C---:B------:R-:W-:Y:S01]  /*3c40*/  FSETP.NEU.FTZ.AND P2, PT, R2.reuse, -INF , PT ;  /* 0xff8000000200780b */ /* 0x040fe20003f5d000 */
[----:B------:R-:W-:Y:S01]  /*3c50*/  FMUL.FTZ R216, R2, c[0x0][0x2d0] ;  /* 0x0000b40002d87a20 */ /* 0x000fe20000410000 */
[----:B------:R-:W-:-:S02]  /*3c60*/  FMNMX.FTZ R0, R30, R0, !PT ;  /* 0x000000001e007209 */ /* 0x000fc40007810000 */
[----:B------:R-:W-:Y:S02]  /*3c70*/  FSEL R221, R10, -INF , P6 ;  /* 0xff8000000add7808 */ /* 0x000fe40003000000 */
[----:B------:R-:W-:Y:S02]  /*3c80*/  FMNMX.FTZ R0, R31, R0, !PT ;  /* 0x000000001f007209 */ /* 0x000fe40007810000 */
[----:B------:R-:W-:Y:S02]  /*3c90*/  FSEL R216, R216, RZ, P2 ;  /* 0x000000ffd8d87208 */ /* 0x000fe40001000000 */
[----:B------:R-:W-:Y:S02]  /*3ca0*/  FMNMX.FTZ R0, R26, R0, !PT ;  /* 0x000000001a007209 */ /* 0x000fe40007810000 */
[----:B------:R-:W-:Y:S01]  /*3cb0*/  ISETP.GT.AND P2, PT, R6, 0x31, PT ;  /* 0x000000310600780c */ /* 0x000fe20003f44270 */
[--C-:B------:R-:W-:Y:S01]  /*3cc0*/  FFMA.FTZ R205, R32, c[0x0][0x2d0], -R216.reuse ;  /* 0x0000b40020cd7a23 */ /* 0x100fe200000108d8 */
[----:B------:R-:W-:Y:S01]  /*3cd0*/  FMNMX.FTZ R0, R27, R0, !PT ;  /* 0x000000001b007209 */ /* 0x000fe20007810000 */
[--C-:B------:R-:W-:Y:S01]  /*3ce0*/  FFMA.FTZ R204, R33, c[0x0][0x2d0], -R216.reuse ;  /* 0x0000b40021cc7a23 */ /* 0x100fe200000108d8 */
[----:B------:R-:W-:Y:S01]  /*3cf0*/  FSEL R210, R103, -INF , P2 ;  /* 0xff80000067d27808 */ /* 0x000fe20001000000 */
[--C-:B------:R-:W-:Y:S01]  /*3d00*/  FFMA.FTZ R58, R28, c[0x0][0x2d0], -R216.reuse ;  /* 0x0000b4001c3a7a23 */ /* 0x100fe200000108d8 */
[----:B------:R-:W-:Y:S01]  /*3d10*/  FMNMX.FTZ R0, R22, R0, !PT ;  /* 0x0000000016007209 */ /* 0x000fe20007810000 */
[--C-:B------:R-:W-:Y:S01]  /*3d20*/  FFMA.FTZ R54, R29, c[0x0][0x2d0], -R216.reuse ;  /* 0x0000b4001d367a23 */ /* 0x100fe200000108d8 */
[----:B------:R-:W-:Y:S01]  /*3d30*/  FSEL R222, R11, -INF , P5 ;  /* 0xff8000000bde7808 */ /* 0x000fe20002800000 */
[----:B------:R-:W-:Y:S01]  /*3d40*/  MUFU.EX2 R205, R205 ;  /* 0x000000cd00cd7308 */ /* 0x000fe20000000800 */
[----:B------:R-:W-:Y:S01]  /*3d50*/  FMNMX.FTZ R0, R23, R0, !PT ;  /* 0x0000000017007209 */ /* 0x000fe20007810000 */
[----:B------:R-:W-:-:S02]  /*3d60*/  FFMA.FTZ R57, R24, c[0x0][0x2d0], -R216 ;  /* 0x0000b40018397a23 */ /* 0x000fc400000108d8 */
[--C-:B------:R-:W-:Y:S01]  /*3d70*/  FFMA.FTZ R53, R25, c[0x0][0x2d0], -R216.reuse ;  /* 0x0000b40019357a23 */ /* 0x100fe200000108d8 */
[----:B------:R-:W-:Y:S01]  /*3d80*/  FMNMX.FTZ R0, R132, R0, !PT ;  /* 0x0000000084007209 */ /* 0x000fe20007810000 */
[--C-:B------:R-:W-:Y:S02]  /*3d90*/  FFMA.FTZ R52, R20, c[0x0][0x2d0], -R216.reuse ;  /* 0x0000b40014347a23 */ /* 0x100fe400000108d8 */
[----:B------:R-:W1:Y:S01]  /*3da0*/  MUFU.EX2 R204, R204 ;  /* 0x000000cc00cc7308 */ /* 0x000e620000000800 */
[----:B------:R-:W-:Y:S01]  /*3db0*/  FMNMX.FTZ R0, R133, R0, !PT ;  /* 0x0000000085007209 */ /* 0x000fe20007810000 */
[--C-:B------:R-:W-:Y:S02]  /*3dc0*/  FFMA.FTZ R51, R21, c[0x0][0x2d0], -R216.reuse ;  /* 0x0000b40015337a23 */ /* 0x100fe400000108d8 */
[--C-:B------:R-:W-:Y:S01]  /*3dd0*/  FFMA.FTZ R215, R215, c[0x0][0x2d0], -R216.reuse ;  /* 0x0000b400d7d77a23 */ /* 0x100fe200000108d8 */
[----:B------:R-:W-:Y:S01]  /*3de0*/  FMNMX.FTZ R0, R174, R0, !PT ;  /* 0x00000000ae007209 */ /* 0x000fe20007810000 */
[----:B------:R-:W-:-:S02]  /*3df0*/  FFMA.FTZ R214, R214, c[0x0][0x2d0], -R216 ;  /* 0x0000b400d6d67a23 */ /* 0x000fc400000108d8 */
[----:B------:R-:W2:Y:S01]  /*3e00*/  MUFU.EX2 R58, R58 ;  /* 0x0000003a003a7308 */ /* 0x000ea20000000800 */
[----:B------:R-:W-:Y:S01]  /*3e10*/  FMNMX.FTZ R0, R175, R0, !PT ;  /* 0x00000000af007209 */ /* 0x000fe20007810000 */
[--C-:B------:R-:W-:Y:S02]  /*3e20*/  FFMA.FTZ R213, R213, c[0x0][0x2d0], -R216.reuse ;  /* 0x0000b400d5d57a23 */ /* 0x100fe400000108d8 */
[----:B------:R-:W-:Y:S01]  /*3e30*/  FFMA.FTZ R212, R212, c[0x0][0x2d0], -R216 ;  /* 0x0000b400d4d47a23 */ /* 0x000fe200000108d8 */
[----:B------:R-:W-:-:S03]  /*3e40*/  FMNMX.FTZ R0, R211, R0, !PT ;  /* 0x00000000d3007209 */ /* 0x000fc60007810000 */
[----:B------:R-:W3:Y:S01]  /*3e50*/  MUFU.EX2 R54, R54 ;  /* 0x0000003600367308 */ /* 0x000ee20000000800 */
[----:B------:R-:W-:Y:S02]  /*3e60*/  FMNMX.FTZ R0, R210, R0, !PT ;  /* 0x00000000d2007209 */ /* 0x000fe40007810000 */
[----:B-1----:R-:W-:Y:S01]  /*3e70*/  F2FP.PACK_AB R164, R204, R205 ;  /* 0x000000cdcca4723e */ /* 0x002fe200000000ff */
[----:B------:R-:W-:Y:S01]  /*3e80*/  FADD.FTZ R204, R205, R204 ;  /* 0x000000cccdcc7221 */ /* 0x000fe20000010000 */
[----:B------:R-:W-:-:S03]  /*3e90*/  FMNMX.FTZ R0, R209, R0, !PT ;  /* 0x00000000d1007209 */ /* 0x000fc60007810000 */
[----:B------:R-:W1:Y:S01]  /*3ea0*/  MUFU.EX2 R57, R57 ;  /* 0x0000003900397308 */ /* 0x000e620000000800 */
[----:B------:R-:W-:Y:S01]  /*3eb0*/  FMNMX.FTZ R7, R207, R0, !PT ;  /* 0x00000000cf077209 */ /* 0x000fe20007810000 */
[----:B--2---:R-:W-:-:S04]  /*3ec0*/  FADD.FTZ R204, R58, R204 ;  /* 0x000000cc3acc7221 */ /* 0x004fc80000010000 */
[----:B------:R-:W2:Y:S01]  /*3ed0*/  SHFL.BFLY PT, R0, R7, 0x2, 0x1f ;  /* 0x0c401f0007007f89 */ /* 0x000ea200000e0000 */
[C---:B---3--:R-:W-:Y:S01]  /*3ee0*/  F2FP.PACK_AB R166, R54.reuse, R58 ;  /* 0x0000003a36a6723e */ /* 0x048fe200000000ff */
[----:B------:R-:W3:Y:S01]  /*3ef0*/  MUFU.EX2 R53, R53 ;  /* 0x0000003500357308 */ /* 0x000ee20000000800 */
[----:B------:R-:W-:-:S04]  /*3f00*/  FADD.FTZ R204, R54, R204 ;  /* 0x000000cc36cc7221 */ /* 0x000fc80000010000 */
[----:B-1----:R-:W-:-:S03]  /*3f10*/  FADD.FTZ R204, R57, R204 ;  /* 0x000000cc39cc7221 */ /* 0x002fc60000010000 */
[----:B------:R-:W1:Y:S08]  /*3f20*/  MUFU.EX2 R52, R52 ;  /* 0x0000003400347308 */ /* 0x000e700000000800 */
[----:B------:R-:W4:Y:S01]  /*3f30*/  MUFU.EX2 R51, R51 ;  /* 0x0000003300337308 */ /* 0x000f220000000800 */
[----:B---3--:R-:W-:Y:S01]  /*3f40*/  FADD.FTZ R204, R53, R204 ;  /* 0x000000cc35cc7221 */ /* 0x008fe20000010000 */
[----:B--2---:R-:W-:-:S06]  /*3f50*/  FMNMX.FTZ R7, R7, R0, !PT ;  /* 0x0000000007077209 */ /* 0x004fcc0007810000 */
[----:B------:R-:W-:Y:S01]  /*3f60*/  MUFU.EX2 R215, R215 ;  /* 0x000000d700d77308 */ /* 0x000fe20000000800 */
[----:B-1----:R-:W-:Y:S01]  /*3f70*/  FADD.FTZ R204, R52, R204 ;  /* 0x000000cc34cc7221 */ /* 0x002fe20000010000 */
[----:B------:R-:W1:Y:S06]  /*3f80*/  SHFL.BFLY PT, R0, R7, 0x1, 0x1f ;  /* 0x0c201f0007007f89 */ /* 0x000e6c00000e0000 */
[----:B------:R-:W-:Y:S01]  /*3f90*/  MUFU.EX2 R214, R214 ;  /* 0x000000d600d67308 */ /* 0x000fe20000000800 */
[----:B----4-:R-:W-:-:S07]  /*3fa0*/  FADD.FTZ R204, R51, R204 ;  /* 0x000000cc33cc7221 */ /* 0x010fce0000010000 */
[----:B------:R-:W-:Y:S08]  /*3fb0*/  MUFU.EX2 R213, R213 ;  /* 0x000000d500d57308 */ /* 0x000ff00000000800 */
[----:B------:R-:W-:Y:S01]  /*3fc0*/  MUFU.EX2 R212, R212 ;  /* 0x000000d400d47308 */ /* 0x000fe20000000800 */
[----:B-1----:R-:W-:-:S04]  /*3fd0*/  FMNMX.FTZ R0, R0, R7, !PT ;  /* 0x0000000700007209 */ /* 0x002fc80007810000 */
[C---:B------:R-:W-:Y:S01]  /*3fe0*/  FSETP.NEU.FTZ.AND P2, PT, R0.reuse, -INF , PT ;  /* 0xff8000000000780b */ /* 0x040fe20003f5d000 */
[----:B------:R-:W-:-:S05]  /*3ff0*/  FMUL.FTZ R208, R0, c[0x0][0x2d0] ;  /* 0x0000b40000d07a20 */ /* 0x000fca0000410000 */
[----:B------:R-:W-:Y:S02]  /*4000*/  FSEL R208, R208, RZ, P2 ;  /* 0x000000ffd0d07208 */ /* 0x000fe40001000000 */
[----:B------:R-:W-:Y:S02]  /*4010*/  ISETP.GT.AND P2, PT, R6, 0x31, PT ;  /* 0x000000310600780c */ /* 0x000fe40003f44270 */
[----:B------:R-:W-:Y:S01]  /*4020*/  F2FP.PACK_AB R6, R51, R52 ;  /* 0x000000343306723e */ /* 0x000fe200000000ff */
[--C-:B------:R-:W-:Y:S01]  /*4030*/  FFMA.FTZ R201, R34, c[0x0][0x2d0], -R208.reuse ;  /* 0x0000b40022c97a23 */ /* 0x100fe200000108d0 */
[----:B------:R-:W-:Y:S01]  /*4040*/  FSEL R223, R217, -INF , P2 ;  /* 0xff800000d9df7808 */ /* 0x000fe20001000000 */
[--C-:B------:R-:W-:Y:S01]  /*4050*/  FFMA.FTZ R206, R35, c[0x0][0x2d0], -R208.reuse ;  /* 0x0000b40023ce7a23 */ /* 0x100fe200000108d0 */
[----:B------:R-:W-:Y:S01]  /*4060*/  FSEL R219, R219, -INF , P2 ;  /* 0xff800000dbdb7808 */ /* 0x000fe20001000000 */
[--C-:B------:R-:W-:Y:S01]  /*4070*/  FFMA.FTZ R59, R30, c[0x0][0x2d0], -R208.reuse ;  /* 0x0000b4001e3b7a23 */ /* 0x100fe200000108d0 */
[----:B------:R-:W-:Y:S01]  /*4080*/  FMNMX.FTZ R196, R223, R196, !PT ;  /* 0x000000c4dfc47209 */ /* 0x000fe20007810000 */
[--C-:B------:R-:W-:Y:S01]  /*4090*/  FFMA.FTZ R55, R31, c[0x0][0x2d0], -R208.reuse ;  /* 0x0000b4001f377a23 */ /* 0x100fe200000108d0 */
[----:B------:R-:W-:Y:S01]  /*40a0*/  MUFU.EX2 R201, R201 ;  /* 0x000000c900c97308 */ /* 0x000fe20000000800 */
[--C-:B------:R-:W-:Y:S01]  /*40b0*/  FFMA.FTZ R56, R26, c[0x0][0x2d0], -R208.reuse ;  /* 0x0000b4001a387a23 */ /* 0x100fe200000108d0 */
[----:B------:R-:W-:Y:S01]  /*40c0*/  FMNMX.FTZ R196, R225, R196, !PT ;  /* 0x000000c4e1c47209 */ /* 0x000fe20007810000 */
[--C-:B------:R-:W-:Y:S01]  /*40d0*/  FFMA.FTZ R50, R27, c[0x0][0x2d0], -R208.reuse ;  /* 0x0000b4001b327a23 */ /* 0x100fe200000108d0 */
[----:B------:R-:W-:Y:S01]  /*40e0*/  LDSM.16.MT88.4 R32, [R240+0x900] ;  /* 0x00090000f020783b */ /* 0x000fe20000004200 */
[--C-:B------:R-:W-:Y:S01]  /*40f0*/  FFMA.FTZ R49, R22, c[0x0][0x2d0], -R208.reuse ;  /* 0x0000b40016317a23 */ /* 0x100fe200000108d0 */
[----:B------:R-:W-:Y:S01]  /*4100*/  FMNMX.FTZ R196, R226, R196, !PT ;  /* 0x000000c4e2c47209 */ /* 0x000fe20007810000 */
[--C-:B------:R-:W-:Y:S01]  /*4110*/  FFMA.FTZ R48, R23, c[0x0][0x2d0], -R208.reuse ;  /* 0x0000b40017307a23 */ /* 0x100fe200000108d0 */
[----:B------:R-:W1:Y:S01]  /*4120*/  MUFU.EX2 R206, R206 ;  /* 0x000000ce00ce7308 */ /* 0x000e620000000800 */
[----:B------:R-:W-:Y:S01]  /*4130*/  LDSM.16.MT88.4 R28, [R239+0x900] ;  /* 0x00090000ef1c783b */ /* 0x000fe20000004200 */
[----:B------:R-:W-:-:S02]  /*4140*/  FFMA.FTZ R211, R211, c[0x0][0x2d0], -R208 ;  /* 0x0000b400d3d37a23 */ /* 0x000fc400000108d0 */
[--C-:B------:R-:W-:Y:S01]  /*4150*/  FFMA.FTZ R210, R210, c[0x0][0x2d0], -R208.reuse ;  /* 0x0000b400d2d27a23 */ /* 0x100fe200000108d0 */
[----:B------:R-:W2:Y:S01]  /*4160*/  SHFL.BFLY PT, R3, R196, 0x2, 0x1f ;  /* 0x0c401f00c4037f89 */ /* 0x000ea200000e0000 */
[----:B------:R-:W-:Y:S02]  /*4170*/  FFMA.FTZ R209, R209, c[0x0][0x2d0], -R208 ;  /* 0x0000b400d1d17a23 */ /* 0x000fe400000108d0 */
[----:B------:R-:W3:Y:S01]  /*4180*/  MUFU.EX2 R59, R59 ;  /* 0x0000003b003b7308 */ /* 0x000ee20000000800 */
[----:B------:R-:W-:Y:S04]  /*4190*/  LDSM.16.MT88.4 R24, [R238+0x900] ;  /* 0x00090000ee18783b */ /* 0x000fe80000004200 */
[----:B------:R-:W-:Y:S03]  /*41a0*/  LDSM.16.MT88.4 R20, [R246+0x2900] ;  /* 0x00290000f614783b */ /* 0x000fe60000004200 */
[----:B------:R-:W4:Y:S01]  /*41b0*/  MUFU.EX2 R55, R55 ;  /* 0x0000003700377308 */ /* 0x000f220000000800 */
[----:B-1----:R-:W-:Y:S01]  /*41c0*/  F2FP.PACK_AB R165, R206, R201 ;  /* 0x000000c9cea5723e */ /* 0x002fe200000000ff */
[----:B------:R-:W-:-:S06]  /*41d0*/  FADD.FTZ R201, R201, R206 ;  /* 0x000000cec9c97221 */ /* 0x000fcc0000010000 */
[----:B------:R-:W1:Y:S01]  /*41e0*/  MUFU.EX2 R56, R56 ;  /* 0x0000003800387308 */ /* 0x000e620000000800 */
[----:B---3--:R-:W-:Y:S01]  /*41f0*/  FADD.FTZ R201, R59, R201 ;  /* 0x000000c93bc97221 */ /* 0x008fe20000010000 */
[----:B--2---:R-:W-:Y:S02]  /*4200*/  FMNMX.FTZ R196, R196, R3, !PT ;  /* 0x00000003c4c47209 */ /* 0x004fe40007810000 */
[----:B------:R-:W-:-:S04]  /*4210*/  FMNMX.FTZ R3, R177, R4, !PT ;  /* 0x00000004b1037209 */ /* 0x000fc80007810000 */
[----:B------:R-:W2:Y:S01]  /*4220*/  MUFU.EX2 R50, R50 ;  /* 0x0000003200327308 */ /* 0x000ea20000000800 */
[C---:B----4-:R-:W-:Y:S01]  /*4230*/  F2FP.PACK_AB R167, R55.reuse, R59 ;  /* 0x0000003b37a7723e */ /* 0x050fe200000000ff */
[----:B------:R-:W3:Y:S01]  /*4240*/  SHFL.BFLY PT, R8, R196, 0x1, 0x1f ;  /* 0x0c201f00c4087f89 */ /* 0x000ee200000e0000 */
[----:B------:R-:W-:Y:S01]  /*4250*/  FMNMX.FTZ R3, R218, R3, !PT ;  /* 0x00000003da037209 */ /* 0x000fe20007810000 */
[----:B------:R-:W-:Y:S01]  /*4260*/  FADD.FTZ R201, R55, R201 ;  /* 0x000000c937c97221 */ /* 0x000fe20000010000 */
[----:B------:R-:W-:Y:S02]  /*4270*/  F2FP.PACK_AB R4, R53, R57 ;  /* 0x000000393504723e */ /* 0x000fe400000000ff */
[----:B------:R-:W-:Y:S01]  /*4280*/  FMNMX.FTZ R3, R219, R3, !PT ;  /* 0x00000003db037209 */ /* 0x000fe20007810000 */
[----:B------:R-:W-:Y:S01]  /*4290*/  HMMA.16816.F32 R188, R164, R180, RZ ;  /* 0x000000b4a4bc723c */ /* 0x000fe200000018ff */
[----:B------:R-:W4:Y:S01]  /*42a0*/  MUFU.EX2 R49, R49 ;  /* 0x0000003100317308 */ /* 0x000f220000000800 */
[----:B-1----:R-:W-:Y:S01]  /*42b0*/  FADD.FTZ R201, R56, R201 ;  /* 0x000000c938c97221 */ /* 0x002fe20000010000 */
[----:B------:R-:W-:-:S04]  /*42c0*/  FMNMX.FTZ R3, R221, R3, !PT ;  /* 0x00000003dd037209 */ /* 0x000fc80007810000 */
[----:B------:R-:W-:Y:S01]  /*42d0*/  FMNMX.FTZ R3, R222, R3, !PT ;  /* 0x00000003de037209 */ /* 0x000fe20007810000 */
[C---:B------:R-:W-:Y:S01]  /*42e0*/  HMMA.16816.F32 R72, R164.reuse, R80, RZ ;  /* 0x00000050a448723c */ /* 0x040fe200000018ff */
[----:B------:R-:W1:Y:S01]  /*42f0*/  MUFU.EX2 R48, R48 ;  /* 0x0000003000307308 */ /* 0x000e620000000800 */
[C---:B--2---:R-:W-:Y:S01]  /*4300*/  F2FP.PACK_AB R5, R50.reuse, R56 ;  /* 0x000000383205723e */ /* 0x044fe200000000ff */
[----:B------:R-:W-:Y:S01]  /*4310*/  FADD.FTZ R201, R50, R201 ;  /* 0x000000c932c97221 */ /* 0x000fe20000010000 */
[----:B------:R-:W2:Y:S04]  /*4320*/  SHFL.BFLY PT, R68, R3, 0x2, 0x1f ;  /* 0x0c401f0003447f89 */ /* 0x000ea800000e0000 */
[C---:B------:R-:W-:Y:S01]  /*4330*/  HMMA.16816.F32 R88, R164.reuse, R96, RZ ;  /* 0x00000060a458723c */ /* 0x040fe200000018ff */
[----:B------:R-:W-:Y:S01]  /*4340*/  MUFU.EX2 R211, R211 ;  /* 0x000000d300d37308 */ /* 0x000fe20000000800 */
[----:B---3--:R-:W-:Y:S01]  /*4350*/  FMNMX.FTZ R196, R196, R8, !PT ;  /* 0x00000008c4c47209 */ /* 0x008fe20007810000 */
[----:B----4-:R-:W-:Y:S01]  /*4360*/  FADD.FTZ R201, R49, R201 ;  /* 0x000000c931c97221 */ /* 0x010fe20000010000 */
[----:B------:R-:W-:Y:S02]  /*4370*/  LDSM.16.MT88.4 R8, [R238+0x2900] ;  /* 0x00290000ee08783b */ /* 0x000fe40000004200 */
[C---:B------:R-:W-:Y:S01]  /*4380*/  FSETP.NEU.FTZ.AND P2, PT, R196.reuse, -INF , PT ;  /* 0xff800000c400780b */ /* 0x040fe20003f5d000 */
[----:B------:R-:W-:Y:S01]  /*4390*/  FMUL.FTZ R227, R196, c[0x0][0x2d0] ;  /* 0x0000b400c4e37a20 */ /* 0x000fe20000410000 */
[----:B------:R-:W-:Y:S01]  /*43a0*/  HMMA.16816.F32 R104, R164, R112, RZ ;  /* 0x00000070a468723c */ /* 0x000fe200000018ff */
[C---:B-1----:R-:W-:Y:S01]  /*43b0*/  F2FP.PACK_AB R7, R48.reuse, R49 ;  /* 0x000000313007723e */ /* 0x042fe200000000ff */
[----:B------:R-:W-:Y:S01]  /*43c0*/  MUFU.EX2 R210, R210 ;  /* 0x000000d200d27308 */ /* 0x000fe20000000800 */
[----:B------:R-:W-:Y:S01]  /*43d0*/  FADD.FTZ R201, R48, R201 ;  /* 0x000000c930c97221 */ /* 0x000fe20000010000 */
[----:B------:R-:W-:-:S04]  /*43e0*/  FSEL R227, R227, RZ, P2 ;  /* 0x000000ffe3e37208 */ /* 0x000fc80001000000 */
[C---:B------:R-:W-:Y:S01]  /*43f0*/  HMMA.16816.F32 R120, R164.reuse, R128, RZ ;  /* 0x00000080a478723c */ /* 0x040fe200000018ff */
[--C-:B------:R-:W-:Y:S02]  /*4400*/  FFMA.FTZ R217, R65, c[0x0][0x2d0], -R227.reuse ;  /* 0x0000b40041d97a23 */ /* 0x100fe400000108e3 */
[--C-:B------:R-:W-:Y:S01]  /*4410*/  FFMA.FTZ R224, R60, c[0x0][0x2d0], -R227.reuse ;  /* 0x0000b4003ce07a23 */ /* 0x100fe200000108e3 */
[----:B--2---:R-:W-:Y:S01]  /*4420*/  FMNMX.FTZ R3, R3, R68, !PT ;  /* 0x0000004403037209 */ /* 0x004fe20007810000 */
[--C-:B------:R-:W-:Y:S02]  /*4430*/  FFMA.FTZ R60, R63, c[0x0][0x2d0], -R227.reuse ;  /* 0x0000b4003f3c7a23 */ /* 0x100fe400000108e3 */
[--C-:B------:R-:W-:Y:S01]  /*4440*/  FFMA.FTZ R63, R62, c[0x0][0x2d0], -R227.reuse ;  /* 0x0000b4003e3f7a23 */ /* 0x100fe200000108e3 */
[----:B------:R-:W-:Y:S01]  /*4450*/  MUFU.EX2 R217, R217 ;  /* 0x000000d900d97308 */ /* 0x000fe20000000800 */
[----:B------:R-:W1:Y:S01]  /*4460*/  SHFL.BFLY PT, R65, R3, 0x1, 0x1f ;  /* 0x0c201f0003417f89 */ /* 0x000e6200000e0000 */
[----:B------:R-:W-:Y:S01]  /*4470*/  HMMA.16816.F32 R136, R164, R144, RZ ;  /* 0x00000090a488723c */ /* 0x000fe200000018ff */
[----:B------:R-:W-:-:S02]  /*4480*/  FFMA.FTZ R62, R64, c[0x0][0x2d0], -R227 ;  /* 0x0000b400403e7a23 */ /* 0x000fc400000108e3 */
[--C-:B------:R-:W-:Y:S02]  /*4490*/  FFMA.FTZ R61, R61, c[0x0][0x2d0], -R227.reuse ;  /* 0x0000b4003d3d7a23 */ /* 0x100fe400000108e3 */
[--C-:B------:R-:W-:Y:S01]  /*44a0*/  FFMA.FTZ R64, R84, c[0x0][0x2d0], -R227.reuse ;  /* 0x0000b40054407a23 */ /* 0x100fe200000108e3 */
[----:B------:R-:W2:Y:S01]  /*44b0*/  MUFU.EX2 R224, R224 ;  /* 0x000000e000e07308 */ /* 0x000ea20000000800 */
[--C-:B------:R-:W-:Y:S01]  /*44c0*/  FFMA.FTZ R230, R230, c[0x0][0x2d0], -R227.reuse ;  /* 0x0000b400e6e67a23 */ /* 0x100fe200000108e3 */
[C---:B------:R-:W-:Y:S01]  /*44d0*/  HMMA.16816.F32 R148, R164.reuse, R156, RZ ;  /* 0x0000009ca494723c */ /* 0x040fe200000018ff */
[--C-:B------:R-:W-:Y:S02]  /*44e0*/  FFMA.FTZ R231, R231, c[0x0][0x2d0], -R227.reuse ;  /* 0x0000b400e7e77a23 */ /* 0x100fe400000108e3 */
[--C-:B------:R-:W-:Y:S02]  /*44f0*/  FFMA.FTZ R220, R220, c[0x0][0x2d0], -R227.reuse ;  /* 0x0000b400dcdc7a23 */ /* 0x100fe400000108e3 */
[--C-:B------:R-:W-:Y:S01]  /*4500*/  FFMA.FTZ R223, R223, c[0x0][0x2d0], -R227.reuse ;  /* 0x0000b400dfdf7a23 */ /* 0x100fe200000108e3 */
[----:B------:R-:W3:Y:S01]  /*4510*/  MUFU.EX2 R60, R60 ;  /* 0x0000003c003c7308 */ /* 0x000ee20000000800 */
[--C-:B------:R-:W-:Y:S01]  /*4520*/  FFMA.FTZ R225, R225, c[0x0][0x2d0], -R227.reuse ;  /* 0x0000b400e1e17a23 */ /* 0x100fe200000108e3 */
[----:B------:R-:W-:Y:S01]  /*4530*/  HMMA.16816.F32 R168, R164, R36, RZ ;  /* 0x00000024a4a8723c */ /* 0x000fe200000018ff */
[----:B------:R-:W-:-:S05]  /*4540*/  FFMA.FTZ R226, R226, c[0x0][0x2d0], -R227 ;  /* 0x0000b400e2e27a23 */ /* 0x000fca00000108e3 */
[----:B------:R-:W4:Y:S01]  /*4550*/  MUFU.EX2 R63, R63 ;  /* 0x0000003f003f7308 */ /* 0x000f220000000800 */
[----:B-1----:R-:W-:Y:S01]  /*4560*/  FMNMX.FTZ R3, R3, R65, !PT ;  /* 0x0000004103037209 */ /* 0x002fe20007810000 */
[C---:B------:R-:W-:Y:S01]  /*4570*/  HMMA.16816.F32 R184, R164.reuse, R182, RZ ;  /* 0x000000b6a4b8723c */ /* 0x040fe200000018ff */
[----:B--2---:R-:W-:Y:S01]  /*4580*/  F2FP.PACK_AB R160, R224, R217 ;  /* 0x000000d9e0a0723e */ /* 0x004fe200000000ff */
[----:B------:R-:W-:Y:S01]  /*4590*/  FADD.FTZ R217, R217, R224 ;  /* 0x000000e0d9d97221 */ /* 0x000fe20000010000 */
[C---:B------:R-:W-:Y:S01]  /*45a0*/  FSETP.NEU.FTZ.AND P2, PT, R3.reuse, -INF , PT ;  /* 0xff8000000300780b */ /* 0x040fe20003f5d000 */
[----:B------:R-:W-:Y:S02]  /*45b0*/  FMUL.FTZ R65, R3, c[0x0][0x2d0] ;  /* 0x0000b40003417a20 */ /* 0x000fe40000410000 */
[----:B------:R-:W1:Y:S01]  /*45c0*/  MUFU.EX2 R62, R62 ;  /* 0x0000003e003e7308 */ /* 0x000e620000000800 */
[----:B---3--:R-:W-:Y:S01]  /*45d0*/  FADD.FTZ R217, R60, R217 ;  /* 0x000000d93cd97221 */ /* 0x008fe20000010000 */
[----:B------:R-:W-:Y:S01]  /*45e0*/  HMMA.16816.F32 R76, R164, R82, RZ ;  /* 0x00000052a44c723c */ /* 0x000fe200000018ff */
[----:B------:R-:W-:Y:S01]  /*45f0*/  FSEL R200, R65, RZ, P2 ;  /* 0x000000ff41c87208 */ /* 0x000fe20001000000 */
[----:B------:R-:W-:Y:S01]  /*4600*/  FFMA.FTZ R65, R85, c[0x0][0x2d0], -R227 ;  /* 0x0000b40055417a23 */ /* 0x000fe200000108e3 */
[----:B------:R-:W-:-:S03]  /*4610*/  FSETP.NEU.FTZ.AND P2, PT, R3, -INF , PT ;  /* 0xff8000000300780b */ /* 0x000fc60003f5d000 */
[--C-:B------:R-:W-:Y:S01]  /*4620*/  FFMA.FTZ R229, R67, c[0x0][0x2d0], -R200.reuse ;  /* 0x0000b40043e57a23 */ /* 0x100fe200000108c8 */
[----:B----4-:R-:W-:Y:S01]  /*4630*/  F2FP.PACK_AB R162, R63, R60 ;  /* 0x0000003c3fa2723e */ /* 0x010fe200000000ff */
[--C-:B------:R-:W-:Y:S01]  /*4640*/  FFMA.FTZ R228, R119, c[0x0][0x2d0], -R200.reuse ;  /* 0x0000b40077e47a23 */ /* 0x100fe200000108c8 */
[C---:B------:R-:W-:Y:S01]  /*4650*/  HMMA.16816.F32 R92, R164.reuse, R98, RZ ;  /* 0x00000062a45c723c */ /* 0x040fe200000018ff */
[--C-:B------:R-:W-:Y:S01]  /*4660*/  FFMA.FTZ R67, R118, c[0x0][0x2d0], -R200.reuse ;  /* 0x0000b40076437a23 */ /* 0x100fe200000108c8 */
[----:B------:R-:W2:Y:S01]  /*4670*/  MUFU.EX2 R61, R61 ;  /* 0x0000003d003d7308 */ /* 0x000ea20000000800 */
[--C-:B------:R-:W-:Y:S02]  /*4680*/  FFMA.FTZ R66, R66, c[0x0][0x2d0], -R200.reuse ;  /* 0x0000b40042427a23 */ /* 0x100fe400000108c8 */
[--C-:B------:R-:W-:Y:S02]  /*4690*/  FFMA.FTZ R197, R117, c[0x0][0x2d0], -R200.reuse ;  /* 0x0000b40075c57a23 */ /* 0x100fe400000108c8 */
[--C-:B------:R-:W-:Y:S01]  /*46a0*/  FFMA.FTZ R199, R116, c[0x0][0x2d0], -R200.reuse ;  /* 0x0000b40074c77a23 */ /* 0x100fe200000108c8 */
[----:B------:R-:W-:Y:S01]  /*46b0*/  HMMA.16816.F32 R108, R164, R114, RZ ;  /* 0x00000072a46c723c */ /* 0x000fe200000018ff */
[--C-:B------:R-:W-:Y:S01]  /*46c0*/  FFMA.FTZ R198, R86, c[0x0][0x2d0], -R200.reuse ;  /* 0x0000b40056c67a23 */ /* 0x100fe200000108c8 */
[----:B------:R-:W-:Y:S01]  /*46d0*/  MUFU.EX2 R228, R228 ;  /* 0x000000e400e47308 */ /* 0x000fe20000000800 */
[----:B------:R-:W-:-:S02]  /*46e0*/  FFMA.FTZ R200, R87, c[0x0][0x2d0], -R200 ;  /* 0x0000b40057c87a23 */ /* 0x000fc400000108c8 */
[----:B------:R-:W-:-:S03]  /*46f0*/  FADD.FTZ R217, R63, R217 ;  /* 0x000000d93fd97221 */ /* 0x000fc60000010000 */
[----:B------:R-:W-:Y:S01]  /*4700*/  HMMA.16816.F32 R124, R164, R130, RZ ;  /* 0x00000082a47c723c */ /* 0x000fe200000018ff */
[----:B-1----:R-:W-:Y:S01]  /*4710*/  FADD.FTZ R217, R62, R217 ;  /* 0x000000d93ed97221 */ /* 0x002fe20000010000 */
[----:B------:R-:W1:Y:S03]  /*4720*/  MUFU.EX2 R229, R229 ;  /* 0x000000e500e57308 */ /* 0x000e660000000800 */
[----:B--2---:R-:W-:-:S03]  /*4730*/  FADD.FTZ R217, R61, R217 ;  /* 0x000000d93dd97221 */ /* 0x004fc60000010000 */
[C---:B------:R-:W-:Y:S02]  /*4740*/  HMMA.16816.F32 R140, R164.reuse, R146, RZ ;  /* 0x00000092a48c723c */ /* 0x040fe400000018ff */
[----:B------:R-:W2:Y:S06]  /*4750*/  MUFU.EX2 R67, R67 ;  /* 0x0000004300437308 */ /* 0x000eac0000000800 */
[----:B------:R-:W-:Y:S02]  /*4760*/  HMMA.16816.F32 R152, R164, R158, RZ ;  /* 0x0000009ea498723c */ /* 0x000fe400000018ff */
[----:B------:R-:W3:Y:S01]  /*4770*/  MUFU.EX2 R66, R66 ;  /* 0x0000004200427308 */ /* 0x000ee20000000800 */
[----:B-1----:R-:W-:Y:S01]  /*4780*/  F2FP.PACK_AB R161, R229, R228 ;  /* 0x000000e4e5a1723e */ /* 0x002fe200000000ff */
[----:B------:R-:W-:-:S04]  /*4790*/  FADD.FTZ R228, R228, R229 ;  /* 0x000000e5e4e47221 */ /* 0x000fc80000010000 */
[----:B------:R-:W-:Y:S02]  /*47a0*/  HMMA.16816.F32 R164, R164, R38, RZ ;  /* 0x00000026a4a4723c */ /* 0x000fe400000018ff */
[----:B------:R-:W1:Y:S01]  /*47b0*/  MUFU.EX2 R64, R64 ;  /* 0x0000004000407308 */ /* 0x000e620000000800 */
[----:B--2---:R-:W-:-:S05]  /*47c0*/  FADD.FTZ R228, R67, R228 ;  /* 0x000000e443e47221 */ /* 0x004fca0000010000 */
[----:B------:R-:W-:Y:S01]  /*47d0*/  HMMA.16816.F32 R188, R4, R40, R188 ;  /* 0x0000002804bc723c */ /* 0x000fe200000018bc */
[C---:B---3--:R-:W-:Y:S01]  /*47e0*/  F2FP.PACK_AB R163, R66.reuse, R67 ;  /* 0x0000004342a3723e */ /* 0x048fe200000000ff */
[----:B------:R-:W2:Y:S01]  /*47f0*/  MUFU.EX2 R65, R65 ;  /* 0x0000004100417308 */ /* 0x000ea20000000800 */
[----:B------:R-:W-:-:S05]  /*4800*/  FADD.FTZ R228, R66, R228 ;  /* 0x000000e442e47221 */ /* 0x000fca0000010000 */
[----:B------:R-:W-:Y:S01]  /*4810*/  HMMA.16816.F32 R72, R4, R32, R72 ;  /* 0x000000200448723c */ /* 0x000fe20000001848 */
[----:B-1----:R-:W-:Y:S01]  /*4820*/  FADD.FTZ R217, R64, R217 ;  /* 0x000000d940d97221 */ /* 0x002fe20000010000 */
[----:B------:R-:W1:Y:S06]  /*4830*/  MUFU.EX2 R197, R197 ;  /* 0x000000c500c57308 */ /* 0x000e6c0000000800 */
[----:B------:R-:W-:Y:S02]  /*4840*/  HMMA.16816.F32 R192, R160, R180, RZ ;  /* 0x000000b4a0c0723c */ /* 0x000fe400000018ff */
[----:B------:R-:W3:Y:S01]  /*4850*/  MUFU.EX2 R199, R199 ;  /* 0x000000c700c77308 */ /* 0x000ee20000000800 */
[----:B--2---:R-:W-:-:S04]  /*4860*/  FADD.FTZ R217, R65, R217 ;  /* 0x000000d941d97221 */ /* 0x004fc80000010000 */
[----:B------:R-:W-:Y:S01]  /*4870*/  IMAD.MOV.U32 R181, RZ, RZ, R102 ;  /* 0x000000ffffb57224 */ /* 0x000fe200078e0066 */
[----:B------:R-:W-:Y:S01]  /*4880*/  HMMA.16816.F32 R88, R4, R28, R88 ;  /* 0x0000001c0458723c */ /* 0x000fe20000001858 */
[----:B------:R-:W-:Y:S01]  /*4890*/  IMAD.MOV.U32 R180, RZ, RZ, R100 ;  /* 0x000000ffffb47224 */ /* 0x000fe200078e0064 */
[----:B------:R-:W2:Y:S01]  /*48a0*/  MUFU.EX2 R198, R198 ;  /* 0x000000c600c67308 */ /* 0x000ea20000000800 */
[----:B-1----:R-:W-:-:S05]  /*48b0*/  FADD.FTZ R228, R197, R228 ;  /* 0x000000e4c5e47221 */ /* 0x002fca0000010000 */
[----:B------:R-:W-:Y:S02]  /*48c0*/  HMMA.16816.F32 R104, R4, R24, R104 ;  /* 0x000000180468723c */ /* 0x000fe40000001868 */
[----:B------:R-:W1:Y:S01]  /*48d0*/  MUFU.EX2 R200, R200 ;  /* 0x000000c800c87308 */ /* 0x000e620000000800 */
[----:B---3--:R-:W-:-:S05]  /*48e0*/  FADD.FTZ R228, R199, R228 ;  /* 0x000000e4c7e47221 */ /* 0x008fca0000010000 */
[----:B------:R-:W-:Y:S02]  /*48f0*/  HMMA.16816.F32 R120, R4, R20, R120 ;  /* 0x000000140478723c */ /* 0x000fe40000001878 */
[----:B------:R-:W-:Y:S01]  /*4900*/  MUFU.EX2 R220, R220 ;  /* 0x000000dc00dc7308 */ /* 0x000fe20000000800 */
[----:B--2---:R-:W-:-:S05]  /*4910*/  FADD.FTZ R228, R198, R228 ;  /* 0x000000e4c6e47221 */ /* 0x004fca0000010000 */
[----:B------:R-:W-:Y:S02]  /*4920*/  HMMA.16816.F32 R136, R4, R16, R136 ;  /* 0x000000100488723c */ /* 0x000fe40000001888 */
[----:B------:R-:W-:Y:S01]  /*4930*/  MUFU.EX2 R223, R223 ;  /* 0x000000df00df7308 */ /* 0x000fe20000000800 */
[----:B-1----:R-:W-:-:S05]  /*4940*/  FADD.FTZ R228, R200, R228 ;  /* 0x000000e4c8e47221 */ /* 0x002fca0000010000 */
[C---:B------:R-:W-:Y:S02]  /*4950*/  HMMA.16816.F32 R148, R4.reuse, R12, R148 ;  /* 0x0000000c0494723c */ /* 0x040fe40000001894 */
[----:B------:R-:W-:Y:S06]  /*4960*/  MUFU.EX2 R225, R225 ;  /* 0x000000e100e17308 */ /* 0x000fec0000000800 */
[C---:B------:R-:W-:Y:S02]  /*4970*/  HMMA.16816.F32 R168, R4.reuse, R8, R168 ;  /* 0x0000000804a8723c */ /* 0x040fe400000018a8 */
[----:B------:R-:W-:Y:S06]  /*4980*/  MUFU.EX2 R226, R226 ;  /* 0x000000e200e27308 */ /* 0x000fec0000000800 */
[C---:B------:R-:W-:Y:S08]  /*4990*/  HMMA.16816.F32 R184, R4.reuse, R42, R184 ;  /* 0x0000002a04b8723c */ /* 0x040ff000000018b8 */
        /* <DEDUP_REMOVED lines=8> */
[----:B------:R-:W-:Y:S01]  /*4a20*/  HMMA.16816.F32 R68, R160, R80, RZ ;  /* 0x00000050a044723c */ /* 0x000fe200000018ff */
[----:B------:R-:W-:-:S02]  /*4a30*/  F2FP.PACK_AB R5, R199, R197 ;  /* 0x000000c5c705723e */ /* 0x000fc400000000ff */
[----:B------:R-:W-:Y:S02]  /*4a40*/  F2FP.PACK_AB R6, R65, R64 ;  /* 0x000000404106723e */ /* 0x000fe400000000ff */
[----:B------:R-:W-:Y:S02]  /*4a50*/  F2FP.PACK_AB R7, R200, R198 ;  /* 0x000000c6c807723e */ /* 0x000fe400000000ff */
[----:B------:R-:W-:Y:S01]  /*4a60*/  IMAD.MOV.U32 R80, RZ, RZ, R179 ;  /* 0x000000ffff507224 */ /* 0x000fe200078e00b3 */
[----:B------:R-:W-:Y:S01]  /*4a70*/  HMMA.16816.F32 R100, R160, R112, RZ ;  /* 0x00000070a064723c */ /* 0x000fe200000018ff */
[----:B------:R-:W-:-:S06]  /*4a80*/  IMAD.MOV.U32 R81, RZ, RZ, R178 ;  /* 0x000000ffff517224 */ /* 0x000fcc00078e00b2 */
[----:B------:R-:W-:Y:S01]  /*4a90*/  IMAD.MOV.U32 R112, RZ, RZ, R135 ;  /* 0x000000ffff707224 */ /* 0x000fe200078e0087 */
[----:B------:R-:W-:Y:S01]  /*4aa0*/  HMMA.16816.F32 R192, R4, R40, R192 ;  /* 0x0000002804c0723c */ /* 0x000fe200000018c0 */
[----:B------:R-:W-:-:S06]  /*4ab0*/  IMAD.MOV.U32 R113, RZ, RZ, R134 ;  /* 0x000000ffff717224 */ /* 0x000fcc00078e0086 */
[----:B------:R-:W-:Y:S01]  /*4ac0*/  IMAD.MOV.U32 R40, RZ, RZ, R177 ;  /* 0x000000ffff287224 */ /* 0x000fe200078e00b1 */
[----:B------:R-:W-:Y:S01]  /*4ad0*/  HMMA.16816.F32 R116, R160, R128, RZ ;  /* 0x00000080a074723c */ /* 0x000fe200000018ff */
[----:B------:R-:W-:-:S06]  /*4ae0*/  IMAD.MOV.U32 R41, RZ, RZ, R176 ;  /* 0x000000ffff297224 */ /* 0x000fcc00078e00b0 */
[----:B------:R-:W-:Y:S01]  /*4af0*/  IMAD.MOV.U32 R128, RZ, RZ, R133 ;  /* 0x000000ffff807224 */ /* 0x000fe200078e0085 */
[----:B------:R-:W-:Y:S01]  /*4b00*/  HMMA.16816.F32 R176, R160, R156, RZ ;  /* 0x0000009ca0b0723c */ /* 0x000fe200000018ff */
[----:B------:R-:W-:-:S07]  /*4b10*/  IMAD.MOV.U32 R129, RZ, RZ, R132 ;  /* 0x000000ffff817224 */ /* 0x000fce00078e0084 */
[C---:B------:R-:W-:Y:S08]  /*4b20*/  HMMA.16816.F32 R132, R160.reuse, R144, RZ ;  /* 0x00000090a084723c */ /* 0x040ff000000018ff */
[----:B------:R-:W-:Y:S07]  /*4b30*/  HMMA.16816.F32 R84, R160, R96, RZ ;  /* 0x00000060a054723c */ /* 0x000fee00000018ff */
[----:B------:R-:W-:Y:S01]  /*4b40*/  IMAD.MOV.U32 R96, RZ, RZ, R173 ;  /* 0x000000ffff607224 */ /* 0x000fe200078e00ad */
[----:B------:R-:W-:Y:S01]  /*4b50*/  HMMA.16816.F32 R68, R4, R32, R68 ;  /* 0x000000200444723c */ /* 0x000fe20000001844 */
[----:B------:R-:W-:-:S06]  /*4b60*/  IMAD.MOV.U32 R97, RZ, RZ, R172 ;  /* 0x000000ffff617224 */ /* 0x000fcc00078e00ac */
[----:B------:R-:W-:Y:S01]  /*4b70*/  IMAD.MOV.U32 R32, RZ, RZ, R175 ;  /* 0x000000ffff207224 */ /* 0x000fe200078e00af */
[----:B------:R-:W-:Y:S01]  /*4b80*/  HMMA.16816.F32 R100, R4, R24, R100 ;  /* 0x000000180464723c */ /* 0x000fe20000001864 */
[----:B------:R-:W-:Y:S02]  /*4b90*/  IMAD.MOV.U32 R33, RZ, RZ, R174 ;  /* 0x000000ffff217224 */ /* 0x000fe400078e00ae */
[--C-:B------:R-:W-:Y:S02]  /*4ba0*/  FFMA.FTZ R32, R32, c[0x0][0x2d0], -R208.reuse ;  /* 0x0000b40020207a23 */ /* 0x100fe400000108d0 */
[----:B------:R-:W-:Y:S02]  /*4bb0*/  FFMA.FTZ R33, R33, c[0x0][0x2d0], -R208 ;  /* 0x0000b40021217a23 */ /* 0x000fe400000108d0 */
[----:B------:R-:W-:Y:S01]  /*4bc0*/  IMAD.MOV.U32 R25, RZ, RZ, R128 ;  /* 0x000000ffff197224 */ /* 0x000fe200078e0080 */
[----:B------:R-:W-:Y:S01]  /*4bd0*/  HMMA.16816.F32 R172, R160, R36, RZ ;  /* 0x00000024a0ac723c */ /* 0x000fe200000018ff */
[----:B------:R-:W-:Y:S01]  /*4be0*/  IMAD.MOV.U32 R24, RZ, RZ, R129 ;  /* 0x000000ffff187224 */ /* 0x000fe200078e0081 */
[----:B------:R-:W-:Y:S05]  /*4bf0*/  MUFU.EX2 R32, R32 ;  /* 0x0000002000207308 */ /* 0x000fea0000000800 */
[----:B------:R-:W-:Y:S01]  /*4c00*/  IMAD.MOV.U32 R36, RZ, RZ, R112 ;  /* 0x000000ffff247224 */ /* 0x000fe200078e0070 */
[----:B------:R-:W-:Y:S01]  /*4c10*/  HMMA.16816.F32 R116, R4, R20, R116 ;  /* 0x000000140474723c */ /* 0x000fe20000001874 */
[----:B------:R-:W-:Y:S01]  /*4c20*/  IMAD.MOV.U32 R37, RZ, RZ, R113 ;  /* 0x000000ffff257224 */ /* 0x000fe200078e0071 */
[----:B------:R-:W-:Y:S01]  /*4c30*/  MUFU.EX2 R33, R33 ;  /* 0x0000002100217308 */ /* 0x000fe20000000800 */
[----:B------:R-:W-:-:S02]  /*4c40*/  FFMA.FTZ R36, R36, c[0x0][0x2d0], -R216 ;  /* 0x0000b40024247a23 */ /* 0x000fc400000108d8 */
[----:B------:R-:W-:Y:S02]  /*4c50*/  FFMA.FTZ R37, R37, c[0x0][0x2d0], -R216 ;  /* 0x0000b40025257a23 */ /* 0x000fe400000108d8 */
[----:B------:R-:W-:Y:S01]  /*4c60*/  IMAD.MOV.U32 R21, RZ, RZ, R96 ;  /* 0x000000ffff157224 */ /* 0x000fe200078e0060 */
[C---:B------:R-:W-:Y:S01]  /*4c70*/  HMMA.16816.F32 R132, R4.reuse, R16, R132 ;  /* 0x000000100484723c */ /* 0x040fe20000001884 */
[----:B------:R-:W-:Y:S01]  /*4c80*/  IMAD.MOV.U32 R20, RZ, RZ, R97 ;  /* 0x000000ffff147224 */ /* 0x000fe200078e0061 */
[----:B------:R-:W-:Y:S05]  /*4c90*/  MUFU.EX2 R36, R36 ;  /* 0x0000002400247308 */ /* 0x000fea0000000800 */
[----:B------:R-:W-:Y:S01]  /*4ca0*/  IMAD.MOV.U32 R16, RZ, RZ, R80 ;  /* 0x000000ffff107224 */ /* 0x000fe200078e0050 */
[----:B------:R-:W-:Y:S01]  /*4cb0*/  HMMA.16816.F32 R176, R4, R12, R176 ;  /* 0x0000000c04b0723c */ /* 0x000fe200000018b0 */
[----:B------:R-:W-:Y:S01]  /*4cc0*/  IMAD.MOV.U32 R17, RZ, RZ, R81 ;  /* 0x000000ffff117224 */ /* 0x000fe200078e0051 */
[----:B------:R-:W-:Y:S05]  /*4cd0*/  MUFU.EX2 R37, R37 ;  /* 0x0000002500257308 */ /* 0x000fea0000000800 */
[----:B------:R-:W-:Y:S01]  /*4ce0*/  IMAD.MOV.U32 R12, RZ, RZ, R180 ;  /* 0x000000ffff0c7224 */ /* 0x000fe200078e00b4 */
[----:B------:R-:W-:Y:S01]  /*4cf0*/  HMMA.16816.F32 R80, R160, R82, RZ ;  /* 0x00000052a050723c */ /* 0x000fe200000018ff */
[----:B------:R-:W-:-:S07]  /*4d00*/  IMAD.MOV.U32 R13, RZ, RZ, R181 ;  /* 0x000000ffff0d7224 */ /* 0x000fce00078e00b5 */
[C---:B------:R-:W-:Y:S08]  /*4d10*/  HMMA.16816.F32 R180, R160.reuse, R182, RZ ;  /* 0x000000b6a0b4723c */ /* 0x040ff000000018ff */
[C---:B------:R-:W-:Y:S08]  /*4d20*/  HMMA.16816.F32 R96, R160.reuse, R98, RZ ;  /* 0x00000062a060723c */ /* 0x040ff000000018ff */
[C---:B------:R-:W-:Y:S08]  /*4d30*/  HMMA.16816.F32 R112, R160.reuse, R114, RZ ;  /* 0x00000072a070723c */ /* 0x040ff000000018ff */
[C---:B------:R-:W-:Y:S08]  /*4d40*/  HMMA.16816.F32 R128, R160.reuse, R130, RZ ;  /* 0x00000082a080723c */ /* 0x040ff000000018ff */
[C---:B------:R-:W-:Y:S08]  /*4d50*/  HMMA.16816.F32 R144, R160.reuse, R146, RZ ;  /* 0x00000092a090723c */ /* 0x040ff000000018ff */
[C---:B------:R-:W-:Y:S08]  /*4d60*/  HMMA.16816.F32 R156, R160.reuse, R158, RZ ;  /* 0x0000009ea09c723c */ /* 0x040ff000000018ff */
[----:B------:R-:W-:Y:S07]  /*4d70*/  HMMA.16816.F32 R160, R160, R38, RZ ;  /* 0x00000026a0a0723c */ /* 0x000fee00000018ff */
[--C-:B------:R-:W-:Y:S01]  /*4d80*/  FFMA.FTZ R39, R20, c[0x0][0x2d0], -R216.reuse ;  /* 0x0000b40014277a23 */ /* 0x100fe200000108d8 */
[----:B------:R-:W-:Y:S01]  /*4d90*/  HMMA.16816.F32 R172, R4, R8, R172 ;  /* 0x0000000804ac723c */ /* 0x000fe200000018ac */
[----:B------:R-:W-:-:S04]  /*4da0*/  FFMA.FTZ R38, R21, c[0x0][0x2d0], -R216 ;  /* 0x0000b40015267a23 */ /* 0x000fc800000108d8 */
[----:B------:R-:W1:Y:S03]  /*4db0*/  MUFU.EX2 R39, R39 ;  /* 0x0000002700277308 */ /* 0x000e660000000800 */
[C---:B------:R-:W-:Y:S05]  /*4dc0*/  HMMA.16816.F32 R96, R4.reuse, R30, R96 ;  /* 0x0000001e0460723c */ /* 0x040fea0000001860 */
[----:B------:R-:W2:Y:S02]  /*4dd0*/  MUFU.EX2 R38, R38 ;  /* 0x0000002600267308 */ /* 0x000ea40000000800 */
[----:B------:R-:W-:Y:S01]  /*4de0*/  FMUL.FTZ R31, R3, c[0x0][0x2d0] ;  /* 0x0000b400031f7a20 */ /* 0x000fe20000410000 */
[----:B------:R-:W-:Y:S01]  /*4df0*/  HMMA.16816.F32 R160, R4, R10, R160 ;  /* 0x0000000a04a0723c */ /* 0x000fe200000018a0 */
[----:B------:R-:W3:Y:S01]  /*4e00*/  LDSM.16.MT88.4 R8, [R246+0x1100] ;  /* 0x00110000f608783b */ /* 0x000ee20000004200 */
[----:B------:R-:W-:-:S02]  /*4e10*/  F2FP.PACK_AB R30, R212, R213 ;  /* 0x000000d5d41e723e */ /* 0x000fc400000000ff */
[----:B------:R-:W-:Y:S01]  /*4e20*/  FSEL R31, R31, RZ, P2 ;  /* 0x000000ff1f1f7208 */ /* 0x000fe20001000000 */
[----:B-1----:R-:W-:Y:S01]  /*4e30*/  FADD.FTZ R204, R39, R204 ;  /* 0x000000cc27cc7221 */ /* 0x002fe20000010000 */
[----:B------:R-:W-:Y:S02]  /*4e40*/  PLOP3.LUT P2, PT, PT, PT, UP0, 0x80, 0x0 ;  /* 0x000000000000781c */ /* 0x000fe40003f4f008 */
[----:B------:R-:W-:Y:S01]  /*4e50*/  HMMA.16816.F32 R84, R4, R28, R84 ;  /* 0x0000001c0454723c */ /* 0x000fe20000001854 */
[----:B------:R1:W-:Y:S01]  /*4e60*/  MUFU.EX2 R29, R230 ;  /* 0x000000e6001d7308 */ /* 0x0003e20000000800 */
[--C-:B------:R-:W-:Y:S02]  /*4e70*/  FFMA.FTZ R41, R41, c[0x0][0x2d0], -R31.reuse ;  /* 0x0000b40029297a23 */ /* 0x100fe4000001081f */
[--C-:B------:R-:W-:Y:S02]  /*4e80*/  FFMA.FTZ R40, R40, c[0x0][0x2d0], -R31.reuse ;  /* 0x0000b40028287a23 */ /* 0x100fe4000001081f */
[----:B------:R-:W-:-:S02]  /*4e90*/  FFMA.FTZ R218, R218, c[0x0][0x2d0], -R31 ;  /* 0x0000b400dada7a23 */ /* 0x000fc4000001081f */
[C---:B------:R-:W-:Y:S01]  /*4ea0*/  HMMA.16816.F32 R180, R4.reuse, R42, R180 ;  /* 0x0000002a04b4723c */ /* 0x040fe200000018b4 */
[----:B------:R4:W5:Y:S01]  /*4eb0*/  MUFU.EX2 R28, R231 ;  /* 0x000000e7001c7308 */ /* 0x0009620000000800 */
[--C-:B------:R-:W-:Y:S02]  /*4ec0*/  FFMA.FTZ R219, R219, c[0x0][0x2d0], -R31.reuse ;  /* 0x0000b400dbdb7a23 */ /* 0x100fe4000001081f */
[--C-:B------:R-:W-:Y:S02]  /*4ed0*/  FFMA.FTZ R221, R221, c[0x0][0x2d0], -R31.reuse ;  /* 0x0000b400dddd7a23 */ /* 0x100fe4000001081f */
[----:B------:R-:W-:Y:S02]  /*4ee0*/  FFMA.FTZ R222, R222, c[0x0][0x2d0], -R31 ;  /* 0x0000b400dede7a23 */ /* 0x000fe4000001081f */
[----:B------:R-:W-:Y:S01]  /*4ef0*/  HMMA.16816.F32 R80, R4, R34, R80 ;  /* 0x000000220450723c */ /* 0x000fe20000001850 */
[----:B-1----:R-:W-:Y:S01]  /*4f00*/  FFMA.FTZ R230, R13, c[0x0][0x2d0], -R227 ;  /* 0x0000b4000de67a23 */ /* 0x002fe200000108e3 */
[----:B------:R-:W-:Y:S01]  /*4f10*/  MUFU.EX2 R41, R41 ;  /* 0x0000002900297308 */ /* 0x000fe20000000800 */
[----:B------:R-:W-:-:S02]  /*4f20*/  FFMA.FTZ R43, R16, c[0x0][0x2d0], -R31 ;  /* 0x0000b400102b7a23 */ /* 0x000fc4000001081f */
[----:B------:R-:W-:Y:S02]  /*4f30*/  FFMA.FTZ R42, R17, c[0x0][0x2d0], -R31 ;  /* 0x0000b400112a7a23 */ /* 0x000fe4000001081f */
[--C-:B------:R-:W-:Y:S01]  /*4f40*/  FFMA.FTZ R35, R24, c[0x0][0x2d0], -R208.reuse ;  /* 0x0000b40018237a23 */ /* 0x100fe200000108d0 */
[C---:B------:R-:W-:Y:S01]  /*4f50*/  HMMA.16816.F32 R112, R4.reuse, R26, R112 ;  /* 0x0000001a0470723c */ /* 0x040fe20000001870 */
[----:B----4-:R-:W-:Y:S01]  /*4f60*/  FFMA.FTZ R231, R12, c[0x0][0x2d0], -R227 ;  /* 0x0000b4000ce77a23 */ /* 0x010fe200000108e3 */
[----:B------:R-:W-:Y:S01]  /*4f70*/  MUFU.EX2 R230, R230 ;  /* 0x000000e600e67308 */ /* 0x000fe20000000800 */
[--C-:B------:R-:W-:Y:S01]  /*4f80*/  FFMA.FTZ R34, R25, c[0x0][0x2d0], -R208.reuse ;  /* 0x0000b40019227a23 */ /* 0x100fe200000108d0 */
[----:B--2---:R-:W-:Y:S01]  /*4f90*/  F2FP.PACK_AB R24, R38, R39 ;  /* 0x000000272618723e */ /* 0x004fe200000000ff */
[----:B------:R-:W-:Y:S02]  /*4fa0*/  FFMA.FTZ R208, R207, c[0x0][0x2d0], -R208 ;  /* 0x0000b400cfd07a23 */ /* 0x000fe400000108d0 */
[----:B------:R-:W-:Y:S01]  /*4fb0*/  F2FP.PACK_AB R26, R36, R37 ;  /* 0x00000025241a723e */ /* 0x000fe200000000ff */
[----:B------:R-:W-:Y:S01]  /*4fc0*/  HMMA.16816.F32 R128, R4, R22, R128 ;  /* 0x000000160480723c */ /* 0x000fe20000001880 */
[----:B------:R-:W-:Y:S01]  /*4fd0*/  F2FP.PACK_AB R27, R32, R33 ;  /* 0x00000021201b723e */ /* 0x000fe200000000ff */
[----:B------:R-:W1:Y:S01]  /*4fe0*/  MUFU.EX2 R231, R231 ;  /* 0x000000e700e77308 */ /* 0x000e620000000800 */
[----:B------:R-:W-:Y:S01]  /*4ff0*/  LDSM.16.MT88.4 R20, [R246+0x3100] ;  /* 0x00310000f614783b */ /* 0x000fe20000004200 */
[----:B-----5:R-:W-:-:S02]  /*5000*/  IMAD.MOV.U32 R227, RZ, RZ, R28 ;  /* 0x000000ffffe37224 */ /* 0x020fc400078e001c */
[----:B------:R-:W-:Y:S02]  /*5010*/  IMAD.MOV.U32 R216, RZ, RZ, R29 ;  /* 0x000000ffffd87224 */ /* 0x000fe400078e001d */
[C---:B------:R-:W-:Y:S01]  /*5020*/  HMMA.16816.F32 R144, R4.reuse, R18, R144 ;  /* 0x000000120490723c */ /* 0x040fe20000001890 */
[----:B------:R-:W2:Y:S01]  /*5030*/  LDSM.16.MT88.4 R16, [R240+0x1100] ;  /* 0x00110000f010783b */ /* 0x000ea20000004200 */
[----:B------:R-:W4:Y:S01]  /*5040*/  MUFU.EX2 R43, R43 ;  /* 0x0000002b002b7308 */ /* 0x000f220000000800 */
[----:B------:R-:W-:Y:S02]  /*5050*/  FADD.FTZ R217, R216, R217 ;  /* 0x000000d9d8d97221 */ /* 0x000fe40000010000 */
[----:B------:R-:W-:Y:S02]  /*5060*/  FADD.FTZ R204, R38, R204 ;  /* 0x000000cc26cc7221 */ /* 0x000fe40000010000 */
[----:B------:R-:W-:Y:S01]  /*5070*/  FADD.FTZ R217, R227, R217 ;  /* 0x000000d9e3d97221 */ /* 0x000fe20000010000 */
[----:B------:R-:W-:Y:S01]  /*5080*/  HMMA.16816.F32 R156, R4, R14, R156 ;  /* 0x0000000e049c723c */ /* 0x000fe2000000189c */
[----:B------:R-:W5:Y:S01]  /*5090*/  LDSM.16.MT88.4 R12, [R239+0x1100] ;  /* 0x00110000ef0c783b */ /* 0x000f620000004200 */
[----:B------:R-:W3:Y:S01]  /*50a0*/  MUFU.EX2 R42, R42 ;  /* 0x0000002a002a7308 */ /* 0x000ee20000000800 */
[----:B-1----:R-:W-:-:S02]  /*50b0*/  FADD.FTZ R217, R231, R217 ;  /* 0x000000d9e7d97221 */ /* 0x002fc40000010000 */
[----:B------:R-:W-:Y:S02]  /*50c0*/  FADD.FTZ R204, R37, R204 ;  /* 0x000000cc25cc7221 */ /* 0x000fe40000010000 */
[----:B------:R-:W-:Y:S01]  /*50d0*/  F2FP.PACK_AB R4, R28, R29 ;  /* 0x0000001d1c04723e */ /* 0x000fe200000000ff */
[C---:B------:R-:W-:Y:S01]  /*50e0*/  FADD.FTZ R217, R230.reuse, R217 ;  /* 0x000000d9e6d97221 */ /* 0x040fe20000010000 */
[----:B------:R-:W-:Y:S01]  /*50f0*/  F2FP.PACK_AB R6, R230, R231 ;  /* 0x000000e7e606723e */ /* 0x000fe200000000ff */
[----:B------:R-:W1:Y:S01]  /*5100*/  MUFU.EX2 R40, R40 ;  /* 0x0000002800287308 */ /* 0x000e620000000800 */
[----:B------:R-:W-:Y:S01]  /*5110*/  F2FP.PACK_AB R28, R214, R215 ;  /* 0x000000d7d61c723e */ /* 0x000fe200000000ff */
[----:B----4-:R-:W-:Y:S01]  /*5120*/  FADD.FTZ R228, R43, R228 ;  /* 0x000000e42be47221 */ /* 0x010fe20000010000 */
[----:B------:R-:W-:Y:S01]  /*5130*/  F2FP.PACK_AB R29, R210, R211 ;  /* 0x000000d3d21d723e */ /* 0x000fe200000000ff */
[----:B------:R-:W-:Y:S02]  /*5140*/  FADD.FTZ R217, R220, R217 ;  /* 0x000000d9dcd97221 */ /* 0x000fe40000010000 */
[----:B------:R-:W-:-:S02]  /*5150*/  FADD.FTZ R204, R36, R204 ;  /* 0x000000cc24cc7221 */ /* 0x000fc40000010000 */
[----:B------:R-:W4:Y:S01]  /*5160*/  MUFU.EX2 R35, R35 ;  /* 0x0000002300237308 */ /* 0x000f220000000800 */
[C---:B---3--:R-:W-:Y:S01]  /*5170*/  F2FP.PACK_AB R5, R42.reuse, R43 ;  /* 0x0000002b2a05723e */ /* 0x048fe200000000ff */
[----:B------:R-:W-:Y:S02]  /*5180*/  FADD.FTZ R228, R42, R228 ;  /* 0x000000e42ae47221 */ /* 0x000fe40000010000 */
[----:B------:R-:W-:Y:S02]  /*5190*/  FADD.FTZ R217, R223, R217 ;  /* 0x000000d9dfd97221 */ /* 0x000fe40000010000 */
[----:B------:R-:W-:Y:S02]  /*51a0*/  FADD.FTZ R228, R41, R228 ;  /* 0x000000e429e47221 */ /* 0x000fe40000010000 */
[----:B------:R-:W3:Y:S01]  /*51b0*/  MUFU.EX2 R34, R34 ;  /* 0x0000002200227308 */ /* 0x000ee20000000800 */
[C---:B-1----:R-:W-:Y:S01]  /*51c0*/  F2FP.PACK_AB R7, R40.reuse, R41 ;  /* 0x000000292807723e */ /* 0x042fe200000000ff */
[----:B------:R-:W-:-:S02]  /*51d0*/  FADD.FTZ R228, R40, R228 ;  /* 0x000000e428e47221 */ /* 0x000fc40000010000 */
[----:B------:R-:W-:Y:S02]  /*51e0*/  FADD.FTZ R204, R215, R204 ;  /* 0x000000ccd7cc7221 */ /* 0x000fe40000010000 */
[----:B------:R-:W-:Y:S02]  /*51f0*/  FADD.FTZ R217, R225, R217 ;  /* 0x000000d9e1d97221 */ /* 0x000fe40000010000 */
[----:B------:R-:W-:Y:S01]  /*5200*/  HMMA.16816.F32 R192, R4, R8, R192 ;  /* 0x0000000804c0723c */ /* 0x000fe200000018c0 */
[----:B------:R-:W1:Y:S01]  /*5210*/  MUFU.EX2 R218, R218 ;  /* 0x000000da00da7308 */ /* 0x000e620000000800 */
[----:B----4-:R-:W-:Y:S02]  /*5220*/  FADD.FTZ R201, R35, R201 ;  /* 0x000000c923c97221 */ /* 0x010fe40000010000 */
[----:B------:R-:W-:Y:S01]  /*5230*/  FADD.FTZ R204, R214, R204 ;  /* 0x000000ccd6cc7221 */ /* 0x000fe20000010000 */
[----:B---3--:R-:W-:-:S03]  /*5240*/  F2FP.PACK_AB R25, R34, R35 ;  /* 0x000000232219723e */ /* 0x008fc600000000ff */
[----:B------:R-:W-:Y:S01]  /*5250*/  HMMA.16816.F32 R180, R4, R10, R180 ;  /* 0x0000000a04b4723c */ /* 0x000fe200000018b4 */
[----:B------:R-:W3:Y:S01]  /*5260*/  MUFU.EX2 R219, R219 ;  /* 0x000000db00db7308 */ /* 0x000ee20000000800 */
[----:B------:R-:W-:Y:S02]  /*5270*/  FADD.FTZ R201, R34, R201 ;  /* 0x000000c922c97221 */ /* 0x000fe40000010000 */
[----:B------:R-:W-:Y:S02]  /*5280*/  FADD.FTZ R204, R213, R204 ;  /* 0x000000ccd5cc7221 */ /* 0x000fe40000010000 */
[----:B------:R-:W-:Y:S02]  /*5290*/  FADD.FTZ R201, R33, R201 ;  /* 0x000000c921c97221 */ /* 0x000fe40000010000 */
[----:B------:R-:W-:Y:S01]  /*52a0*/  HMMA.16816.F32 R188, R24, R8, R188 ;  /* 0x0000000818bc723c */ /* 0x000fe200000018bc */
[----:B------:R-:W4:Y:S01]  /*52b0*/  MUFU.EX2 R221, R221 ;  /* 0x000000dd00dd7308 */ /* 0x000f220000000800 */
[----:B------:R-:W-:-:S02]  /*52c0*/  FADD.FTZ R201, R32, R201 ;  /* 0x000000c920c97221 */ /* 0x000fc40000010000 */
[----:B-1----:R-:W-:Y:S02]  /*52d0*/  FADD.FTZ R228, R218, R228 ;  /* 0x000000e4dae47221 */ /* 0x002fe40000010000 */
[----:B------:R-:W-:Y:S02]  /*52e0*/  FADD.FTZ R201, R211, R201 ;  /* 0x000000c9d3c97221 */ /* 0x000fe40000010000 */
[----:B------:R-:W-:Y:S01]  /*52f0*/  HMMA.16816.F32 R184, R24, R10, R184 ;  /* 0x0000000a18b8723c */ /* 0x000fe200000018b8 */
[----:B------:R-:W1:Y:S01]  /*5300*/  LDSM.16.MT88.4 R8, [R238+0x1100] ;  /* 0x00110000ee08783b */ /* 0x000e620000004200 */
[----:B------:R-:W-:Y:S01]  /*5310*/  MUFU.EX2 R222, R222 ;  /* 0x000000de00de7308 */ /* 0x000fe20000000800 */
[----:B---3--:R-:W-:Y:S02]  /*5320*/  FADD.FTZ R228, R219, R228 ;  /* 0x000000e4dbe47221 */ /* 0x008fe40000010000 */
[----:B------:R-:W-:-:S03]  /*5330*/  FADD.FTZ R201, R210, R201 ;  /* 0x000000c9d2c97221 */ /* 0x000fc60000010000 */
[-C--:B--2---:R-:W-:Y:S01]  /*5340*/  HMMA.16816.F32 R68, R4, R16.reuse, R68 ;  /* 0x000000100444723c */ /* 0x084fe20000001844 */
[----:B----4-:R-:W-:Y:S01]  /*5350*/  FADD.FTZ R228, R221, R228 ;  /* 0x000000e4dde47221 */ /* 0x010fe20000010000 */
[----:B------:R-:W2:Y:S06]  /*5360*/  MUFU.EX2 R207, R209 ;  /* 0x000000d100cf7308 */ /* 0x000eac0000000800 */
[C---:B------:R-:W-:Y:S02]  /*5370*/  HMMA.16816.F32 R72, R24.reuse, R16, R72 ;  /* 0x000000101848723c */ /* 0x040fe40000001848 */
[----:B------:R-:W3:Y:S06]  /*5380*/  MUFU.EX2 R208, R208 ;  /* 0x000000d000d07308 */ /* 0x000eec0000000800 */
[----:B------:R-:W-:Y:S01]  /*5390*/  HMMA.16816.F32 R76, R24, R18, R76 ;  /* 0x00000012184c723c */ /* 0x000fe2000000184c */
[----:B--2---:R-:W-:-:S07]  /*53a0*/  FADD.FTZ R201, R207, R201 ;  /* 0x000000c9cfc97221 */ /* 0x004fce0000010000 */
[----:B------:R-:W-:Y:S01]  /*53b0*/  HMMA.16816.F32 R80, R4, R18, R80 ;  /* 0x000000120450723c */ /* 0x000fe20000001850 */
[----:B------:R-:W2:Y:S01]  /*53c0*/  LDSM.16.MT88.4 R16, [R240+0x3100] ;  /* 0x00310000f010783b */ /* 0x000ea20000004200 */
[----:B---3--:R-:W-:-:S06]  /*53d0*/  F2FP.PACK_AB R31, R208, R207 ;  /* 0x000000cfd01f723e */ /* 0x008fcc00000000ff */
[-C--:B-----5:R-:W-:Y:S08]  /*53e0*/  HMMA.16816.F32 R84, R4, R12.reuse, R84 ;  /* 0x0000000c0454723c */ /* 0x0a0ff00000001854 */
[C---:B------:R-:W-:Y:S08]  /*53f0*/  HMMA.16816.F32 R88, R24.reuse, R12, R88 ;  /* 0x0000000c1858723c */ /* 0x040ff00000001858 */
[-C--:B------:R-:W-:Y:S08]  /*5400*/  HMMA.16816.F32 R92, R24, R14.reuse, R92 ;  /* 0x0000000e185c723c */ /* 0x080ff0000000185c */
[C---:B------:R-:W-:Y:S01]  /*5410*/  HMMA.16816.F32 R96, R4.reuse, R14, R96 ;  /* 0x0000000e0460723c */ /* 0x040fe20000001860 */
[----:B------:R-:W3:Y:S07]  /*5420*/  LDSM.16.MT88.4 R12, [R239+0x3100] ;  /* 0x00310000ef0c783b */ /* 0x000eee0000004200 */
[-C--:B-1----:R-:W-:Y:S08]  /*5430*/  HMMA.16816.F32 R100, R4, R8.reuse, R100 ;  /* 0x000000080464723c */ /* 0x082ff00000001864 */
[C---:B------:R-:W-:Y:S08]  /*5440*/  HMMA.16816.F32 R104, R24.reuse, R8, R104 ;  /* 0x000000081868723c */ /* 0x040ff00000001868 */
[-C--:B------:R-:W-:Y:S08]  /*5450*/  HMMA.16816.F32 R108, R24, R10.reuse, R108 ;  /* 0x0000000a186c723c */ /* 0x080ff0000000186c */
[----:B------:R-:W-:Y:S01]  /*5460*/  HMMA.16816.F32 R112, R4, R10, R112 ;  /* 0x0000000a0470723c */ /* 0x000fe20000001870 */
[----:B------:R-:W1:Y:S07]  /*5470*/  LDSM.16.MT88.4 R8, [R238+0x3100] ;  /* 0x00310000ee08783b */ /* 0x000e6e0000004200 */
[C---:B--2---:R-:W-:Y:S08]  /*5480*/  HMMA.16816.F32 R136, R24.reuse, R16, R136 ;  /* 0x000000101888723c */ /* 0x044ff00000001888 */
[C---:B---3--:R-:W-:Y:S08]  /*5490*/  HMMA.16816.F32 R148, R24.reuse, R12, R148 ;  /* 0x0000000c1894723c */ /* 0x048ff00000001894 */
[C---:B------:R-:W-:Y:S08]  /*54a0*/  HMMA.16816.F32 R140, R24.reuse, R18, R140 ;  /* 0x00000012188c723c */ /* 0x040ff0000000188c */
[----:B------:R-:W-:Y:S08]  /*54b0*/  HMMA.16816.F32 R152, R24, R14, R152 ;  /* 0x0000000e1898723c */ /* 0x000ff00000001898 */
[----:B------:R-:W-:Y:S08]  /*54c0*/  HMMA.16816.F32 R132, R4, R16, R132 ;  /* 0x000000100484723c */ /* 0x000ff00000001884 */
[C---:B-1----:R-:W-:Y:S08]  /*54d0*/  HMMA.16816.F32 R168, R24.reuse, R8, R168 ;  /* 0x0000000818a8723c */ /* 0x042ff000000018a8 */
[----:B------:R-:W-:Y:S08]  /*54e0*/  HMMA.16816.F32 R164, R24, R10, R164 ;  /* 0x0000000a18a4723c */ /* 0x000ff000000018a4 */
[C---:B------:R-:W-:Y:S01]  /*54f0*/  HMMA.16816.F32 R144, R4.reuse, R18, R144 ;  /* 0x000000120490723c */ /* 0x040fe20000001890 */
[----:B------:R-:W1:Y:S07]  /*5500*/  LDSM.16.MT88.4 R16, [R246+0x1900] ;  /* 0x00190000f610783b */ /* 0x000e6e0000004200 */
[C---:B------:R-:W-:Y:S08]  /*5510*/  HMMA.16816.F32 R176, R4.reuse, R12, R176 ;  /* 0x0000000c04b0723c */ /* 0x040ff000000018b0 */
[C---:B------:R-:W-:Y:S01]  /*5520*/  HMMA.16816.F32 R156, R4.reuse, R14, R156 ;  /* 0x0000000e049c723c */ /* 0x040fe2000000189c */
[----:B------:R-:W2:Y:S07]  /*5530*/  LDSM.16.MT88.4 R12, [R240+0x1900] ;  /* 0x00190000f00c783b */ /* 0x000eae0000004200 */
[C---:B------:R-:W-:Y:S08]  /*5540*/  HMMA.16816.F32 R172, R4.reuse, R8, R172 ;  /* 0x0000000804ac723c */ /* 0x040ff000000018ac */
[C---:B------:R-:W-:Y:S01]  /*5550*/  HMMA.16816.F32 R160, R4.reuse, R10, R160 ;  /* 0x0000000a04a0723c */ /* 0x040fe200000018a0 */
[----:B------:R-:W3:Y:S07]  /*5560*/  LDSM.16.MT88.4 R8, [R239+0x1900] ;  /* 0x00190000ef08783b */ /* 0x000eee0000004200 */
[C---:B------:R-:W-:Y:S08]  /*5570*/  HMMA.16816.F32 R116, R4.reuse, R20, R116 ;  /* 0x000000140474723c */ /* 0x040ff00000001874 */
[----:B------:R-:W-:Y:S07]  /*5580*/  HMMA.16816.F32 R128, R4, R22, R128 ;  /* 0x000000160480723c */ /* 0x000fee0000001880 */
[----:B------:R-:W-:Y:S01]  /*5590*/  F2FP.PACK_AB R4, R223, R220 ;  /* 0x000000dcdf04723e */ /* 0x000fe200000000ff */
[----:B------:R-:W-:Y:S01]  /*55a0*/  HMMA.16816.F32 R120, R24, R20, R120 ;  /* 0x000000141878723c */ /* 0x000fe20000001878 */
[----:B------:R-:W-:-:S02]  /*55b0*/  F2FP.PACK_AB R5, R219, R218 ;  /* 0x000000dadb05723e */ /* 0x000fc400000000ff */
[----:B------:R-:W-:Y:S02]  /*55c0*/  F2FP.PACK_AB R6, R226, R225 ;  /* 0x000000e1e206723e */ /* 0x000fe400000000ff */
[----:B------:R-:W-:-:S03]  /*55d0*/  F2FP.PACK_AB R7, R222, R221 ;  /* 0x000000ddde07723e */ /* 0x000fc600000000ff */
[----:B------:R-:W-:Y:S01]  /*55e0*/  HMMA.16816.F32 R124, R24, R22, R124 ;  /* 0x00000016187c723c */ /* 0x000fe2000000187c */
[----:B------:R-:W4:Y:S04]  /*55f0*/  LDSM.16.MT88.4 R24, [R238+0x1900] ;  /* 0x00190000ee18783b */ /* 0x000f280000004200 */
[----:B------:R-:W5:Y:S03]  /*5600*/  LDSM.16.MT88.4 R20, [R246+0x3900] ;  /* 0x00390000f614783b */ /* 0x000f660000004200 */
[-C--:B-1----:R-:W-:Y:S08]  /*5610*/  HMMA.16816.F32 R192, R4, R16.reuse, R192 ;  /* 0x0000001004c0723c */ /* 0x082ff000000018c0 */
[C---:B------:R-:W-:Y:S08]  /*5620*/  HMMA.16816.F32 R188, R28.reuse, R16, R188 ;  /* 0x000000101cbc723c */ /* 0x040ff000000018bc */
[-C--:B------:R-:W-:Y:S08]  /*5630*/  HMMA.16816.F32 R184, R28, R18.reuse, R184 ;  /* 0x000000121cb8723c */ /* 0x080ff000000018b8 */
[C---:B------:R-:W-:Y:S01]  /*5640*/  HMMA.16816.F32 R180, R4.reuse, R18, R180 ;  /* 0x0000001204b4723c */ /* 0x040fe200000018b4 */
[----:B------:R-:W1:Y:S07]  /*5650*/  LDSM.16.MT88.4 R16, [R240+0x3900] ;  /* 0x00390000f010783b */ /* 0x000e6e0000004200 */
[-C--:B--2---:R-:W-:Y:S08]  /*5660*/  HMMA.16816.F32 R68, R4, R12.reuse, R68 ;  /* 0x0000000c0444723c */ /* 0x084ff00000001844 */
[C---:B------:R-:W-:Y:S08]  /*5670*/  HMMA.16816.F32 R72, R28.reuse, R12, R72 ;  /* 0x0000000c1c48723c */ /* 0x040ff00000001848 */
[-C--:B------:R-:W-:Y:S08]  /*5680*/  HMMA.16816.F32 R76, R28, R14.reuse, R76 ;  /* 0x0000000e1c4c723c */ /* 0x080ff0000000184c */
[C---:B------:R-:W-:Y:S01]  /*5690*/  HMMA.16816.F32 R80, R4.reuse, R14, R80 ;  /* 0x0000000e0450723c */ /* 0x040fe20000001850 */
[----:B------:R-:W2:Y:S07]  /*56a0*/  LDSM.16.MT88.4 R12, [R239+0x3900] ;  /* 0x00390000ef0c783b */ /* 0x000eae0000004200 */
[-C--:B---3--:R-:W-:Y:S08]  /*56b0*/  HMMA.16816.F32 R84, R4, R8.reuse, R84 ;  /* 0x000000080454723c */ /* 0x088ff00000001854 */
[C---:B------:R-:W-:Y:S08]  /*56c0*/  HMMA.16816.F32 R88, R28.reuse, R8, R88 ;  /* 0x000000081c58723c */ /* 0x040ff00000001858 */
[-C--:B------:R-:W-:Y:S08]  /*56d0*/  HMMA.16816.F32 R92, R28, R10.reuse, R92 ;  /* 0x0000000a1c5c723c */ /* 0x080ff0000000185c */
[C---:B------:R-:W-:Y:S01]  /*56e0*/  HMMA.16816.F32 R96, R4.reuse, R10, R96 ;  /* 0x0000000a0460723c */ /* 0x040fe20000001860 */
[----:B------:R-:W3:Y:S07]  /*56f0*/  LDSM.16.MT88.4 R8, [R238+0x3900] ;  /* 0x00390000ee08783b */ /* 0x000eee0000004200 */
[C---:B----4-:R-:W-:Y:S08]  /*5700*/  HMMA.16816.F32 R100, R4.reuse, R24, R100 ;  /* 0x000000180464723c */ /* 0x050ff00000001864 */
[C---:B------:R-:W-:Y:S08]  /*5710*/  HMMA.16816.F32 R112, R4.reuse, R26, R112 ;  /* 0x0000001a0470723c */ /* 0x040ff00000001870 */
[C---:B-----5:R-:W-:Y:S08]  /*5720*/  HMMA.16816.F32 R116, R4.reuse, R20, R116 ;  /* 0x000000140474723c */ /* 0x060ff00000001874 */
[C---:B------:R-:W-:Y:S08]  /*5730*/  HMMA.16816.F32 R128, R4.reuse, R22, R128 ;  /* 0x000000160480723c */ /* 0x040ff00000001880 */
[C---:B-1----:R-:W-:Y:S08]  /*5740*/  HMMA.16816.F32 R132, R4.reuse, R16, R132 ;  /* 0x000000100484723c */ /* 0x042ff00000001884 */
[C---:B------:R-:W-:Y:S08]  /*5750*/  HMMA.16816.F32 R144, R4.reuse, R18, R144 ;  /* 0x000000120490723c */ /* 0x040ff00000001890 */
[C---:B--2---:R-:W-:Y:S08]  /*5760*/  HMMA.16816.F32 R176, R4.reuse, R12, R176 ;  /* 0x0000000c04b0723c */ /* 0x044ff000000018b0 */
[C---:B------:R-:W-:Y:S08]  /*5770*/  HMMA.16816.F32 R156, R4.reuse, R14, R156 ;  /* 0x0000000e049c723c */ /* 0x040ff0000000189c */
[C---:B---3--:R-:W-:Y:S08]  /*5780*/  HMMA.16816.F32 R172, R4.reuse, R8, R172 ;  /* 0x0000000804ac723c */ /* 0x048ff000000018ac */
[----:B------:R-:W-:Y:S07]  /*5790*/  HMMA.16816.F32 R160, R4, R10, R160 ;  /* 0x0000000a04a0723c */ /* 0x000fee00000018a0 */
[----:B------:R-:W-:Y:S01]  /*57a0*/  FADD.FTZ R4, R226, R217 ;  /* 0x000000d9e2047221 */ /* 0x000fe20000010000 */
[----:B------:R-:W-:Y:S01]  /*57b0*/  HMMA.16816.F32 R104, R28, R24, R104 ;  /* 0x000000181c68723c */ /* 0x000fe20000001868 */
[----:B------:R-:W-:-:S02]  /*57c0*/  FADD.FTZ R6, R222, R228 ;  /* 0x000000e4de067221 */ /* 0x000fc40000010000 */
[----:B------:R-:W-:Y:S01]  /*57d0*/  FADD.FTZ R5, R212, R204 ;  /* 0x000000ccd4057221 */ /* 0x000fe20000010000 */
[----:B------:R1:W-:Y:S04]  /*57e0*/  STL [R1+0x20], R4 ;  /* 0x0000200401007387 */ /* 0x0003e80000100800 */
[----:B------:R2:W-:Y:S01]  /*57f0*/  STL [R1+0x1c], R6 ;  /* 0x00001c0601007387 */ /* 0x0005e20000100800 */
[C---:B------:R-:W-:Y:S08]  /*5800*/  HMMA.16816.F32 R108, R28.reuse, R26, R108 ;  /* 0x0000001a1c6c723c */ /* 0x040ff0000000186c */
[C---:B------:R-:W-:Y:S08]  /*5810*/  HMMA.16816.F32 R120, R28.reuse, R20, R120 ;  /* 0x000000141c78723c */ /* 0x040ff00000001878 */
[----:B------:R-:W-:Y:S01]  /*5820*/  HMMA.16816.F32 R124, R28, R22, R124 ;  /* 0x000000161c7c723c */ /* 0x000fe2000000187c */
[----:B-1----:R-:W-:-:S07]  /*5830*/  FADD.FTZ R4, R208, R201 ;  /* 0x000000c9d0047221 */ /* 0x002fce0000010000 */
[C---:B------:R-:W-:Y:S01]  /*5840*/  HMMA.16816.F32 R136, R28.reuse, R16, R136 ;  /* 0x000000101c88723c */ /* 0x040fe20000001888 */
[----:B------:R2:W-:Y:S04]  /*5850*/  STL [R1+0x14], R4 ;  /* 0x0000140401007387 */ /* 0x0005e80000100800 */
[----:B------:R2:W-:Y:S03]  /*5860*/  STL [R1+0x18], R5 ;  /* 0x0000180501007387 */ /* 0x0005e60000100800 */
[C---:B------:R-:W-:Y:S08]  /*5870*/  HMMA.16816.F32 R140, R28.reuse, R18, R140 ;  /* 0x000000121c8c723c */ /* 0x040ff0000000188c */
[C---:B------:R-:W-:Y:S08]  /*5880*/  HMMA.16816.F32 R148, R28.reuse, R12, R148 ;  /* 0x0000000c1c94723c */ /* 0x040ff00000001894 */
[C---:B------:R-:W-:Y:S08]  /*5890*/  HMMA.16816.F32 R152, R28.reuse, R14, R152 ;  /* 0x0000000e1c98723c */ /* 0x040ff00000001898 */
[C---:B------:R-:W-:Y:S08]  /*58a0*/  HMMA.16816.F32 R168, R28.reuse, R8, R168 ;  /* 0x000000081ca8723c */ /* 0x040ff000000018a8 */
[----:B------:R-:W-:Y:S01]  /*58b0*/  HMMA.16816.F32 R164, R28, R10, R164 ;  /* 0x0000000a1ca4723c */ /* 0x000fe200000018a4 */
[----:B------:R-:W-:Y:S07]  /*58c0*/  @!P2 BRA `(.L_x_152) ;  /* 0x00003c600000a947 */ /* 0x000fee0003800000 */
[C---:B--2---:R-:W-:Y:S01]  /*58d0*/  SHF.L.U64.HI R4, R45.reuse, 0x1, R47 ;  /* 0x000000012d047819 */ /* 0x044fe2000001022f */
[----:B------:R-:W-:Y:S01]  /*58e0*/  IMAD.SHL.U32 R6, R45, 0x2, RZ ;  /* 0x000000022d067824 */ /* 0x000fe200078e00ff */
[----:B------:R-:W-:Y:S01]  /*58f0*/  SHF.L.U64.HI R5, R44, 0x1, R46 ;  /* 0x000000012c057819 */ /* 0x000fe2000001022e */
[----:B------:R-:W-:Y:S01]  /*5900*/  IMAD.MOV.U32 R199, RZ, RZ, R196 ;  /* 0x000000ffffc77224 */ /* 0x000fe200078e00c4 */
[----:B------:R-:W-:Y:S01]  /*5910*/  MOV R200, R3 ;  /* 0x0000000300c87202 */ /* 0x000fe20000000f00 */
[----:B------:R1:W-:Y:S01]  /*5920*/  STL [R1+0x10], R4 ;  /* 0x0000100401007387 */ /* 0x0003e20000100800 */
[----:B------:R-:W-:Y:S01]  /*5930*/  MOV R197, R0 ;  /* 0x0000000000c57202 */ /* 0x000fe20000000f00 */
[----:B------:R-:W-:-:S02]  /*5940*/  IMAD.MOV.U32 R198, RZ, RZ, R2 ;  /* 0x000000ffffc67224 */ /* 0x000fc400078e0002 */
[----:B------:R2:W-:Y:S04]  /*5950*/  STL [R1+0xc], R6 ;  /* 0x00000c0601007387 */ /* 0x0005e80000100800 */
[----:B------:R2:W-:Y:S01]  /*5960*/  STL [R1+0x8], R5 ;  /* 0x0000080501007387 */ /* 0x0005e20000100800 */
[----:B-1----:R-:W-:-:S05]  /*5970*/  IMAD.SHL.U32 R4, R44, 0x2, RZ ;  /* 0x000000022c047824 */ /* 0x002fca00078e00ff */
[----:B------:R2:W-:Y:S01]  /*5980*/  STL [R1+0x4], R4 ;  /* 0x0000040401007387 */ /* 0x0005e20000100800 */
[----:B------:R-:W-:Y:S05]  /*5990*/  BRA `(.L_x_153) ;  /* 0x0000041000007947 */ /* 0x000fea0003800000 */
.L_x_155:
[----:B------:R-:W2:Y:S01]  /*59a0*/  LDL R0, [R1] ;  /* 0x0000000001007983 */ /* 0x000ea20000100800 */
[----:B------:R-:W-:Y:S01]  /*59b0*/  ULEA UR5, UR6, UR8, 0x6 ;  /* 0x0000000806057291 */ /* 0x000fe2000f8e303f */
[----:B------:R-:W-:Y:S02]  /*59c0*/  IMAD.MOV.U32 R251, RZ, RZ, RZ ;  /* 0x000000fffffb7224 */ /* 0x000fe400078e00ff */
[----:B------:R-:W3:Y:S03]  /*59d0*/  LDL R230, [R1+0xc] ;  /* 0x00000c0001e67983 */ /* 0x000ee60000100800 */
[----:B------:R-:W-:Y:S01]  /*59e0*/  IMAD.U32 R252, RZ, RZ, UR5 ;  /* 0x00000005fffc7e24 */ /* 0x000fe2000f8e00ff */
[----:B------:R-:W4:Y:S04]  /*59f0*/  LDL R231, [R1+0x4] ;  /* 0x0000040001e77983 */ /* 0x000f280000100800 */
[----:B------:R-:W5:Y:S04]  /*5a00*/  LDL R228, [R1+0x10] ;  /* 0x0000100001e47983 */ /* 0x000f680000100800 */
[----:B------:R-:W3:Y:S01]  /*5a10*/  LDL R229, [R1+0x8] ;  /* 0x0000080001e57983 */ /* 0x000ee20000100800 */
[----:B--2---:R-:W-:Y:S05]  /*5a20*/  IADD3 R252, R252, -0x40, R0 ;  /* 0xffffffc0fcfc7810 */ /* 0x004fea0007ffe000 */
[----:B------:R-:W-:Y:S04]  /*5a30*/  @P1 IMAD.HI.U32 R2, R252, c[0x0][0x2bc], RZ ;  /* 0x0000af00fc021a27 */ /* 0x000fe800078e00ff */
[----:B------:R-:W-:Y:S01]  /*5a40*/  IMAD.MOV.U32 R0, RZ, RZ, R252 ;  /* 0x000000ffff007224 */ /* 0x000fe200078e00fc */
[----:B------:R-:W-:Y:S04]  /*5a50*/  @P1 SHF.R.U32.HI R0, RZ, c[0x0][0x2c0], R2 ;  /* 0x0000b000ff001a19 */ /* 0x000fe80000011602 */
[C---:B------:R-:W-:Y:S04]  /*5a60*/  @!P0 IADD3 R196, P2, R0.reuse, UR16, RZ ;  /* 0x0000001000c48c10 */ /* 0x040fe8000ff5e0ff */
[----:B------:R-:W-:Y:S01]  /*5a70*/  @!P0 LEA.HI.X.SX32 R3, R0, UR15, 0x1, P2 ;  /* 0x0000000f00038c11 */ /* 0x000fe200090f0eff */
[----:B------:R-:W-:Y:S01]  /*5a80*/  IMAD.MOV R0, RZ, RZ, -R0 ;  /* 0x000000ffff007224 */ /* 0x000fe200078e0a00 */
[----:B------:R-:W-:Y:S03]  /*5a90*/  @!P0 LEA R2, P2, R196, c[0x0][0x2a0], 0x2 ;  /* 0x0000a800c4028a11 */ /* 0x000fe600078410ff */
        /* <DEDUP_REMOVED lines=9> */
[C---:B------:R-:W-:Y:S04]  /*5b30*/  IMAD.WIDE.U32 R204, R251.reuse, c[0x0][0x1f0], R204 ;  /* 0x00007c00fbcc7a25 */ /* 0x040fe800078e00cc */
[----:B------:R-:W-:Y:S01]  /*5b40*/  IMAD R0, R0, c[0x0][0x1f0], RZ ;  /* 0x00007c0000007a24 */ /* 0x000fe200078e02ff */
[----:B------:R-:W-:Y:S03]  /*5b50*/  IADD3 R3, P2, R204, UR20, RZ ;  /* 0x00000014cc037c10 */ /* 0x000fe6000ff5e0ff */
[----:B------:R-:W-:Y:S05]  /*5b60*/  IMAD R0, R251, c[0x0][0x1f4], R0 ;  /* 0x00007d00fb007a24 */ /* 0x000fea00078e0200 */
[----:B------:R-:W-:Y:S02]  /*5b70*/  IADD3.X R0, R205, UR18, R0, P2, !PT ;  /* 0x00000012cd007c10 */ /* 0x000fe400097fe400 */
[C---:B------:R-:W-:Y:S04]  /*5b80*/  LEA R2, P2, R3.reuse, c[0x0][0x1c8], 0x1 ;  /* 0x0000720003027a11 */ /* 0x040fe800078408ff */
[----:B------:R-:W-:Y:S01]  /*5b90*/  LEA.HI.X R0, R3, c[0x0][0x1cc], R0, 0x1, P2 ;  /* 0x0000730003007a11 */ /* 0x000fe200010f0c00 */
[----:B------:R-:W3:Y:S04]  /*5ba0*/  SHFL.IDX PT, R205, R2, RZ, 0x181f ;  /* 0x00181fff02cd7589 */ /* 0x000ee800000e0000 */
[----:B------:R-:W5:Y:S04]  /*5bb0*/  SHFL.IDX PT, R206, R0, RZ, 0x181f ;  /* 0x00181fff00ce7589 */ /* 0x000f6800000e0000 */
[----:B------:R-:W1:Y:S04]  /*5bc0*/  SHFL.IDX PT, R201, R2, 0x1, 0x181f ;  /* 0x00381f0002c97f89 */ /* 0x000e6800000e0000 */
[----:B------:R-:W2:Y:S04]  /*5bd0*/  SHFL.IDX PT, R204, R0, 0x1, 0x181f ;  /* 0x00381f0000cc7f89 */ /* 0x000ea800000e0000 */
[----:B------:R-:W-:Y:S04]  /*5be0*/  SHFL.IDX PT, R3, R2, 0x2, 0x181f ;  /* 0x00581f0002037f89 */ /* 0x000fe800000e0000 */
[----:B------:R-:W-:Y:S04]  /*5bf0*/  SHFL.IDX PT, R196, R0, 0x2, 0x181f ;  /* 0x00581f0000c47f89 */ /* 0x000fe800000e0000 */
[----:B------:R-:W2:Y:S01]  /*5c00*/  SHFL.IDX PT, R2, R2, 0x3, 0x181f ;  /* 0x00781f0002027f89 */ /* 0x000ea200000e0000 */
[CC--:B---3--:R-:W-:Y:S02]  /*5c10*/  IADD3 R208, P6, R205.reuse, R230.reuse, RZ ;  /* 0x000000e6cdd07210 */ /* 0x0c8fe40007fde0ff */
[----:B----4-:R-:W-:Y:S01]  /*5c20*/  IADD3 R212, P5, R205, R231, RZ ;  /* 0x000000e7cdd47210 */ /* 0x010fe20007fbe0ff */
[----:B------:R-:W3:Y:S02]  /*5c30*/  SHFL.IDX PT, R0, R0, 0x3, 0x181f ;  /* 0x00781f0000007f89 */ /* 0x000ee400000e0000 */
[C-C-:B-----5:R-:W-:Y:S01]  /*5c40*/  IMAD.X R209, R206.reuse, 0x1, R228.reuse, P6 ;  /* 0x00000001ced17824 */ /* 0x160fe200030e06e4 */
[----:B------:R-:W-:Y:S02]  /*5c50*/  IADD3.X R213, R206, R229, RZ, P5, !PT ;  /* 0x000000e5ced57210 */ /* 0x000fe40002ffe4ff */
[CC--:B-1----:R-:W-:Y:S02]  /*5c60*/  IADD3 R210, P2, R201.reuse, R230.reuse, RZ ;  /* 0x000000e6c9d27210 */ /* 0x0c2fe40007f5e0ff */
[----:B------:R1:W-:Y:S01]  /*5c70*/  LDGSTS.E.BYPASS.LTC128B.128 [R250+0x4100], [R208.64], !P4 ;  /* 0x04100000d0fa7fae */ /* 0x0003e2000e101d4c */
[-C--:B------:R-:W-:Y:S02]  /*5c80*/  IADD3 R206, P5, R201, R231.reuse, RZ ;  /* 0x000000e7c9ce7210 */ /* 0x080fe40007fbe0ff */
[C-C-:B--2---:R-:W-:Y:S01]  /*5c90*/  IMAD.X R211, R204.reuse, 0x1, R228.reuse, P2 ;  /* 0x00000001ccd37824 */ /* 0x144fe200010e06e4 */
[----:B------:R2:W-:Y:S02]  /*5ca0*/  LDGSTS.E.BYPASS.LTC128B.128 [R250+0x6100], [R212.64], !P3 ;  /* 0x06100000d4fa7fae */ /* 0x0005e4000d901d4c */
[--C-:B------:R-:W-:Y:S02]  /*5cb0*/  IMAD.X R207, R204, 0x1, R229.reuse, P5 ;  /* 0x00000001cccf7824 */ /* 0x100fe400028e06e5 */
[----:B------:R4:W-:Y:S04]  /*5cc0*/  LDGSTS.E.BYPASS.LTC128B.128 [R250+0x4900], [R210.64], !P4 ;  /* 0x04900000d2fa7fae */ /* 0x0009e8000e101d4c */
[----:B------:R2:W-:Y:S01]  /*5cd0*/  LDGSTS.E.BYPASS.LTC128B.128 [R250+0x6900], [R206.64], !P3 ;  /* 0x06900000cefa7fae */ /* 0x0005e2000d901d4c */
[-C--:B------:R-:W-:Y:S05]  /*5ce0*/  IADD3 R204, P5, R2, R230.reuse, RZ ;  /* 0x000000e602cc7210 */ /* 0x080fea0007fbe0ff */
[--C-:B---3--:R-:W-:Y:S01]  /*5cf0*/  IMAD.X R205, R0, 0x1, R228.reuse, P5 ;  /* 0x0000000100cd7824 */ /* 0x108fe200028e06e4 */
[C---:B-1----:R-:W-:Y:S05]  /*5d00*/  IADD3 R208, P2, R3.reuse, R230, RZ ;  /* 0x000000e603d07210 */ /* 0x042fea0007f5e0ff */
        /* <DEDUP_REMOVED lines=10> */
.L_x_153:
[----:B------:R-:W3:Y:S01]  /*5db0*/  LDL R58, [R1+0xc] ;  /* 0x00000c00013a7983 */ /* 0x000ee20000100800 */
[----:B------:R-:W-:Y:S04]  /*5dc0*/  DEPBAR.LE SB0, 0x0 ;  /* 0x000080000000791a */ /* 0x000fe80000000000 */
[----:B------:R-:W-:Y:S01]  /*5dd0*/  SHF.R.S32.HI R0, RZ, 0x1f, R252 ;  /* 0x0000001fff007819 */ /* 0x000fe200000114fc */
[----:B------:R-:W4:Y:S01]  /*5de0*/  LDL R57, [R1+0x10] ;  /* 0x0000100001397983 */ /* 0x000f220000100800 */
[----:B------:R-:W-:Y:S01]  /*5df0*/  IMAD.WIDE.U32 R12, R252, c[0x0][0x208], RZ ;  /* 0x00008200fc0c7a25 */ /* 0x000fe200078e00ff */
[----:B------:R-:W-:Y:S01]  /*5e00*/  IADD3 R54, R250, 0x100, RZ ;  /* 0x00000100fa367810 */ /* 0x000fe20007ffe0ff */
[----:B------:R-:W-:Y:S02]  /*5e10*/  UISETP.GT.AND UP0, UPT, UR6, UR7, UPT ;  /* 0x000000070600728c */ /* 0x000fe4000bf04270 */
[----:B------:R-:W-:Y:S01]  /*5e20*/  IMAD R0, R0, c[0x0][0x208], RZ ;  /* 0x0000820000007a24 */ /* 0x000fe200078e02ff */
[----:B------:R-:W5:Y:S03]  /*5e30*/  LDL R56, [R1+0x4] ;  /* 0x0000040001387983 */ /* 0x000f660000100800 */
[----:B------:R-:W-:Y:S03]  /*5e40*/  IMAD R0, R252, c[0x0][0x20c], R0 ;  /* 0x00008300fc007a24 */ /* 0x000fe600078e0200 */
[----:B--2---:R-:W2:Y:S01]  /*5e50*/  LDL R55, [R1+0x8] ;  /* 0x0000080001377983 */ /* 0x004ea20000100800 */
[----:B------:R-:W-:Y:S01]  /*5e60*/  IMAD.IADD R13, R13, 0x1, R0 ;  /* 0x000000010d0d7824 */ /* 0x000fe200078e0200 */
[----:B------:R-:W-:Y:S03]  /*5e70*/  SHF.R.S32.HI R0, RZ, 0x1f, R251 ;  /* 0x0000001fff007819 */ /* 0x000fe600000114fb */
[C---:B------:R-:W-:Y:S01]  /*5e80*/  IMAD.WIDE.U32 R12, R251.reuse, c[0x0][0x218], R12 ;  /* 0x00008600fb0c7a25 */ /* 0x040fe200078e000c */
[----:B------:R-:W-:Y:S03]  /*5e90*/  BAR.SYNC.DEFER_BLOCKING 0x0 ;  /* 0x0000000000007b1d */ /* 0x000fe60000010000 */
[----:B------:R-:W-:Y:S01]  /*5ea0*/  IMAD R0, R0, c[0x0][0x218], RZ ;  /* 0x0000860000007a24 */ /* 0x000fe200078e02ff */
[----:B------:R-:W-:Y:S03]  /*5eb0*/  IADD3 R3, P2, R12, UR22, RZ ;  /* 0x000000160c037c10 */ /* 0x000fe6000ff5e0ff */
[----:B------:R-:W-:Y:S05]  /*5ec0*/  IMAD R0, R251, c[0x0][0x21c], R0 ;  /* 0x00008700fb007a24 */ /* 0x000fea00078e0200 */
[----:B------:R-:W-:Y:S02]  /*5ed0*/  IADD3.X R0, R13, UR4, R0, P2, !PT ;  /* 0x000000040d007c10 */ /* 0x000fe400097fe400 */
[C---:B------:R-:W-:Y:S04]  /*5ee0*/  LEA R2, P2, R3.reuse, c[0x0][0x1f8], 0x1 ;  /* 0x00007e0003027a11 */ /* 0x040fe800078408ff */
[----:B------:R-:W-:Y:S01]  /*5ef0*/  LEA.HI.X R0, R3, c[0x0][0x1fc], R0, 0x1, P2 ;  /* 0x00007f0003007a11 */ /* 0x000fe200010f0c00 */
[----:B------:R-:W-:Y:S06]  /*5f00*/  LDSM.16.M88.4 R64, [R249+0x8100] ;  /* 0x00810000f940783b */ /* 0x000fec0000000200 */
[----:B------:R-:W1:Y:S06]  /*5f10*/  LDSM.16.M88.4 R16, [R248+0x4100] ;  /* 0x00410000f810783b */ /* 0x000e6c0000000200 */
[----:B------:R-:W1:Y:S06]  /*5f20*/  LDSM.16.M88.4 R60, [R249+0xa100] ;  /* 0x00a10000f93c783b */ /* 0x000e6c0000000200 */
[----:B------:R-:W1:Y:S06]  /*5f30*/  LDSM.16.M88.4 R32, [R248+0x4900] ;  /* 0x00490000f820783b */ /* 0x000e6c0000000200 */
[----:B------:R-:W3:Y:S06]  /*5f40*/  SHFL.IDX PT, R36, R2, RZ, 0x181f ;  /* 0x00181fff02247589 */ /* 0x000eec00000e0000 */
[----:B------:R-:W-:Y:S06]  /*5f50*/  LDSM.16.M88.4 R48, [R248+0x5100] ;  /* 0x00510000f830783b */ /* 0x000fec0000000200 */
[----:B------:R-:W-:Y:S06]  /*5f60*/  LDSM.16.M88.4 R204, [R248+0x5900] ;  /* 0x00590000f8cc783b */ /* 0x000fec0000000200 */
[----:B------:R-:W-:Y:S01]  /*5f70*/  LDSM.16.M88.4 R208, [R245+0x8100] ;  /* 0x00810000f5d0783b */ /* 0x000fe20000000200 */
[-C--:B-1----:R-:W-:Y:S05]  /*5f80*/  HMMA.16816.F32 R4, R64, R16.reuse, RZ ;  /* 0x000000104004723c */ /* 0x082fea00000018ff */
[----:B------:R-:W4:Y:S03]  /*5f90*/  SHFL.IDX PT, R37, R0, RZ, 0x181f ;  /* 0x00181fff00257589 */ /* 0x000f2600000e0000 */
[C---:B------:R-:W-:Y:S03]  /*5fa0*/  HMMA.16816.F32 R8, R60.reuse, R16, RZ ;  /* 0x000000103c08723c */ /* 0x040fe600000018ff */
[----:B------:R-:W-:Y:S06]  /*5fb0*/  SHFL.IDX PT, R52, R2, 0x1, 0x181f ;  /* 0x00381f0002347f89 */ /* 0x000fec00000e0000 */
[----:B------:R-:W-:Y:S01]  /*5fc0*/  LDSM.16.M88.4 R212, [R247] ;  /* 0x00000000f7d4783b */ /* 0x000fe20000000200 */
[-C--:B------:R-:W-:Y:S05]  /*5fd0*/  HMMA.16816.F32 R12, R60, R18.reuse, RZ ;  /* 0x000000123c0c723c */ /* 0x080fea00000018ff */
[----:B------:R-:W-:Y:S03]  /*5fe0*/  SHFL.IDX PT, R3, R0, 0x1, 0x181f ;  /* 0x00381f0000037f89 */ /* 0x000fe600000e0000 */
[C---:B------:R-:W-:Y:S03]  /*5ff0*/  HMMA.16816.F32 R16, R64.reuse, R18, RZ ;  /* 0x000000124010723c */ /* 0x040fe600000018ff */
[----:B------:R-:W-:Y:S05]  /*6000*/  LDSM.16.M88.4 R216, [R245+0xa100] ;  /* 0x00a10000f5d8783b */ /* 0x000fea0000000200 */
[-C--:B------:R-:W-:Y:S01]  /*6010*/  HMMA.16816.F32 R20, R64, R32.reuse, RZ ;  /* 0x000000204014723c */ /* 0x080fe200000018ff */
[----:B------:R-:W-:Y:S06]  /*6020*/  LDSM.16.M88.4 R220, [R237] ;  /* 0x00000000eddc783b */ /* 0x000fec0000000200 */
[----:B------:R-:W-:Y:S01]  /*6030*/  LDSM.16.M88.4 R224, [R236] ;  /* 0x00000000ece0783b */ /* 0x000fe20000000200 */
[C---:B------:R-:W-:Y:S05]  /*6040*/  HMMA.16816.F32 R24, R60.reuse, R32, RZ ;  /* 0x000000203c18723c */ /* 0x040fea00000018ff */
[----:B------:R-:W-:Y:S03]  /*6050*/  LDSM.16.M88.4 R228, [R235] ;  /* 0x00000000ebe4783b */ /* 0x000fe60000000200 */
[-C--:B------:R-:W-:Y:S03]  /*6060*/  HMMA.16816.F32 R28, R60, R34.reuse, RZ ;  /* 0x000000223c1c723c */ /* 0x080fe600000018ff */
[----:B------:R-:W1:Y:S05]  /*6070*/  SHFL.IDX PT, R44, R2, 0x2, 0x181f ;  /* 0x00581f00022c7f89 */ /* 0x000e6a00000e0000 */
[C---:B------:R-:W-:Y:S01]  /*6080*/  HMMA.16816.F32 R32, R64.reuse, R34, RZ ;  /* 0x000000224020723c */ /* 0x040fe200000018ff */
[----:B------:R-:W1:Y:S06]  /*6090*/  SHFL.IDX PT, R40, R0, 0x2, 0x181f ;  /* 0x00581f0000287f89 */ /* 0x000e6c00000e0000 */
[----:B------:R-:W1:Y:S06]  /*60a0*/  SHFL.IDX PT, R2, R2, 0x3, 0x181f ;  /* 0x00781f0002027f89 */ /* 0x000e6c00000e0000 */
[----:B------:R-:W1:Y:S01]  /*60b0*/  SHFL.IDX PT, R0, R0, 0x3, 0x181f ;  /* 0x00781f0000007f89 */ /* 0x000e6200000e0000 */
[-C--:B---3--:R-:W-:Y:S05]  /*60c0*/  IADD3 R38, P5, R36, R58.reuse, RZ ;  /* 0x0000003a24267210 */ /* 0x088fea0007fbe0ff */
[C-C-:B----4-:R-:W-:Y:S01]  /*60d0*/  IMAD.X R39, R37.reuse, 0x1, R57.reuse, P5 ;  /* 0x0000000125277824 */ /* 0x150fe200028e0639 */
[----:B-1----:R-:W-:Y:S04]  /*60e0*/  IADD3 R46, P5, R44, R58, RZ ;  /* 0x0000003a2c2e7210 */ /* 0x002fe80007fbe0ff */
[----:B------:R1:W-:Y:S01]  /*60f0*/  LDGSTS.E.BYPASS.LTC128B.128 [R54], [R38.64], !P4 ;  /* 0x0000000026367fae */ /* 0x0003e2000e101d4c */
[----:B-----5:R-:W-:Y:S01]  /*6100*/  IADD3 R36, P2, R36, R56, RZ ;  /* 0x0000003824247210 */ /* 0x020fe20007f5e0ff */
[----:B------:R-:W-:Y:S04]  /*6110*/  IMAD.X R47, R40, 0x1, R57, P5 ;  /* 0x00000001282f7824 */ /* 0x000fe800028e0639 */
[----:B--2---:R-:W-:Y:S01]  /*6120*/  IMAD.X R37, R37, 0x1, R55, P2 ;  /* 0x0000000125257824 */ /* 0x004fe200010e0637 */
[C---:B------:R-:W-:Y:S02]  /*6130*/  IADD3 R42, P2, R52.reuse, R58, RZ ;  /* 0x0000003a342a7210 */ /* 0x040fe40007f5e0ff */
[-C--:B------:R-:W-:Y:S02]  /*6140*/  IADD3 R52, P6, R52, R56.reuse, RZ ;  /* 0x0000003834347210 */ /* 0x080fe40007fde0ff */
[----:B------:R1:W-:Y:S01]  /*6150*/  LDGSTS.E.BYPASS.LTC128B.128 [R54+0x2000], [R36.64], !P3 ;  /* 0x0200000024367fae */ /* 0x0003e2000d901d4c */
[C---:B------:R-:W-:Y:S01]  /*6160*/  IMAD.X R43, R3.reuse, 0x1, R57, P2 ;  /* 0x00000001032b7824 */ /* 0x040fe200010e0639 */
[----:B------:R-:W-:Y:S01]  /*6170*/  IADD3 R44, P2, R44, R56, RZ ;  /* 0x000000382c2c7210 */ /* 0x000fe20007f5e0ff */
[--C-:B------:R-:W-:Y:S03]  /*6180*/  IMAD.X R53, R3, 0x1, R55.reuse, P6 ;  /* 0x0000000103357824 */ /* 0x100fe600030e0637 */
[----:B------:R2:W-:Y:S01]  /*6190*/  LDGSTS.E.BYPASS.LTC128B.128 [R54+0x800], [R42.64], !P4 ;  /* 0x008000002a367fae */ /* 0x0005e2000e101d4c */
[----:B------:R-:W-:Y:S05]  /*61a0*/  IMAD.X R45, R40, 0x1, R55, P2 ;  /* 0x00000001282d7824 */ /* 0x000fea00010e0637 */
[----:B------:R3:W-:Y:S06]  /*61b0*/  LDGSTS.E.BYPASS.LTC128B.128 [R54+0x2800], [R52.64], !P3 ;  /* 0x0280000034367fae */ /* 0x0007ec000d901d4c */
[----:B------:R4:W-:Y:S06]  /*61c0*/  LDGSTS.E.BYPASS.LTC128B.128 [R54+0x1000], [R46.64], !P4 ;  /* 0x010000002e367fae */ /* 0x0009ec000e101d4c */
[----:B------:R4:W-:Y:S01]  /*61d0*/  LDGSTS.E.BYPASS.LTC128B.128 [R54+0x3000], [R44.64], !P3 ;  /* 0x030000002c367fae */ /* 0x0009e2000d901d4c */
[-C--:B-1----:R-:W-:Y:S08]  /*61e0*/  HMMA.16816.F32 R36, R64, R48.reuse, RZ ;  /* 0x000000304024723c */ /* 0x082ff000000018ff */
[C---:B--2---:R-:W-:Y:S07]  /*61f0*/  HMMA.16816.F32 R40, R60.reuse, R48, RZ ;  /* 0x000000303c28723c */ /* 0x044fee00000018ff */
[----:B------:R-:W-:Y:S05]  /*6200*/  IADD3 R48, P2, R2, R58, RZ ;  /* 0x0000003a02307210 */ /* 0x000fea0007f5e0ff */
[----:B------:R-:W-:Y:S01]  /*6210*/  IMAD.X R49, R0, 0x1, R57, P2 ;  /* 0x0000000100317824 */ /* 0x000fe200010e0639 */
[----:B------:R-:W-:Y:S01]  /*6220*/  IADD3 R2, P2, R2, R56, RZ ;  /* 0x0000003802027210 */ /* 0x000fe20007f5e0ff */
[-C--:B----4-:R-:W-:Y:S03]  /*6230*/  HMMA.16816.F32 R44, R60, R50.reuse, RZ ;  /* 0x000000323c2c723c */ /* 0x090fe600000018ff */
[----:B------:R1:W-:Y:S01]  /*6240*/  LDGSTS.E.BYPASS.LTC128B.128 [R54+0x1800], [R48.64], !P4 ;  /* 0x0180000030367fae */ /* 0x0003e2000e101d4c */
[----:B------:R-:W-:Y:S01]  /*6250*/  IMAD.X R3, R0, 0x1, R55, P2 ;  /* 0x0000000100037824 */ /* 0x000fe200010e0637 */
[----:B------:R-:W-:Y:S04]  /*6260*/  PLOP3.LUT P2, PT, PT, PT, UP0, 0x80, 0x0 ;  /* 0x000000000000781c */ /* 0x000fe80003f4f008 */
[----:B------:R3:W-:Y:S06]  /*6270*/  LDGSTS.E.BYPASS.LTC128B.128 [R54+0x3800], [R2.64], !P3 ;  /* 0x0380000002367fae */ /* 0x0007ec000d901d4c */
[----:B------:R-:W0:Y:S01]  /*6280*/  LDGDEPBAR ;  /* 0x00000000000079af */ /* 0x000e220000000000 */
[C---:B-1----:R-:W-:Y:S08]  /*6290*/  HMMA.16816.F32 R48, R64.reuse, R50, RZ ;  /* 0x000000324030723c */ /* 0x042ff000000018ff */
[-C--:B---3--:R-:W-:Y:S08]  /*62a0*/  HMMA.16816.F32 R52, R64, R204.reuse, RZ ;  /* 0x000000cc4034723c */ /* 0x088ff000000018ff */
[C---:B------:R-:W-:Y:S08]  /*62b0*/  HMMA.16816.F32 R56, R60.reuse, R204, RZ ;  /* 0x000000cc3c38723c */ /* 0x040ff000000018ff */
[-C--:B------:R-:W-:Y:S08]  /*62c0*/  HMMA.16816.F32 R60, R60, R206.reuse, RZ ;  /* 0x000000ce3c3c723c */ /* 0x080ff000000018ff */
[----:B------:R-:W-:Y:S01]  /*62d0*/  HMMA.16816.F32 R64, R64, R206, RZ ;  /* 0x000000ce4040723c */ /* 0x000fe200000018ff */
[----:B------:R-:W-:Y:S07]  /*62e0*/  LDSM.16.M88.4 R204, [R244+0x8100] ;  /* 0x00810000f4cc783b */ /* 0x000fee0000000200 */
[-C--:B------:R-:W-:Y:S08]  /*62f0*/  HMMA.16816.F32 R4, R208, R212.reuse, R4 ;  /* 0x000000d4d004723c */ /* 0x080ff00000001804 */
[C---:B------:R-:W-:Y:S08]  /*6300*/  HMMA.16816.F32 R8, R216.reuse, R212, R8 ;  /* 0x000000d4d808723c */ /* 0x040ff00000001808 */
[-C--:B------:R-:W-:Y:S08]  /*6310*/  HMMA.16816.F32 R12, R216, R214.reuse, R12 ;  /* 0x000000d6d80c723c */ /* 0x080ff0000000180c */
[C---:B------:R-:W-:Y:S01]  /*6320*/  HMMA.16816.F32 R16, R208.reuse, R214, R16 ;  /* 0x000000d6d010723c */ /* 0x040fe20000001810 */
[----:B------:R-:W1:Y:S07]  /*6330*/  LDSM.16.M88.4 R212, [R243+0x4100] ;  /* 0x00410000f3d4783b */ /* 0x000e6e0000000200 */
[-C--:B------:R-:W-:Y:S08]  /*6340*/  HMMA.16816.F32 R20, R208, R220.reuse, R20 ;  /* 0x000000dcd014723c */ /* 0x080ff00000001814 */
[C---:B------:R-:W-:Y:S08]  /*6350*/  HMMA.16816.F32 R24, R216.reuse, R220, R24 ;  /* 0x000000dcd818723c */ /* 0x040ff00000001818 */
[-C--:B------:R-:W-:Y:S08]  /*6360*/  HMMA.16816.F32 R28, R216, R222.reuse, R28 ;  /* 0x000000ded81c723c */ /* 0x080ff0000000181c */
[C---:B------:R-:W-:Y:S01]  /*6370*/  HMMA.16816.F32 R32, R208.reuse, R222, R32 ;  /* 0x000000ded020723c */ /* 0x040fe20000001820 */
[----:B------:R-:W2:Y:S07]  /*6380*/  LDSM.16.M88.4 R220, [R244+0xa100] ;  /* 0x00a10000f4dc783b */ /* 0x000eae0000000200 */
[-C--:B------:R-:W-:Y:S08]  /*6390*/  HMMA.16816.F32 R36, R208, R224.reuse, R36 ;  /* 0x000000e0d024723c */ /* 0x080ff00000001824 */
[C---:B------:R-:W-:Y:S08]  /*63a0*/  HMMA.16816.F32 R40, R216.reuse, R224, R40 ;  /* 0x000000e0d828723c */ /* 0x040ff00000001828 */
[-C--:B------:R-:W-:Y:S08]  /*63b0*/  HMMA.16816.F32 R44, R216, R226.reuse, R44 ;  /* 0x000000e2d82c723c */ /* 0x080ff0000000182c */
[C---:B------:R-:W-:Y:S01]  /*63c0*/  HMMA.16816.F32 R48, R208.reuse, R226, R48 ;  /* 0x000000e2d030723c */ /* 0x040fe20000001830 */
[----:B------:R-:W-:Y:S07]  /*63d0*/  LDSM.16.M88.4 R224, [R243+0x5900] ;  /* 0x00590000f3e0783b */ /* 0x000fee0000000200 */
[-C--:B------:R-:W-:Y:S08]  /*63e0*/  HMMA.16816.F32 R52, R208, R228.reuse, R52 ;  /* 0x000000e4d034723c */ /* 0x080ff00000001834 */
[C---:B------:R-:W-:Y:S08]  /*63f0*/  HMMA.16816.F32 R56, R216.reuse, R228, R56 ;  /* 0x000000e4d838723c */ /* 0x040ff00000001838 */
[-C--:B------:R-:W-:Y:S01]  /*6400*/  HMMA.16816.F32 R60, R216, R230.reuse, R60 ;  /* 0x000000e6d83c723c */ /* 0x080fe2000000183c */
[----:B------:R-:W-:Y:S07]  /*6410*/  LDSM.16.M88.4 R216, [R243+0x5100] ;  /* 0x00510000f3d8783b */ /* 0x000fee0000000200 */
[----:B------:R-:W-:Y:S01]  /*6420*/  HMMA.16816.F32 R64, R208, R230, R64 ;  /* 0x000000e6d040723c */ /* 0x000fe20000001840 */
[----:B------:R-:W3:Y:S07]  /*6430*/  LDSM.16.M88.4 R208, [R243+0x4900] ;  /* 0x00490000f3d0783b */ /* 0x000eee0000000200 */
[-C--:B-1----:R-:W-:Y:S08]  /*6440*/  HMMA.16816.F32 R4, R204, R212.reuse, R4 ;  /* 0x000000d4cc04723c */ /* 0x082ff00000001804 */
[C---:B--2---:R-:W-:Y:S08]  /*6450*/  HMMA.16816.F32 R8, R220.reuse, R212, R8 ;  /* 0x000000d4dc08723c */ /* 0x044ff00000001808 */
[-C--:B------:R-:W-:Y:S08]  /*6460*/  HMMA.16816.F32 R12, R220, R214.reuse, R12 ;  /* 0x000000d6dc0c723c */ /* 0x080ff0000000180c */
[C---:B------:R-:W-:Y:S01]  /*6470*/  HMMA.16816.F32 R16, R204.reuse, R214, R16 ;  /* 0x000000d6cc10723c */ /* 0x040fe20000001810 */
[----:B------:R-:W-:Y:S07]  /*6480*/  LDSM.16.M88.4 R212, [R234] ;  /* 0x00000000ead4783b */ /* 0x000fee0000000200 */
[-C--:B---3--:R-:W-:Y:S08]  /*6490*/  HMMA.16816.F32 R20, R204, R208.reuse, R20 ;  /* 0x000000d0cc14723c */ /* 0x088ff00000001814 */
        /* <DEDUP_REMOVED lines=11> */
[-C--:B------:R-:W-:Y:S01]  /*6550*/  HMMA.16816.F32 R60, R220, R226.reuse, R60 ;  /* 0x000000e2dc3c723c */ /* 0x080fe2000000183c */
[----:B------:R-:W-:Y:S07]  /*6560*/  LDSM.16.M88.4 R220, [R234+0x1000] ;  /* 0x00100000eadc783b */ /* 0x000fee0000000200 */
[----:B------:R-:W-:Y:S01]  /*6570*/  HMMA.16816.F32 R64, R204, R226, R64 ;  /* 0x000000e2cc40723c */ /* 0x000fe20000001840 */
[----:B------:R-:W3:Y:S06]  /*6580*/  LDSM.16.M88.4 R204, [R234+0x800] ;  /* 0x00080000eacc783b */ /* 0x000eec0000000200 */
[----:B------:R-:W4:Y:S01]  /*6590*/  LDSM.16.M88.4 R224, [R234+0x1800] ;  /* 0x00180000eae0783b */ /* 0x000f220000000200 */
[-C--:B-1----:R-:W-:Y:S08]  /*65a0*/  HMMA.16816.F32 R4, R208, R212.reuse, R4 ;  /* 0x000000d4d004723c */ /* 0x082ff00000001804 */
[C---:B--2---:R-:W-:Y:S08]  /*65b0*/  HMMA.16816.F32 R8, R216.reuse, R212, R8 ;  /* 0x000000d4d808723c */ /* 0x044ff00000001808 */
[-C--:B------:R-:W-:Y:S08]  /*65c0*/  HMMA.16816.F32 R12, R216, R214.reuse, R12 ;  /* 0x000000d6d80c723c */ /* 0x080ff0000000180c */
[C---:B------:R-:W-:Y:S01]  /*65d0*/  HMMA.16816.F32 R16, R208.reuse, R214, R16 ;  /* 0x000000d6d010723c */ /* 0x040fe20000001810 */
[----:B------:R-:W-:Y:S07]  /*65e0*/  LDSM.16.M88.4 R212, [R248+0x6100] ;  /* 0x00610000f8d4783b */ /* 0x000fee0000000200 */
        /* <DEDUP_REMOVED lines=10> */
[-C--:B----4-:R-:W-:Y:S08]  /*6690*/  HMMA.16816.F32 R52, R208, R224.reuse, R52 ;  /* 0x000000e0d034723c */ /* 0x090ff00000001834 */
        /* <DEDUP_REMOVED lines=24> */
[----:B------:R-:W-:Y:S07]  /*6820*/  LDSM.16.M88.4 R220, [R203] ;  /* 0x00000000cbdc783b */ /* 0x000fee0000000200 */
[----:B------:R-:W-:Y:S01]  /*6830*/  HMMA.16816.F32 R64, R204, R226, R64 ;  /* 0x000000e2cc40723c */ /* 0x000fe20000001840 */
[----:B------:R-:W3:Y:S06]  /*6840*/  LDSM.16.M88.4 R204, [R232] ;  /* 0x00000000e8cc783b */ /* 0x000eec0000000200 */
[----:B------:R-:W4:Y:S01]  /*6850*/  LDSM.16.M88.4 R224, [R202] ;  /* 0x00000000cae0783b */ /* 0x000f220000000200 */
        /* <DEDUP_REMOVED lines=44> */
[-C--:B-1----:R-:W-:Y:S01]  /*6b20*/  HMMA.16816.F32 R4, R208, R212.reuse, R4 ;  /* 0x000000d4d004723c */ /* 0x082fe20000001804 */
[----:B------:R-:W-:Y:S04]  /*6b30*/  DEPBAR.LE SB0, 0x0 ;  /* 0x000080000000791a */ /* 0x000fe80000000000 */
[----:B------:R-:W-:Y:S03]  /*6b40*/  BAR.SYNC.DEFER_BLOCKING 0x0 ;  /* 0x0000000000007b1d */ /* 0x000fe60000010000 */
[C---:B--2---:R-:W-:Y:S08]  /*6b50*/  HMMA.16816.F32 R8, R216.reuse, R212, R8 ;  /* 0x000000d4d808723c */ /* 0x044ff00000001808 */
[-C--:B------:R-:W-:Y:S08]  /*6b60*/  HMMA.16816.F32 R12, R216, R214.reuse, R12 ;  /* 0x000000d6d80c723c */ /* 0x080ff0000000180c */
[C---:B------:R-:W-:Y:S08]  /*6b70*/  HMMA.16816.F32 R16, R208.reuse, R214, R16 ;  /* 0x000000d6d010723c */ /* 0x040ff00000001810 */
[-C--:B---3--:R-:W-:Y:S08]  /*6b80*/  HMMA.16816.F32 R20, R208, R204.reuse, R20 ;  /* 0x000000ccd014723c */ /* 0x088ff00000001814 */
[C---:B------:R-:W-:Y:S08]  /*6b90*/  HMMA.16816.F32 R24, R216.reuse, R204, R24 ;  /* 0x000000ccd818723c */ /* 0x040ff00000001818 */
[-C--:B------:R-:W-:Y:S08]  /*6ba0*/  HMMA.16816.F32 R28, R216, R206.reuse, R28 ;  /* 0x000000ced81c723c */ /* 0x080ff0000000181c */
[C---:B------:R-:W-:Y:S08]  /*6bb0*/  HMMA.16816.F32 R32, R208.reuse, R206, R32 ;  /* 0x000000ced020723c */ /* 0x040ff00000001820 */
[-C--:B------:R-:W-:Y:S08]  /*6bc0*/  HMMA.16816.F32 R36, R208, R220.reuse, R36 ;  /* 0x000000dcd024723c */ /* 0x080ff00000001824 */
[C---:B------:R-:W-:Y:S08]  /*6bd0*/  HMMA.16816.F32 R40, R216.reuse, R220, R40 ;  /* 0x000000dcd828723c */ /* 0x040ff00000001828 */
[-C--:B------:R-:W-:Y:S08]  /*6be0*/  HMMA.16816.F32 R44, R216, R222.reuse, R44 ;  /* 0x000000ded82c723c */ /* 0x080ff0000000182c */
[C---:B------:R-:W-:Y:S08]  /*6bf0*/  HMMA.16816.F32 R48, R208.reuse, R222, R48 ;  /* 0x000000ded030723c */ /* 0x040ff00000001830 */
[-C--:B----4-:R-:W-:Y:S08]  /*6c00*/  HMMA.16816.F32 R52, R208, R224.reuse, R52 ;  /* 0x000000e0d034723c */ /* 0x090ff00000001834 */
[C---:B------:R-:W-:Y:S08]  /*6c10*/  HMMA.16816.F32 R56, R216.reuse, R224, R56 ;  /* 0x000000e0d838723c */ /* 0x040ff00000001838 */
[-C--:B------:R-:W-:Y:S08]  /*6c20*/  HMMA.16816.F32 R60, R216, R226.reuse, R60 ;  /* 0x000000e2d83c723c */ /* 0x080ff0000000183c */
[----:B------:R-:W-:Y:S01]  /*6c30*/  HMMA.16816.F32 R64, R208, R226, R64 ;  /* 0x000000e2d040723c */ /* 0x000fe20000001840 */
[----:B------:R-:W-:-:S07]  /*6c40*/  @P2 BRA `(.L_x_155) ;  /* 0xffffed5000002947 */ /* 0x000fce000383ffff */
.L_x_154:
[----:B------:R-:W-:Y:S01]  /*6c50*/  FMNMX.FTZ R201, R8, R198, !PT ;  /* 0x000000c608c97209 */ /* 0x000fe20007810000 */
[----:B------:R-:W0:Y:S01]  /*6c60*/  LDGDEPBAR ;  /* 0x00000000000079af */ /* 0x000e220000000000 */
[----:B--2---:R-:W-:Y:S01]  /*6c70*/  FMNMX.FTZ R205, R4, R199, !PT ;  /* 0x000000c704cd7209 */ /* 0x004fe20007810000 */
[----:B------:R-:W-:Y:S01]  /*6c80*/  UISETP.GT.AND UP0, UPT, UR6, UR7, UPT ;  /* 0x000000070600728c */ /* 0x000fe2000bf04270 */
[----:B------:R-:W-:Y:S01]  /*6c90*/  FMNMX.FTZ R201, R9, R201, !PT ;  /* 0x000000c909c97209 */ /* 0x000fe20007810000 */
[----:B------:R-:W-:Y:S01]  /*6ca0*/  UIADD3 UR6, UR6, -0x1, URZ ;  /* 0xffffffff06067890 */ /* 0x000fe2000fffe03f */
        /* <DEDUP_REMOVED lines=30> */
[----:B------:R-:W1:Y:S01]  /*6e90*/  SHFL.BFLY PT, R2, R201, 0x2, 0x1f ;  /* 0x0c401f00c9027f89 */ /* 0x000e6200000e0000 */
        /* <DEDUP_REMOVED lines=16> */
[----:B-1----:R-:W-:Y:S02]  /*6fa0*/  FMNMX.FTZ R201, R201, R2, !PT ;  /* 0x00000002c9c97209 */ /* 0x002fe40007810000 */
        /* <DEDUP_REMOVED lines=14> */
[----:B------:R-:W2:Y:S01]  /*7090*/  SHFL.BFLY PT, R196, R205, 0x2, 0x1f ;  /* 0x0c401f00cdc47f89 */ /* 0x000ea200000e0000 */
[----:B------:R-:W-:Y:S02]  /*70a0*/  PLOP3.LUT P2, PT, PT, PT, UP0, 0x80, 0x0 ;  /* 0x000000000000781c */ /* 0x000fe40003f4f008 */
[----:B------:R-:W-:Y:S02]  /*70b0*/  FMNMX.FTZ R0, R62, R0, !PT ;  /* 0x000000003e007209 */ /* 0x000fe40007810000 */
[----:B-1----:R-:W-:Y:S02]  /*70c0*/  FMNMX.FTZ R2, R201, R2, !PT ;  /* 0x00000002c9027209 */ /* 0x002fe40007810000 */
[----:B------:R-:W-:Y:S01]  /*70d0*/  FMNMX.FTZ R0, R63, R0, !PT ;  /* 0x000000003f007209 */ /* 0x000fe20007810000 */
[----:B------:R-:W1:Y:S02]  /*70e0*/  SHFL.BFLY PT, R3, R204, 0x2, 0x1f ;  /* 0x0c401f00cc037f89 */ /* 0x000e6400000e0000 */
[C---:B------:R-:W-:Y:S02]  /*70f0*/  FMUL.FTZ R206, R2.reuse, c[0x0][0x2d0] ;  /* 0x0000b40002ce7a20 */ /* 0x040fe40000410000 */
[----:B------:R-:W-:Y:S02]  /*7100*/  FADD.FTZ R198, -R2, R198 ;  /* 0x000000c602c67221 */ /* 0x000fe40000010100 */
[--C-:B------:R-:W-:Y:S02]  /*7110*/  FFMA.FTZ R229, R8, c[0x0][0x2d0], -R206.reuse ;  /* 0x0000b40008e57a23 */ /* 0x100fe400000108ce */
[----:B------:R-:W3:Y:S01]  /*7120*/  SHFL.BFLY PT, R201, R0, 0x2, 0x1f ;  /* 0x0c401f0000c97f89 */ /* 0x000ee200000e0000 */
[--C-:B------:R-:W-:Y:S02]  /*7130*/  FFMA.FTZ R226, R9, c[0x0][0x2d0], -R206.reuse ;  /* 0x0000b40009e27a23 */ /* 0x100fe400000108ce */
[--C-:B------:R-:W-:Y:S01]  /*7140*/  FFMA.FTZ R212, R12, c[0x0][0x2d0], -R206.reuse ;  /* 0x0000b4000cd47a23 */ /* 0x100fe200000108ce */
[----:B------:R-:W-:Y:S01]  /*7150*/  MUFU.EX2 R229, R229 ;  /* 0x000000e500e57308 */ /* 0x000fe20000000800 */
[----:B------:R-:W-:Y:S02]  /*7160*/  FFMA.FTZ R213, R13, c[0x0][0x2d0], -R206 ;  /* 0x0000b4000dd57a23 */ /* 0x000fe400000108ce */
[----:B------:R-:W-:Y:S01]  /*7170*/  FMUL.FTZ R198, R198, c[0x0][0x2d0] ;  /* 0x0000b400c6c67a20 */ /* 0x000fe20000410000 */
[----:B--2---:R-:W-:Y:S05]  /*7180*/  FMNMX.FTZ R205, R205, R196, !PT ;  /* 0x000000c4cdcd7209 */ /* 0x004fea0007810000 */
[----:B------:R-:W2:Y:S01]  /*7190*/  SHFL.BFLY PT, R196, R205, 0x1, 0x1f ;  /* 0x0c201f00cdc47f89 */ /* 0x000ea200000e0000 */
[----:B------:R-:W4:Y:S01]  /*71a0*/  MUFU.EX2 R198, R198 ;  /* 0x000000c600c67308 */ /* 0x000f220000000800 */
[----:B-1----:R-:W-:Y:S06]  /*71b0*/  FMNMX.FTZ R204, R204, R3, !PT ;  /* 0x00000003cccc7209 */ /* 0x002fec0007810000 */
[----:B------:R-:W1:Y:S01]  /*71c0*/  SHFL.BFLY PT, R3, R204, 0x1, 0x1f ;  /* 0x0c201f00cc037f89 */ /* 0x000e6200000e0000 */
[----:B---3--:R-:W-:Y:S02]  /*71d0*/  FMNMX.FTZ R201, R0, R201, !PT ;  /* 0x000000c900c97209 */ /* 0x008fe40007810000 */
[----:B------:R-:W3:Y:S05]  /*71e0*/  MUFU.EX2 R226, R226 ;  /* 0x000000e200e27308 */ /* 0x000eea0000000800 */
[----:B------:R-:W5:Y:S05]  /*71f0*/  SHFL.BFLY PT, R0, R201, 0x1, 0x1f ;  /* 0x0c201f00c9007f89 */ /* 0x000f6a00000e0000 */
[----:B------:R-:W-:Y:S01]  /*7200*/  MUFU.EX2 R212, R212 ;  /* 0x000000d400d47308 */ /* 0x000fe20000000800 */
[----:B--2---:R-:W-:Y:S01]  /*7210*/  FMNMX.FTZ R196, R205, R196, !PT ;  /* 0x000000c4cdc47209 */ /* 0x004fe20007810000 */
[C---:B----4-:R-:W-:Y:S02]  /*7220*/  FMUL.FTZ R8, R198.reuse, R188 ;  /* 0x000000bcc6087220 */ /* 0x050fe40000410000 */
[----:B------:R-:W-:Y:S02]  /*7230*/  FMUL.FTZ R9, R198, R189 ;  /* 0x000000bdc6097220 */ /* 0x000fe40000410000 */
[C---:B------:R-:W-:Y:S02]  /*7240*/  FADD.FTZ R199, -R196.reuse, R199 ;  /* 0x000000c7c4c77221 */ /* 0x040fe40000010100 */
[----:B------:R-:W-:Y:S01]  /*7250*/  FMUL.FTZ R216, R196, c[0x0][0x2d0] ;  /* 0x0000b400c4d87a20 */ /* 0x000fe20000410000 */
[----:B-1----:R-:W-:Y:S01]  /*7260*/  FMNMX.FTZ R3, R204, R3, !PT ;  /* 0x00000003cc037209 */ /* 0x002fe20007810000 */
[----:B------:R-:W-:Y:S01]  /*7270*/  FMUL.FTZ R199, R199, c[0x0][0x2d0] ;  /* 0x0000b400c7c77a20 */ /* 0x000fe20000410000 */
[----:B------:R-:W1:Y:S01]  /*7280*/  LDSM.16.MT88.4 R204, [R246+0x100] ;  /* 0x00010000f6cc783b */ /* 0x000e620000004200 */
[----:B------:R-:W-:Y:S01]  /*7290*/  FFMA.FTZ R208, R16, c[0x0][0x2d0], -R216 ;  /* 0x0000b40010d07a23 */ /* 0x000fe200000108d8 */
[----:B------:R-:W-:Y:S01]  /*72a0*/  MUFU.EX2 R213, R213 ;  /* 0x000000d500d57308 */ /* 0x000fe20000000800 */
[C---:B------:R-:W-:Y:S01]  /*72b0*/  FADD.FTZ R200, -R3.reuse, R200 ;  /* 0x000000c803c87221 */ /* 0x040fe20000010100 */
[----:B---3--:R-:W-:Y:S01]  /*72c0*/  F2FP.PACK_AB R188, R226, R229 ;  /* 0x000000e5e2bc723e */ /* 0x008fe200000000ff */
[----:B------:R-:W-:Y:S01]  /*72d0*/  FMUL.FTZ R218, R3, c[0x0][0x2d0] ;  /* 0x0000b40003da7a20 */ /* 0x000fe20000410000 */
[----:B-----5:R-:W-:Y:S01]  /*72e0*/  FMNMX.FTZ R0, R0, R201, !PT ;  /* 0x000000c900007209 */ /* 0x020fe20007810000 */
[----:B------:R-:W-:Y:S02]  /*72f0*/  FMUL.FTZ R200, R200, c[0x0][0x2d0] ;  /* 0x0000b400c8c87a20 */ /* 0x000fe40000410000 */
[----:B------:R-:W-:Y:S02]  /*7300*/  FFMA.FTZ R209, R17, c[0x0][0x2d0], -R216 ;  /* 0x0000b40011d17a23 */ /* 0x000fe400000108d8 */
[--C-:B------:R-:W-:Y:S01]  /*7310*/  FFMA.FTZ R210, R18, c[0x0][0x2d0], -R218.reuse ;  /* 0x0000b40012d27a23 */ /* 0x100fe200000108da */
[----:B------:R-:W2:Y:S01]  /*7320*/  MUFU.EX2 R199, R199 ;  /* 0x000000c700c77308 */ /* 0x000ea20000000800 */
[----:B------:R-:W-:Y:S02]  /*7330*/  FFMA.FTZ R211, R19, c[0x0][0x2d0], -R218 ;  /* 0x0000b40013d37a23 */ /* 0x000fe400000108da */
[--C-:B------:R-:W-:Y:S02]  /*7340*/  FFMA.FTZ R224, R4, c[0x0][0x2d0], -R216.reuse ;  /* 0x0000b40004e07a23 */ /* 0x100fe400000108d8 */
[----:B------:R-:W-:Y:S02]  /*7350*/  FFMA.FTZ R225, R5, c[0x0][0x2d0], -R216 ;  /* 0x0000b40005e17a23 */ /* 0x000fe400000108d8 */
[--C-:B------:R-:W-:Y:S02]  /*7360*/  FFMA.FTZ R227, R6, c[0x0][0x2d0], -R218.reuse ;  /* 0x0000b40006e37a23 */ /* 0x100fe400000108da */
[----:B------:R-:W-:Y:S01]  /*7370*/  FFMA.FTZ R223, R7, c[0x0][0x2d0], -R218 ;  /* 0x0000b40007df7a23 */ /* 0x000fe200000108da */
[----:B------:R-:W3:Y:S01]  /*7380*/  MUFU.EX2 R200, R200 ;  /* 0x000000c800c87308 */ /* 0x000ee20000000800 */
[C---:B------:R-:W-:Y:S02]  /*7390*/  FMUL.FTZ R231, R0.reuse, c[0x0][0x2d0] ;  /* 0x0000b40000e77a20 */ /* 0x040fe40000410000 */
[----:B------:R-:W-:Y:S02]  /*73a0*/  FADD.FTZ R197, -R0, R197 ;  /* 0x000000c500c57221 */ /* 0x000fe40000010100 */
[--C-:B------:R-:W-:Y:S02]  /*73b0*/  FFMA.FTZ R230, R10, c[0x0][0x2d0], -R231.reuse ;  /* 0x0000b4000ae67a23 */ /* 0x100fe400000108e7 */
[----:B------:R-:W-:Y:S02]  /*73c0*/  FMUL.FTZ R197, R197, c[0x0][0x2d0] ;  /* 0x0000b400c5c57a20 */ /* 0x000fe40000410000 */
[--C-:B------:R-:W-:Y:S01]  /*73d0*/  FFMA.FTZ R228, R11, c[0x0][0x2d0], -R231.reuse ;  /* 0x0000b4000be47a23 */ /* 0x100fe200000108e7 */
[----:B------:R-:W-:Y:S01]  /*73e0*/  MUFU.EX2 R225, R225 ;  /* 0x000000e100e17308 */ /* 0x000fe20000000800 */
[--C-:B------:R-:W-:Y:S02]  /*73f0*/  FFMA.FTZ R214, R14, c[0x0][0x2d0], -R231.reuse ;  /* 0x0000b4000ed67a23 */ /* 0x100fe400000108e7 */
[--C-:B------:R-:W-:Y:S02]  /*7400*/  FFMA.FTZ R201, R15, c[0x0][0x2d0], -R231.reuse ;  /* 0x0000b4000fc97a23 */ /* 0x100fe400000108e7 */
[C---:B--2---:R-:W-:Y:S02]  /*7410*/  FMUL.FTZ R16, R199.reuse, R180 ;  /* 0x000000b4c7107220 */ /* 0x044fe40000410000 */
[C---:B------:R-:W-:Y:S02]  /*7420*/  FMUL.FTZ R17, R199.reuse, R181 ;  /* 0x000000b5c7117220 */ /* 0x040fe40000410000 */
[C---:B------:R-:W-:Y:S01]  /*7430*/  FMUL.FTZ R4, R199.reuse, R192 ;  /* 0x000000c0c7047220 */ /* 0x040fe20000410000 */
[----:B------:R-:W-:Y:S01]  /*7440*/  MUFU.EX2 R223, R223 ;  /* 0x000000df00df7308 */ /* 0x000fe20000000800 */
[C---:B------:R-:W-:Y:S02]  /*7450*/  FMUL.FTZ R5, R199.reuse, R193 ;  /* 0x000000c1c7057220 */ /* 0x040fe40000410000 */
[----:B------:R-:W-:Y:S02]  /*7460*/  FMUL.FTZ R12, R198, R184 ;  /* 0x000000b8c60c7220 */ /* 0x000fe40000410000 */
[C---:B---3--:R-:W-:Y:S02]  /*7470*/  FMUL.FTZ R18, R200.reuse, R182 ;  /* 0x000000b6c8127220 */ /* 0x048fe40000410000 */
[C---:B------:R-:W-:Y:S02]  /*7480*/  FMUL.FTZ R19, R200.reuse, R183 ;  /* 0x000000b7c8137220 */ /* 0x040fe40000410000 */
[----:B------:R-:W2:Y:S01]  /*7490*/  LDSM.16.MT88.4 R180, [R240+0x100] ;  /* 0x00010000f0b4783b */ /* 0x000ea20000004200 */
[----:B------:R-:W3:Y:S01]  /*74a0*/  MUFU.EX2 R224, R224 ;  /* 0x000000e000e07308 */ /* 0x000ee20000000800 */
[C---:B------:R-:W-:Y:S02]  /*74b0*/  FMUL.FTZ R6, R200.reuse, R194 ;  /* 0x000000c2c8067220 */ /* 0x040fe40000410000 */
[----:B------:R-:W-:Y:S02]  /*74c0*/  FMUL.FTZ R7, R200, R195 ;  /* 0x000000c3c8077220 */ /* 0x000fe40000410000 */
[----:B------:R-:W-:Y:S02]  /*74d0*/  FMUL.FTZ R13, R198, R185 ;  /* 0x000000b9c60d7220 */ /* 0x000fe40000410000 */
[C---:B------:R-:W-:Y:S02]  /*74e0*/  FMUL.FTZ R68, R199.reuse, R68 ;  /* 0x00000044c7447220 */ /* 0x040fe40000410000 */
[C---:B------:R-:W-:Y:S01]  /*74f0*/  FMUL.FTZ R69, R199.reuse, R69 ;  /* 0x00000045c7457220 */ /* 0x040fe20000410000 */
[----:B------:R-:W-:Y:S01]  /*7500*/  MUFU.EX2 R208, R208 ;  /* 0x000000d000d07308 */ /* 0x000fe20000000800 */
[C---:B------:R-:W-:Y:S02]  /*7510*/  FMUL.FTZ R70, R200.reuse, R70 ;  /* 0x00000046c8467220 */ /* 0x040fe40000410000 */
[----:B------:R-:W-:Y:S02]  /*7520*/  FMUL.FTZ R71, R200, R71 ;  /* 0x00000047c8477220 */ /* 0x000fe40000410000 */
[C---:B------:R-:W-:Y:S02]  /*7530*/  FMUL.FTZ R72, R198.reuse, R72 ;  /* 0x00000048c6487220 */ /* 0x040fe40000410000 */
[C---:B------:R-:W-:Y:S02]  /*7540*/  FMUL.FTZ R73, R198.reuse, R73 ;  /* 0x00000049c6497220 */ /* 0x040fe40000410000 */
[C---:B------:R-:W-:Y:S01]  /*7550*/  FMUL.FTZ R76, R198.reuse, R76 ;  /* 0x0000004cc64c7220 */ /* 0x040fe20000410000 */
[----:B------:R-:W4:Y:S01]  /*7560*/  MUFU.EX2 R209, R209 ;  /* 0x000000d100d17308 */ /* 0x000f220000000800 */
[----:B------:R-:W-:Y:S02]  /*7570*/  FMUL.FTZ R77, R198, R77 ;  /* 0x0000004dc64d7220 */ /* 0x000fe40000410000 */
[----:B------:R-:W-:Y:S01]  /*7580*/  FMUL.FTZ R80, R199, R80 ;  /* 0x00000050c7507220 */ /* 0x000fe20000410000 */
[----:B---3--:R-:W-:Y:S01]  /*7590*/  F2FP.PACK_AB R192, R225, R224 ;  /* 0x000000e0e1c0723e */ /* 0x008fe200000000ff */
[C---:B------:R-:W-:Y:S02]  /*75a0*/  FMUL.FTZ R81, R199.reuse, R81 ;  /* 0x00000051c7517220 */ /* 0x040fe40000410000 */
[C---:B------:R-:W-:Y:S02]  /*75b0*/  FMUL.FTZ R82, R200.reuse, R82 ;  /* 0x00000052c8527220 */ /* 0x040fe40000410000 */
[C---:B------:R-:W-:Y:S01]  /*75c0*/  FMUL.FTZ R83, R200.reuse, R83 ;  /* 0x00000053c8537220 */ /* 0x040fe20000410000 */
[----:B------:R-:W3:Y:S01]  /*75d0*/  MUFU.EX2 R227, R227 ;  /* 0x000000e300e37308 */ /* 0x000ee20000000800 */
[C---:B------:R-:W-:Y:S02]  /*75e0*/  FMUL.FTZ R84, R199.reuse, R84 ;  /* 0x00000054c7547220 */ /* 0x040fe40000410000 */
[----:B------:R-:W-:Y:S02]  /*75f0*/  FMUL.FTZ R85, R199, R85 ;  /* 0x00000055c7557220 */ /* 0x000fe40000410000 */
[C---:B------:R-:W-:Y:S02]  /*7600*/  FMUL.FTZ R86, R200.reuse, R86 ;  /* 0x00000056c8567220 */ /* 0x040fe40000410000 */
[----:B------:R-:W-:Y:S02]  /*7610*/  FMUL.FTZ R87, R200, R87 ;  /* 0x00000057c8577220 */ /* 0x000fe40000410000 */
[C---:B------:R-:W-:Y:S01]  /*7620*/  FMUL.FTZ R88, R198.reuse, R88 ;  /* 0x00000058c6587220 */ /* 0x040fe20000410000 */
[----:B------:R-:W-:Y:S01]  /*7630*/  MUFU.EX2 R210, R210 ;  /* 0x000000d200d27308 */ /* 0x000fe20000000800 */
[C---:B------:R-:W-:Y:S02]  /*7640*/  FMUL.FTZ R89, R198.reuse, R89 ;  /* 0x00000059c6597220 */ /* 0x040fe40000410000 */
[C---:B------:R-:W-:Y:S01]  /*7650*/  FMUL.FTZ R92, R198.reuse, R92 ;  /* 0x0000005cc65c7220 */ /* 0x040fe20000410000 */
[----:B----4-:R-:W-:Y:S01]  /*7660*/  F2FP.PACK_AB R194, R209, R208 ;  /* 0x000000d0d1c2723e */ /* 0x010fe200000000ff */
[----:B------:R-:W-:Y:S02]  /*7670*/  FMUL.FTZ R93, R198, R93 ;  /* 0x0000005dc65d7220 */ /* 0x000fe40000410000 */
[C---:B------:R-:W-:Y:S02]  /*7680*/  FMUL.FTZ R96, R199.reuse, R96 ;  /* 0x00000060c7607220 */ /* 0x040fe40000410000 */
[----:B------:R-:W-:Y:S01]  /*7690*/  FMUL.FTZ R97, R199, R97 ;  /* 0x00000061c7617220 */ /* 0x000fe20000410000 */
[----:B------:R-:W4:Y:S01]  /*76a0*/  MUFU.EX2 R211, R211 ;  /* 0x000000d300d37308 */ /* 0x000f220000000800 */
[C---:B------:R-:W-:Y:S02]  /*76b0*/  FMUL.FTZ R98, R200.reuse, R98 ;  /* 0x00000062c8627220 */ /* 0x040fe40000410000 */
[C---:B------:R-:W-:Y:S01]  /*76c0*/  FMUL.FTZ R99, R200.reuse, R99 ;  /* 0x00000063c8637220 */ /* 0x040fe20000410000 */
[----:B---3--:R-:W-:Y:S01]  /*76d0*/  F2FP.PACK_AB R193, R223, R227 ;  /* 0x000000e3dfc1723e */ /* 0x008fe200000000ff */
[C---:B------:R-:W-:Y:S02]  /*76e0*/  FMUL.FTZ R100, R199.reuse, R100 ;  /* 0x00000064c7647220 */ /* 0x040fe40000410000 */
[C---:B------:R-:W-:Y:S02]  /*76f0*/  FMUL.FTZ R101, R199.reuse, R101 ;  /* 0x00000065c7657220 */ /* 0x040fe40000410000 */
[C---:B------:R-:W-:Y:S01]  /*7700*/  FMUL.FTZ R102, R200.reuse, R102 ;  /* 0x00000066c8667220 */ /* 0x040fe20000410000 */
[----:B------:R-:W3:Y:S01]  /*7710*/  MUFU.EX2 R197, R197 ;  /* 0x000000c500c57308 */ /* 0x000ee20000000800 */
[----:B------:R-:W-:Y:S02]  /*7720*/  FMUL.FTZ R103, R200, R103 ;  /* 0x00000067c8677220 */ /* 0x000fe40000410000 */
[C---:B------:R-:W-:Y:S02]  /*7730*/  FMUL.FTZ R104, R198.reuse, R104 ;  /* 0x00000068c6687220 */ /* 0x040fe40000410000 */
[C---:B------:R-:W-:Y:S02]  /*7740*/  FMUL.FTZ R105, R198.reuse, R105 ;  /* 0x00000069c6697220 */ /* 0x040fe40000410000 */
[C---:B------:R-:W-:Y:S02]  /*7750*/  FMUL.FTZ R108, R198.reuse, R108 ;  /* 0x0000006cc66c7220 */ /* 0x040fe40000410000 */
[----:B------:R-:W-:Y:S01]  /*7760*/  FMUL.FTZ R109, R198, R109 ;  /* 0x0000006dc66d7220 */ /* 0x000fe20000410000 */
[----:B------:R-:W-:Y:S01]  /*7770*/  MUFU.EX2 R230, R230 ;  /* 0x000000e600e67308 */ /* 0x000fe20000000800 */
[C---:B------:R-:W-:Y:S02]  /*7780*/  FMUL.FTZ R112, R199.reuse, R112 ;  /* 0x00000070c7707220 */ /* 0x040fe40000410000 */
[----:B------:R-:W-:Y:S01]  /*7790*/  FMUL.FTZ R113, R199, R113 ;  /* 0x00000071c7717220 */ /* 0x000fe20000410000 */
[----:B----4-:R-:W-:Y:S01]  /*77a0*/  F2FP.PACK_AB R195, R211, R210 ;  /* 0x000000d2d3c3723e */ /* 0x010fe200000000ff */
[C---:B------:R-:W-:Y:S02]  /*77b0*/  FMUL.FTZ R114, R200.reuse, R114 ;  /* 0x00000072c8727220 */ /* 0x040fe40000410000 */
[----:B------:R-:W-:Y:S02]  /*77c0*/  FMUL.FTZ R115, R200, R115 ;  /* 0x00000073c8737220 */ /* 0x000fe40000410000 */
[----:B------:R-:W-:Y:S01]  /*77d0*/  FMUL.FTZ R116, R199, R116 ;  /* 0x00000074c7747220 */ /* 0x000fe20000410000 */
[----:B------:R-:W4:Y:S01]  /*77e0*/  MUFU.EX2 R228, R228 ;  /* 0x000000e400e47308 */ /* 0x000f220000000800 */
[-C--:B-1----:R-:W-:Y:S05]  /*77f0*/  HMMA.16816.F32 R4, R192, R204.reuse, R4 ;  /* 0x000000ccc004723c */ /* 0x082fea0000001804 */
[----:B---3--:R-:W-:Y:S01]  /*7800*/  FMUL.FTZ R10, R197, R190 ;  /* 0x000000bec50a7220 */ /* 0x008fe20000410000 */
[----:B------:R-:W-:Y:S01]  /*7810*/  F2FP.PACK_AB R190, R213, R212 ;  /* 0x000000d4d5be723e */ /* 0x000fe200000000ff */
[C---:B------:R-:W-:Y:S02]  /*7820*/  FMUL.FTZ R11, R197.reuse, R191 ;  /* 0x000000bfc50b7220 */ /* 0x040fe40000410000 */
[----:B------:R-:W-:Y:S03]  /*7830*/  MUFU.EX2 R214, R214 ;  /* 0x000000d600d67308 */ /* 0x000fe60000000800 */
[C---:B------:R-:W-:Y:S02]  /*7840*/  FMUL.FTZ R14, R197.reuse, R186 ;  /* 0x000000bac50e7220 */ /* 0x040fe40000410000 */
[C---:B------:R-:W-:Y:S02]  /*7850*/  FMUL.FTZ R15, R197.reuse, R187 ;  /* 0x000000bbc50f7220 */ /* 0x040fe40000410000 */
[C---:B------:R-:W-:Y:S02]  /*7860*/  FMUL.FTZ R74, R197.reuse, R74 ;  /* 0x0000004ac54a7220 */ /* 0x040fe40000410000 */
[C---:B------:R-:W-:Y:S01]  /*7870*/  FMUL.FTZ R75, R197.reuse, R75 ;  /* 0x0000004bc54b7220 */ /* 0x040fe20000410000 */
[----:B------:R-:W1:Y:S01]  /*7880*/  MUFU.EX2 R201, R201 ;  /* 0x000000c900c97308 */ /* 0x000e620000000800 */
[C---:B------:R-:W-:Y:S02]  /*7890*/  FMUL.FTZ R78, R197.reuse, R78 ;  /* 0x0000004ec54e7220 */ /* 0x040fe40000410000 */
[C---:B------:R-:W-:Y:S01]  /*78a0*/  FMUL.FTZ R79, R197.reuse, R79 ;  /* 0x0000004fc54f7220 */ /* 0x040fe20000410000 */
[----:B----4-:R-:W-:Y:S01]  /*78b0*/  F2FP.PACK_AB R189, R228, R230 ;  /* 0x000000e6e4bd723e */ /* 0x010fe200000000ff */
[C---:B------:R-:W-:Y:S02]  /*78c0*/  FMUL.FTZ R90, R197.reuse, R90 ;  /* 0x0000005ac55a7220 */ /* 0x040fe40000410000 */
[C---:B------:R-:W-:Y:S02]  /*78d0*/  FMUL.FTZ R91, R197.reuse, R91 ;  /* 0x0000005bc55b7220 */ /* 0x040fe40000410000 */
[C---:B------:R-:W-:Y:S02]  /*78e0*/  FMUL.FTZ R94, R197.reuse, R94 ;  /* 0x0000005ec55e7220 */ /* 0x040fe40000410000 */
[C---:B------:R-:W-:Y:S02]  /*78f0*/  FMUL.FTZ R95, R197.reuse, R95 ;  /* 0x0000005fc55f7220 */ /* 0x040fe40000410000 */
[C---:B------:R-:W-:Y:S02]  /*7900*/  FMUL.FTZ R106, R197.reuse, R106 ;  /* 0x0000006ac56a7220 */ /* 0x040fe40000410000 */
[C---:B------:R-:W-:Y:S02]  /*7910*/  FMUL.FTZ R107, R197.reuse, R107 ;  /* 0x0000006bc56b7220 */ /* 0x040fe40000410000 */
[C---:B------:R-:W-:Y:S02]  /*7920*/  FMUL.FTZ R110, R197.reuse, R110 ;  /* 0x0000006ec56e7220 */ /* 0x040fe40000410000 */
[----:B------:R-:W-:Y:S02]  /*7930*/  FMUL.FTZ R111, R197, R111 ;  /* 0x0000006fc56f7220 */ /* 0x000fe40000410000 */
[----:B------:R-:W-:Y:S02]  /*7940*/  FMUL.FTZ R117, R199, R117 ;  /* 0x00000075c7757220 */ /* 0x000fe40000410000 */
[C---:B------:R-:W-:Y:S01]  /*7950*/  FMUL.FTZ R118, R200.reuse, R118 ;  /* 0x00000076c8767220 */ /* 0x040fe20000410000 */
[----:B-1----:R-:W-:Y:S01]  /*7960*/  F2FP.PACK_AB R191, R201, R214 ;  /* 0x000000d6c9bf723e */ /* 0x002fe200000000ff */
[----:B------:R-:W-:Y:S02]  /*7970*/  FMUL.FTZ R119, R200, R119 ;  /* 0x00000077c8777220 */ /* 0x000fe40000410000 */
[C---:B------:R-:W-:Y:S02]  /*7980*/  FMUL.FTZ R120, R198.reuse, R120 ;  /* 0x00000078c6787220 */ /* 0x040fe40000410000 */
[C---:B------:R-:W-:Y:S02]  /*7990*/  FMUL.FTZ R121, R198.reuse, R121 ;  /* 0x00000079c6797220 */ /* 0x040fe40000410000 */
[C---:B------:R-:W-:Y:S04]  /*79a0*/  HMMA.16816.F32 R8, R188.reuse, R204, R8 ;  /* 0x000000ccbc08723c */ /* 0x040fe80000001808 */
[C---:B------:R-:W-:Y:S02]  /*79b0*/  FMUL.FTZ R122, R197.reuse, R122 ;  /* 0x0000007ac57a7220 */ /* 0x040fe40000410000 */
[C---:B------:R-:W-:Y:S02]  /*79c0*/  FMUL.FTZ R123, R197.reuse, R123 ;  /* 0x0000007bc57b7220 */ /* 0x040fe40000410000 */
[-C--:B------:R-:W-:Y:S04]  /*79d0*/  HMMA.16816.F32 R12, R188, R206.reuse, R12 ;  /* 0x000000cebc0c723c */ /* 0x080fe8000000180c */
[C---:B------:R-:W-:Y:S02]  /*79e0*/  FMUL.FTZ R124, R198.reuse, R124 ;  /* 0x0000007cc67c7220 */ /* 0x040fe40000410000 */
[----:B------:R-:W-:Y:S02]  /*79f0*/  FMUL.FTZ R125, R198, R125 ;  /* 0x0000007dc67d7220 */ /* 0x000fe40000410000 */
[C---:B------:R-:W-:Y:S04]  /*7a00*/  HMMA.16816.F32 R16, R192.reuse, R206, R16 ;  /* 0x000000cec010723c */ /* 0x040fe80000001810 */
[C---:B------:R-:W-:Y:S02]  /*7a10*/  FMUL.FTZ R126, R197.reuse, R126 ;  /* 0x0000007ec57e7220 */ /* 0x040fe40000410000 */
[----:B------:R-:W-:Y:S02]  /*7a20*/  FMUL.FTZ R127, R197, R127 ;  /* 0x0000007fc57f7220 */ /* 0x000fe40000410000 */
[-C--:B--2---:R-:W-:Y:S04]  /*7a30*/  HMMA.16816.F32 R68, R192, R180.reuse, R68 ;  /* 0x000000b4c044723c */ /* 0x084fe80000001844 */
        /* <DEDUP_REMOVED lines=8> */
[C---:B------:R-:W-:Y:S01]  /*7ac0*/  HMMA.16816.F32 R80, R192.reuse, R182, R80 ;  /* 0x000000b6c050723c */ /* 0x040fe20000001850 */
[----:B------:R-:W1:Y:S03]  /*7ad0*/  LDSM.16.MT88.4 R180, [R239+0x100] ;  /* 0x00010000efb4783b */ /* 0x000e660000004200 */
[C---:B------:R-:W-:Y:S02]  /*7ae0*/  FMUL.FTZ R134, R200.reuse, R134 ;  /* 0x00000086c8867220 */ /* 0x040fe40000410000 */
[----:B------:R-:W-:Y:S02]  /*7af0*/  FMUL.FTZ R135, R200, R135 ;  /* 0x00000087c8877220 */ /* 0x000fe40000410000 */
[C---:B------:R-:W-:Y:S04]  /*7b00*/  FMUL.FTZ R136, R198.reuse, R136 ;  /* 0x00000088c6887220 */ /* 0x040fe80000410000 */
[C---:B------:R-:W-:Y:S02]  /*7b10*/  FMUL.FTZ R137, R198.reuse, R137 ;  /* 0x00000089c6897220 */ /* 0x040fe40000410000 */
[C---:B------:R-:W-:Y:S02]  /*7b20*/  FMUL.FTZ R138, R197.reuse, R138 ;  /* 0x0000008ac58a7220 */ /* 0x040fe40000410000 */
[C---:B------:R-:W-:Y:S02]  /*7b30*/  FMUL.FTZ R139, R197.reuse, R139 ;  /* 0x0000008bc58b7220 */ /* 0x040fe40000410000 */
[C---:B------:R-:W-:Y:S02]  /*7b40*/  FMUL.FTZ R140, R198.reuse, R140 ;  /* 0x0000008cc68c7220 */ /* 0x040fe40000410000 */
[----:B------:R-:W-:Y:S02]  /*7b50*/  FMUL.FTZ R141, R198, R141 ;  /* 0x0000008dc68d7220 */ /* 0x000fe40000410000 */
[C---:B------:R-:W-:Y:S02]  /*7b60*/  FMUL.FTZ R142, R197.reuse, R142 ;  /* 0x0000008ec58e7220 */ /* 0x040fe40000410000 */
[----:B------:R-:W-:Y:S02]  /*7b70*/  FMUL.FTZ R143, R197, R143 ;  /* 0x0000008fc58f7220 */ /* 0x000fe40000410000 */
[C---:B------:R-:W-:Y:S02]  /*7b80*/  FMUL.FTZ R144, R199.reuse, R144 ;  /* 0x00000090c7907220 */ /* 0x040fe40000410000 */
[C---:B------:R-:W-:Y:S02]  /*7b90*/  FMUL.FTZ R145, R199.reuse, R145 ;  /* 0x00000091c7917220 */ /* 0x040fe40000410000 */
[C---:B------:R-:W-:Y:S02]  /*7ba0*/  FMUL.FTZ R146, R200.reuse, R146 ;  /* 0x00000092c8927220 */ /* 0x040fe40000410000 */
[----:B------:R-:W-:Y:S02]  /*7bb0*/  FMUL.FTZ R147, R200, R147 ;  /* 0x00000093c8937220 */ /* 0x000fe40000410000 */
[--C-:B------:R-:W-:Y:S02]  /*7bc0*/  FFMA.FTZ R204, R20, c[0x0][0x2d0], -R216.reuse ;  /* 0x0000b40014cc7a23 */ /* 0x100fe400000108d8 */
[----:B------:R-:W-:Y:S02]  /*7bd0*/  FMUL.FTZ R20, R199, R176 ;  /* 0x000000b0c7147220 */ /* 0x000fe40000410000 */
[----:B------:R-:W-:Y:S02]  /*7be0*/  FFMA.FTZ R205, R21, c[0x0][0x2d0], -R216 ;  /* 0x0000b40015cd7a23 */ /* 0x000fe400000108d8 */
[----:B------:R-:W-:Y:S01]  /*7bf0*/  FMUL.FTZ R21, R199, R177 ;  /* 0x000000b1c7157220 */ /* 0x000fe20000410000 */
[-C--:B-1----:R-:W-:Y:S01]  /*7c00*/  HMMA.16816.F32 R84, R192, R180.reuse, R84 ;  /* 0x000000b4c054723c */ /* 0x082fe20000001854 */
[----:B------:R-:W-:Y:S02]  /*7c10*/  MUFU.EX2 R204, R204 ;  /* 0x000000cc00cc7308 */ /* 0x000fe40000000800 */
[--C-:B------:R-:W-:Y:S02]  /*7c20*/  FFMA.FTZ R206, R22, c[0x0][0x2d0], -R218.reuse ;  /* 0x0000b40016ce7a23 */ /* 0x100fe400000108da */
[C---:B------:R-:W-:Y:S02]  /*7c30*/  FMUL.FTZ R22, R200.reuse, R178 ;  /* 0x000000b2c8167220 */ /* 0x040fe40000410000 */
[----:B------:R-:W-:Y:S01]  /*7c40*/  FFMA.FTZ R207, R23, c[0x0][0x2d0], -R218 ;  /* 0x0000b40017cf7a23 */ /* 0x000fe200000108da */
[C---:B------:R-:W-:Y:S03]  /*7c50*/  HMMA.16816.F32 R88, R188.reuse, R180, R88 ;  /* 0x000000b4bc58723c */ /* 0x040fe60000001858 */
[----:B------:R-:W1:Y:S01]  /*7c60*/  MUFU.EX2 R205, R205 ;  /* 0x000000cd00cd7308 */ /* 0x000e620000000800 */
[C---:B------:R-:W-:Y:S02]  /*7c70*/  FMUL.FTZ R23, R200.reuse, R179 ;  /* 0x000000b3c8177220 */ /* 0x040fe40000410000 */
[----:B------:R-:W-:Y:S01]  /*7c80*/  LDSM.16.MT88.4 R176, [R238+0x2100] ;  /* 0x00210000eeb0783b */ /* 0x000fe20000004200 */
[C---:B------:R-:W-:Y:S01]  /*7c90*/  FMUL.FTZ R156, R199.reuse, R156 ;  /* 0x0000009cc79c7220 */ /* 0x040fe20000410000 */
[-C--:B------:R-:W-:Y:S04]  /*7ca0*/  HMMA.16816.F32 R92, R188, R182.reuse, R92 ;  /* 0x000000b6bc5c723c */ /* 0x080fe8000000185c */
[----:B------:R-:W-:Y:S01]  /*7cb0*/  FMUL.FTZ R157, R199, R157 ;  /* 0x0000009dc79d7220 */ /* 0x000fe20000410000 */
[----:B------:R-:W-:Y:S01]  /*7cc0*/  MUFU.EX2 R206, R206 ;  /* 0x000000ce00ce7308 */ /* 0x000fe20000000800 */
[C---:B------:R-:W-:Y:S02]  /*7cd0*/  FMUL.FTZ R158, R200.reuse, R158 ;  /* 0x0000009ec89e7220 */ /* 0x040fe40000410000 */
[C---:B------:R-:W-:Y:S01]  /*7ce0*/  HMMA.16816.F32 R96, R192.reuse, R182, R96 ;  /* 0x000000b6c060723c */ /* 0x040fe20000001860 */
[----:B------:R-:W2:Y:S03]  /*7cf0*/  LDSM.16.MT88.4 R180, [R238+0x100] ;  /* 0x00010000eeb4783b */ /* 0x000ea60000004200 */
[----:B------:R-:W-:Y:S02]  /*7d00*/  FMUL.FTZ R159, R200, R159 ;  /* 0x0000009fc89f7220 */ /* 0x000fe40000410000 */
[C---:B------:R-:W-:Y:S01]  /*7d10*/  FMUL.FTZ R148, R198.reuse, R148 ;  /* 0x00000094c6947220 */ /* 0x040fe20000410000 */
[----:B------:R-:W-:Y:S01]  /*7d20*/  MUFU.EX2 R207, R207 ;  /* 0x000000cf00cf7308 */ /* 0x000fe20000000800 */
[C---:B------:R-:W-:Y:S04]  /*7d30*/  FMUL.FTZ R149, R198.reuse, R149 ;  /* 0x00000095c6957220 */ /* 0x040fe80000410000 */
[C---:B------:R-:W-:Y:S02]  /*7d40*/  FMUL.FTZ R150, R197.reuse, R150 ;  /* 0x00000096c5967220 */ /* 0x040fe40000410000 */
[C---:B------:R-:W-:Y:S02]  /*7d50*/  FMUL.FTZ R151, R197.reuse, R151 ;  /* 0x00000097c5977220 */ /* 0x040fe40000410000 */
[C---:B------:R-:W-:Y:S02]  /*7d60*/  FMUL.FTZ R152, R198.reuse, R152 ;  /* 0x00000098c6987220 */ /* 0x040fe40000410000 */
[----:B------:R-:W-:Y:S02]  /*7d70*/  FMUL.FTZ R153, R198, R153 ;  /* 0x00000099c6997220 */ /* 0x000fe40000410000 */
[C---:B------:R-:W-:Y:S02]  /*7d80*/  FMUL.FTZ R154, R197.reuse, R154 ;  /* 0x0000009ac59a7220 */ /* 0x040fe40000410000 */
[----:B------:R-:W-:Y:S02]  /*7d90*/  FMUL.FTZ R155, R197, R155 ;  /* 0x0000009bc59b7220 */ /* 0x000fe40000410000 */
[--C-:B------:R-:W-:Y:S02]  /*7da0*/  FFMA.FTZ R215, R32, c[0x0][0x2d0], -R216.reuse ;  /* 0x0000b40020d77a23 */ /* 0x100fe400000108d8 */
[----:B------:R-:W-:Y:S02]  /*7db0*/  FFMA.FTZ R216, R33, c[0x0][0x2d0], -R216 ;  /* 0x0000b40021d87a23 */ /* 0x000fe400000108d8 */
[--C-:B------:R-:W-:Y:S02]  /*7dc0*/  FFMA.FTZ R221, R26, c[0x0][0x2d0], -R231.reuse ;  /* 0x0000b4001add7a23 */ /* 0x100fe400000108e7 */
[C---:B------:R-:W-:Y:S01]  /*7dd0*/  FMUL.FTZ R26, R200.reuse, R174 ;  /* 0x000000aec81a7220 */ /* 0x040fe20000410000 */
[----:B------:R-:W-:Y:S01]  /*7de0*/  MUFU.EX2 R215, R215 ;  /* 0x000000d700d77308 */ /* 0x000fe20000000800 */
[--C-:B------:R-:W-:Y:S02]  /*7df0*/  FFMA.FTZ R222, R27, c[0x0][0x2d0], -R231.reuse ;  /* 0x0000b4001bde7a23 */ /* 0x100fe400000108e7 */
[----:B------:R-:W-:Y:S02]  /*7e00*/  FMUL.FTZ R27, R200, R175 ;  /* 0x000000afc81b7220 */ /* 0x000fe40000410000 */
[--C-:B------:R-:W-:Y:S02]  /*7e10*/  FFMA.FTZ R217, R34, c[0x0][0x2d0], -R218.reuse ;  /* 0x0000b40022d97a23 */ /* 0x100fe400000108da */
[----:B------:R-:W-:Y:S02]  /*7e20*/  FFMA.FTZ R218, R35, c[0x0][0x2d0], -R218 ;  /* 0x0000b40023da7a23 */ /* 0x000fe400000108da */
[C---:B------:R-:W-:Y:S01]  /*7e30*/  FMUL.FTZ R35, R197.reuse, R171 ;  /* 0x000000abc5237220 */ /* 0x040fe20000410000 */
[-C--:B--2---:R-:W-:Y:S01]  /*7e40*/  HMMA.16816.F32 R100, R192, R180.reuse, R100 ;  /* 0x000000b4c064723c */ /* 0x084fe20000001864 */
[----:B------:R-:W-:Y:S02]  /*7e50*/  MUFU.EX2 R216, R216 ;  /* 0x000000d800d87308 */ /* 0x000fe40000000800 */
[----:B------:R-:W-:Y:S02]  /*7e60*/  FMUL.FTZ R34, R197, R170 ;  /* 0x000000aac5227220 */ /* 0x000fe40000410000 */
[--C-:B------:R-:W-:Y:S02]  /*7e70*/  FFMA.FTZ R170, R31, c[0x0][0x2d0], -R231.reuse ;  /* 0x0000b4001faa7a23 */ /* 0x100fe400000108e7 */
[----:B------:R-:W-:Y:S01]  /*7e80*/  FMUL.FTZ R31, R200, R163 ;  /* 0x000000a3c81f7220 */ /* 0x000fe20000410000 */
[C---:B------:R-:W-:Y:S03]  /*7e90*/  HMMA.16816.F32 R104, R188.reuse, R180, R104 ;  /* 0x000000b4bc68723c */ /* 0x040fe60000001868 */
[----:B------:R-:W-:Y:S05]  /*7ea0*/  MUFU.EX2 R217, R217 ;  /* 0x000000d900d97308 */ /* 0x000fea0000000800 */
[-C--:B------:R-:W-:Y:S05]  /*7eb0*/  HMMA.16816.F32 R108, R188, R182.reuse, R108 ;  /* 0x000000b6bc6c723c */ /* 0x080fea000000186c */
[----:B------:R-:W2:Y:S03]  /*7ec0*/  MUFU.EX2 R218, R218 ;  /* 0x000000da00da7308 */ /* 0x000ea60000000800 */
[C---:B------:R-:W-:Y:S01]  /*7ed0*/  HMMA.16816.F32 R112, R192.reuse, R182, R112 ;  /* 0x000000b6c070723c */ /* 0x040fe20000001870 */
[----:B------:R-:W3:Y:S06]  /*7ee0*/  LDSM.16.MT88.4 R180, [R246+0x2100] ;  /* 0x00210000f6b4783b */ /* 0x000eec0000004200 */
[----:B------:R-:W-:Y:S10]  /*7ef0*/  MUFU.EX2 R221, R221 ;  /* 0x000000dd00dd7308 */ /* 0x000ff40000000800 */
[----:B------:R-:W-:Y:S10]  /*7f00*/  MUFU.EX2 R222, R222 ;  /* 0x000000de00de7308 */ /* 0x000ff40000000800 */
[----:B------:R-:W-:Y:S01]  /*7f10*/  MUFU.EX2 R170, R170 ;  /* 0x000000aa00aa7308 */ /* 0x000fe20000000800 */
[-C--:B---3--:R-:W-:Y:S08]  /*7f20*/  HMMA.16816.F32 R116, R192, R180.reuse, R116 ;  /* 0x000000b4c074723c */ /* 0x088ff00000001874 */
[C---:B------:R-:W-:Y:S08]  /*7f30*/  HMMA.16816.F32 R120, R188.reuse, R180, R120 ;  /* 0x000000b4bc78723c */ /* 0x040ff00000001878 */
[-C--:B------:R-:W-:Y:S08]  /*7f40*/  HMMA.16816.F32 R124, R188, R182.reuse, R124 ;  /* 0x000000b6bc7c723c */ /* 0x080ff0000000187c */
[C---:B------:R-:W-:Y:S01]  /*7f50*/  HMMA.16816.F32 R128, R192.reuse, R182, R128 ;  /* 0x000000b6c080723c */ /* 0x040fe20000001880 */
[----:B------:R-:W3:Y:S07]  /*7f60*/  LDSM.16.MT88.4 R180, [R240+0x2100] ;  /* 0x00210000f0b4783b */ /* 0x000eee0000004200 */
[-C--:B---3--:R-:W-:Y:S08]  /*7f70*/  HMMA.16816.F32 R132, R192, R180.reuse, R132 ;  /* 0x000000b4c084723c */ /* 0x088ff00000001884 */
[C---:B------:R-:W-:Y:S08]  /*7f80*/  HMMA.16816.F32 R136, R188.reuse, R180, R136 ;  /* 0x000000b4bc88723c */ /* 0x040ff00000001888 */
[-C--:B------:R-:W-:Y:S08]  /*7f90*/  HMMA.16816.F32 R140, R188, R182.reuse, R140 ;  /* 0x000000b6bc8c723c */ /* 0x080ff0000000188c */
[C---:B------:R-:W-:Y:S01]  /*7fa0*/  HMMA.16816.F32 R144, R192.reuse, R182, R144 ;  /* 0x000000b6c090723c */ /* 0x040fe20000001890 */
[----:B------:R-:W3:Y:S07]  /*7fb0*/  LDSM.16.MT88.4 R180, [R239+0x2100] ;  /* 0x00210000efb4783b */ /* 0x000eee0000004200 */
[-C--:B---3--:R-:W-:Y:S08]  /*7fc0*/  HMMA.16816.F32 R20, R192, R180.reuse, R20 ;  /* 0x000000b4c014723c */ /* 0x088ff00000001814 */
[C---:B------:R-:W-:Y:S07]  /*7fd0*/  HMMA.16816.F32 R148, R188.reuse, R180, R148 ;  /* 0x000000b4bc94723c */ /* 0x040fee0000001894 */
[----:B------:R-:W-:Y:S01]  /*7fe0*/  FMUL.FTZ R180, R196, c[0x0][0x2d0] ;  /* 0x0000b400c4b47a20 */ /* 0x000fe20000410000 */
[-C--:B------:R-:W-:Y:S04]  /*7ff0*/  HMMA.16816.F32 R152, R188, R182.reuse, R152 ;  /* 0x000000b6bc98723c */ /* 0x080fe80000001898 */
[--C-:B------:R-:W-:Y:S02]  /*8000*/  FFMA.FTZ R187, R48, c[0x0][0x2d0], -R180.reuse ;  /* 0x0000b40030bb7a23 */ /* 0x100fe400000108b4 */
[--C-:B------:R-:W-:Y:S02]  /*8010*/  FFMA.FTZ R186, R49, c[0x0][0x2d0], -R180.reuse ;  /* 0x0000b40031ba7a23 */ /* 0x100fe400000108b4 */
[C---:B------:R-:W-:Y:S02]  /*8020*/  HMMA.16816.F32 R156, R192.reuse, R182, R156 ;  /* 0x000000b6c09c723c */ /* 0x040fe4000000189c */
[----:B------:R-:W-:Y:S02]  /*8030*/  MUFU.EX2 R187, R187 ;  /* 0x000000bb00bb7308 */ /* 0x000fe40000000800 */
[----:B------:R-:W-:Y:S02]  /*8040*/  FFMA.FTZ R33, R36, c[0x0][0x2d0], -R180 ;  /* 0x0000b40024217a23 */ /* 0x000fe400000108b4 */
[----:B------:R-:W-:Y:S02]  /*8050*/  FMUL.FTZ R36, R3, c[0x0][0x2d0] ;  /* 0x0000b40003247a20 */ /* 0x000fe40000410000 */
[----:B------:R-:W-:Y:S01]  /*8060*/  FMUL.FTZ R182, R2, c[0x0][0x2d0] ;  /* 0x0000b40002b67a20 */ /* 0x000fe20000410000 */
[----:B------:R-:W-:Y:S03]  /*8070*/  MOV R174, R33 ;  /* 0x0000002100ae7202 */ /* 0x000fe60000000f00 */
[----:B------:R-:W-:Y:S02]  /*8080*/  FFMA.FTZ R28, R28, c[0x0][0x2d0], -R182 ;  /* 0x0000b4001c1c7a23 */ /* 0x000fe400000108b6 */
[----:B------:R-:W-:Y:S01]  /*8090*/  FFMA.FTZ R171, R51, c[0x0][0x2d0], -R36 ;  /* 0x0000b40033ab7a23 */ /* 0x000fe20000010824 */
[----:B------:R-:W-:Y:S01]  /*80a0*/  MUFU.EX2 R174, R174 ;  /* 0x000000ae00ae7308 */ /* 0x000fe20000000800 */
[----:B------:R-:W-:Y:S02]  /*80b0*/  FFMA.FTZ R185, R52, c[0x0][0x2d0], -R180 ;  /* 0x0000b40034b97a23 */ /* 0x000fe400000108b4 */
[----:B------:R-:W-:Y:S02]  /*80c0*/  FFMA.FTZ R52, R50, c[0x0][0x2d0], -R36 ;  /* 0x0000b40032347a23 */ /* 0x000fe40000010824 */
[--C-:B------:R-:W-:Y:S01]  /*80d0*/  FFMA.FTZ R220, R24, c[0x0][0x2d0], -R182.reuse ;  /* 0x0000b40018dc7a23 */ /* 0x100fe200000108b6 */
[----:B------:R-:W3:Y:S01]  /*80e0*/  LDSM.16.MT88.4 R48, [R246+0x900] ;  /* 0x00090000f630783b */ /* 0x000ee20000004200 */
[----:B------:R-:W-:Y:S02]  /*80f0*/  FFMA.FTZ R219, R25, c[0x0][0x2d0], -R182 ;  /* 0x0000b40019db7a23 */ /* 0x000fe400000108b6 */
[C---:B------:R-:W-:Y:S02]  /*8100*/  FMUL.FTZ R24, R199.reuse, R172 ;  /* 0x000000acc7187220 */ /* 0x040fe40000410000 */
[----:B------:R-:W-:Y:S01]  /*8110*/  FMUL.FTZ R25, R199, R173 ;  /* 0x000000adc7197220 */ /* 0x000fe20000410000 */
[----:B------:R4:W-:Y:S01]  /*8120*/  MUFU.EX2 R172, R28 ;  /* 0x0000001c00ac7308 */ /* 0x0009e20000000800 */
[--C-:B------:R-:W-:Y:S02]  /*8130*/  FFMA.FTZ R32, R37, c[0x0][0x2d0], -R180.reuse ;  /* 0x0000b40025207a23 */ /* 0x100fe400000108b4 */
[--C-:B------:R-:W-:Y:S02]  /*8140*/  FFMA.FTZ R184, R53, c[0x0][0x2d0], -R180.reuse ;  /* 0x0000b40035b87a23 */ /* 0x100fe400000108b4 */
[--C-:B------:R-:W-:Y:S01]  /*8150*/  FFMA.FTZ R181, R64, c[0x0][0x2d0], -R180.reuse ;  /* 0x0000b40040b57a23 */ /* 0x100fe200000108b4 */
[-C--:B------:R-:W-:Y:S03]  /*8160*/  HMMA.16816.F32 R24, R192, R176.reuse, R24 ;  /* 0x000000b0c018723c */ /* 0x080fe60000001818 */
[----:B------:R-:W-:Y:S01]  /*8170*/  MOV R173, R32 ;  /* 0x0000002000ad7202 */ /* 0x000fe20000000f00 */
[C---:B------:R-:W-:Y:S01]  /*8180*/  FMUL.FTZ R32, R198.reuse, R168 ;  /* 0x000000a8c6207220 */ /* 0x040fe20000410000 */
[----:B------:R-:W-:Y:S01]  /*8190*/  MUFU.EX2 R220, R220 ;  /* 0x000000dc00dc7308 */ /* 0x000fe20000000800 */
[----:B------:R-:W-:Y:S02]  /*81a0*/  FMUL.FTZ R33, R198, R169 ;  /* 0x000000a9c6217220 */ /* 0x000fe40000410000 */
[----:B------:R-:W-:Y:S04]  /*81b0*/  FFMA.FTZ R180, R65, c[0x0][0x2d0], -R180 ;  /* 0x0000b40041b47a23 */ /* 0x000fe800000108b4 */
[--C-:B------:R-:W-:Y:S01]  /*81c0*/  FFMA.FTZ R65, R38, c[0x0][0x2d0], -R36.reuse ;  /* 0x0000b40026417a23 */ /* 0x100fe20000010824 */
[C---:B------:R-:W-:Y:S02]  /*81d0*/  HMMA.16816.F32 R32, R188.reuse, R176, R32 ;  /* 0x000000b0bc20723c */ /* 0x040fe40000001820 */
[----:B------:R-:W5:Y:S02]  /*81e0*/  MUFU.EX2 R219, R219 ;  /* 0x000000db00db7308 */ /* 0x000f640000000800 */
[----:B------:R-:W-:Y:S02]  /*81f0*/  FFMA.FTZ R38, R39, c[0x0][0x2d0], -R36 ;  /* 0x0000b40027267a23 */ /* 0x000fe40000010824 */
[----:B------:R-:W-:Y:S02]  /*8200*/  FFMA.FTZ R168, R29, c[0x0][0x2d0], -R182 ;  /* 0x0000b4001da87a23 */ /* 0x000fe400000108b6 */
[--C-:B------:R-:W-:Y:S04]  /*8210*/  FFMA.FTZ R169, R30, c[0x0][0x2d0], -R231.reuse ;  /* 0x0000b4001ea97a23 */ /* 0x100fe800000108e7 */
[--C-:B------:R-:W-:Y:S01]  /*8220*/  FFMA.FTZ R64, R54, c[0x0][0x2d0], -R36.reuse ;  /* 0x0000b40036407a23 */ /* 0x100fe20000010824 */
[----:B------:R-:W1:Y:S01]  /*8230*/  MUFU.EX2 R168, R168 ;  /* 0x000000a800a87308 */ /* 0x000e620000000800 */
[--C-:B------:R-:W-:Y:S02]  /*8240*/  FFMA.FTZ R183, R55, c[0x0][0x2d0], -R36.reuse ;  /* 0x0000b40037b77a23 */ /* 0x100fe40000010824 */
[--C-:B------:R-:W-:Y:S02]  /*8250*/  FFMA.FTZ R182, R66, c[0x0][0x2d0], -R36.reuse ;  /* 0x0000b40042b67a23 */ /* 0x100fe40000010824 */
[----:B------:R-:W-:Y:S02]  /*8260*/  FFMA.FTZ R175, R67, c[0x0][0x2d0], -R36 ;  /* 0x0000b40043af7a23 */ /* 0x000fe40000010824 */
[C---:B------:R-:W-:Y:S02]  /*8270*/  FMUL.FTZ R36, R198.reuse, R164 ;  /* 0x000000a4c6247220 */ /* 0x040fe40000410000 */
[----:B------:R-:W-:Y:S01]  /*8280*/  FMUL.FTZ R37, R198, R165 ;  /* 0x000000a5c6257220 */ /* 0x000fe20000410000 */
[----:B------:R-:W-:Y:S01]  /*8290*/  MOV R165, R38 ;  /* 0x0000002600a57202 */ /* 0x000fe20000000f00 */
[C---:B------:R-:W-:Y:S01]  /*82a0*/  FMUL.FTZ R38, R197.reuse, R166 ;  /* 0x000000a6c5267220 */ /* 0x040fe20000410000 */
[----:B------:R-:W2:Y:S01]  /*82b0*/  MUFU.EX2 R169, R169 ;  /* 0x000000a900a97308 */ /* 0x000ea20000000800 */
[----:B------:R-:W-:Y:S01]  /*82c0*/  FMUL.FTZ R39, R197, R167 ;  /* 0x000000a7c5277220 */ /* 0x000fe20000410000 */
[----:B------:R-:W-:Y:S01]  /*82d0*/  MOV R167, R52 ;  /* 0x0000003400a77202 */ /* 0x000fe20000000f00 */
[C---:B----4-:R-:W-:Y:S01]  /*82e0*/  FMUL.FTZ R28, R199.reuse, R160 ;  /* 0x000000a0c71c7220 */ /* 0x050fe20000410000 */
[----:B------:R-:W3:Y:S01]  /*82f0*/  LDSM.16.MT88.4 R52, [R240+0x900] ;  /* 0x00090000f034783b */ /* 0x000ee20000004200 */
[----:B------:R-:W-:Y:S02]  /*8300*/  FMUL.FTZ R29, R199, R161 ;  /* 0x000000a1c71d7220 */ /* 0x000fe40000410000 */
[----:B------:R-:W-:Y:S01]  /*8310*/  FMUL.FTZ R30, R200, R162 ;  /* 0x000000a2c81e7220 */ /* 0x000fe20000410000 */
[-C--:B------:R-:W-:Y:S02]  /*8320*/  HMMA.16816.F32 R36, R188, R178.reuse, R36 ;  /* 0x000000b2bc24723c */ /* 0x080fe40000001824 */
[----:B------:R-:W-:Y:S01]  /*8330*/  MUFU.EX2 R189, R173 ;  /* 0x000000ad00bd7308 */ /* 0x000fe20000000800 */
[--C-:B------:R-:W-:Y:S02]  /*8340*/  FFMA.FTZ R162, R62, c[0x0][0x2d0], -R231.reuse ;  /* 0x0000b4003ea27a23 */ /* 0x100fe400000108e7 */
[----:B------:R-:W-:Y:S02]  /*8350*/  FFMA.FTZ R160, R63, c[0x0][0x2d0], -R231 ;  /* 0x0000b4003fa07a23 */ /* 0x000fe400000108e7 */
[----:B------:R-:W-:Y:S01]  /*8360*/  FMUL.FTZ R191, R2, c[0x0][0x2d0] ;  /* 0x0000b40002bf7a20 */ /* 0x000fe20000410000 */
[----:B------:R-:W-:Y:S01]  /*8370*/  HMMA.16816.F32 R28, R192, R178, R28 ;  /* 0x000000b2c01c723c */ /* 0x000fe2000000181c */
[----:B------:R-:W4:Y:S03]  /*8380*/  LDL.LU R179, [R1+0x1c] ;  /* 0x00001c0001b37983 */ /* 0x000f260000300800 */
[--C-:B------:R-:W-:Y:S01]  /*8390*/  FFMA.FTZ R177, R40, c[0x0][0x2d0], -R191.reuse ;  /* 0x0000b40028b17a23 */ /* 0x100fe200000108bf */
[----:B-1----:R-:W-:Y:S01]  /*83a0*/  F2FP.PACK_AB R40, R205, R204 ;  /* 0x000000cccd28723e */ /* 0x002fe200000000ff */
[----:B------:R-:W-:Y:S01]  /*83b0*/  FFMA.FTZ R164, R57, c[0x0][0x2d0], -R191 ;  /* 0x0000b40039a47a23 */ /* 0x000fe200000108bf */
[----:B------:R1:W-:Y:S01]  /*83c0*/  MUFU.EX2 R173, R65 ;  /* 0x0000004100ad7308 */ /* 0x0003e20000000800 */
[----:B------:R-:W-:Y:S01]  /*83d0*/  FFMA.FTZ R57, R43, c[0x0][0x2d0], -R231 ;  /* 0x0000b4002b397a23 */ /* 0x000fe200000108e7 */
[----:B--2---:R-:W-:Y:S01]  /*83e0*/  F2FP.PACK_AB R43, R218, R217 ;  /* 0x000000d9da2b723e */ /* 0x004fe200000000ff */
[----:B------:R-:W2:Y:S02]  /*83f0*/  LDL.LU R178, [R1+0x18] ;  /* 0x0000180001b27983 */ /* 0x000ea40000300800 */
[----:B------:R-:W-:Y:S01]  /*8400*/  FFMA.FTZ R161, R61, c[0x0][0x2d0], -R191 ;  /* 0x0000b4003da17a23 */ /* 0x000fe200000108bf */
[----:B------:R-:W-:Y:S01]  /*8410*/  MOV R190, R165 ;  /* 0x000000a500be7202 */ /* 0x000fe20000000f00 */
[----:B------:R-:W-:Y:S01]  /*8420*/  FFMA.FTZ R61, R42, c[0x0][0x2d0], -R231 ;  /* 0x0000b4002a3d7a23 */ /* 0x000fe200000108e7 */
[----:B------:R-:W-:Y:S01]  /*8430*/  F2FP.PACK_AB R42, R216, R215 ;  /* 0x000000d7d82a723e */ /* 0x000fe200000000ff */
[--C-:B------:R-:W-:Y:S01]  /*8440*/  FFMA.FTZ R176, R41, c[0x0][0x2d0], -R191.reuse ;  /* 0x0000b40029b07a23 */ /* 0x100fe200000108bf */
[----:B------:R-:W-:Y:S01]  /*8450*/  F2FP.PACK_AB R41, R207, R206 ;  /* 0x000000cecf29723e */ /* 0x000fe200000000ff */
[--C-:B------:R-:W-:Y:S01]  /*8460*/  FFMA.FTZ R67, R44, c[0x0][0x2d0], -R191.reuse ;  /* 0x0000b4002c437a23 */ /* 0x100fe200000108bf */
[----:B------:R1:W-:Y:S01]  /*8470*/  MUFU.EX2 R193, R177 ;  /* 0x000000b100c17308 */ /* 0x0003e20000000800 */
[----:B------:R-:W-:Y:S01]  /*8480*/  FFMA.FTZ R66, R45, c[0x0][0x2d0], -R191 ;  /* 0x0000b4002d427a23 */ /* 0x000fe200000108bf */
[----:B-----5:R-:W-:Y:S01]  /*8490*/  F2FP.PACK_AB R44, R219, R220 ;  /* 0x000000dcdb2c723e */ /* 0x020fe200000000ff */
[----:B------:R-:W-:Y:S01]  /*84a0*/  FFMA.FTZ R165, R59, c[0x0][0x2d0], -R231 ;  /* 0x0000b4003ba57a23 */ /* 0x000fe200000108e7 */
[----:B------:R-:W-:Y:S01]  /*84b0*/  F2FP.PACK_AB R45, R222, R221 ;  /* 0x000000ddde2d723e */ /* 0x000fe200000000ff */
[-C--:B---3--:R-:W-:Y:S05]  /*84c0*/  HMMA.16816.F32 R4, R40, R48.reuse, R4 ;  /* 0x000000302804723c */ /* 0x088fea0000001804 */
[----:B------:R-:W-:Y:S01]  /*84d0*/  FFMA.FTZ R166, R56, c[0x0][0x2d0], -R191 ;  /* 0x0000b40038a67a23 */ /* 0x000fe200000108bf */
[----:B------:R-:W-:Y:S01]  /*84e0*/  MUFU.EX2 R63, R67 ;  /* 0x00000043003f7308 */ /* 0x000fe20000000800 */
[----:B------:R-:W-:Y:S01]  /*84f0*/  FFMA.FTZ R56, R46, c[0x0][0x2d0], -R231 ;  /* 0x0000b4002e387a23 */ /* 0x000fe200000108e7 */
[----:B------:R-:W-:Y:S01]  /*8500*/  F2FP.PACK_AB R46, R168, R172 ;  /* 0x000000aca82e723e */ /* 0x000fe200000000ff */
[----:B------:R-:W-:Y:S01]  /*8510*/  FFMA.FTZ R163, R60, c[0x0][0x2d0], -R191 ;  /* 0x0000b4003ca37a23 */ /* 0x000fe200000108bf */
[----:B-1----:R-:W3:Y:S02]  /*8520*/  LDL.LU R65, [R1+0x14] ;  /* 0x0000140001417983 */ /* 0x002ee40000300800 */
[--C-:B------:R-:W-:Y:S01]  /*8530*/  FFMA.FTZ R60, R47, c[0x0][0x2d0], -R231.reuse ;  /* 0x0000b4002f3c7a23 */ /* 0x100fe200000108e7 */
[----:B------:R-:W-:Y:S02]  /*8540*/  F2FP.PACK_AB R47, R170, R169 ;  /* 0x000000a9aa2f723e */ /* 0x000fe400000000ff */
[----:B------:R-:W-:Y:S01]  /*8550*/  MOV R191, R167 ;  /* 0x000000a700bf7202 */ /* 0x000fe20000000f00 */
[----:B------:R-:W-:Y:S01]  /*8560*/  FFMA.FTZ R167, R58, c[0x0][0x2d0], -R231 ;  /* 0x0000b4003aa77a23 */ /* 0x000fe200000108e7 */
[----:B------:R-:W-:Y:S01]  /*8570*/  MUFU.EX2 R194, R66 ;  /* 0x0000004200c27308 */ /* 0x000fe20000000800 */
[----:B------:R-:W5:Y:S02]  /*8580*/  LDL.LU R177, [R1+0x20] ;  /* 0x0000200001b17983 */ /* 0x000f640000300800 */
[C---:B------:R-:W-:Y:S07]  /*8590*/  HMMA.16816.F32 R8, R44.reuse, R48, R8 ;  /* 0x000000302c08723c */ /* 0x040fee0000001808 */
[----:B------:R-:W-:Y:S01]  /*85a0*/  MUFU.EX2 R62, R191 ;  /* 0x000000bf003e7308 */ /* 0x000fe20000000800 */
[-C--:B------:R-:W-:Y:S08]  /*85b0*/  HMMA.16816.F32 R12, R44, R50.reuse, R12 ;  /* 0x000000322c0c723c */ /* 0x080ff0000000180c */
[C---:B------:R-:W-:Y:S01]  /*85c0*/  HMMA.16816.F32 R16, R40.reuse, R50, R16 ;  /* 0x000000322810723c */ /* 0x040fe20000001810 */
[----:B------:R-:W1:Y:S01]  /*85d0*/  LDSM.16.MT88.4 R48, [R239+0x900] ;  /* 0x00090000ef30783b */ /* 0x000e620000004200 */
[----:B------:R-:W-:Y:S06]  /*85e0*/  MUFU.EX2 R191, R56 ;  /* 0x0000003800bf7308 */ /* 0x000fec0000000800 */
[-C--:B------:R-:W-:Y:S04]  /*85f0*/  HMMA.16816.F32 R68, R40, R52.reuse, R68 ;  /* 0x000000342844723c */ /* 0x080fe80000001844 */
[----:B------:R-:W-:Y:S04]  /*8600*/  MUFU.EX2 R195, R60 ;  /* 0x0000003c00c37308 */ /* 0x000fe80000000800 */
[C---:B------:R-:W-:Y:S06]  /*8610*/  HMMA.16816.F32 R72, R44.reuse, R52, R72 ;  /* 0x000000342c48723c */ /* 0x040fec0000001848 */
[----:B------:R-:W-:Y:S02]  /*8620*/  MUFU.EX2 R231, R171 ;  /* 0x000000ab00e77308 */ /* 0x000fe40000000800 */
[-C--:B------:R-:W-:Y:S08]  /*8630*/  HMMA.16816.F32 R76, R44, R54.reuse, R76 ;  /* 0x000000362c4c723c */ /* 0x080ff0000000184c */
[C---:B------:R-:W-:Y:S01]  /*8640*/  HMMA.16816.F32 R80, R40.reuse, R54, R80 ;  /* 0x000000362850723c */ /* 0x040fe20000001850 */
[----:B------:R-:W1:Y:S01]  /*8650*/  LDSM.16.MT88.4 R52, [R238+0x900] ;  /* 0x00090000ee34783b */ /* 0x000e620000004200 */
[----:B------:R1:W-:Y:S06]  /*8660*/  MUFU.EX2 R171, R57 ;  /* 0x0000003900ab7308 */ /* 0x0003ec0000000800 */
[-C--:B-1----:R-:W-:Y:S04]  /*8670*/  HMMA.16816.F32 R84, R40, R48.reuse, R84 ;  /* 0x000000302854723c */ /* 0x082fe80000001854 */
[----:B------:R-:W-:Y:S04]  /*8680*/  MUFU.EX2 R188, R190 ;  /* 0x000000be00bc7308 */ /* 0x000fe80000000800 */
[C---:B------:R-:W-:Y:S06]  /*8690*/  HMMA.16816.F32 R88, R44.reuse, R48, R88 ;  /* 0x000000302c58723c */ /* 0x040fec0000001858 */
[----:B------:R-:W-:Y:S02]  /*86a0*/  MUFU.EX2 R190, R61 ;  /* 0x0000003d00be7308 */ /* 0x000fe40000000800 */
[-C--:B------:R-:W-:Y:S01]  /*86b0*/  HMMA.16816.F32 R92, R44, R50.reuse, R92 ;  /* 0x000000322c5c723c */ /* 0x080fe2000000185c */
[----:B------:R-:W-:Y:S07]  /*86c0*/  LDSM.16.MT88.4 R56, [R240+0x1100] ;  /* 0x00110000f038783b */ /* 0x000fee0000004200 */
[----:B------:R-:W-:Y:S01]  /*86d0*/  MUFU.EX2 R192, R186 ;  /* 0x000000ba00c07308 */ /* 0x000fe20000000800 */
[C---:B------:R-:W-:Y:S01]  /*86e0*/  HMMA.16816.F32 R96, R40.reuse, R50, R96 ;  /* 0x000000322860723c */ /* 0x040fe20000001860 */
[----:B------:R-:W1:Y:S07]  /*86f0*/  LDSM.16.MT88.4 R48, [R246+0x2900] ;  /* 0x00290000f630783b */ /* 0x000e6e0000004200 */
[-C--:B------:R-:W-:Y:S01]  /*8700*/  HMMA.16816.F32 R100, R40, R52.reuse, R100 ;  /* 0x000000342864723c */ /* 0x080fe20000001864 */
[----:B------:R-:W1:Y:S07]  /*8710*/  MUFU.EX2 R186, R176 ;  /* 0x000000b000ba7308 */ /* 0x000e6e0000000800 */
[C---:B------:R-:W-:Y:S03]  /*8720*/  HMMA.16816.F32 R104, R44.reuse, R52, R104 ;  /* 0x000000342c68723c */ /* 0x040fe60000001868 */
[----:B------:R-:W-:Y:S05]  /*8730*/  MUFU.EX2 R163, R163 ;  /* 0x000000a300a37308 */ /* 0x000fea0000000800 */
[-C--:B------:R-:W-:Y:S08]  /*8740*/  HMMA.16816.F32 R108, R44, R54.reuse, R108 ;  /* 0x000000362c6c723c */ /* 0x080ff0000000186c */
[C---:B------:R-:W-:Y:S01]  /*8750*/  HMMA.16816.F32 R112, R40.reuse, R54, R112 ;  /* 0x000000362870723c */ /* 0x040fe20000001870 */
[----:B------:R-:W1:Y:S07]  /*8760*/  LDSM.16.MT88.4 R52, [R240+0x2900] ;  /* 0x00290000f034783b */ /* 0x000e6e0000004200 */
[-C--:B-1----:R-:W-:Y:S08]  /*8770*/  HMMA.16816.F32 R116, R40, R48.reuse, R116 ;  /* 0x000000302874723c */ /* 0x082ff00000001874 */
[C---:B------:R-:W-:Y:S08]  /*8780*/  HMMA.16816.F32 R120, R44.reuse, R48, R120 ;  /* 0x000000302c78723c */ /* 0x040ff00000001878 */
[-C--:B------:R-:W-:Y:S08]  /*8790*/  HMMA.16816.F32 R124, R44, R50.reuse, R124 ;  /* 0x000000322c7c723c */ /* 0x080ff0000000187c */
[C---:B------:R-:W-:Y:S01]  /*87a0*/  HMMA.16816.F32 R128, R40.reuse, R50, R128 ;  /* 0x000000322880723c */ /* 0x040fe20000001880 */
[----:B------:R-:W1:Y:S07]  /*87b0*/  LDSM.16.MT88.4 R48, [R239+0x2900] ;  /* 0x00290000ef30783b */ /* 0x000e6e0000004200 */
[-C--:B------:R-:W-:Y:S08]  /*87c0*/  HMMA.16816.F32 R132, R40, R52.reuse, R132 ;  /* 0x000000342884723c */ /* 0x080ff00000001884 */
[C---:B------:R-:W-:Y:S08]  /*87d0*/  HMMA.16816.F32 R136, R44.reuse, R52, R136 ;  /* 0x000000342c88723c */ /* 0x040ff00000001888 */
        /* <DEDUP_REMOVED lines=10> */
[-C--:B------:R-:W-:Y:S07]  /*8880*/  HMMA.16816.F32 R36, R44, R54.reuse, R36 ;  /* 0x000000362c24723c */ /* 0x080fee0000001824 */
[----:B------:R-:W-:Y:S01]  /*8890*/  F2FP.PACK_AB R44, R186, R193 ;  /* 0x000000c1ba2c723e */ /* 0x000fe200000000ff */
[----:B------:R-:W-:Y:S01]  /*88a0*/  HMMA.16816.F32 R28, R40, R54, R28 ;  /* 0x00000036281c723c */ /* 0x000fe2000000181c */
[----:B------:R-:W3:Y:S03]  /*88b0*/  LDSM.16.MT88.4 R52, [R239+0x1100] ;  /* 0x00110000ef34783b */ /* 0x000ee60000004200 */
[----:B------:R-:W-:Y:S02]  /*88c0*/  F2FP.PACK_AB R45, R171, R190 ;  /* 0x000000beab2d723e */ /* 0x000fe400000000ff */
[----:B------:R-:W-:Y:S02]  /*88d0*/  F2FP.PACK_AB R46, R194, R63 ;  /* 0x0000003fc22e723e */ /* 0x000fe400000000ff */
[----:B------:R-:W-:Y:S04]  /*88e0*/  F2FP.PACK_AB R40, R189, R174 ;  /* 0x000000aebd28723e */ /* 0x000fe800000000ff */
[----:B------:R-:W-:Y:S02]  /*88f0*/  F2FP.PACK_AB R41, R188, R173 ;  /* 0x000000adbc29723e */ /* 0x000fe400000000ff */
[----:B------:R-:W-:Y:S01]  /*8900*/  F2FP.PACK_AB R42, R192, R187 ;  /* 0x000000bbc02a723e */ /* 0x000fe200000000ff */
[----:B----4-:R-:W-:Y:S01]  /*8910*/  FFMA.FTZ R227, R200, R179, R227 ;  /* 0x000000b3c8e37223 */ /* 0x010fe200000100e3 */
[----:B------:R-:W-:Y:S01]  /*8920*/  F2FP.PACK_AB R43, R231, R62 ;  /* 0x0000003ee72b723e */ /* 0x000fe200000000ff */
[----:B------:R-:W-:Y:S01]  /*8930*/  MUFU.EX2 R200, R183 ;  /* 0x000000b700c87308 */ /* 0x000fe20000000800 */
[----:B------:R-:W-:Y:S05]  /*8940*/  F2FP.PACK_AB R47, R195, R191 ;  /* 0x000000bfc32f723e */ /* 0x000fea00000000ff */
[-C--:B-1----:R-:W-:Y:S03]  /*8950*/  HMMA.16816.F32 R4, R40, R48.reuse, R4 ;  /* 0x000000302804723c */ /* 0x082fe60000001804 */
[----:B--2---:R-:W-:Y:S02]  /*8960*/  FFMA.FTZ R229, R198, R178, R229 ;  /* 0x000000b2c6e57223 */ /* 0x004fe400000100e5 */
[----:B------:R1:W-:Y:S02]  /*8970*/  MUFU.EX2 R198, R184 ;  /* 0x000000b800c67308 */ /* 0x0003e40000000800 */
[----:B------:R-:W-:Y:S01]  /*8980*/  FADD.FTZ R178, R226, R229 ;  /* 0x000000e5e2b27221 */ /* 0x000fe20000010000 */
[C---:B------:R-:W-:Y:S04]  /*8990*/  HMMA.16816.F32 R8, R44.reuse, R48, R8 ;  /* 0x000000302c08723c */ /* 0x040fe80000001808 */
[----:B------:R-:W-:Y:S01]  /*89a0*/  FADD.FTZ R178, R212, R178 ;  /* 0x000000b2d4b27221 */ /* 0x000fe20000010000 */
[----:B------:R-:W-:Y:S02]  /*89b0*/  MOV R212, R192 ;  /* 0x000000c000d47202 */ /* 0x000fe40000000f00 */
[----:B------:R2:W-:Y:S01]  /*89c0*/  MUFU.EX2 R226, R175 ;  /* 0x000000af00e27308 */ /* 0x0005e20000000800 */
[-C--:B------:R-:W-:Y:S04]  /*89d0*/  HMMA.16816.F32 R12, R44, R50.reuse, R12 ;  /* 0x000000322c0c723c */ /* 0x080fe8000000180c */
[----:B------:R-:W-:Y:S01]  /*89e0*/  FADD.FTZ R213, R213, R178 ;  /* 0x000000b2d5d57221 */ /* 0x000fe20000010000 */
[----:B------:R-:W-:Y:S03]  /*89f0*/  MOV R178, R188 ;  /* 0x000000bc00b27202 */ /* 0x000fe60000000f00 */
[C---:B------:R-:W-:Y:S01]  /*8a00*/  HMMA.16816.F32 R16, R40.reuse, R50, R16 ;  /* 0x000000322810723c */ /* 0x040fe20000001810 */
[----:B------:R-:W4:Y:S01]  /*8a10*/  LDSM.16.MT88.4 R48, [R238+0x1100] ;  /* 0x00110000ee30783b */ /* 0x000f220000004200 */
[----:B------:R-:W-:Y:S02]  /*8a20*/  MUFU.EX2 R229, R167 ;  /* 0x000000a700e57308 */ /* 0x000fe40000000800 */
[----:B---3--:R-:W-:Y:S01]  /*8a30*/  FFMA.FTZ R230, R197, R65, R230 ;  /* 0x00000041c5e67223 */ /* 0x008fe200000100e6 */
[----:B-1----:R-:W-:Y:S01]  /*8a40*/  MOV R184, R63 ;  /* 0x0000003f00b87202 */ /* 0x002fe20000000f00 */
[----:B------:R-:W-:Y:S02]  /*8a50*/  FADD.FTZ R213, R220, R213 ;  /* 0x000000d5dcd57221 */ /* 0x000fe40000010000 */
[-C--:B------:R-:W-:Y:S04]  /*8a60*/  HMMA.16816.F32 R68, R40, R56.reuse, R68 ;  /* 0x000000382844723c */ /* 0x080fe80000001844 */
[----:B------:R1:W-:Y:S01]  /*8a70*/  MUFU.EX2 R197, R185 ;  /* 0x000000b900c57308 */ /* 0x0003e20000000800 */
[----:B-----5:R-:W-:Y:S02]  /*8a80*/  FFMA.FTZ R224, R199, R177, R224 ;  /* 0x000000b1c7e07223 */ /* 0x020fe400000100e0 */
[----:B------:R-:W-:Y:S01]  /*8a90*/  FADD.FTZ R177, R223, R227 ;  /* 0x000000e3dfb17221 */ /* 0x000fe20000010000 */
[C---:B------:R-:W-:Y:S04]  /*8aa0*/  HMMA.16816.F32 R72, R44.reuse, R56, R72 ;  /* 0x000000382c48723c */ /* 0x040fe80000001848 */
[----:B------:R-:W-:Y:S01]  /*8ab0*/  FADD.FTZ R176, R225, R224 ;  /* 0x000000e0e1b07221 */ /* 0x000fe20000010000 */
[----:B--2---:R-:W-:Y:S01]  /*8ac0*/  MOV R175, R193 ;  /* 0x000000c100af7202 */ /* 0x004fe20000000f00 */
[----:B------:R2:W-:Y:S01]  /*8ad0*/  MUFU.EX2 R199, R64 ;  /* 0x0000004000c77308 */ /* 0x0005e20000000800 */
[----:B------:R-:W-:Y:S01]  /*8ae0*/  FADD.FTZ R177, R210, R177 ;  /* 0x000000b1d2b17221 */ /* 0x000fe20000010000 */
[-C--:B------:R-:W-:Y:S04]  /*8af0*/  HMMA.16816.F32 R76, R44, R58.reuse, R76 ;  /* 0x0000003a2c4c723c */ /* 0x080fe8000000184c */
[----:B------:R-:W-:Y:S01]  /*8b00*/  MOV R210, R194 ;  /* 0x000000c200d27202 */ /* 0x000fe20000000f00 */
[----:B------:R-:W-:Y:S01]  /*8b10*/  FADD.FTZ R176, R208, R176 ;  /* 0x000000b0d0b07221 */ /* 0x000fe20000010000 */
[----:B------:R-:W-:Y:S01]  /*8b20*/  MOV R208, R195 ;  /* 0x000000c300d07202 */ /* 0x000fe20000000f00 */
[----:B------:R-:W-:Y:S01]  /*8b30*/  FADD.FTZ R213, R219, R213 ;  /* 0x000000d5dbd57221 */ /* 0x000fe20000010000 */
[C---:B------:R-:W-:Y:S01]  /*8b40*/  HMMA.16816.F32 R80, R40.reuse, R58, R80 ;  /* 0x0000003a2850723c */ /* 0x040fe20000001850 */
[----:B------:R-:W-:Y:S01]  /*8b50*/  LDSM.16.MT88.4 R56, [R240+0x3100] ;  /* 0x00310000f038783b */ /* 0x000fe20000004200 */
[----:B------:R-:W-:Y:S02]  /*8b60*/  MUFU.EX2 R223, R181 ;  /* 0x000000b500df7308 */ /* 0x000fe40000000800 */
[----:B-1----:R-:W-:Y:S01]  /*8b70*/  MOV R185, R62 ;  /* 0x0000003e00b97202 */ /* 0x002fe20000000f00 */
[----:B------:R-:W-:Y:S02]  /*8b80*/  FADD.FTZ R213, R172, R213 ;  /* 0x000000d5acd57221 */ /* 0x000fe40000010000 */
[----:B------:R-:W-:Y:S01]  /*8b90*/  FADD.FTZ R179, R228, R230 ;  /* 0x000000e6e4b37221 */ /* 0x000fe20000010000 */
[-C--:B------:R-:W-:Y:S01]  /*8ba0*/  HMMA.16816.F32 R84, R40, R52.reuse, R84 ;  /* 0x000000342854723c */ /* 0x080fe20000001854 */
[----:B------:R-:W1:Y:S03]  /*8bb0*/  LDSM.16.MT88.4 R60, [R246+0x3100] ;  /* 0x00310000f63c783b */ /* 0x000e660000004200 */
[----:B------:R-:W-:Y:S01]  /*8bc0*/  MUFU.EX2 R224, R180 ;  /* 0x000000b400e07308 */ /* 0x000fe20000000800 */
[----:B------:R-:W-:Y:S02]  /*8bd0*/  FADD.FTZ R213, R168, R213 ;  /* 0x000000d5a8d57221 */ /* 0x000fe40000010000 */
[----:B------:R-:W-:Y:S01]  /*8be0*/  FADD.FTZ R179, R214, R179 ;  /* 0x000000b3d6b37221 */ /* 0x000fe20000010000 */
[C---:B------:R-:W-:Y:S01]  /*8bf0*/  HMMA.16816.F32 R88, R44.reuse, R52, R88 ;  /* 0x000000342c58723c */ /* 0x040fe20000001858 */
[----:B--2---:R-:W2:Y:S03]  /*8c00*/  LDSM.16.MT88.4 R64, [R239+0x3100] ;  /* 0x00310000ef40783b */ /* 0x004ea60000004200 */
[----:B------:R-:W-:Y:S01]  /*8c10*/  MOV R214, R191 ;  /* 0x000000bf00d67202 */ /* 0x000fe20000000f00 */
[----:B------:R-:W-:Y:S01]  /*8c20*/  FADD.FTZ R201, R201, R179 ;  /* 0x000000b3c9c97221 */ /* 0x000fe20000010000 */
        /* <DEDUP_REMOVED lines=8> */
[----:B------:R-:W5:Y:S01]  /*8cb0*/  LDSM.16.MT88.4 R52, [R238+0x3100] ;  /* 0x00310000ee34783b */ /* 0x000f620000004200 */
[----:B------:R-:W-:Y:S02]  /*8cc0*/  MUFU.EX2 R227, R166 ;  /* 0x000000a600e37308 */ /* 0x000fe40000000800 */
[----:B------:R-:W-:Y:S02]  /*8cd0*/  FADD.FTZ R201, R222, R201 ;  /* 0x000000c9dec97221 */ /* 0x000fe40000010000 */
[----:B------:R-:W-:Y:S02]  /*8ce0*/  FADD.FTZ R209, R204, R209 ;  /* 0x000000d1ccd17221 */ /* 0x000fe40000010000 */
[-C--:B----4-:R-:W-:Y:S04]  /*8cf0*/  HMMA.16816.F32 R100, R40, R48.reuse, R100 ;  /* 0x000000302864723c */ /* 0x090fe80000001864 */
[----:B------:R-:W-:Y:S01]  /*8d00*/  FADD.FTZ R201, R169, R201 ;  /* 0x000000c9a9c97221 */ /* 0x000fe20000010000 */
[----:B------:R-:W4:Y:S01]  /*8d10*/  MUFU.EX2 R228, R164 ;  /* 0x000000a400e47308 */ /* 0x000f220000000800 */
[----:B---3--:R-:W3:Y:S01]  /*8d20*/  LDSM.16.MT88.4 R180, [R246+0x1900] ;  /* 0x00190000f6b4783b */ /* 0x008ee20000004200 */
[----:B------:R-:W-:Y:S01]  /*8d30*/  FADD.FTZ R209, R205, R209 ;  /* 0x000000d1cdd17221 */ /* 0x000fe20000010000 */
[C---:B------:R-:W-:Y:S04]  /*8d40*/  HMMA.16816.F32 R104, R44.reuse, R48, R104 ;  /* 0x000000302c68723c */ /* 0x040fe80000001868 */
[----:B------:R-:W-:Y:S02]  /*8d50*/  FADD.FTZ R201, R170, R201 ;  /* 0x000000c9aac97221 */ /* 0x000fe40000010000 */
[----:B------:R-:W-:Y:S01]  /*8d60*/  FADD.FTZ R209, R215, R209 ;  /* 0x000000d1d7d17221 */ /* 0x000fe20000010000 */
[----:B------:R-:W2:Y:S01]  /*8d70*/  MUFU.EX2 R230, R165 ;  /* 0x000000a500e67308 */ /* 0x000ea20000000800 */
[-C--:B------:R-:W-:Y:S04]  /*8d80*/  HMMA.16816.F32 R108, R44, R50.reuse, R108 ;  /* 0x000000322c6c723c */ /* 0x080fe8000000186c */
[----:B------:R-:W-:Y:S02]  /*8d90*/  FADD.FTZ R209, R216, R209 ;  /* 0x000000d1d8d17221 */ /* 0x000fe40000010000 */
[----:B------:R-:W-:Y:S02]  /*8da0*/  FADD.FTZ R211, R206, R211 ;  /* 0x000000d3ced37221 */ /* 0x000fe40000010000 */
[C---:B------:R-:W-:Y:S01]  /*8db0*/  HMMA.16816.F32 R112, R40.reuse, R50, R112 ;  /* 0x000000322870723c */ /* 0x040fe20000001870 */
[----:B------:R-:W3:Y:S03]  /*8dc0*/  LDSM.16.MT88.4 R48, [R240+0x1900] ;  /* 0x00190000f030783b */ /* 0x000ee60000004200 */
[----:B------:R-:W-:Y:S01]  /*8dd0*/  FADD.FTZ R209, R174, R209 ;  /* 0x000000d1aed17221 */ /* 0x000fe20000010000 */
[----:B----4-:R-:W-:Y:S01]  /*8de0*/  F2FP.PACK_AB R164, R228, R227 ;  /* 0x000000e3e4a4723e */ /* 0x010fe200000000ff */
[----:B------:R-:W-:Y:S02]  /*8df0*/  FADD.FTZ R211, R207, R211 ;  /* 0x000000d3cfd37221 */ /* 0x000fe40000010000 */
[-C--:B-1----:R-:W-:Y:S04]  /*8e00*/  HMMA.16816.F32 R116, R40, R60.reuse, R116 ;  /* 0x0000003c2874723c */ /* 0x082fe80000001874 */
[----:B------:R-:W-:Y:S01]  /*8e10*/  FADD.FTZ R211, R217, R211 ;  /* 0x000000d3d9d37221 */ /* 0x000fe20000010000 */
[----:B--2---:R-:W-:Y:S03]  /*8e20*/  F2FP.PACK_AB R165, R230, R229 ;  /* 0x000000e5e6a5723e */ /* 0x004fe600000000ff */
[C---:B------:R-:W-:Y:S04]  /*8e30*/  HMMA.16816.F32 R120, R44.reuse, R60, R120 ;  /* 0x0000003c2c78723c */ /* 0x040fe80000001878 */
[----:B------:R-:W-:Y:S04]  /*8e40*/  FADD.FTZ R211, R218, R211 ;  /* 0x000000d3dad37221 */ /* 0x000fe80000010000 */
[-C--:B------:R-:W-:Y:S04]  /*8e50*/  HMMA.16816.F32 R124, R44, R62.reuse, R124 ;  /* 0x0000003e2c7c723c */ /* 0x080fe8000000187c */
[----:B------:R-:W-:Y:S04]  /*8e60*/  FADD.FTZ R211, R173, R211 ;  /* 0x000000d3add37221 */ /* 0x000fe80000010000 */
[C---:B------:R-:W-:Y:S01]  /*8e70*/  HMMA.16816.F32 R128, R40.reuse, R62, R128 ;  /* 0x0000003e2880723c */ /* 0x040fe20000001880 */
[----:B------:R-:W-:Y:S07]  /*8e80*/  LDSM.16.MT88.4 R60, [R238+0x1900] ;  /* 0x00190000ee3c783b */ /* 0x000fee0000004200 */
[-C--:B------:R-:W-:Y:S08]  /*8e90*/  HMMA.16816.F32 R132, R40, R56.reuse, R132 ;  /* 0x000000382884723c */ /* 0x080ff00000001884 */
[C---:B------:R-:W-:Y:S08]  /*8ea0*/  HMMA.16816.F32 R136, R44.reuse, R56, R136 ;  /* 0x000000382c88723c */ /* 0x040ff00000001888 */
[-C--:B------:R-:W-:Y:S08]  /*8eb0*/  HMMA.16816.F32 R140, R44, R58.reuse, R140 ;  /* 0x0000003a2c8c723c */ /* 0x080ff0000000188c */
[C---:B------:R-:W-:Y:S01]  /*8ec0*/  HMMA.16816.F32 R144, R40.reuse, R58, R144 ;  /* 0x0000003a2890723c */ /* 0x040fe20000001890 */
[----:B------:R-:W1:Y:S07]  /*8ed0*/  LDSM.16.MT88.4 R56, [R239+0x1900] ;  /* 0x00190000ef38783b */ /* 0x000e6e0000004200 */
[-C--:B------:R-:W-:Y:S08]  /*8ee0*/  HMMA.16816.F32 R20, R40, R64.reuse, R20 ;  /* 0x000000402814723c */ /* 0x080ff00000001814 */
[C---:B------:R-:W-:Y:S01]  /*8ef0*/  HMMA.16816.F32 R148, R44.reuse, R64, R148 ;  /* 0x000000402c94723c */ /* 0x040fe20000001894 */
[----:B------:R2:W4:Y:S07]  /*8f00*/  MUFU.EX2 R64, R161 ;  /* 0x000000a100407308 */ /* 0x00052e0000000800 */
[-C--:B------:R-:W-:Y:S03]  /*8f10*/  HMMA.16816.F32 R152, R44, R66.reuse, R152 ;  /* 0x000000422c98723c */ /* 0x080fe60000001898 */
[----:B------:R1:W-:Y:S05]  /*8f20*/  MUFU.EX2 R65, R162 ;  /* 0x000000a200417308 */ /* 0x0003ea0000000800 */
[C---:B------:R-:W-:Y:S05]  /*8f30*/  HMMA.16816.F32 R156, R40.reuse, R66, R156 ;  /* 0x00000042289c723c */ /* 0x040fea000000189c */
[----:B------:R3:W3:Y:S02]  /*8f40*/  MUFU.EX2 R66, R160 ;  /* 0x000000a000427308 */ /* 0x0006e40000000800 */
[----:B------:R-:W-:Y:S01]  /*8f50*/  MOV R67, R163 ;  /* 0x000000a300437202 */ /* 0x000fe20000000f00 */
[-C--:B-----5:R-:W-:Y:S04]  /*8f60*/  HMMA.16816.F32 R24, R40, R52.reuse, R24 ;  /* 0x000000342818723c */ /* 0x0a0fe80000001818 */
[----:B--2---:R-:W-:Y:S02]  /*8f70*/  F2FP.PACK_AB R161, R200, R199 ;  /* 0x000000c7c8a1723e */ /* 0x004fe400000000ff */
[----:B------:R-:W-:Y:S02]  /*8f80*/  F2FP.PACK_AB R163, R226, R225 ;  /* 0x000000e1e2a3723e */ /* 0x000fe400000000ff */
[C---:B------:R-:W-:Y:S04]  /*8f90*/  HMMA.16816.F32 R32, R44.reuse, R52, R32 ;  /* 0x000000342c20723c */ /* 0x040fe80000001820 */
[----:B-1----:R-:W-:Y:S02]  /*8fa0*/  F2FP.PACK_AB R162, R224, R223 ;  /* 0x000000dfe0a2723e */ /* 0x002fe400000000ff */
[----:B----4-:R-:W-:Y:S02]  /*8fb0*/  F2FP.PACK_AB R166, R64, R67 ;  /* 0x0000004340a6723e */ /* 0x010fe400000000ff */
[-C--:B------:R-:W-:Y:S01]  /*8fc0*/  HMMA.16816.F32 R36, R44, R54.reuse, R36 ;  /* 0x000000362c24723c */ /* 0x080fe20000001824 */
[----:B------:R-:W-:Y:S03]  /*8fd0*/  LDSM.16.MT88.4 R44, [R240+0x3900] ;  /* 0x00390000f02c783b */ /* 0x000fe60000004200 */
[----:B---3--:R-:W-:Y:S02]  /*8fe0*/  F2FP.PACK_AB R160, R198, R197 ;  /* 0x000000c5c6a0723e */ /* 0x008fe400000000ff */
[----:B------:R-:W-:Y:S02]  /*8ff0*/  F2FP.PACK_AB R167, R66, R65 ;  /* 0x0000004142a7723e */ /* 0x000fe400000000ff */
[----:B------:R-:W-:Y:S01]  /*9000*/  HMMA.16816.F32 R28, R40, R54, R28 ;  /* 0x00000036281c723c */ /* 0x000fe2000000181c */
[----:B------:R-:W1:Y:S07]  /*9010*/  LDSM.16.MT88.4 R40, [R246+0x3900] ;  /* 0x00390000f628783b */ /* 0x000e6e0000004200 */
[-C--:B------:R-:W-:Y:S01]  /*9020*/  HMMA.16816.F32 R192, R160, R180.reuse, R4 ;  /* 0x000000b4a0c0723c */ /* 0x080fe20000001804 */
[----:B------:R-:W2:Y:S07]  /*9030*/  LDSM.16.MT88.4 R52, [R239+0x3900] ;  /* 0x00390000ef34783b */ /* 0x000eae0000004200 */
[C---:B------:R-:W-:Y:S01]  /*9040*/  HMMA.16816.F32 R188, R164.reuse, R180, R8 ;  /* 0x000000b4a4bc723c */ /* 0x040fe20000001808 */
[----:B------:R-:W3:Y:S06]  /*9050*/  LDSM.16.MT88.4 R4, [R238+0x3900] ;  /* 0x00390000ee04783b */ /* 0x000eec0000004200 */
[----:B------:R-:W-:Y:S02]  /*9060*/  MOV R11, R184 ;  /* 0x000000b8000b7202 */ /* 0x000fe40000000f00 */
[----:B------:R-:W-:Y:S03]  /*9070*/  MOV R10, R185 ;  /* 0x000000b9000a7202 */ /* 0x000fe60000000f00 */
[----:B------:R-:W-:Y:S02]  /*9080*/  MOV R9, R187 ;  /* 0x000000bb00097202 */ /* 0x000fe40000000f00 */
[----:B------:R-:W-:Y:S02]  /*9090*/  MOV R8, R186 ;  /* 0x000000ba00087202 */ /* 0x000fe40000000f00 */
[-C--:B------:R-:W-:Y:S07]  /*90a0*/  HMMA.16816.F32 R184, R164, R182.reuse, R12 ;  /* 0x000000b6a4b8723c */ /* 0x080fee000000180c */
[----:B------:R-:W-:Y:S01]  /*90b0*/  MOV R12, R175 ;  /* 0x000000af000c7202 */ /* 0x000fe20000000f00 */
[C---:B------:R-:W-:Y:S04]  /*90c0*/  HMMA.16816.F32 R180, R160.reuse, R182, R16 ;  /* 0x000000b6a0b4723c */ /* 0x040fe80000001810 */
[----:B------:R-:W-:Y:S01]  /*90d0*/  MOV R15, R178 ;  /* 0x000000b2000f7202 */ /* 0x000fe20000000f00 */
[----:B------:R-:W-:Y:S01]  /*90e0*/  FADD.FTZ R213, R12, R213 ;  /* 0x000000d50cd57221 */ /* 0x000fe20000010000 */
[----:B------:R-:W-:Y:S02]  /*90f0*/  MOV R14, R177 ;  /* 0x000000b1000e7202 */ /* 0x000fe40000000f00 */
[-C--:B------:R-:W-:Y:S04]  /*9100*/  HMMA.16816.F32 R68, R160, R48.reuse, R68 ;  /* 0x00000030a044723c */ /* 0x080fe80000001844 */
[----:B------:R-:W-:Y:S01]  /*9110*/  MOV R13, R176 ;  /* 0x000000b0000d7202 */ /* 0x000fe20000000f00 */
[----:B------:R-:W-:Y:S02]  /*9120*/  FADD.FTZ R209, R14, R209 ;  /* 0x000000d10ed17221 */ /* 0x000fe40000010000 */
[----:B------:R-:W-:Y:S01]  /*9130*/  FADD.FTZ R211, R15, R211 ;  /* 0x000000d30fd37221 */ /* 0x000fe20000010000 */
[C---:B------:R-:W-:Y:S04]  /*9140*/  HMMA.16816.F32 R72, R164.reuse, R48, R72 ;  /* 0x00000030a448723c */ /* 0x040fe80000001848 */
[----:B------:R-:W-:Y:S02]  /*9150*/  FADD.FTZ R201, R13, R201 ;  /* 0x000000c90dc97221 */ /* 0x000fe40000010000 */
[----:B------:R-:W-:Y:S02]  /*9160*/  FADD.FTZ R209, R9, R209 ;  /* 0x000000d109d17221 */ /* 0x000fe40000010000 */
[-C--:B------:R-:W-:Y:S04]  /*9170*/  HMMA.16816.F32 R76, R164, R50.reuse, R76 ;  /* 0x00000032a44c723c */ /* 0x080fe8000000184c */
[----:B------:R-:W-:Y:S02]  /*9180*/  FADD.FTZ R201, R171, R201 ;  /* 0x000000c9abc97221 */ /* 0x000fe40000010000 */
[----:B------:R-:W-:Y:S02]  /*9190*/  FADD.FTZ R209, R212, R209 ;  /* 0x000000d1d4d17221 */ /* 0x000fe40000010000 */
[C---:B------:R-:W-:Y:S04]  /*91a0*/  HMMA.16816.F32 R80, R160.reuse, R50, R80 ;  /* 0x00000032a050723c */ /* 0x040fe80000001850 */
[----:B------:R-:W-:Y:S01]  /*91b0*/  FADD.FTZ R209, R197, R209 ;  /* 0x000000d1c5d17221 */ /* 0x000fe20000010000 */
[----:B------:R-:W-:Y:S01]  /*91c0*/  MOV R197, R0 ;  /* 0x0000000000c57202 */ /* 0x000fe20000000f00 */
[----:B------:R-:W-:Y:S02]  /*91d0*/  FADD.FTZ R211, R10, R211 ;  /* 0x000000d30ad37221 */ /* 0x000fe40000010000 */
[-C--:B------:R-:W-:Y:S04]  /*91e0*/  HMMA.16816.F32 R84, R160, R56.reuse, R84 ;  /* 0x00000038a054723c */ /* 0x080fe80000001854 */
[----:B------:R-:W-:Y:S01]  /*91f0*/  FADD.FTZ R209, R198, R209 ;  /* 0x000000d1c6d17221 */ /* 0x000fe20000010000 */
[----:B------:R-:W-:Y:S01]  /*9200*/  MOV R198, R2 ;  /* 0x0000000200c67202 */ /* 0x000fe20000000f00 */
[----:B------:R-:W-:Y:S02]  /*9210*/  FADD.FTZ R211, R231, R211 ;  /* 0x000000d3e7d37221 */ /* 0x000fe40000010000 */
[C---:B------:R-:W-:Y:S04]  /*9220*/  HMMA.16816.F32 R88, R164.reuse, R56, R88 ;  /* 0x00000038a458723c */ /* 0x040fe80000001858 */
[----:B------:R-:W-:Y:S02]  /*9230*/  FADD.FTZ R209, R223, R209 ;  /* 0x000000d1dfd17221 */ /* 0x000fe40000010000 */
[----:B------:R-:W-:Y:S01]  /*9240*/  FADD.FTZ R211, R199, R211 ;  /* 0x000000d3c7d37221 */ /* 0x000fe20000010000 */
[----:B------:R-:W-:Y:S01]  /*9250*/  MOV R199, R196 ;  /* 0x000000c400c77202 */ /* 0x000fe20000000f00 */
[-C--:B------:R-:W-:Y:S04]  /*9260*/  HMMA.16816.F32 R92, R164, R58.reuse, R92 ;  /* 0x0000003aa45c723c */ /* 0x080fe8000000185c */
[----:B------:R-:W-:Y:S01]  /*9270*/  FADD.FTZ R211, R200, R211 ;  /* 0x000000d3c8d37221 */ /* 0x000fe20000010000 */
[----:B------:R-:W-:Y:S01]  /*9280*/  MOV R200, R3 ;  /* 0x0000000300c87202 */ /* 0x000fe20000000f00 */
[----:B------:R-:W-:Y:S02]  /*9290*/  FADD.FTZ R201, R214, R201 ;  /* 0x000000c9d6c97221 */ /* 0x000fe40000010000 */
[C---:B------:R-:W-:Y:S04]  /*92a0*/  HMMA.16816.F32 R96, R160.reuse, R58, R96 ;  /* 0x0000003aa060723c */ /* 0x040fe80000001860 */
[----:B------:R-:W-:Y:S02]  /*92b0*/  FADD.FTZ R211, R225, R211 ;  /* 0x000000d3e1d37221 */ /* 0x000fe40000010000 */
[----:B------:R-:W-:Y:S02]  /*92c0*/  FADD.FTZ R201, R208, R201 ;  /* 0x000000c9d0c97221 */ /* 0x000fe40000010000 */
[-C--:B------:R-:W-:Y:S04]  /*92d0*/  HMMA.16816.F32 R100, R160, R60.reuse, R100 ;  /* 0x0000003ca064723c */ /* 0x080fe80000001864 */
[----:B------:R-:W-:Y:S02]  /*92e0*/  FADD.FTZ R201, R229, R201 ;  /* 0x000000c9e5c97221 */ /* 0x000fe40000010000 */
        /* <DEDUP_REMOVED lines=8> */
[----:B------:R-:W-:Y:S04]  /*9370*/  FADD.FTZ R213, R227, R213 ;  /* 0x000000d5e3d57221 */ /* 0x000fe80000010000 */
[-C--:B-1----:R-:W-:Y:S04]  /*9380*/  HMMA.16816.F32 R116, R160, R40.reuse, R116 ;  /* 0x00000028a074723c */ /* 0x082fe80000001874 */
[----:B------:R-:W-:Y:S04]  /*9390*/  FADD.FTZ R213, R228, R213 ;  /* 0x000000d5e4d57221 */ /* 0x000fe80000010000 */
[C---:B------:R-:W-:Y:S04]  /*93a0*/  HMMA.16816.F32 R120, R164.reuse, R40, R120 ;  /* 0x00000028a478723c */ /* 0x040fe80000001878 */
[----:B------:R-:W-:Y:S04]  /*93b0*/  FADD.FTZ R213, R67, R213 ;  /* 0x000000d543d57221 */ /* 0x000fe80000010000 */
[-C--:B------:R-:W-:Y:S08]  /*93c0*/  HMMA.16816.F32 R124, R164, R42.reuse, R124 ;  /* 0x0000002aa47c723c */ /* 0x080ff0000000187c */
[C---:B------:R-:W-:Y:S08]  /*93d0*/  HMMA.16816.F32 R128, R160.reuse, R42, R128 ;  /* 0x0000002aa080723c */ /* 0x040ff00000001880 */
[-C--:B------:R-:W-:Y:S08]  /*93e0*/  HMMA.16816.F32 R132, R160, R44.reuse, R132 ;  /* 0x0000002ca084723c */ /* 0x080ff00000001884 */
[C---:B------:R-:W-:Y:S08]  /*93f0*/  HMMA.16816.F32 R136, R164.reuse, R44, R136 ;  /* 0x0000002ca488723c */ /* 0x040ff00000001888 */
[-C--:B------:R-:W-:Y:S08]  /*9400*/  HMMA.16816.F32 R140, R164, R46.reuse, R140 ;  /* 0x0000002ea48c723c */ /* 0x080ff0000000188c */
[C---:B------:R-:W-:Y:S08]  /*9410*/  HMMA.16816.F32 R144, R160.reuse, R46, R144 ;  /* 0x0000002ea090723c */ /* 0x040ff00000001890 */
[-C--:B--2---:R-:W-:Y:S08]  /*9420*/  HMMA.16816.F32 R176, R160, R52.reuse, R20 ;  /* 0x00000034a0b0723c */ /* 0x084ff00000001814 */
[C---:B------:R-:W-:Y:S08]  /*9430*/  HMMA.16816.F32 R148, R164.reuse, R52, R148 ;  /* 0x00000034a494723c */ /* 0x040ff00000001894 */
[-C--:B------:R-:W-:Y:S08]  /*9440*/  HMMA.16816.F32 R152, R164, R54.reuse, R152 ;  /* 0x00000036a498723c */ /* 0x080ff00000001898 */
[C---:B------:R-:W-:Y:S08]  /*9450*/  HMMA.16816.F32 R156, R160.reuse, R54, R156 ;  /* 0x00000036a09c723c */ /* 0x040ff0000000189c */
[-C--:B---3--:R-:W-:Y:S08]  /*9460*/  HMMA.16816.F32 R172, R160, R4.reuse, R24 ;  /* 0x00000004a0ac723c */ /* 0x088ff00000001818 */
[C---:B------:R-:W-:Y:S07]  /*9470*/  HMMA.16816.F32 R168, R164.reuse, R4, R32 ;  /* 0x00000004a4a8723c */ /* 0x040fee0000001820 */
[----:B------:R-:W-:Y:S01]  /*9480*/  FADD.FTZ R4, R224, R209 ;  /* 0x000000d1e0047221 */ /* 0x000fe20000010000 */
[-C--:B------:R-:W-:Y:S04]  /*9490*/  HMMA.16816.F32 R164, R164, R6.reuse, R36 ;  /* 0x00000006a4a4723c */ /* 0x080fe80000001824 */
[----:B------:R1:W-:Y:S01]  /*94a0*/  STL [R1+0x20], R4 ;  /* 0x0000200401007387 */ /* 0x0003e20000100800 */
[----:B------:R-:W-:Y:S03]  /*94b0*/  FADD.FTZ R5, R64, R213 ;  /* 0x000000d540057221 */ /* 0x000fe60000010000 */
[----:B------:R-:W-:Y:S07]  /*94c0*/  HMMA.16816.F32 R160, R160, R6, R28 ;  /* 0x00000006a0a0723c */ /* 0x000fee000000181c */
[----:B------:R-:W-:Y:S05]  /*94d0*/  FADD.FTZ R6, R226, R211 ;  /* 0x000000d3e2067221 */ /* 0x000fea0000010000 */
[----:B------:R2:W-:Y:S04]  /*94e0*/  STL [R1+0x1c], R6 ;  /* 0x00001c0601007387 */ /* 0x0005e80000100800 */
[----:B------:R2:W-:Y:S01]  /*94f0*/  STL [R1+0x18], R5 ;  /* 0x0000180501007387 */ /* 0x0005e20000100800 */
[----:B-1----:R-:W-:Y:S05]  /*9500*/  FADD.FTZ R4, R66, R201 ;  /* 0x000000c942047221 */ /* 0x002fea0000010000 */
[----:B------:R2:W-:Y:S02]  /*9510*/  STL [R1+0x14], R4 ;  /* 0x0000140401007387 */ /* 0x0005e40000100800 */
[----:B--2---:R-:W-:-:S05]  /*9520*/  @P2 BRA `(.L_x_153) ;  /* 0xffffc88000002947 */ /* 0x004fca000383ffff */
.L_x_152:
[----:B--2---:R-:W2:Y:S04]  /*9530*/  LDL.LU R4, [R1+0x20] ;  /* 0x0000200001047983 */ /* 0x004ea80000300800 */
[----:B------:R-:W3:Y:S04]  /*9540*/  LDL.LU R6, [R1+0x1c] ;  /* 0x00001c0001067983 */ /* 0x000ee80000300800 */
[----:B------:R-:W4:Y:S04]  /*9550*/  LDL.LU R11, [R1+0x18] ;  /* 0x00001800010b7983 */ /* 0x000f280000300800 */
[----:B------:R-:W5:Y:S01]  /*9560*/  LDL.LU R8, [R1+0x14] ;  /* 0x0000140001087983 */ /* 0x000f620000300800 */
[----:B------:R-:W-:-:S03]  /*9570*/  PLOP3.LUT P4, PT, PT, PT, PT, 0x8, 0x0 ;  /* 0x000000000000781c */ /* 0x000fc60003f8e170 */
[----:B--2---:R-:W1:Y:S04]  /*9580*/  SHFL.BFLY PT, R7, R4, 0x2, 0x1f ;  /* 0x0c401f0004077f89 */ /* 0x004e6800000e0000 */
[----:B---3--:R-:W2:Y:S04]  /*9590*/  SHFL.BFLY PT, R9, R6, 0x2, 0x1f ;  /* 0x0c401f0006097f89 */ /* 0x008ea800000e0000 */
[----:B----4-:R-:W3:Y:S04]  /*95a0*/  SHFL.BFLY PT, R5, R11, 0x2, 0x1f ;  /* 0x0c401f000b057f89 */ /* 0x010ee800000e0000 */
[----:B-----5:R-:W4:Y:S01]  /*95b0*/  SHFL.BFLY PT, R10, R8, 0x2, 0x1f ;  /* 0x0c401f00080a7f89 */ /* 0x020f2200000e0000 */
[----:B-1----:R-:W-:-:S02]  /*95c0*/  FADD.FTZ R7, R7, R4 ;  /* 0x0000000407077221 */ /* 0x002fc40000010000 */
[----:B--2---:R-:W-:-:S03]  /*95d0*/  FADD.FTZ R9, R9, R6 ;  /* 0x0000000609097221 */ /* 0x004fc60000010000 */
[----:B------:R-:W1:Y:S01]  /*95e0*/  SHFL.BFLY PT, R4, R7, 0x1, 0x1f ;  /* 0x0c201f0007047f89 */ /* 0x000e6200000e0000 */
[----:B---3--:R-:W-:-:S03]  /*95f0*/  FADD.FTZ R5, R5, R11 ;  /* 0x0000000b05057221 */ /* 0x008fc60000010000 */
[----:B------:R-:W2:Y:S01]  /*9600*/  SHFL.BFLY PT, R6, R9, 0x1, 0x1f ;  /* 0x0c201f0009067f89 */ /* 0x000ea200000e0000 */
[----:B----4-:R-:W-:-:S03]  /*9610*/  FADD.FTZ R10, R10, R8 ;  /* 0x000000080a0a7221 */ /* 0x010fc60000010000 */
[----:B------:R-:W3:Y:S01]  /*9620*/  SHFL.BFLY PT, R11, R5, 0x1, 0x1f ;  /* 0x0c201f00050b7f89 */ /* 0x000ee200000e0000 */
[----:B------:R-:W-:Y:S01]  /*9630*/  MOV R8, RZ ;  /* 0x000000ff00087202 */ /* 0x000fe20000000f00 */
[----:B-1----:R-:W-:Y:S02]  /*9640*/  FADD.FTZ R7, R7, R4 ;  /* 0x0000000407077221 */ /* 0x002fe40000010000 */
[----:B------:R-:W1:Y:S01]  /*9650*/  SHFL.BFLY PT, R4, R10, 0x1, 0x1f ;  /* 0x0c201f000a047f89 */ /* 0x000e6200000e0000 */
[----:B--2---:R-:W-:Y:S02]  /*9660*/  FADD.FTZ R6, R9, R6 ;  /* 0x0000000609067221 */ /* 0x004fe40000010000 */
[----:B------:R-:W-:Y:S02]  /*9670*/  FSETP.NE.FTZ.AND P3, PT, R7, RZ, PT ;  /* 0x000000ff0700720b */ /* 0x000fe40003f75000 */
[----:B------:R-:W-:Y:S01]  /*9680*/  MOV R9, RZ ;  /* 0x000000ff00097202 */ /* 0x000fe20000000f00 */
[----:B---3--:R-:W-:Y:S01]  /*9690*/  FADD.FTZ R5, R5, R11 ;  /* 0x0000000b05057221 */ /* 0x008fe20000010000 */
[----:B------:R-:W-:-:S04]  /*96a0*/  FSETP.NE.FTZ.AND P2, PT, R6, RZ, PT ;  /* 0x000000ff0600720b */ /* 0x000fc80003f55000 */
[----:B------:R-:W-:-:S05]  /*96b0*/  FSETP.NE.FTZ.AND P1, PT, R5, RZ, PT ;  /* 0x000000ff0500720b */ /* 0x000fca0003f35000 */
[----:B------:R-:W2:Y:S01]  /*96c0*/  @P3 MUFU.RCP R8, R7 ;  /* 0x0000000700083308 */ /* 0x000ea20000001000 */
[----:B------:R-:W-:-:S03]  /*96d0*/  @P3 MOV R14, 0x3f317218 ;  /* 0x3f317218000e3802 */ /* 0x000fc60000000f00 */
[----:B------:R-:W-:Y:S02]  /*96e0*/  @P2 MOV R13, 0x3f317218 ;  /* 0x3f317218000d2802 */ /* 0x000fe40000000f00 */
[----:B------:R-:W-:Y:S02]  /*96f0*/  @P3 FMUL.FTZ R14, R14, c[0x0][0x2d0] ;  /* 0x0000b4000e0e3a20 */ /* 0x000fe40000410000 */
[----:B-1----:R-:W-:Y:S01]  /*9700*/  FADD.FTZ R4, R4, R10 ;  /* 0x0000000a04047221 */ /* 0x002fe20000010000 */
[----:B------:R-:W-:Y:S01]  /*9710*/  MOV R10, RZ ;  /* 0x000000ff000a7202 */ /* 0x000fe20000000f00 */
[----:B------:R-:W-:Y:S01]  /*9720*/  @P2 MUFU.RCP R9, R6 ;  /* 0x0000000600092308 */ /* 0x000fe20000001000 */
[----:B------:R-:W-:Y:S01]  /*9730*/  @P1 MOV R12, 0x3f317218 ;  /* 0x3f317218000c1802 */ /* 0x000fe20000000f00 */
[----:B------:R-:W-:Y:S01]  /*9740*/  @P2 FMUL.FTZ R13, R13, c[0x0][0x2d0] ;  /* 0x0000b4000d0d2a20 */ /* 0x000fe20000410000 */
[----:B------:R-:W-:Y:S01]  /*9750*/  FSETP.NE.FTZ.AND P0, PT, R4, RZ, PT ;  /* 0x000000ff0400720b */ /* 0x000fe20003f15000 */
[----:B--2---:R-:W-:-:S04]  /*9760*/  FMUL.FTZ R192, R8, R192 ;  /* 0x000000c008c07220 */ /* 0x004fc80000410000 */
[----:B------:R-:W1:Y:S01]  /*9770*/  @P1 MUFU.RCP R10, R5 ;  /* 0x00000005000a1308 */ /* 0x000e620000001000 */
[C---:B------:R-:W-:Y:S02]  /*9780*/  FMUL.FTZ R193, R8.reuse, R193 ;  /* 0x000000c108c17220 */ /* 0x040fe40000410000 */
[C---:B------:R-:W-:Y:S02]  /*9790*/  FMUL.FTZ R180, R8.reuse, R180 ;  /* 0x000000b408b47220 */ /* 0x040fe40000410000 */
[C---:B------:R-:W-:Y:S02]  /*97a0*/  FMUL.FTZ R181, R8.reuse, R181 ;  /* 0x000000b508b57220 */ /* 0x040fe40000410000 */
[C---:B------:R-:W-:Y:S01]  /*97b0*/  FMUL.FTZ R68, R8.reuse, R68 ;  /* 0x0000004408447220 */ /* 0x040fe20000410000 */
[----:B------:R-:W2:Y:S01]  /*97c0*/  @P3 MUFU.LG2 R7, R7 ;  /* 0x0000000700073308 */ /* 0x000ea20000000c00 */
[C---:B------:R-:W-:Y:S01]  /*97d0*/  FMUL.FTZ R69, R8.reuse, R69 ;  /* 0x0000004508457220 */ /* 0x040fe20000410000 */
[----:B------:R-:W-:Y:S01]  /*97e0*/  @P0 MOV R11, 0x3f317218 ;  /* 0x3f317218000b0802 */ /* 0x000fe20000000f00 */
[----:B------:R-:W-:-:S02]  /*97f0*/  FMUL.FTZ R80, R8, R80 ;  /* 0x0000005008507220 */ /* 0x000fc40000410000 */
[C---:B------:R-:W-:Y:S02]  /*9800*/  FMUL.FTZ R81, R8.reuse, R81 ;  /* 0x0000005108517220 */ /* 0x040fe40000410000 */
[C---:B------:R-:W-:Y:S01]  /*9810*/  FMUL.FTZ R84, R8.reuse, R84 ;  /* 0x0000005408547220 */ /* 0x040fe20000410000 */
[----:B------:R-:W3:Y:S01]  /*9820*/  @P2 MUFU.LG2 R6, R6 ;  /* 0x0000000600062308 */ /* 0x000ee20000000c00 */
[C---:B------:R-:W-:Y:S02]  /*9830*/  FMUL.FTZ R85, R8.reuse, R85 ;  /* 0x0000005508557220 */ /* 0x040fe40000410000 */
[C---:B------:R-:W-:Y:S02]  /*9840*/  FMUL.FTZ R96, R8.reuse, R96 ;  /* 0x0000006008607220 */ /* 0x040fe40000410000 */
[C---:B------:R-:W-:Y:S02]  /*9850*/  FMUL.FTZ R97, R8.reuse, R97 ;  /* 0x0000006108617220 */ /* 0x040fe40000410000 */
[C---:B------:R-:W-:Y:S01]  /*9860*/  FMUL.FTZ R100, R8.reuse, R100 ;  /* 0x0000006408647220 */ /* 0x040fe20000410000 */
[----:B------:R-:W4:Y:S01]  /*9870*/  @P0 MUFU.LG2 R15, R4 ;  /* 0x00000004000f0308 */ /* 0x000f220000000c00 */
        /* <DEDUP_REMOVED lines=18> */
[----:B------:R-:W-:Y:S01]  /*99a0*/  FMUL.FTZ R161, R8, R161 ;  /* 0x000000a108a17220 */ /* 0x000fe20000410000 */
[----:B------:R-:W-:Y:S01]  /*99b0*/  MOV R8, RZ ;  /* 0x000000ff00087202 */ /* 0x000fe20000000f00 */
[----:B-1----:R-:W-:-:S02]  /*99c0*/  FMUL.FTZ R188, R10, R188 ;  /* 0x000000bc0abc7220 */ /* 0x002fc40000410000 */
[C---:B------:R-:W-:Y:S02]  /*99d0*/  FMUL.FTZ R189, R10.reuse, R189 ;  /* 0x000000bd0abd7220 */ /* 0x040fe40000410000 */
[C---:B------:R-:W-:Y:S01]  /*99e0*/  FMUL.FTZ R184, R10.reuse, R184 ;  /* 0x000000b80ab87220 */ /* 0x040fe20000410000 */
[----:B------:R1:W-:Y:S01]  /*99f0*/  @P0 MUFU.RCP R8, R4 ;  /* 0x0000000400080308 */ /* 0x0003e20000001000 */
[C---:B------:R-:W-:Y:S02]  /*9a00*/  FMUL.FTZ R185, R10.reuse, R185 ;  /* 0x000000b90ab97220 */ /* 0x040fe40000410000 */
[C---:B------:R-:W-:Y:S02]  /*9a10*/  FMUL.FTZ R72, R10.reuse, R72 ;  /* 0x000000480a487220 */ /* 0x040fe40000410000 */
[C---:B------:R-:W-:Y:S02]  /*9a20*/  FMUL.FTZ R73, R10.reuse, R73 ;  /* 0x000000490a497220 */ /* 0x040fe40000410000 */
[----:B------:R-:W-:-:S02]  /*9a30*/  FMUL.FTZ R76, R10, R76 ;  /* 0x0000004c0a4c7220 */ /* 0x000fc40000410000 */
[C---:B------:R-:W-:Y:S02]  /*9a40*/  FMUL.FTZ R77, R10.reuse, R77 ;  /* 0x0000004d0a4d7220 */ /* 0x040fe40000410000 */
[C---:B------:R-:W-:Y:S02]  /*9a50*/  FMUL.FTZ R88, R10.reuse, R88 ;  /* 0x000000580a587220 */ /* 0x040fe40000410000 */
[C---:B------:R-:W-:Y:S02]  /*9a60*/  FMUL.FTZ R89, R10.reuse, R89 ;  /* 0x000000590a597220 */ /* 0x040fe40000410000 */
[C---:B------:R-:W-:Y:S01]  /*9a70*/  FMUL.FTZ R92, R10.reuse, R92 ;  /* 0x0000005c0a5c7220 */ /* 0x040fe20000410000 */
[----:B-1----:R-:W-:Y:S01]  /*9a80*/  MOV R4, 0xff800000 ;  /* 0xff80000000047802 */ /* 0x002fe20000000f00 */
        /* <DEDUP_REMOVED lines=21> */
[----:B------:R1:W5:Y:S01]  /*9be0*/  @P1 MUFU.LG2 R10, R5 ;  /* 0x00000005000a1308 */ /* 0x0003620000000c00 */
[----:B--2---:R-:W-:Y:S02]  /*9bf0*/  @P3 FMUL.FTZ R7, R7, 0.69314718246459960938 ;  /* 0x3f31721807073820 */ /* 0x004fe40000410000 */
[----:B---3--:R-:W-:Y:S02]  /*9c00*/  @P2 FMUL.FTZ R6, R6, 0.69314718246459960938 ;  /* 0x3f31721806062820 */ /* 0x008fe40000410000 */
[----:B------:R-:W-:Y:S02]  /*9c10*/  @P1 FMUL.FTZ R12, R12, c[0x0][0x2d0] ;  /* 0x0000b4000c0c1a20 */ /* 0x000fe40000410000 */
[----:B----4-:R-:W-:Y:S02]  /*9c20*/  @P0 FMUL.FTZ R15, R15, 0.69314718246459960938 ;  /* 0x3f3172180f0f0820 */ /* 0x010fe40000410000 */
[----:B------:R-:W-:-:S02]  /*9c30*/  @P0 FMUL.FTZ R11, R11, c[0x0][0x2d0] ;  /* 0x0000b4000b0b0a20 */ /* 0x000fc40000410000 */
[C---:B------:R-:W-:Y:S02]  /*9c40*/  FMUL.FTZ R194, R9.reuse, R194 ;  /* 0x000000c209c27220 */ /* 0x040fe40000410000 */
[C---:B------:R-:W-:Y:S02]  /*9c50*/  FMUL.FTZ R195, R9.reuse, R195 ;  /* 0x000000c309c37220 */ /* 0x040fe40000410000 */
[C---:B------:R-:W-:Y:S01]  /*9c60*/  FMUL.FTZ R182, R9.reuse, R182 ;  /* 0x000000b609b67220 */ /* 0x040fe20000410000 */
[----:B-1----:R-:W-:Y:S01]  /*9c70*/  MOV R5, 0xff800000 ;  /* 0xff80000000057802 */ /* 0x002fe20000000f00 */
[----:B-----5:R-:W-:Y:S02]  /*9c80*/  @P1 FMUL.FTZ R10, R10, 0.69314718246459960938 ;  /* 0x3f3172180a0a1820 */ /* 0x020fe40000410000 */
        /* <DEDUP_REMOVED lines=28> */
[----:B------:R-:W-:Y:S01]  /*9e50*/  FMUL.FTZ R163, R9, R163 ;  /* 0x000000a309a37220 */ /* 0x000fe20000410000 */
[----:B------:R-:W-:Y:S01]  /*9e60*/  MOV R9, 0xff800000 ;  /* 0xff80000000097802 */ /* 0x000fe20000000f00 */
        /* <DEDUP_REMOVED lines=31> */
[----:B------:R-:W-:Y:S01]  /*a060*/  FMUL.FTZ R167, R8, R167 ;  /* 0x000000a708a77220 */ /* 0x000fe20000410000 */
[----:B------:R-:W-:Y:S01]  /*a070*/  MOV R8, 0xff800000 ;  /* 0xff80000000087802 */ /* 0x000fe20000000f00 */
[----:B------:R-:W-:-:S02]  /*a080*/  @P3 FFMA.FTZ R4, R14, R196, R7 ;  /* 0x000000c40e043223 */ /* 0x000fc40000010007 */
[----:B------:R-:W-:Y:S02]  /*a090*/  @P2 FFMA.FTZ R5, R13, R3, R6 ;  /* 0x000000030d052223 */ /* 0x000fe40000010006 */
[----:B------:R-:W-:Y:S02]  /*a0a0*/  @P1 FFMA.FTZ R8, R12, R2, R10 ;  /* 0x000000020c081223 */ /* 0x000fe4000001000a */
[----:B------:R-:W-:Y:S02]  /*a0b0*/  @P0 FFMA.FTZ R9, R11, R0, R15 ;  /* 0x000000000b090223 */ /* 0x000fe4000001000f */
.L_x_136:
[----:B------:R-:W-:Y:S05]  /*a0c0*/  @P4 BRA `(.L_x_156) ;  /* 0x0000209000004947 */ /* 0x000fea0003800000 */
[----:B------:R-:W1:Y:S01]  /*a0d0*/  S2R R7, SR_TID.X ;  /* 0x0000000000077919 */ /* 0x000e620000002100 */
[----:B------:R-:W-:Y:S01]  /*a0e0*/  IMAD R16, RZ, RZ, -UR10 ;  /* 0x8000000aff107e24 */ /* 0x000fe2000f8e02ff */
[----:B------:R-:W-:Y:S01]  /*a0f0*/  USHF.R.S32.HI UR6, URZ, 0x1f, UR10 ;  /* 0x0000001f3f067899 */ /* 0x000fe2000801140a */
[----:B------:R-:W-:Y:S01]  /*a100*/  IMAD.MOV.U32 R13, RZ, RZ, c[0x0][0x4e8] ;  /* 0x00013a00ff0d7624 */ /* 0x000fe200078e00ff */
[----:B------:R-:W3:Y:S01]  /*a110*/  S2R R0, SR_CTAID.Y ;  /* 0x0000000000007919 */ /* 0x000ee20000002600 */
[----:B------:R-:W-:Y:S01]  /*a120*/  ULDC.64 UR4, c[0x0][0x4d0] ;  /* 0x0001340000047ab9 */ /* 0x000fe20000000a00 */
[----:B------:R-:W-:Y:S01]  /*a130*/  BSSY B0, `(.L_x_157) ;  /* 0x00000dc000007945 */ /* 0x000fe20003800000 */
[----:B------:R-:W-:Y:S01]  /*a140*/  UIMAD UR7, UR6, UR4, URZ ;  /* 0x00000004060772a4 */ /* 0x000fe2000f8e023f */
[----:B------:R-:W4:Y:S01]  /*a150*/  S2R R20, SR_CTAID.Z ;  /* 0x0000000000147919 */ /* 0x000f220000002700 */
[----:B--2---:R-:W-:-:S03]  /*a160*/  UIMAD.WIDE.U32 UR8, UR10, UR4, URZ ;  /* 0x000000040a0872a5 */ /* 0x004fc6000f8e003f */
[----:B------:R-:W-:Y:S01]  /*a170*/  BAR.SYNC.DEFER_BLOCKING 0x1, 0x80 ;  /* 0x0042000000007b1d */ /* 0x000fe20000010000 */
[----:B------:R-:W-:Y:S01]  /*a180*/  UIMAD UR5, UR10, UR5, UR7 ;  /* 0x000000050a0572a4 */ /* 0x000fe2000f8e0207 */
[C---:B------:R-:W-:Y:S01]  /*a190*/  ISETP.NE.AND P0, PT, R13.reuse, 0x1, PT ;  /* 0x000000010d00780c */ /* 0x040fe20003f05270 */
[----:B------:R-:W-:Y:S02]  /*a1a0*/  IMAD.U32 R23, RZ, RZ, UR9 ;  /* 0x00000009ff177e24 */ /* 0x000fe4000f8e00ff */
[----:B------:R-:W-:Y:S01]  /*a1b0*/  UIADD3 UR5, UR9, UR5, URZ ;  /* 0x0000000509057290 */ /* 0x000fe2000fffe03f */
[----:B------:R-:W2:Y:S01]  /*a1c0*/  S2R R12, SR_CTAID.X ;  /* 0x00000000000c7919 */ /* 0x000ea20000002500 */
[----:B------:R-:W-:Y:S02]  /*a1d0*/  IMAD.U32 R22, RZ, RZ, UR8 ;  /* 0x00000008ff167e24 */ /* 0x000fe4000f8e00ff */
[----:B------:R-:W-:Y:S02]  /*a1e0*/  IMAD R13, R13, c[0x0][0x388], RZ ;  /* 0x0000e2000d0d7a24 */ /* 0x000fe400078e02ff */
[----:B------:R-:W-:Y:S01]  /*a1f0*/  IMAD.U32 R23, RZ, RZ, UR5 ;  /* 0x00000005ff177e24 */ /* 0x000fe2000f8e00ff */
[----:B-1----:R-:W-:Y:S01]  /*a200*/  SHF.R.S32.HI R3, RZ, 0x1f, R7 ;  /* 0x0000001fff037819 */ /* 0x002fe20000011407 */
[----:B------:R-:W-:-:S02]  /*a210*/  ULDC.64 UR4, c[0x0][0x438] ;  /* 0x00010e0000047ab9 */ /* 0x000fc40000000a00 */
[----:B------:R-:W-:Y:S01]  /*a220*/  UIMAD UR6, UR6, UR4, URZ ;  /* 0x00000004060672a4 */ /* 0x000fe2000f8e023f */
[CC--:B------:R-:W-:Y:S01]  /*a230*/  LEA.HI R6, R3.reuse, R7.reuse, RZ, 0x2 ;  /* 0x0000000703067211 */ /* 0x0c0fe200078f10ff */
[----:B---3--:R-:W-:Y:S01]  /*a240*/  IMAD R16, R16, c[0x0][0x550], R0 ;  /* 0x0001540010107a24 */ /* 0x008fe200078e0200 */
[-C--:B------:R-:W-:Y:S01]  /*a250*/  LEA.HI R3, R3, R7.reuse, RZ, 0x5 ;  /* 0x0000000703037211 */ /* 0x080fe200078f28ff */
[----:B------:R-:W-:Y:S01]  /*a260*/  UIMAD.WIDE.U32 UR8, UR10, UR4, URZ ;  /* 0x000000040a0872a5 */ /* 0x000fe2000f8e003f */
[----:B------:R-:W-:Y:S01]  /*a270*/  LOP3.LUT R6, R6, 0xfffffffc, RZ, 0xc0, !PT ;  /* 0xfffffffc06067812 */ /* 0x000fe200078ec0ff */
[----:B------:R-:W-:Y:S01]  /*a280*/  UIMAD UR4, UR10, UR5, UR6 ;  /* 0x000000050a0472a4 */ /* 0x000fe2000f8e0206 */
[----:B------:R-:W-:Y:S01]  /*a290*/  LOP3.LUT R2, R3, 0xffffffe0, RZ, 0xc0, !PT ;  /* 0xffffffe003027812 */ /* 0x000fe200078ec0ff */
[----:B----4-:R-:W-:Y:S01]  /*a2a0*/  IMAD.WIDE.U32 R22, R20, c[0x0][0x4d8], R22 ;  /* 0x0001360014167a25 */ /* 0x010fe200078e0016 */
[----:B------:R-:W-:Y:S01]  /*a2b0*/  IADD3 R6, -R6, R7, RZ ;  /* 0x0000000706067210 */ /* 0x000fe20007ffe1ff */
[----:B------:R-:W-:Y:S01]  /*a2c0*/  UIADD3 UR4, UR9, UR4, URZ ;  /* 0x0000000409047290 */ /* 0x000fe2000fffe03f */
[----:B------:R-:W-:Y:S01]  /*a2d0*/  MOV R18, UR8 ;  /* 0x0000000800127c02 */ /* 0x000fe20008000f00 */
[----:B------:R-:W-:Y:S01]  /*a2e0*/  IMAD.IADD R2, R7, 0x1, -R2 ;  /* 0x0000000107027824 */ /* 0x000fe200078e0a02 */
[----:B------:R-:W-:Y:S01]  /*a2f0*/  LEA.HI R0, R6, R6, RZ, 0x1 ;  /* 0x0000000606007211 */ /* 0x000fe200078f08ff */
[----:B------:R-:W-:Y:S01]  /*a300*/  IMAD.U32 R19, RZ, RZ, UR9 ;  /* 0x00000009ff137e24 */ /* 0x000fe2000f8e00ff */
[----:B------:R-:W-:Y:S01]  /*a310*/  SHF.R.S32.HI R7, RZ, 0x5, R3 ;  /* 0x00000005ff077819 */ /* 0x000fe20000011403 */
[----:B------:R-:W-:Y:S01]  /*a320*/  IMAD.U32 R11, RZ, RZ, UR4 ;  /* 0x00000004ff0b7e24 */ /* 0x000fe2000f8e00ff */
[----:B------:R-:W-:-:S02]  /*a330*/  LOP3.LUT R10, R0, 0x1ffffffe, RZ, 0xc0, !PT ;  /* 0x1ffffffe000a7812 */ /* 0x000fc400078ec0ff */
[----:B------:R-:W-:Y:S02]  /*a340*/  SHF.R.S32.HI R3, RZ, 0x1f, R3 ;  /* 0x0000001fff037819 */ /* 0x000fe40000011403 */
[----:B------:R-:W-:Y:S01]  /*a350*/  SHF.L.U32 R15, R0, 0x5, RZ ;  /* 0x00000005000f7819 */ /* 0x000fe200000006ff */
[----:B------:R-:W-:Y:S01]  /*a360*/  IMAD.IADD R6, R6, 0x1, -R10 ;  /* 0x0000000106067824 */ /* 0x000fe200078e0a0a */
[----:B------:R-:W-:Y:S02]  /*a370*/  LEA.HI R10, R3, R7, RZ, 0x2 ;  /* 0x00000007030a7211 */ /* 0x000fe400078f10ff */
[----:B------:R-:W-:Y:S02]  /*a380*/  SHF.R.S32.HI R0, RZ, 0x1f, R2 ;  /* 0x0000001fff007819 */ /* 0x000fe40000011402 */
[----:B------:R-:W-:Y:S02]  /*a390*/  LOP3.LUT R10, R10, 0xffffffc, RZ, 0xc0, !PT ;  /* 0x0ffffffc0a0a7812 */ /* 0x000fe400078ec0ff */
[----:B------:R-:W-:-:S02]  /*a3a0*/  LOP3.LUT R15, R15, 0xffffffc0, RZ, 0xc0, !PT ;  /* 0xffffffc00f0f7812 */ /* 0x000fc400078ec0ff */
[----:B------:R-:W-:Y:S01]  /*a3b0*/  LEA.HI R0, R0, R2, RZ, 0x2 ;  /* 0x0000000200007211 */ /* 0x000fe200078f10ff */
[----:B------:R-:W-:Y:S01]  /*a3c0*/  IMAD.IADD R10, R7, 0x1, -R10 ;  /* 0x00000001070a7824 */ /* 0x000fe200078e0a0a */
[----:B------:R-:W-:Y:S01]  /*a3d0*/  SHF.R.S32.HI R3, RZ, 0x1f, R20 ;  /* 0x0000001fff037819 */ /* 0x000fe20000011414 */
[----:B------:R-:W-:Y:S01]  /*a3e0*/  IMAD R15, R6, 0x8, R15 ;  /* 0x00000008060f7824 */ /* 0x000fe200078e020f */
[----:B------:R-:W-:Y:S02]  /*a3f0*/  SHF.R.S32.HI R6, RZ, 0x2, R0 ;  /* 0x00000002ff067819 */ /* 0x000fe40000011400 */
[----:B------:R-:W-:Y:S01]  /*a400*/  SHF.R.S32.HI R14, RZ, 0x1f, R16 ;  /* 0x0000001fff0e7819 */ /* 0x000fe20000011410 */
[C---:B------:R-:W-:Y:S01]  /*a410*/  IMAD R7, R3.reuse, c[0x0][0x4d8], RZ ;  /* 0x0001360003077a24 */ /* 0x040fe200078e02ff */
[----:B------:R-:W-:Y:S01]  /*a420*/  LEA R6, R10, R6, 0x4 ;  /* 0x000000060a067211 */ /* 0x000fe200078e20ff */
[----:B------:R-:W-:Y:S01]  /*a430*/  IMAD R3, R3, c[0x0][0x440], RZ ;  /* 0x0001100003037a24 */ /* 0x000fe200078e02ff */
[----:B------:R-:W-:Y:S01]  /*a440*/  LOP3.LUT P1, RZ, R2, 0x3, RZ, 0xc0, !PT ;  /* 0x0000000302ff7812 */ /* 0x000fe2000782c0ff */
[----:B------:R-:W-:Y:S01]  /*a450*/  IMAD.MOV.U32 R10, RZ, RZ, R18 ;  /* 0x000000ffff0a7224 */ /* 0x000fe200078e0012 */
[----:B------:R-:W-:Y:S01]  /*a460*/  IADD3 R15, R6, R15, RZ ;  /* 0x0000000f060f7210 */ /* 0x000fe20007ffe0ff */
[----:B------:R-:W-:Y:S01]  /*a470*/  IMAD R7, R20, c[0x0][0x4dc], R7 ;  /* 0x0001370014077a24 */ /* 0x000fe200078e0207 */
[----:B------:R-:W-:Y:S01]  /*a480*/  LOP3.LUT R0, R0, 0x7ffffffc, RZ, 0xc0, !PT ;  /* 0x7ffffffc00007812 */ /* 0x000fe200078ec0ff */
[----:B------:R-:W-:-:S02]  /*a490*/  IMAD R3, R20, c[0x0][0x444], R3 ;  /* 0x0001110014037a24 */ /* 0x000fc400078e0203 */
[----:B--2---:R-:W-:Y:S01]  /*a4a0*/  IMAD R15, R12, 0x80, R15 ;  /* 0x000000800c0f7824 */ /* 0x004fe200078e020f */
[----:B------:R-:W-:Y:S01]  /*a4b0*/  IADD3 R0, R2, -R0, RZ ;  /* 0x8000000002007210 */ /* 0x000fe20007ffe0ff */
[----:B------:R-:W-:-:S04]  /*a4c0*/  IMAD.WIDE.U32 R20, R20, c[0x0][0x440], R10 ;  /* 0x0001100014147a25 */ /* 0x000fc800078e000a */
[----:B------:R-:W-:-:S04]  /*a4d0*/  @P0 IMAD.HI.U32 R17, R15, c[0x0][0x4ec], RZ ;  /* 0x00013b000f110a27 */ /* 0x000fc800078e00ff */
[----:B------:R-:W-:-:S04]  /*a4e0*/  @P0 IMAD.HI.U32 R10, R15, c[0x0][0x4ec], RZ ;  /* 0x00013b000f0a0a27 */ /* 0x000fc800078e00ff */
[----:B------:R-:W-:Y:S01]  /*a4f0*/  IMAD.IADD R21, R21, 0x1, R3 ;  /* 0x0000000115157824 */ /* 0x000fe200078e0203 */
[----:B------:R-:W-:Y:S01]  /*a500*/  MOV R3, R15 ;  /* 0x0000000f00037202 */ /* 0x000fe20000000f00 */
[----:B------:R-:W-:Y:S01]  /*a510*/  IMAD.IADD R23, R23, 0x1, R7 ;  /* 0x0000000117177824 */ /* 0x000fe200078e0207 */
[----:B------:R-:W-:Y:S01]  /*a520*/  @P0 SHF.R.U32.HI R3, RZ, c[0x0][0x4f0], R17 ;  /* 0x00013c00ff030a19 */ /* 0x000fe20000011611 */
[----:B------:R-:W-:Y:S01]  /*a530*/  IMAD.MOV.U32 R7, RZ, RZ, R15 ;  /* 0x000000ffff077224 */ /* 0x000fe200078e000f */
[----:B------:R-:W-:Y:S01]  /*a540*/  @P0 SHF.R.U32.HI R7, RZ, c[0x0][0x4f0], R10 ;  /* 0x00013c00ff070a19 */ /* 0x000fe2000001160a */
[C---:B------:R-:W-:Y:S02]  /*a550*/  IMAD R11, R14.reuse, c[0x0][0x448], RZ ;  /* 0x000112000e0b7a24 */ /* 0x040fe400078e02ff */
[----:B------:R-:W-:Y:S01]  /*a560*/  IMAD R10, R14, c[0x0][0x4e0], RZ ;  /* 0x000138000e0a7a24 */ /* 0x000fe200078e02ff */
[----:B------:R-:W-:Y:S01]  /*a570*/  SHF.R.S32.HI R14, RZ, 0x1f, R7 ;  /* 0x0000001fff0e7819 */ /* 0x000fe20000011407 */
[----:B------:R-:W-:-:S02]  /*a580*/  IMAD.MOV R18, RZ, RZ, -R3 ;  /* 0x000000ffff127224 */ /* 0x000fc400078e0a03 */
[C---:B------:R-:W-:Y:S02]  /*a590*/  IMAD R11, R16.reuse, c[0x0][0x44c], R11 ;  /* 0x00011300100b7a24 */ /* 0x040fe400078e020b */
[----:B------:R-:W-:-:S04]  /*a5a0*/  IMAD.WIDE.U32 R20, R16, c[0x0][0x448], R20 ;  /* 0x0001120010147a25 */ /* 0x000fc800078e0014 */
[C---:B------:R-:W-:Y:S01]  /*a5b0*/  IMAD R10, R16.reuse, c[0x0][0x4e4], R10 ;  /* 0x00013900100a7a24 */ /* 0x040fe200078e020a */
[----:B------:R-:W-:Y:S01]  /*a5c0*/  IADD3 R21, R21, R11, RZ ;  /* 0x0000000b15157210 */ /* 0x000fe20007ffe0ff */
[----:B------:R-:W-:Y:S01]  /*a5d0*/  IMAD.WIDE.U32 R16, R16, c[0x0][0x4e0], R22 ;  /* 0x0001380010107a25 */ /* 0x000fe200078e0016 */
[----:B------:R-:W-:-:S03]  /*a5e0*/  SHF.R.S32.HI R11, RZ, 0x1f, R3 ;  /* 0x0000001fff0b7819 */ /* 0x000fc60000011403 */
[----:B------:R-:W-:Y:S01]  /*a5f0*/  IMAD R18, R18, c[0x0][0x4e8], R15 ;  /* 0x00013a0012127a24 */ /* 0x000fe200078e020f */
[----:B------:R-:W-:Y:S01]  /*a600*/  IADD3 R16, P0, R3, R16, RZ ;  /* 0x0000001003107210 */ /* 0x000fe20007f1e0ff */
[----:B------:R-:W-:Y:S02]  /*a610*/  IMAD R14, R14, c[0x0][0x430], RZ ;  /* 0x00010c000e0e7a24 */ /* 0x000fe400078e02ff */
[----:B------:R-:W-:Y:S01]  /*a620*/  IMAD R12, R12, 0x80, R6 ;  /* 0x000000800c0c7824 */ /* 0x000fe200078e0206 */
[----:B------:R-:W-:Y:S01]  /*a630*/  SHF.R.S32.HI R3, RZ, 0x1f, R18 ;  /* 0x0000001fff037819 */ /* 0x000fe20000011412 */
[----:B------:R-:W-:Y:S01]  /*a640*/  IMAD R14, R7, c[0x0][0x434], R14 ;  /* 0x00010d00070e7a24 */ /* 0x000fe200078e020e */
[----:B------:R-:W-:Y:S01]  /*a650*/  IADD3.X R17, R11, R17, R10, P0, !PT ;  /* 0x000000110b117210 */ /* 0x000fe200007fe40a */
[----:B------:R-:W-:Y:S01]  /*a660*/  IMAD.WIDE.U32 R10, R7, c[0x0][0x430], R20 ;  /* 0x00010c00070a7a25 */ /* 0x000fe200078e0014 */
[----:B------:R-:W-:-:S03]  /*a670*/  ISETP.GE.OR P4, PT, R12, R13, P1 ;  /* 0x0000000d0c00720c */ /* 0x000fc60000f86670 */
[----:B------:R-:W-:Y:S02]  /*a680*/  IMAD R3, R3, c[0x0][0x4c8], RZ ;  /* 0x0001320003037a24 */ /* 0x000fe400078e02ff */
[----:B------:R-:W-:Y:S02]  /*a690*/  IMAD.MOV R7, RZ, RZ, -R7 ;  /* 0x000000ffff077224 */ /* 0x000fe400078e0a07 */
[----:B------:R-:W-:-:S04]  /*a6a0*/  IMAD.WIDE.U32 R16, R18, c[0x0][0x4c8], R16 ;  /* 0x0001320012107a25 */ /* 0x000fc800078e0010 */
[----:B------:R-:W-:Y:S02]  /*a6b0*/  IMAD R3, R18, c[0x0][0x4cc], R3 ;  /* 0x0001330012037a24 */ /* 0x000fe400078e0203 */
[----:B------:R-:W-:Y:S02]  /*a6c0*/  IMAD R7, R7, c[0x0][0x4e8], R15 ;  /* 0x00013a0007077a24 */ /* 0x000fe400078e020f */
[----:B------:R-:W-:Y:S01]  /*a6d0*/  IMAD.IADD R11, R11, 0x1, R14 ;  /* 0x000000010b0b7824 */ /* 0x000fe200078e020e */
[C---:B------:R-:W-:Y:S02]  /*a6e0*/  LEA R14, P0, R16.reuse, c[0x0][0x4a8], 0x2 ;  /* 0x00012a00100e7a11 */ /* 0x040fe400078010ff */
[----:B------:R-:W-:Y:S01]  /*a6f0*/  IADD3 R15, R17, R3, RZ ;  /* 0x00000003110f7210 */ /* 0x000fe20007ffe0ff */
[----:B------:R-:W-:Y:S01]  /*a700*/  IMAD.WIDE.U32 R22, R7, c[0x0][0x428], R10 ;  /* 0x00010a0007167a25 */ /* 0x000fe200078e000a */
[----:B------:R-:W-:Y:S01]  /*a710*/  SHF.R.S32.HI R3, RZ, 0x1f, R7 ;  /* 0x0000001fff037819 */ /* 0x000fe20000011407 */
[----:B------:R-:W-:Y:S01]  /*a720*/  SHFL.IDX PT, R20, R14, RZ, 0x1c1f ;  /* 0x001c1fff0e147589 */ /* 0x000fe200000e0000 */
[----:B------:R-:W-:-:S02]  /*a730*/  LEA.HI.X R6, R16, c[0x0][0x4ac], R15, 0x2, P0 ;  /* 0x00012b0010067a11 */ /* 0x000fc400000f140f */
[C---:B------:R-:W-:Y:S01]  /*a740*/  IADD3 R11, R12.reuse, 0x8, RZ ;  /* 0x000000080c0b7810 */ /* 0x040fe20007ffe0ff */
[----:B------:R-:W-:Y:S01]  /*a750*/  SHFL.IDX PT, R18, R14, 0x1, 0x1c1f ;  /* 0x003c1f000e127f89 */ /* 0x000fe200000e0000 */
[----:B------:R-:W-:Y:S01]  /*a760*/  IMAD R3, R3, c[0x0][0x428], RZ ;  /* 0x00010a0003037a24 */ /* 0x000fe200078e02ff */
[C---:B------:R-:W-:Y:S02]  /*a770*/  IADD3 R10, R12.reuse, 0x40, RZ ;  /* 0x000000400c0a7810 */ /* 0x040fe40007ffe0ff */
[----:B------:R-:W1:Y:S01]  /*a780*/  SHFL.IDX PT, R21, R6, RZ, 0x1c1f ;  /* 0x001c1fff06157589 */ /* 0x000e6200000e0000 */
[----:B------:R-:W-:Y:S01]  /*a790*/  IMAD R3, R7, c[0x0][0x42c], R3 ;  /* 0x00010b0007037a24 */ /* 0x000fe200078e0203 */
[----:B------:R-:W-:Y:S02]  /*a7a0*/  IADD3 R7, R12, 0x48, RZ ;  /* 0x000000480c077810 */ /* 0x000fe40007ffe0ff */
[----:B------:R-:W2:Y:S01]  /*a7b0*/  SHFL.IDX PT, R19, R6, 0x1, 0x1c1f ;  /* 0x003c1f0006137f89 */ /* 0x000ea200000e0000 */
[-C--:B------:R-:W-:Y:S01]  /*a7c0*/  ISETP.GE.OR P3, PT, R11, R13.reuse, P1 ;  /* 0x0000000d0b00720c */ /* 0x080fe20000f66670 */
[----:B------:R-:W-:Y:S01]  /*a7d0*/  IMAD.IADD R3, R23, 0x1, R3 ;  /* 0x0000000117037824 */ /* 0x000fe200078e0203 */
[-C--:B------:R-:W-:Y:S01]  /*a7e0*/  ISETP.GE.OR P2, PT, R10, R13.reuse, P1 ;  /* 0x0000000d0a00720c */ /* 0x080fe20000f46670 */
[----:B------:R-:W-:Y:S01]  /*a7f0*/  SHFL.IDX PT, R16, R14, 0x2, 0x1c1f ;  /* 0x005c1f000e107f89 */ /* 0x000fe200000e0000 */
[----:B------:R-:W-:-:S02]  /*a800*/  ISETP.GE.OR P1, PT, R7, R13, P1 ;  /* 0x0000000d0700720c */ /* 0x000fc40000f26670 */
[-C--:B------:R-:W-:Y:S01]  /*a810*/  ISETP.GE.AND P5, PT, R10, R13.reuse, PT ;  /* 0x0000000d0a00720c */ /* 0x080fe20003fa6270 */
[----:B------:R-:W3:Y:S01]  /*a820*/  SHFL.IDX PT, R17, R6, 0x2, 0x1c1f ;  /* 0x005c1f0006117f89 */ /* 0x000ee200000e0000 */
[----:B------:R-:W-:-:S03]  /*a830*/  ISETP.GE.AND P6, PT, R7, R13, PT ;  /* 0x0000000d0700720c */ /* 0x000fc60003fc6270 */
[----:B------:R-:W-:Y:S04]  /*a840*/  SHFL.IDX PT, R14, R14, 0x3, 0x1c1f ;  /* 0x007c1f000e0e7f89 */ /* 0x000fe800000e0000 */
[----:B------:R4:W5:Y:S04]  /*a850*/  SHFL.IDX PT, R15, R6, 0x3, 0x1c1f ;  /* 0x007c1f00060f7f89 */ /* 0x00096800000e0000 */
[----:B-1----:R-:W-:Y:S04]  /*a860*/  @!P4 ST.E [R20.64], R4 ;  /* 0x000000041400c985 */ /* 0x002fe8000c10190c */
[----:B--2---:R1:W-:Y:S04]  /*a870*/  @!P3 ST.E [R18.64], R5 ;  /* 0x000000051200b985 */ /* 0x0043e8000c10190c */
[----:B---3--:R2:W-:Y:S01]  /*a880*/  @!P2 ST.E [R16.64], R8 ;  /* 0x000000081000a985 */ /* 0x0085e2000c10190c */
[----:B----4-:R-:W-:-:S03]  /*a890*/  LEA R6, P0, R22, c[0x0][0x400], 0x2 ;  /* 0x0001000016067a11 */ /* 0x010fc600078010ff */
[----:B-----5:R2:W-:Y:S01]  /*a8a0*/  @!P1 ST.E [R14.64], R9 ;  /* 0x000000090e009985 */ /* 0x0205e2000c10190c */
[-C--:B------:R-:W-:Y:S02]  /*a8b0*/  ISETP.GE.AND P1, PT, R12, R13.reuse, PT ;  /* 0x0000000d0c00720c */ /* 0x080fe40003f26270 */
[----:B------:R-:W-:Y:S01]  /*a8c0*/  LEA.HI.X R3, R22, c[0x0][0x404], R3, 0x2, P0 ;  /* 0x0001010016037a11 */ /* 0x000fe200000f1403 */
[----:B------:R2:W3:Y:S01]  /*a8d0*/  SHFL.IDX PT, R20, R6, RZ, 0x1c1f ;  /* 0x001c1fff06147589 */ /* 0x0004e200000e0000 */
[----:B------:R-:W-:-:S03]  /*a8e0*/  ISETP.GE.AND P0, PT, R11, R13, PT ;  /* 0x0000000d0b00720c */ /* 0x000fc60003f06270 */
[----:B------:R2:W4:Y:S01]  /*a8f0*/  SHFL.IDX PT, R21, R3, RZ, 0x1c1f ;  /* 0x001c1fff03157589 */ /* 0x00052200000e0000 */
[----:B-1----:R-:W-:-:S05]  /*a900*/  IMAD.SHL.U32 R5, R0, 0x2, RZ ;  /* 0x0000000200057824 */ /* 0x002fca00078e00ff */
[----:B------:R-:W-:Y:S05]  /*a910*/  @P1 BRA `(.L_x_158) ;  /* 0x000005d000001947 */ /* 0x000fea0003800000 */
[C---:B------:R-:W-:Y:S02]  /*a920*/  IADD3 R4, R5.reuse, 0x8, RZ ;  /* 0x0000000805047810 */ /* 0x040fe40007ffe0ff */
[C---:B------:R-:W-:Y:S02]  /*a930*/  IADD3 R2, R5.reuse, 0x10, RZ ;  /* 0x0000001005027810 */ /* 0x040fe40007ffe0ff */
[----:B------:R-:W-:Y:S02]  /*a940*/  ISETP.GE.AND P3, PT, R4, c[0x0][0x3c8], PT ;  /* 0x0000f20004007a0c */ /* 0x000fe40003f66270 */
[----:B------:R-:W-:Y:S02]  /*a950*/  ISETP.GE.AND P2, PT, R2, c[0x0][0x3c8], PT ;  /* 0x0000f20002007a0c */ /* 0x000fe40003f46270 */
[C---:B------:R-:W-:Y:S02]  /*a960*/  IADD3 R0, R5.reuse, 0x18, RZ ;  /* 0x0000001805007810 */ /* 0x040fe40007ffe0ff */
[----:B------:R-:W-:-:S02]  /*a970*/  ISETP.GE.AND P4, PT, R5, c[0x0][0x3c8], PT ;  /* 0x0000f20005007a0c */ /* 0x000fc40003f86270 */
[----:B------:R-:W-:Y:S02]  /*a980*/  ISETP.GE.AND P1, PT, R0, c[0x0][0x3c8], PT ;  /* 0x0000f20000007a0c */ /* 0x000fe40003f26270 */
[----:B------:R-:W-:-:S03]  /*a990*/  IADD3 R7, R5, 0x28, RZ ;  /* 0x0000002805077810 */ /* 0x000fc60007ffe0ff */
[----:B------:R-:W-:Y:S02]  /*a9a0*/  @!P3 LEA.HI R4, R4, R4, RZ, 0x1 ;  /* 0x000000040404b211 */ /* 0x000fe400078f08ff */
[----:B------:R-:W-:Y:S02]  /*a9b0*/  @!P2 LEA.HI R2, R2, R2, RZ, 0x1 ;  /* 0x000000020202a211 */ /* 0x000fe400078f08ff */
[----:B------:R-:W-:Y:S02]  /*a9c0*/  @!P3 LOP3.LUT R4, R4, 0xfffffffe, RZ, 0xc0, !PT ;  /* 0xfffffffe0404b812 */ /* 0x000fe400078ec0ff */
[C-C-:B--234-:R-:W-:Y:S01]  /*a9d0*/  @!P4 IMAD.WIDE R8, R5.reuse, 0x4, R20.reuse ;  /* 0x000000040508c825 */ /* 0x15cfe200078e0214 */
[----:B------:R-:W-:Y:S02]  /*a9e0*/  @!P2 LOP3.LUT R2, R2, 0xfffffffe, RZ, 0xc0, !PT ;  /* 0xfffffffe0202a812 */ /* 0x000fe400078ec0ff */
[----:B------:R-:W-:Y:S01]  /*a9f0*/  @!P1 LEA.HI R0, R0, R0, RZ, 0x1 ;  /* 0x0000000000009211 */ /* 0x000fe200078f08ff */
[----:B------:R-:W-:Y:S01]  /*aa00*/  @!P3 IMAD.WIDE R10, R4, 0x4, R20 ;  /* 0x00000004040ab825 */ /* 0x000fe200078e0214 */
[----:B------:R1:W-:Y:S01]  /*aa10*/  @!P4 ST.E.64 [R8.64], R192 ;  /* 0x000000c00800c985 */ /* 0x0003e2000c101b0c */
[----:B------:R-:W-:-:S02]  /*aa20*/  IADD3 R4, R5, 0x20, RZ ;  /* 0x0000002005047810 */ /* 0x000fc40007ffe0ff */
[----:B------:R-:W-:Y:S01]  /*aa30*/  @!P1 LOP3.LUT R0, R0, 0xfffffffe, RZ, 0xc0, !PT ;  /* 0xfffffffe00009812 */ /* 0x000fe200078ec0ff */
[----:B------:R2:W-:Y:S01]  /*aa40*/  @!P3 ST.E.64 [R10.64], R180 ;  /* 0x000000b40a00b985 */ /* 0x0005e2000c101b0c */
[----:B------:R-:W-:Y:S02]  /*aa50*/  ISETP.GE.AND P4, PT, R4, c[0x0][0x3c8], PT ;  /* 0x0000f20004007a0c */ /* 0x000fe40003f86270 */
[----:B------:R-:W-:-:S11]  /*aa60*/  ISETP.GE.AND P3, PT, R7, c[0x0][0x3c8], PT ;  /* 0x0000f20007007a0c */ /* 0x000fd60003f66270 */
[----:B------:R-:W-:Y:S02]  /*aa70*/  @!P4 LEA.HI R4, R4, R4, RZ, 0x1 ;  /* 0x000000040404c211 */ /* 0x000fe400078f08ff */
[----:B------:R-:W-:Y:S02]  /*aa80*/  @!P3 LEA.HI R7, R7, R7, RZ, 0x1 ;  /* 0x000000070707b211 */ /* 0x000fe400078f08ff */
[----:B------:R-:W-:Y:S02]  /*aa90*/  @!P4 LOP3.LUT R4, R4, 0xfffffffe, RZ, 0xc0, !PT ;  /* 0xfffffffe0404c812 */ /* 0x000fe400078ec0ff */
[----:B------:R-:W-:Y:S01]  /*aaa0*/  @!P3 LOP3.LUT R7, R7, 0xfffffffe, RZ, 0xc0, !PT ;  /* 0xfffffffe0707b812 */ /* 0x000fe200078ec0ff */
[----:B-1----:R-:W-:Y:S01]  /*aab0*/  @!P2 IMAD.WIDE R8, R2, 0x4, R20 ;  /* 0x000000040208a825 */ /* 0x002fe200078e0214 */
[----:B------:R-:W-:-:S03]  /*aac0*/  IADD3 R2, R5, 0x30, RZ ;  /* 0x0000003005027810 */ /* 0x000fc60007ffe0ff */
[----:B--2---:R-:W-:Y:S01]  /*aad0*/  @!P3 IMAD.WIDE R10, R7, 0x4, R20 ;  /* 0x00000004070ab825 */ /* 0x004fe200078e0214 */
[----:B------:R1:W-:Y:S01]  /*aae0*/  @!P2 ST.E.64 [R8.64], R68 ;  /* 0x000000440800a985 */ /* 0x0003e2000c101b0c */
[----:B------:R-:W-:Y:S02]  /*aaf0*/  ISETP.GE.AND P2, PT, R2, c[0x0][0x3c8], PT ;  /* 0x0000f20002007a0c */ /* 0x000fe40003f46270 */
[----:B------:R-:W-:-:S11]  /*ab00*/  IADD3 R7, R5, 0x48, RZ ;  /* 0x0000004805077810 */ /* 0x000fd60007ffe0ff */
[----:B------:R-:W-:-:S04]  /*ab10*/  @!P2 LEA.HI R2, R2, R2, RZ, 0x1 ;  /* 0x000000020202a211 */ /* 0x000fc800078f08ff */
[----:B------:R-:W-:-:S05]  /*ab20*/  @!P2 LOP3.LUT R2, R2, 0xfffffffe, RZ, 0xc0, !PT ;  /* 0xfffffffe0202a812 */ /* 0x000fca00078ec0ff */
[----:B------:R-:W-:Y:S01]  /*ab30*/  @!P2 IMAD.WIDE R12, R2, 0x4, R20 ;  /* 0x00000004020ca825 */ /* 0x000fe200078e0214 */
[----:B------:R-:W-:-:S03]  /*ab40*/  IADD3 R2, R5, 0x40, RZ ;  /* 0x0000004005027810 */ /* 0x000fc60007ffe0ff */
        /* <DEDUP_REMOVED lines=10> */
[----:B------:R2:W-:Y:S01]  /*abf0*/  @!P3 ST.E.64 [R10.64], R96 ;  /* 0x000000600a00b985 */ /* 0x0005e2000c101b0c */
[----:B------:R-:W-:-:S03]  /*ac00*/  ISETP.GE.AND P3, PT, R7, c[0x0][0x3c8], PT ;  /* 0x0000f20007007a0c */ /* 0x000fc60003f66270 */
[----:B------:R3:W-:Y:S01]  /*ac10*/  @!P2 ST.E.64 [R12.64], R100 ;  /* 0x000000640c00a985 */ /* 0x0007e2000c101b0c */
[----:B------:R-:W-:-:S05]  /*ac20*/  ISETP.GE.AND P2, PT, R4, c[0x0][0x3c8], PT ;  /* 0x0000f20004007a0c */ /* 0x000fca0003f46270 */
[----:B------:R-:W-:-:S04]  /*ac30*/  @!P4 LEA.HI R2, R2, R2, RZ, 0x1 ;  /* 0x000000020202c211 */ /* 0x000fc800078f08ff */
[----:B------:R-:W-:Y:S02]  /*ac40*/  @!P4 LOP3.LUT R2, R2, 0xfffffffe, RZ, 0xc0, !PT ;  /* 0xfffffffe0202c812 */ /* 0x000fe400078ec0ff */
[----:B------:R-:W-:Y:S02]  /*ac50*/  @!P3 LEA.HI R7, R7, R7, RZ, 0x1 ;  /* 0x000000070707b211 */ /* 0x000fe400078f08ff */
[----:B------:R-:W-:Y:S02]  /*ac60*/  @!P2 LEA.HI R4, R4, R4, RZ, 0x1 ;  /* 0x000000040404a211 */ /* 0x000fe400078f08ff */
[----:B------:R-:W-:Y:S02]  /*ac70*/  @!P3 LOP3.LUT R7, R7, 0xfffffffe, RZ, 0xc0, !PT ;  /* 0xfffffffe0707b812 */ /* 0x000fe400078ec0ff */
[----:B------:R-:W-:Y:S01]  /*ac80*/  @!P2 LOP3.LUT R4, R4, 0xfffffffe, RZ, 0xc0, !PT ;  /* 0xfffffffe0404a812 */ /* 0x000fe200078ec0ff */
[----:B-1----:R-:W-:Y:S01]  /*ac90*/  @!P1 IMAD.WIDE R8, R0, 0x4, R20 ;  /* 0x0000000400089825 */ /* 0x002fe200078e0214 */
[----:B------:R-:W-:-:S03]  /*aca0*/  IADD3 R0, R5, 0x58, RZ ;  /* 0x0000005805007810 */ /* 0x000fc60007ffe0ff */
[--C-:B--2---:R-:W-:Y:S01]  /*acb0*/  @!P3 IMAD.WIDE R10, R7, 0x4, R20.reuse ;  /* 0x00000004070ab825 */ /* 0x104fe200078e0214 */
[----:B------:R1:W-:Y:S01]  /*acc0*/  @!P1 ST.E.64 [R8.64], R112 ;  /* 0x0000007008009985 */ /* 0x0003e2000c101b0c */
[----:B------:R-:W-:Y:S02]  /*acd0*/  ISETP.GE.AND P1, PT, R0, c[0x0][0x3c8], PT ;  /* 0x0000f20000007a0c */ /* 0x000fe40003f26270 */
[----:B---3--:R-:W-:Y:S01]  /*ace0*/  @!P2 IMAD.WIDE R12, R4, 0x4, R20 ;  /* 0x00000004040ca825 */ /* 0x008fe200078e0214 */
[C---:B------:R-:W-:Y:S02]  /*acf0*/  IADD3 R7, R5.reuse, 0x70, RZ ;  /* 0x0000007005077810 */ /* 0x040fe40007ffe0ff */
[----:B------:R-:W-:-:S08]  /*ad00*/  IADD3 R4, R5, 0x78, RZ ;  /* 0x0000007805047810 */ /* 0x000fd00007ffe0ff */
[----:B------:R-:W-:-:S04]  /*ad10*/  @!P1 LEA.HI R0, R0, R0, RZ, 0x1 ;  /* 0x0000000000009211 */ /* 0x000fc800078f08ff */
[----:B------:R-:W-:Y:S01]  /*ad20*/  @!P1 LOP3.LUT R0, R0, 0xfffffffe, RZ, 0xc0, !PT ;  /* 0xfffffffe00009812 */ /* 0x000fe200078ec0ff */
[----:B-1----:R-:W-:Y:S01]  /*ad30*/  @!P4 IMAD.WIDE R8, R2, 0x4, R20 ;  /* 0x000000040208c825 */ /* 0x002fe200078e0214 */
[----:B------:R-:W-:-:S04]  /*ad40*/  IADD3 R2, R5, 0x68, RZ ;  /* 0x0000006805027810 */ /* 0x000fc80007ffe0ff */
[----:B------:R1:W-:Y:S04]  /*ad50*/  @!P4 ST.E.64 [R8.64], R116 ;  /* 0x000000740800c985 */ /* 0x0003e8000c101b0c */
[----:B------:R2:W-:Y:S01]  /*ad60*/  @!P3 ST.E.64 [R10.64], R128 ;  /* 0x000000800a00b985 */ /* 0x0005e2000c101b0c */
[----:B------:R-:W-:-:S03]  /*ad70*/  ISETP.GE.AND P3, PT, R2, c[0x0][0x3c8], PT ;  /* 0x0000f20002007a0c */ /* 0x000fc60003f66270 */
[----:B------:R3:W-:Y:S01]  /*ad80*/  @!P2 ST.E.64 [R12.64], R132 ;  /* 0x000000840c00a985 */ /* 0x0007e2000c101b0c */
[----:B------:R-:W-:-:S09]  /*ad90*/  ISETP.GE.AND P2, PT, R7, c[0x0][0x3c8], PT ;  /* 0x0000f20007007a0c */ /* 0x000fd20003f46270 */
[----:B------:R-:W-:-:S04]  /*ada0*/  @!P3 LEA.HI R2, R2, R2, RZ, 0x1 ;  /* 0x000000020202b211 */ /* 0x000fc800078f08ff */
[----:B------:R-:W-:Y:S02]  /*adb0*/  @!P2 LEA.HI R7, R7, R7, RZ, 0x1 ;  /* 0x000000070707a211 */ /* 0x000fe400078f08ff */
[----:B------:R-:W-:Y:S02]  /*adc0*/  @!P3 LOP3.LUT R2, R2, 0xfffffffe, RZ, 0xc0, !PT ;  /* 0xfffffffe0202b812 */ /* 0x000fe400078ec0ff */
[----:B------:R-:W-:Y:S01]  /*add0*/  @!P2 LOP3.LUT R7, R7, 0xfffffffe, RZ, 0xc0, !PT ;  /* 0xfffffffe0707a812 */ /* 0x000fe200078ec0ff */
[----:B-1----:R-:W-:Y:S01]  /*ade0*/  @!P1 IMAD.WIDE R8, R0, 0x4, R20 ;  /* 0x0000000400089825 */ /* 0x002fe200078e0214 */
[----:B------:R-:W-:-:S03]  /*adf0*/  IADD3 R0, R5, 0x60, RZ ;  /* 0x0000006005007810 */ /* 0x000fc60007ffe0ff */
[--C-:B--2---:R-:W-:Y:S01]  /*ae00*/  @!P3 IMAD.WIDE R10, R2, 0x4, R20.reuse ;  /* 0x00000004020ab825 */ /* 0x104fe200078e0214 */
[----:B------:R-:W-:Y:S01]  /*ae10*/  ISETP.GE.AND P4, PT, R0, c[0x0][0x3c8], PT ;  /* 0x0000f20000007a0c */ /* 0x000fe20003f86270 */
[----:B------:R1:W-:Y:S01]  /*ae20*/  @!P1 ST.E.64 [R8.64], R144 ;  /* 0x0000009008009985 */ /* 0x0003e2000c101b0c */
[----:B------:R-:W-:Y:S01]  /*ae30*/  ISETP.GE.AND P1, PT, R4, c[0x0][0x3c8], PT ;  /* 0x0000f20004007a0c */ /* 0x000fe20003f26270 */
[----:B---3--:R-:W-:-:S10]  /*ae40*/  @!P2 IMAD.WIDE R12, R7, 0x4, R20 ;  /* 0x00000004070ca825 */ /* 0x008fd400078e0214 */
[----:B------:R-:W-:Y:S02]  /*ae50*/  @!P4 LEA.HI R0, R0, R0, RZ, 0x1 ;  /* 0x000000000000c211 */ /* 0x000fe400078f08ff */
[----:B------:R-:W-:Y:S02]  /*ae60*/  @!P1 LEA.HI R4, R4, R4, RZ, 0x1 ;  /* 0x0000000404049211 */ /* 0x000fe400078f08ff */
[----:B------:R-:W-:Y:S02]  /*ae70*/  @!P4 LOP3.LUT R0, R0, 0xfffffffe, RZ, 0xc0, !PT ;  /* 0xfffffffe0000c812 */ /* 0x000fe400078ec0ff */
[----:B------:R-:W-:-:S03]  /*ae80*/  @!P1 LOP3.LUT R4, R4, 0xfffffffe, RZ, 0xc0, !PT ;  /* 0xfffffffe04049812 */ /* 0x000fc600078ec0ff */
[----:B-1----:R-:W-:-:S04]  /*ae90*/  @!P4 IMAD.WIDE R8, R0, 0x4, R20 ;  /* 0x000000040008c825 */ /* 0x002fc800078e0214 */
[----:B------:R-:W-:Y:S01]  /*aea0*/  @!P1 IMAD.WIDE R20, R4, 0x4, R20 ;  /* 0x0000000404149825 */ /* 0x000fe200078e0214 */
[----:B------:R1:W-:Y:S04]  /*aeb0*/  @!P4 ST.E.64 [R8.64], R176 ;  /* 0x000000b00800c985 */ /* 0x0003e8000c101b0c */
[----:B------:R1:W-:Y:S04]  /*aec0*/  @!P3 ST.E.64 [R10.64], R156 ;  /* 0x0000009c0a00b985 */ /* 0x0003e8000c101b0c */
[----:B------:R1:W-:Y:S04]  /*aed0*/  @!P2 ST.E.64 [R12.64], R172 ;  /* 0x000000ac0c00a985 */ /* 0x0003e8000c101b0c */
[----:B------:R1:W-:Y:S02]  /*aee0*/  @!P1 ST.E.64 [R20.64], R160 ;  /* 0x000000a014009985 */ /* 0x0003e4000c101b0c */
.L_x_158:
[----:B------:R-:W-:Y:S05]  /*aef0*/  BSYNC B0 ;  /* 0x0000000000007941 */ /* 0x000fea0003800000 */
.L_x_157:
[----:B-12---:R1:W2:Y:S01]  /*af00*/  SHFL.IDX PT, R9, R3, 0x1, 0x1c1f ;  /* 0x003c1f0003097f89 */ /* 0x0062a200000e0000 */
[----:B------:R-:W-:Y:S03]  /*af10*/  BSSY B0, `(.L_x_159) ;  /* 0x0000060000007945 */ /* 0x000fe60003800000 */
[----:B------:R1:W4:Y:S01]  /*af20*/  SHFL.IDX PT, R8, R6, 0x1, 0x1c1f ;  /* 0x003c1f0006087f89 */ /* 0x00032200000e0000 */
[----:B------:R-:W-:Y:S05]  /*af30*/  @P0 BRA `(.L_x_160) ;  /* 0x000005d000000947 */ /* 0x000fea0003800000 */
[C---:B------:R-:W-:Y:S02]  /*af40*/  ISETP.GE.AND P0, PT, R5.reuse, c[0x0][0x3c8], PT ;  /* 0x0000f20005007a0c */ /* 0x040fe40003f06270 */
[----:B------:R-:W-:-:S02]  /*af50*/  IADD3 R4, R5, 0x8, RZ ;  /* 0x0000000805047810 */ /* 0x000fc40007ffe0ff */
[C---:B------:R-:W-:Y:S02]  /*af60*/  IADD3 R2, R5.reuse, 0x10, RZ ;  /* 0x0000001005027810 */ /* 0x040fe40007ffe0ff */
[----:B------:R-:W-:Y:S02]  /*af70*/  ISETP.GE.AND P4, PT, R4, c[0x0][0x3c8], PT ;  /* 0x0000f20004007a0c */ /* 0x000fe40003f86270 */
[C---:B------:R-:W-:Y:S02]  /*af80*/  IADD3 R0, R5.reuse, 0x18, RZ ;  /* 0x0000001805007810 */ /* 0x040fe40007ffe0ff */
[----:B------:R-:W-:Y:S02]  /*af90*/  ISETP.GE.AND P3, PT, R2, c[0x0][0x3c8], PT ;  /* 0x0000f20002007a0c */ /* 0x000fe40003f66270 */
[----:B------:R-:W-:Y:S01]  /*afa0*/  ISETP.GE.AND P2, PT, R0, c[0x0][0x3c8], PT ;  /* 0x0000f20000007a0c */ /* 0x000fe20003f46270 */
[C---:B--2-4-:R-:W-:Y:S01]  /*afb0*/  @!P0 IMAD.WIDE R10, R5.reuse, 0x4, R8 ;  /* 0x00000004050a8825 */ /* 0x054fe200078e0208 */
[----:B------:R-:W-:-:S04]  /*afc0*/  IADD3 R7, R5, 0x28, RZ ;  /* 0x0000002805077810 */ /* 0x000fc80007ffe0ff */
[----:B------:R2:W-:Y:S01]  /*afd0*/  @!P0 ST.E.64 [R10.64], R194 ;  /* 0x000000c20a008985 */ /* 0x0005e2000c101b0c */
[----:B------:R-:W-:Y:S02]  /*afe0*/  ISETP.GE.AND P0, PT, R7, c[0x0][0x3c8], PT ;  /* 0x0000f20007007a0c */ /* 0x000fe40003f06270 */
[----:B------:R-:W-:Y:S02]  /*aff0*/  @!P4 LEA.HI R4, R4, R4, RZ, 0x1 ;  /* 0x000000040404c211 */ /* 0x000fe400078f08ff */
[----:B------:R-:W-:Y:S02]  /*b000*/  @!P3 LEA.HI R2, R2, R2, RZ, 0x1 ;  /* 0x000000020202b211 */ /* 0x000fe400078f08ff */
[----:B------:R-:W-:Y:S02]  /*b010*/  @!P4 LOP3.LUT R4, R4, 0xfffffffe, RZ, 0xc0, !PT ;  /* 0xfffffffe0404c812 */ /* 0x000fe400078ec0ff */
[----:B------:R-:W-:Y:S02]  /*b020*/  @!P2 LEA.HI R0, R0, R0, RZ, 0x1 ;  /* 0x000000000000a211 */ /* 0x000fe400078f08ff */
[----:B------:R-:W-:Y:S01]  /*b030*/  @!P3 LOP3.LUT R2, R2, 0xfffffffe, RZ, 0xc0, !PT ;  /* 0xfffffffe0202b812 */ /* 0x000fe200078ec0ff */
[----:B------:R-:W-:Y:S01]  /*b040*/  @!P4 IMAD.WIDE R12, R4, 0x4, R8 ;  /* 0x00000004040cc825 */ /* 0x000fe200078e0208 */
[----:B------:R-:W-:-:S02]  /*b050*/  @!P2 LOP3.LUT R0, R0, 0xfffffffe, RZ, 0xc0, !PT ;  /* 0xfffffffe0000a812 */ /* 0x000fc400078ec0ff */
[C---:B------:R-:W-:Y:S01]  /*b060*/  IADD3 R4, R5.reuse, 0x50, RZ ;  /* 0x0000005005047810 */ /* 0x040fe20007ffe0ff */
[--C-:B------:R-:W-:Y:S01]  /*b070*/  @!P3 IMAD.WIDE R14, R2, 0x4, R8.reuse ;  /* 0x00000004020eb825 */ /* 0x100fe200078e0208 */
[----:B------:R4:W-:Y:S01]  /*b080*/  @!P4 ST.E.64 [R12.64], R182 ;  /* 0x000000b60c00c985 */ /* 0x0009e2000c101b0c */
[C---:B------:R-:W-:Y:S02]  /*b090*/  IADD3 R2, R5.reuse, 0x38, RZ ;  /* 0x0000003805027810 */ /* 0x040fe40007ffe0ff */
[----:B------:R-:W-:Y:S01]  /*b0a0*/  @!P2 IMAD.WIDE R16, R0, 0x4, R8 ;  /* 0x000000040010a825 */ /* 0x000fe200078e0208 */
[C---:B------:R-:W-:Y:S01]  /*b0b0*/  IADD3 R0, R5.reuse, 0x30, RZ ;  /* 0x0000003005007810 */ /* 0x040fe20007ffe0ff */
[----:B------:R5:W-:Y:S01]  /*b0c0*/  @!P3 ST.E.64 [R14.64], R70 ;  /* 0x000000460e00b985 */ /* 0x000be2000c101b0c */
[----:B------:R-:W-:Y:S02]  /*b0d0*/  ISETP.GE.AND P3, PT, R2, c[0x0][0x3c8], PT ;  /* 0x0000f20002007a0c */ /* 0x000fe40003f66270 */
[----:B------:R-:W-:Y:S01]  /*b0e0*/  ISETP.GE.AND P4, PT, R0, c[0x0][0x3c8], PT ;  /* 0x0000f20000007a0c */ /* 0x000fe20003f86270 */
[----:B------:R-:W-:Y:S01]  /*b0f0*/  @!P2 ST.E.64 [R16.64], R82 ;  /* 0x000000521000a985 */ /* 0x000fe2000c101b0c */
[----:B--2---:R-:W-:-:S02]  /*b100*/  IADD3 R10, R5, 0x20, RZ ;  /* 0x00000020050a7810 */ /* 0x004fc40007ffe0ff */
[----:B------:R-:W-:Y:S02]  /*b110*/  @!P0 LEA.HI R11, R7, R7, RZ, 0x1 ;  /* 0x00000007070b8211 */ /* 0x000fe400078f08ff */
[----:B------:R-:W-:Y:S02]  /*b120*/  ISETP.GE.AND P1, PT, R10, c[0x0][0x3c8], PT ;  /* 0x0000f2000a007a0c */ /* 0x000fe40003f26270 */
[----:B------:R-:W-:Y:S02]  /*b130*/  @!P0 LOP3.LUT R11, R11, 0xfffffffe, RZ, 0xc0, !PT ;  /* 0xfffffffe0b0b8812 */ /* 0x000fe400078ec0ff */
[----:B------:R-:W-:-:S03]  /*b140*/  IADD3 R7, R5, 0x48, RZ ;  /* 0x0000004805077810 */ /* 0x000fc60007ffe0ff */
[----:B------:R-:W-:Y:S02]  /*b150*/  @!P4 LEA.HI R0, R0, R0, RZ, 0x1 ;  /* 0x000000000000c211 */ /* 0x000fe400078f08ff */
[----:B------:R-:W-:Y:S02]  /*b160*/  @!P3 LEA.HI R2, R2, R2, RZ, 0x1 ;  /* 0x000000020202b211 */ /* 0x000fe400078f08ff */
[----:B------:R-:W-:Y:S02]  /*b170*/  @!P4 LOP3.LUT R0, R0, 0xfffffffe, RZ, 0xc0, !PT ;  /* 0xfffffffe0000c812 */ /* 0x000fe400078ec0ff */
[----:B------:R-:W-:Y:S02]  /*b180*/  @!P3 LOP3.LUT R2, R2, 0xfffffffe, RZ, 0xc0, !PT ;  /* 0xfffffffe0202b812 */ /* 0x000fe400078ec0ff */
[----:B------:R-:W-:-:S04]  /*b190*/  @!P1 LEA.HI R10, R10, R10, RZ, 0x1 ;  /* 0x0000000a0a0a9211 */ /* 0x000fc800078f08ff */
[----:B----4-:R-:W-:Y:S01]  /*b1a0*/  @!P1 LOP3.LUT R12, R10, 0xfffffffe, RZ, 0xc0, !PT ;  /* 0xfffffffe0a0c9812 */ /* 0x010fe200078ec0ff */
[----:B-----5:R-:W-:Y:S01]  /*b1b0*/  @!P0 IMAD.WIDE R14, R11, 0x4, R8 ;  /* 0x000000040b0e8825 */ /* 0x020fe200078e0208 */
[----:B------:R-:W-:-:S03]  /*b1c0*/  IADD3 R10, R5, 0x40, RZ ;  /* 0x00000040050a7810 */ /* 0x000fc60007ffe0ff */
[----:B------:R-:W-:Y:S01]  /*b1d0*/  @!P1 IMAD.WIDE R12, R12, 0x4, R8 ;  /* 0x000000040c0c9825 */ /* 0x000fe200078e0208 */
[----:B------:R-:W-:-:S04]  /*b1e0*/  ISETP.GE.AND P2, PT, R10, c[0x0][0x3c8], PT ;  /* 0x0000f2000a007a0c */ /* 0x000fc80003f46270 */
[----:B------:R2:W-:Y:S01]  /*b1f0*/  @!P1 ST.E.64 [R12.64], R86 ;  /* 0x000000560c009985 */ /* 0x0005e2000c101b0c */
[----:B------:R-:W-:-:S03]  /*b200*/  ISETP.GE.AND P1, PT, R7, c[0x0][0x3c8], PT ;  /* 0x0000f20007007a0c */ /* 0x000fc60003f26270 */
[----:B------:R4:W-:Y:S01]  /*b210*/  @!P0 ST.E.64 [R14.64], R98 ;  /* 0x000000620e008985 */ /* 0x0009e2000c101b0c */
[----:B------:R-:W-:-:S04]  /*b220*/  ISETP.GE.AND P0, PT, R4, c[0x0][0x3c8], PT ;  /* 0x0000f20004007a0c */ /* 0x000fc80003f06270 */
[----:B------:R-:W-:-:S04]  /*b230*/  @!P2 LEA.HI R10, R10, R10, RZ, 0x1 ;  /* 0x0000000a0a0aa211 */ /* 0x000fc800078f08ff */
[----:B------:R-:W-:Y:S02]  /*b240*/  @!P2 LOP3.LUT R10, R10, 0xfffffffe, RZ, 0xc0, !PT ;  /* 0xfffffffe0a0aa812 */ /* 0x000fe400078ec0ff */
[----:B------:R-:W-:-:S03]  /*b250*/  @!P1 LEA.HI R7, R7, R7, RZ, 0x1 ;  /* 0x0000000707079211 */ /* 0x000fc600078f08ff */
[----:B------:R-:W-:Y:S01]  /*b260*/  @!P0 LEA.HI R4, R4, R4, RZ, 0x1 ;  /* 0x0000000404048211 */ /* 0x000fe200078f08ff */
[--C-:B------:R-:W-:Y:S01]  /*b270*/  @!P2 IMAD.WIDE R10, R10, 0x4, R8.reuse ;  /* 0x000000040a0aa825 */ /* 0x100fe200078e0208 */
[----:B------:R-:W-:Y:S02]  /*b280*/  @!P1 LOP3.LUT R7, R7, 0xfffffffe, RZ, 0xc0, !PT ;  /* 0xfffffffe07079812 */ /* 0x000fe400078ec0ff */
[----:B------:R-:W-:Y:S01]  /*b290*/  @!P0 LOP3.LUT R4, R4, 0xfffffffe, RZ, 0xc0, !PT ;  /* 0xfffffffe04048812 */ /* 0x000fe200078ec0ff */
[----:B--2---:R-:W-:Y:S01]  /*b2a0*/  @!P4 IMAD.WIDE R12, R0, 0x4, R8 ;  /* 0x00000004000cc825 */ /* 0x004fe200078e0208 */
[----:B------:R-:W-:-:S03]  /*b2b0*/  IADD3 R0, R5, 0x58, RZ ;  /* 0x0000005805007810 */ /* 0x000fc60007ffe0ff */
[----:B----4-:R-:W-:Y:S01]  /*b2c0*/  @!P3 IMAD.WIDE R14, R2, 0x4, R8 ;  /* 0x00000004020eb825 */ /* 0x010fe200078e0208 */
[----:B------:R2:W-:Y:S01]  /*b2d0*/  @!P4 ST.E.64 [R12.64], R102 ;  /* 0x000000660c00c985 */ /* 0x0005e2000c101b0c */
[----:B------:R-:W-:Y:S02]  /*b2e0*/  IADD3 R2, R5, 0x60, RZ ;  /* 0x0000006005027810 */ /* 0x000fe40007ffe0ff */
[----:B------:R-:W-:Y:S01]  /*b2f0*/  ISETP.GE.AND P4, PT, R0, c[0x0][0x3c8], PT ;  /* 0x0000f20000007a0c */ /* 0x000fe20003f86270 */
[----:B------:R4:W-:Y:S01]  /*b300*/  @!P3 ST.E.64 [R14.64], R114 ;  /* 0x000000720e00b985 */ /* 0x0009e2000c101b0c */
[----:B------:R-:W-:-:S03]  /*b310*/  ISETP.GE.AND P3, PT, R2, c[0x0][0x3c8], PT ;  /* 0x0000f20002007a0c */ /* 0x000fc60003f66270 */
[----:B------:R5:W-:Y:S08]  /*b320*/  @!P2 ST.E.64 [R10.64], R118 ;  /* 0x000000760a00a985 */ /* 0x000bf0000c101b0c */
[----:B------:R-:W-:Y:S02]  /*b330*/  @!P4 LEA.HI R0, R0, R0, RZ, 0x1 ;  /* 0x000000000000c211 */ /* 0x000fe400078f08ff */
[----:B------:R-:W-:-:S02]  /*b340*/  @!P3 LEA.HI R2, R2, R2, RZ, 0x1 ;  /* 0x000000020202b211 */ /* 0x000fc400078f08ff */
[----:B------:R-:W-:Y:S02]  /*b350*/  @!P4 LOP3.LUT R0, R0, 0xfffffffe, RZ, 0xc0, !PT ;  /* 0xfffffffe0000c812 */ /* 0x000fe400078ec0ff */
[----:B------:R-:W-:Y:S01]  /*b360*/  @!P3 LOP3.LUT R2, R2, 0xfffffffe, RZ, 0xc0, !PT ;  /* 0xfffffffe0202b812 */ /* 0x000fe200078ec0ff */
[----:B--2---:R-:W-:Y:S01]  /*b370*/  @!P1 IMAD.WIDE R12, R7, 0x4, R8 ;  /* 0x00000004070c9825 */ /* 0x004fe200078e0208 */
[----:B------:R-:W-:-:S03]  /*b380*/  IADD3 R7, R5, 0x70, RZ ;  /* 0x0000007005077810 */ /* 0x000fc60007ffe0ff */
[----:B----4-:R-:W-:Y:S01]  /*b390*/  @!P0 IMAD.WIDE R14, R4, 0x4, R8 ;  /* 0x00000004040e8825 */ /* 0x010fe200078e0208 */
[----:B------:R-:W-:Y:S01]  /*b3a0*/  IADD3 R4, R5, 0x78, RZ ;  /* 0x0000007805047810 */ /* 0x000fe20007ffe0ff */
[----:B------:R2:W-:Y:S01]  /*b3b0*/  @!P1 ST.E.64 [R12.64], R130 ;  /* 0x000000820c009985 */ /* 0x0005e2000c101b0c */
[----:B------:R-:W-:Y:S02]  /*b3c0*/  ISETP.GE.AND P1, PT, R7, c[0x0][0x3c8], PT ;  /* 0x0000f20007007a0c */ /* 0x000fe40003f26270 */
[----:B-----5:R-:W-:Y:S01]  /*b3d0*/  IADD3 R10, R5, 0x68, RZ ;  /* 0x00000068050a7810 */ /* 0x020fe20007ffe0ff */
[----:B------:R4:W-:Y:S01]  /*b3e0*/  @!P0 ST.E.64 [R14.64], R134 ;  /* 0x000000860e008985 */ /* 0x0009e2000c101b0c */
[----:B------:R-:W-:Y:S02]  /*b3f0*/  ISETP.GE.AND P0, PT, R4, c[0x0][0x3c8], PT ;  /* 0x0000f20004007a0c */ /* 0x000fe40003f06270 */
[----:B------:R-:W-:-:S07]  /*b400*/  ISETP.GE.AND P2, PT, R10, c[0x0][0x3c8], PT ;  /* 0x0000f2000a007a0c */ /* 0x000fce0003f46270 */
[----:B------:R-:W-:-:S04]  /*b410*/  @!P1 LEA.HI R7, R7, R7, RZ, 0x1 ;  /* 0x0000000707079211 */ /* 0x000fc800078f08ff */
[----:B------:R-:W-:Y:S02]  /*b420*/  @!P0 LEA.HI R4, R4, R4, RZ, 0x1 ;  /* 0x0000000404048211 */ /* 0x000fe400078f08ff */
[----:B------:R-:W-:Y:S02]  /*b430*/  @!P2 LEA.HI R10, R10, R10, RZ, 0x1 ;  /* 0x0000000a0a0aa211 */ /* 0x000fe400078f08ff */
[----:B------:R-:W-:Y:S02]  /*b440*/  @!P1 LOP3.LUT R7, R7, 0xfffffffe, RZ, 0xc0, !PT ;  /* 0xfffffffe07079812 */ /* 0x000fe400078ec0ff */
[----:B------:R-:W-:Y:S02]  /*b450*/  @!P2 LOP3.LUT R10, R10, 0xfffffffe, RZ, 0xc0, !PT ;  /* 0xfffffffe0a0aa812 */ /* 0x000fe400078ec0ff */
[----:B------:R-:W-:Y:S01]  /*b460*/  @!P0 LOP3.LUT R4, R4, 0xfffffffe, RZ, 0xc0, !PT ;  /* 0xfffffffe04048812 */ /* 0x000fe200078ec0ff */
[----:B------:R-:W-:-:S04]  /*b470*/  @!P1 IMAD.WIDE R16, R7, 0x4, R8 ;  /* 0x0000000407109825 */ /* 0x000fc800078e0208 */
[----:B--2---:R-:W-:-:S04]  /*b480*/  @!P4 IMAD.WIDE R12, R0, 0x4, R8 ;  /* 0x00000004000cc825 */ /* 0x004fc800078e0208 */
[--C-:B----4-:R-:W-:Y:S01]  /*b490*/  @!P3 IMAD.WIDE R14, R2, 0x4, R8.reuse ;  /* 0x00000004020eb825 */ /* 0x110fe200078e0208 */
[----:B------:R2:W-:Y:S03]  /*b4a0*/  @!P4 ST.E.64 [R12.64], R146 ;  /* 0x000000920c00c985 */ /* 0x0005e6000c101b0c */
[--C-:B------:R-:W-:Y:S01]  /*b4b0*/  @!P2 IMAD.WIDE R10, R10, 0x4, R8.reuse ;  /* 0x000000040a0aa825 */ /* 0x100fe200078e0208 */
[----:B------:R2:W-:Y:S03]  /*b4c0*/  @!P3 ST.E.64 [R14.64], R178 ;  /* 0x000000b20e00b985 */ /* 0x0005e6000c101b0c */
[----:B------:R-:W-:Y:S01]  /*b4d0*/  @!P0 IMAD.WIDE R8, R4, 0x4, R8 ;  /* 0x0000000404088825 */ /* 0x000fe200078e0208 */
[----:B------:R2:W-:Y:S04]  /*b4e0*/  @!P2 ST.E.64 [R10.64], R158 ;  /* 0x0000009e0a00a985 */ /* 0x0005e8000c101b0c */
[----:B------:R2:W-:Y:S04]  /*b4f0*/  @!P1 ST.E.64 [R16.64], R174 ;  /* 0x000000ae10009985 */ /* 0x0005e8000c101b0c */
[----:B------:R2:W-:Y:S02]  /*b500*/  @!P0 ST.E.64 [R8.64], R162 ;  /* 0x000000a208008985 */ /* 0x0005e4000c101b0c */
.L_x_160:
[----:B------:R-:W-:Y:S05]  /*b510*/  BSYNC B0 ;  /* 0x0000000000007941 */ /* 0x000fea0003800000 */
.L_x_159:
[----:B--2---:R2:W1:Y:S01]  /*b520*/  SHFL.IDX PT, R9, R3, 0x2, 0x1c1f ;  /* 0x005c1f0003097f89 */ /* 0x00446200000e0000 */
[----:B------:R-:W-:Y:S03]  /*b530*/  BSSY B0, `(.L_x_161) ;  /* 0x0000060000007945 */ /* 0x000fe60003800000 */
[----:B----4-:R2:W4:Y:S01]  /*b540*/  SHFL.IDX PT, R8, R6, 0x2, 0x1c1f ;  /* 0x005c1f0006087f89 */ /* 0x01052200000e0000 */
[----:B------:R-:W-:Y:S05]  /*b550*/  @P5 BRA `(.L_x_162) ;  /* 0x000005d000005947 */ /* 0x000fea0003800000 */
[C---:B------:R-:W-:Y:S02]  /*b560*/  IADD3 R7, R5.reuse, 0x8, RZ ;  /* 0x0000000805077810 */ /* 0x040fe40007ffe0ff */
[----:B------:R-:W-:-:S02]  /*b570*/  IADD3 R4, R5, 0x10, RZ ;  /* 0x0000001005047810 */ /* 0x000fc40007ffe0ff */
[----:B------:R-:W-:Y:S02]  /*b580*/  ISETP.GE.AND P2, PT, R7, c[0x0][0x3c8], PT ;  /* 0x0000f20007007a0c */ /* 0x000fe40003f46270 */
[----:B------:R-:W-:Y:S02]  /*b590*/  ISETP.GE.AND P1, PT, R4, c[0x0][0x3c8], PT ;  /* 0x0000f20004007a0c */ /* 0x000fe40003f26270 */
[C---:B------:R-:W-:Y:S02]  /*b5a0*/  IADD3 R2, R5.reuse, 0x18, RZ ;  /* 0x0000001805027810 */ /* 0x040fe40007ffe0ff */
[C---:B------:R-:W-:Y:S02]  /*b5b0*/  ISETP.GE.AND P3, PT, R5.reuse, c[0x0][0x3c8], PT ;  /* 0x0000f20005007a0c */ /* 0x040fe40003f66270 */
[----:B------:R-:W-:Y:S02]  /*b5c0*/  ISETP.GE.AND P0, PT, R2, c[0x0][0x3c8], PT ;  /* 0x0000f20002007a0c */ /* 0x000fe40003f06270 */
[----:B------:R-:W-:-:S03]  /*b5d0*/  IADD3 R0, R5, 0x20, RZ ;  /* 0x0000002005007810 */ /* 0x000fc60007ffe0ff */
[----:B------:R-:W-:Y:S02]  /*b5e0*/  @!P2 LEA.HI R7, R7, R7, RZ, 0x1 ;  /* 0x000000070707a211 */ /* 0x000fe400078f08ff */
[----:B------:R-:W-:Y:S02]  /*b5f0*/  @!P1 LEA.HI R4, R4, R4, RZ, 0x1 ;  /* 0x0000000404049211 */ /* 0x000fe400078f08ff */
[----:B------:R-:W-:Y:S02]  /*b600*/  @!P2 LOP3.LUT R7, R7, 0xfffffffe, RZ, 0xc0, !PT ;  /* 0xfffffffe0707a812 */ /* 0x000fe400078ec0ff */
[--C-:B-1--4-:R-:W-:Y:S01]  /*b610*/  @!P3 IMAD.WIDE R10, R5, 0x4, R8.reuse ;  /* 0x00000004050ab825 */ /* 0x112fe200078e0208 */
[----:B------:R-:W-:Y:S02]  /*b620*/  @!P1 LOP3.LUT R4, R4, 0xfffffffe, RZ, 0xc0, !PT ;  /* 0xfffffffe04049812 */ /* 0x000fe400078ec0ff */
[----:B------:R-:W-:Y:S01]  /*b630*/  @!P0 LEA.HI R2, R2, R2, RZ, 0x1 ;  /* 0x0000000202028211 */ /* 0x000fe200078f08ff */
[--C-:B------:R-:W-:Y:S01]  /*b640*/  @!P2 IMAD.WIDE R12, R7, 0x4, R8.reuse ;  /* 0x00000004070ca825 */ /* 0x100fe200078e0208 */
[----:B------:R-:W-:Y:S01]  /*b650*/  ISETP.GE.AND P5, PT, R0, c[0x0][0x3c8], PT ;  /* 0x0000f20000007a0c */ /* 0x000fe20003fa6270 */
[----:B------:R1:W-:Y:S01]  /*b660*/  @!P3 ST.E.64 [R10.64], R188 ;  /* 0x000000bc0a00b985 */ /* 0x0003e2000c101b0c */
[C---:B------:R-:W-:Y:S01]  /*b670*/  IADD3 R7, R5.reuse, 0x30, RZ ;  /* 0x0000003005077810 */ /* 0x040fe20007ffe0ff */
[----:B------:R-:W-:Y:S01]  /*b680*/  @!P1 IMAD.WIDE R14, R4, 0x4, R8 ;  /* 0x00000004040e9825 */ /* 0x000fe200078e0208 */
[----:B------:R-:W-:Y:S01]  /*b690*/  IADD3 R4, R5, 0x38, RZ ;  /* 0x0000003805047810 */ /* 0x000fe20007ffe0ff */
[----:B------:R4:W-:Y:S01]  /*b6a0*/  @!P2 ST.E.64 [R12.64], R184 ;  /* 0x000000b80c00a985 */ /* 0x0009e2000c101b0c */
[----:B------:R-:W-:-:S02]  /*b6b0*/  ISETP.GE.AND P3, PT, R7, c[0x0][0x3c8], PT ;  /* 0x0000f20007007a0c */ /* 0x000fc40003f66270 */
[----:B------:R-:W-:Y:S01]  /*b6c0*/  ISETP.GE.AND P2, PT, R4, c[0x0][0x3c8], PT ;  /* 0x0000f20004007a0c */ /* 0x000fe20003f46270 */
[----:B------:R5:W-:Y:S04]  /*b6d0*/  @!P1 ST.E.64 [R14.64], R72 ;  /* 0x000000480e009985 */ /* 0x000be8000c101b0c */
[----:B------:R-:W-:-:S04]  /*b6e0*/  @!P5 LEA.HI R0, R0, R0, RZ, 0x1 ;  /* 0x000000000000d211 */ /* 0x000fc800078f08ff */
[----:B------:R-:W-:Y:S02]  /*b6f0*/  @!P5 LOP3.LUT R0, R0, 0xfffffffe, RZ, 0xc0, !PT ;  /* 0xfffffffe0000d812 */ /* 0x000fe400078ec0ff */
[----:B------:R-:W-:Y:S02]  /*b700*/  @!P3 LEA.HI R7, R7, R7, RZ, 0x1 ;  /* 0x000000070707b211 */ /* 0x000fe400078f08ff */
[----:B------:R-:W-:Y:S02]  /*b710*/  @!P2 LEA.HI R4, R4, R4, RZ, 0x1 ;  /* 0x000000040404a211 */ /* 0x000fe400078f08ff */
[----:B------:R-:W-:Y:S02]  /*b720*/  @!P3 LOP3.LUT R7, R7, 0xfffffffe, RZ, 0xc0, !PT ;  /* 0xfffffffe0707b812 */ /* 0x000fe400078ec0ff */
[----:B------:R-:W-:Y:S02]  /*b730*/  @!P2 LOP3.LUT R4, R4, 0xfffffffe, RZ, 0xc0, !PT ;  /* 0xfffffffe0404a812 */ /* 0x000fe400078ec0ff */
[----:B-1----:R-:W-:-:S03]  /*b740*/  IADD3 R10, R5, 0x28, RZ ;  /* 0x00000028050a7810 */ /* 0x002fc60007ffe0ff */
[--C-:B------:R-:W-:Y:S01]  /*b750*/  @!P2 IMAD.WIDE R16, R4, 0x4, R8.reuse ;  /* 0x000000040410a825 */ /* 0x100fe200078e0208 */
[C---:B------:R-:W-:Y:S02]  /*b760*/  IADD3 R11, R5.reuse, 0x40, RZ ;  /* 0x00000040050b7810 */ /* 0x040fe40007ffe0ff */
[----:B----4-:R-:W-:Y:S02]  /*b770*/  @!P0 LOP3.LUT R12, R2, 0xfffffffe, RZ, 0xc0, !PT ;  /* 0xfffffffe020c8812 */ /* 0x010fe400078ec0ff */
[----:B------:R-:W-:Y:S02]  /*b780*/  ISETP.GE.AND P4, PT, R10, c[0x0][0x3c8], PT ;  /* 0x0000f2000a007a0c */ /* 0x000fe40003f86270 */
[----:B------:R-:W-:Y:S01]  /*b790*/  IADD3 R2, R5, 0x48, RZ ;  /* 0x0000004805027810 */ /* 0x000fe20007ffe0ff */
[--C-:B------:R-:W-:Y:S01]  /*b7a0*/  @!P0 IMAD.WIDE R12, R12, 0x4, R8.reuse ;  /* 0x000000040c0c8825 */ /* 0x100fe200078e0208 */
[----:B------:R-:W-:Y:S02]  /*b7b0*/  ISETP.GE.AND P1, PT, R11, c[0x0][0x3c8], PT ;  /* 0x0000f2000b007a0c */ /* 0x000fe40003f26270 */
[----:B------:R-:W-:Y:S01]  /*b7c0*/  IADD3 R4, R5, 0x78, RZ ;  /* 0x0000007805047810 */ /* 0x000fe20007ffe0ff */
[----:B-----5:R-:W-:Y:S01]  /*b7d0*/  @!P3 IMAD.WIDE R14, R7, 0x4, R8 ;  /* 0x00000004070eb825 */ /* 0x020fe200078e0208 */
[----:B------:R1:W-:Y:S01]  /*b7e0*/  @!P0 ST.E.64 [R12.64], R76 ;  /* 0x0000004c0c008985 */ /* 0x0003e2000c101b0c */
[----:B------:R-:W-:-:S02]  /*b7f0*/  ISETP.GE.AND P0, PT, R2, c[0x0][0x3c8], PT ;  /* 0x0000f20002007a0c */ /* 0x000fc40003f06270 */
[----:B------:R-:W-:Y:S02]  /*b800*/  IADD3 R7, R5, 0x70, RZ ;  /* 0x0000007005077810 */ /* 0x000fe40007ffe0ff */
[----:B------:R-:W-:-:S04]  /*b810*/  @!P4 LEA.HI R10, R10, R10, RZ, 0x1 ;  /* 0x0000000a0a0ac211 */ /* 0x000fc800078f08ff */
[----:B------:R-:W-:Y:S02]  /*b820*/  @!P1 LEA.HI R11, R11, R11, RZ, 0x1 ;  /* 0x0000000b0b0b9211 */ /* 0x000fe400078f08ff */
[----:B------:R-:W-:Y:S02]  /*b830*/  @!P4 LOP3.LUT R10, R10, 0xfffffffe, RZ, 0xc0, !PT ;  /* 0xfffffffe0a0ac812 */ /* 0x000fe400078ec0ff */
[----:B------:R-:W-:Y:S02]  /*b840*/  @!P1 LOP3.LUT R11, R11, 0xfffffffe, RZ, 0xc0, !PT ;  /* 0xfffffffe0b0b9812 */ /* 0x000fe400078ec0ff */
[----:B------:R-:W-:-:S04]  /*b850*/  @!P0 LEA.HI R2, R2, R2, RZ, 0x1 ;  /* 0x0000000202028211 */ /* 0x000fc800078f08ff */
[----:B------:R-:W-:Y:S01]  /*b860*/  @!P0 LOP3.LUT R2, R2, 0xfffffffe, RZ, 0xc0, !PT ;  /* 0xfffffffe02028812 */ /* 0x000fe200078ec0ff */
[----:B-1----:R-:W-:Y:S01]  /*b870*/  @!P5 IMAD.WIDE R12, R0, 0x4, R8 ;  /* 0x00000004000cd825 */ /* 0x002fe200078e0208 */
[----:B------:R-:W-:-:S04]  /*b880*/  IADD3 R0, R5, 0x50, RZ ;  /* 0x0000005005007810 */ /* 0x000fc80007ffe0ff */
[----:B------:R1:W-:Y:S01]  /*b890*/  @!P5 ST.E.64 [R12.64], R88 ;  /* 0x000000580c00d985 */ /* 0x0003e2000c101b0c */
[----:B------:R-:W-:-:S13]  /*b8a0*/  ISETP.GE.AND P5, PT, R0, c[0x0][0x3c8], PT ;  /* 0x0000f20000007a0c */ /* 0x000fda0003fa6270 */
[----:B------:R-:W-:-:S04]  /*b8b0*/  @!P5 LEA.HI R0, R0, R0, RZ, 0x1 ;  /* 0x000000000000d211 */ /* 0x000fc800078f08ff */
[----:B------:R-:W-:Y:S01]  /*b8c0*/  @!P5 LOP3.LUT R0, R0, 0xfffffffe, RZ, 0xc0, !PT ;  /* 0xfffffffe0000d812 */ /* 0x000fe200078ec0ff */
[----:B-1----:R-:W-:-:S04]  /*b8d0*/  @!P4 IMAD.WIDE R12, R10, 0x4, R8 ;  /* 0x000000040a0cc825 */ /* 0x002fc800078e0208 */
[----:B------:R-:W-:Y:S01]  /*b8e0*/  @!P1 IMAD.WIDE R10, R11, 0x4, R8 ;  /* 0x000000040b0a9825 */ /* 0x000fe200078e0208 */
[----:B------:R1:W-:Y:S04]  /*b8f0*/  @!P4 ST.E.64 [R12.64], R92 ;  /* 0x0000005c0c00c985 */ /* 0x0003e8000c101b0c */
[----:B------:R-:W-:Y:S04]  /*b900*/  @!P3 ST.E.64 [R14.64], R104 ;  /* 0x000000680e00b985 */ /* 0x000fe8000c101b0c */
[----:B------:R-:W-:Y:S04]  /*b910*/  @!P2 ST.E.64 [R16.64], R108 ;  /* 0x0000006c1000a985 */ /* 0x000fe8000c101b0c */
[----:B------:R4:W-:Y:S01]  /*b920*/  @!P1 ST.E.64 [R10.64], R120 ;  /* 0x000000780a009985 */ /* 0x0009e2000c101b0c */
[----:B------:R-:W-:-:S13]  /*b930*/  ISETP.GE.AND P1, PT, R7, c[0x0][0x3c8], PT ;  /* 0x0000f20007007a0c */ /* 0x000fda0003f26270 */
[----:B------:R-:W-:Y:S01]  /*b940*/  @!P1 LEA.HI R7, R7, R7, RZ, 0x1 ;  /* 0x0000000707079211 */ /* 0x000fe200078f08ff */
[--C-:B-1----:R-:W-:Y:S01]  /*b950*/  @!P0 IMAD.WIDE R12, R2, 0x4, R8.reuse ;  /* 0x00000004020c8825 */ /* 0x102fe200078e0208 */
[----:B------:R-:W-:Y:S02]  /*b960*/  IADD3 R2, R5, 0x58, RZ ;  /* 0x0000005805027810 */ /* 0x000fe40007ffe0ff */
[----:B------:R-:W-:Y:S02]  /*b970*/  @!P1 LOP3.LUT R7, R7, 0xfffffffe, RZ, 0xc0, !PT ;  /* 0xfffffffe07079812 */ /* 0x000fe400078ec0ff */
[----:B------:R-:W-:Y:S01]  /*b980*/  ISETP.GE.AND P4, PT, R2, c[0x0][0x3c8], PT ;  /* 0x0000f20002007a0c */ /* 0x000fe20003f86270 */
[----:B------:R1:W-:Y:S01]  /*b990*/  @!P0 ST.E.64 [R12.64], R124 ;  /* 0x0000007c0c008985 */ /* 0x0003e2000c101b0c */
[----:B------:R-:W-:Y:S01]  /*b9a0*/  ISETP.GE.AND P0, PT, R4, c[0x0][0x3c8], PT ;  /* 0x0000f20004007a0c */ /* 0x000fe20003f06270 */
[----:B------:R-:W-:Y:S01]  /*b9b0*/  @!P1 IMAD.WIDE R18, R7, 0x4, R8 ;  /* 0x0000000407129825 */ /* 0x000fe200078e0208 */
[----:B----4-:R-:W-:-:S02]  /*b9c0*/  IADD3 R11, R5, 0x60, RZ ;  /* 0x00000060050b7810 */ /* 0x010fc40007ffe0ff */
[----:B------:R-:W-:Y:S02]  /*b9d0*/  IADD3 R10, R5, 0x68, RZ ;  /* 0x00000068050a7810 */ /* 0x000fe40007ffe0ff */
[----:B------:R-:W-:Y:S02]  /*b9e0*/  ISETP.GE.AND P3, PT, R11, c[0x0][0x3c8], PT ;  /* 0x0000f2000b007a0c */ /* 0x000fe40003f66270 */
[----:B------:R-:W-:-:S03]  /*b9f0*/  ISETP.GE.AND P2, PT, R10, c[0x0][0x3c8], PT ;  /* 0x0000f2000a007a0c */ /* 0x000fc60003f46270 */
[----:B------:R-:W-:Y:S02]  /*ba00*/  @!P4 LEA.HI R2, R2, R2, RZ, 0x1 ;  /* 0x000000020202c211 */ /* 0x000fe400078f08ff */
[----:B------:R-:W-:Y:S02]  /*ba10*/  @!P0 LEA.HI R4, R4, R4, RZ, 0x1 ;  /* 0x0000000404048211 */ /* 0x000fe400078f08ff */
[----:B------:R-:W-:Y:S02]  /*ba20*/  @!P4 LOP3.LUT R2, R2, 0xfffffffe, RZ, 0xc0, !PT ;  /* 0xfffffffe0202c812 */ /* 0x000fe400078ec0ff */
[----:B------:R-:W-:Y:S02]  /*ba30*/  @!P0 LOP3.LUT R4, R4, 0xfffffffe, RZ, 0xc0, !PT ;  /* 0xfffffffe04048812 */ /* 0x000fe400078ec0ff */
[----:B------:R-:W-:Y:S01]  /*ba40*/  @!P3 LEA.HI R11, R11, R11, RZ, 0x1 ;  /* 0x0000000b0b0bb211 */ /* 0x000fe200078f08ff */
[----:B------:R-:W-:Y:S01]  /*ba50*/  @!P4 IMAD.WIDE R14, R2, 0x4, R8 ;  /* 0x00000004020ec825 */ /* 0x000fe200078e0208 */
[----:B------:R-:W-:-:S02]  /*ba60*/  @!P2 LEA.HI R10, R10, R10, RZ, 0x1 ;  /* 0x0000000a0a0aa211 */ /* 0x000fc400078f08ff */
[----:B------:R-:W-:Y:S02]  /*ba70*/  @!P3 LOP3.LUT R11, R11, 0xfffffffe, RZ, 0xc0, !PT ;  /* 0xfffffffe0b0bb812 */ /* 0x000fe400078ec0ff */
[----:B------:R-:W-:Y:S01]  /*ba80*/  @!P2 LOP3.LUT R10, R10, 0xfffffffe, RZ, 0xc0, !PT ;  /* 0xfffffffe0a0aa812 */ /* 0x000fe200078ec0ff */
[----:B-1----:R-:W-:-:S04]  /*ba90*/  @!P5 IMAD.WIDE R12, R0, 0x4, R8 ;  /* 0x00000004000cd825 */ /* 0x002fc800078e0208 */
        /* <DEDUP_REMOVED lines=9> */
.L_x_162:
[----:B------:R-:W-:Y:S05]  /*bb30*/  BSYNC B0 ;  /* 0x0000000000007941 */ /* 0x000fea0003800000 */
.L_x_161:
[----:B------:R2:W4:Y:S04]  /*bb40*/  SHFL.IDX PT, R7, R3, 0x3, 0x1c1f ;  /* 0x007c1f0003077f89 */ /* 0x00052800000e0000 */
[----:B-12---:R-:W1:Y:S01]  /*bb50*/  SHFL.IDX PT, R6, R6, 0x3, 0x1c1f ;  /* 0x007c1f0006067f89 */ /* 0x006e6200000e0000 */
        /* <DEDUP_REMOVED lines=8> */
[C---:B-1--4-:R-:W-:Y:S01]  /*bbe0*/  @!P0 IMAD.WIDE R8, R5.reuse, 0x4, R6 ;  /* 0x0000000405088825 */ /* 0x052fe200078e0206 */
        /* <DEDUP_REMOVED lines=39> */
[----:B----4-:R-:W-:-:S02]  /*be60*/  IADD3 R10, R5, 0x50, RZ ;  /* 0x00000050050a7810 */ /* 0x010fc40007ffe0ff */
        /* <DEDUP_REMOVED lines=25> */
[----:B----4-:R-:W-:Y:S01]  /*c000*/  @!P5 IMAD.WIDE R14, R0, 0x4, R6 ;  /* 0x00000004000ed825 */ /* 0x010fe200078e0206 */
        /* <DEDUP_REMOVED lines=21> */
.L_x_156:
        /* <DEDUP_REMOVED lines=13> */
[----:B------:R-:W3:Y:S01]  /*c230*/  S2R R3, SR_CTAID.Y ;  /* 0x0000000000037919 */ /* 0x000ee20000002600 */
[----:B------:R-:W-:Y:S01]  /*c240*/  UIMAD UR6, UR6, UR4, URZ ;  /* 0x00000004060672a4 */ /* 0x000fe2000f8e023f */
[----:B------:R-:W-:Y:S01]  /*c250*/  IADD3 R2, RZ, -UR10, RZ ;  /* 0x8000000aff027c10 */ /* 0x000fe2000fffe0ff */
[----:B--2---:R-:W-:Y:S01]  /*c260*/  UIMAD.WIDE.U32 UR8, UR10, UR4, URZ ;  /* 0x000000040a0872a5 */ /* 0x004fe2000f8e003f */
        /* <DEDUP_REMOVED lines=11> */
[----:B---3--:R-:W-:Y:S02]  /*c320*/  IMAD R2, R2, c[0x0][0x550], R3 ;  /* 0x0001540002027a24 */ /* 0x008fe400078e0203 */
        /* <DEDUP_REMOVED lines=21> */
.L_x_163:
        /* <DEDUP_REMOVED lines=16> */
.L_x_1789:


//--------------------- .text._ZN7cutlass13device_kernelIN5flash19enable_sm80_to_sm89INS1_16FlashAttnFwdSm80INS1_25CollectiveMainloopFwdSm80ILi8ELi1ELb1EN4cute5tupleIJNS5_1CILi128EEENS7_ILi112EEES8_EEELi128ENS_6half_tEfNS_4arch4Sm80ELb0ELb0ELb0ELb1ELb1ELb0ELb1ELb1EEENS1_21CollectiveEpilogueFwdINS6_IJS8_S8_S9_EEENS6_IJNS7_ILi1EEESH_SH_EEESB_SD_Li256ELb1ELb1ELb1ELb0EEENS1_36VarlenDynamicPersistentTileSchedulerILi128ELi112ELi256ELi256ELb1ELb1ELb0ELb0ELb1ELb1EEEEEEEEEvNT_6ParamsE --------------------------
	.section	.text._ZN7cutlass13device_kernelIN5flash19enable_sm80_to_sm89INS1_16FlashAttnFwdSm80INS1_25CollectiveMainloopFwdSm80ILi8ELi1ELb1EN4cute5tupleIJNS5_1CILi128EEENS7_ILi112EEES8_EEELi128ENS_6half_tEfNS_4arch4Sm80ELb0ELb0ELb0ELb1ELb1ELb0ELb1ELb1EEENS1_21CollectiveEpilogueFwdINS6_IJS8_S8_S9_EEENS6_IJNS7_ILi1EEESH_SH_EEESB_SD_Li256ELb1ELb1ELb1ELb0EEENS1_36VarlenDynamicPersistentTileSchedulerILi128ELi112ELi256ELi256ELb1ELb1ELb0ELb0ELb1ELb1EEEEEEEEEvNT_6ParamsE,"ax",@progbits
	.sectioninfo	@"SHI_REGISTERS=255"
	.align	128
.text._ZN7cutlass13device_kernelIN5flash19enable_sm80_to_sm89INS1_16FlashAttnFwdSm80INS1_25CollectiveMainloopFwdSm80ILi8ELi1ELb1EN4cute5tupleIJNS5_1CILi128EEENS7_ILi112EEES8_EEELi128ENS_6half_tEfNS_4arch4Sm80ELb0ELb0ELb0ELb1ELb1ELb0ELb1ELb1EEENS1_21CollectiveEpilogueFwdINS6_IJS8_S8_S9_EEENS6_IJNS7_ILi1EEESH_SH_EEESB_SD_Li256ELb1ELb1ELb1ELb0EEENS1_36VarlenDynamicPersistentTileSchedulerILi128ELi112ELi256ELi256ELb1ELb1ELb0ELb0ELb1ELb1EEEEEEEEEvNT_6ParamsE:
        .type           _ZN7cutlass13device_kernelIN5flash19enable_sm80_to_sm89INS1_16FlashAttnFwdSm80INS1_25CollectiveMainloopFwdSm80ILi8ELi1ELb1EN4cute5tupleIJNS5_1CILi128EEENS7_ILi112EEES8_EEELi128ENS_6half_tEfNS_4arch4Sm80ELb0ELb0ELb0ELb1ELb1ELb0ELb1ELb1EEENS1_21CollectiveEpilogueFwdINS6_IJS8_S8_S9_EEENS6_IJNS7_ILi1EEESH_SH_EEESB_SD_Li256ELb1ELb1ELb1ELb0EEENS1_36VarlenDynamicPersistentTileSchedulerILi128ELi112ELi256ELi256ELb1ELb1ELb0ELb0ELb1ELb1EEEEEEEEEvNT_6ParamsE,@function
        .size           _ZN7cutlass13device_kernelIN5flash19enable_sm80_to_sm89INS1_16FlashAttnFwdSm80INS1_25CollectiveMainloopFwdSm80ILi8ELi1ELb1EN4cute5tupleIJNS5_1CILi128EEENS7_ILi112EEES8_EEELi128ENS_6half_tEfNS_4arch4Sm80ELb0ELb0ELb0ELb1ELb1ELb0ELb1ELb1EEENS1_21CollectiveEpilogueFwdINS6_IJS8_S8_S9_EEENS6_IJNS7_ILi1EEESH_SH_EEESB_SD_Li256ELb1ELb1ELb1ELb0EEENS1_36VarlenDynamicPersistentTileSchedulerILi128ELi112ELi256ELi256ELb1ELb1ELb0ELb0ELb1ELb1EEEEEEEEEvNT_6ParamsE,(.L_x_1790 - _ZN7cutlass13device_kernelIN5flash19enable_sm80_to_sm89INS1_16FlashAttnFwdSm80INS1_25CollectiveMainloopFwdSm80ILi8ELi1ELb1EN4cute5tupleIJNS5_1CILi128EEENS7_ILi112EEES8_EEELi128ENS_6half_tEfNS_4arch4Sm80ELb0ELb0ELb0ELb1ELb1ELb0ELb1ELb1EEENS1_21CollectiveEpilogueFwdINS6_IJS8_S8_S9_EEENS6_IJNS7_ILi1EEESH_SH_EEESB_SD_Li256ELb1ELb1ELb1ELb0EEENS1_36VarlenDynamicPersistentTileSchedulerILi128ELi112ELi256ELi256ELb1ELb1ELb0ELb0ELb1ELb1EEEEEEEEEvNT_6ParamsE)
        .other          _ZN7cutlass13device_kernelIN5flash19enable_sm80_to_sm89INS1_16FlashAttnFwdSm80INS1_25CollectiveMainloopFwdSm80ILi8ELi1ELb1EN4cute5tupleIJNS5_1CILi128EEENS7_ILi112EEES8_EEELi128ENS_6half_tEfNS_4arch4Sm80ELb0ELb0ELb0ELb1ELb1ELb0ELb1ELb1EEENS1_21CollectiveEpilogueFwdINS6_IJS8_S8_S9_EEENS6_IJNS7_ILi1EEESH_SH_EEESB_SD_Li256ELb1ELb1ELb1ELb0EEENS1_36VarlenDynamicPersistentTileSchedulerILi128ELi112ELi256ELi256ELb1ELb1ELb0ELb0ELb1ELb1EEEEEEEEEvNT_6ParamsE,@"STO_CUDA_ENTRY STV_DEFAULT"
_ZN7cutlass13device_kernelIN5flash19enable_sm80_to_sm89INS1_16FlashAttnFwdSm80INS1_25CollectiveMainloopFwdSm80ILi8ELi1ELb1EN4cute5tupleIJNS5_1CILi128EEENS7_ILi112EEES8_EEELi128ENS_6half_tEfNS_4arch4Sm80ELb0ELb0ELb0ELb1ELb1ELb0ELb1ELb1EEENS1_21CollectiveEpilogueFwdINS6_IJS8_S8_S9_EEENS6_IJNS7_ILi1EEESH_SH_EEESB_SD_Li256ELb1ELb1ELb1ELb0EEENS1_36VarlenDynamicPersistentTileSchedulerILi128ELi112ELi256ELi256ELb1ELb1ELb0ELb0ELb1ELb1EEEEEEEEEvNT_6ParamsE:
[----:B------:R-:W-:Y:S02]  /*0000*/  MOV R1, c[0x0][0x28] ;  /* 0x00000a0000017a02 */ /* 0x000fe40000000f00 */
[----:B------:R-:W1:Y:S01]  /*0010*/  S2R R2, SR_TID.X ;  /* 0x0000000000027919 */ /* 0x000e620000002100 */
[----:B------:R-:W-:Y:S01]  /*0020*/  ULDC.64 UR8, c[0x0][0x118] ;  /* 0x0000460000087ab9 */ /* 0x000fe20000000a00 */
[----:B------:R-:W-:Y:S02]  /*0030*/  IADD3 R1, R1, -0xc0, RZ ;  /* 0xffffff4001017810 */ /* 0x000fe40007ffe0ff */
[----:B-1----:R-:W-:-:S06]  /*0040*/  SHF.R.U32.HI R0, RZ, 0x5, R2 ;  /* 0x00000005ff007819 */ /* 0x002fcc0000011602 */
[----:B------:R-:W1:Y:S02]  /*0050*/  SHFL.IDX PT, R0, R0, RZ, 0x1f ;  /* 0x00001fff00007589 */ /* 0x000e6400000e0000 */
[----:B-1----:R-:W1:Y:S02]  /*0060*/  R2UR UR6, R0 ;  /* 0x00000000000673c2 */ /* 0x002e6400000e0000 */
[----:B-1----:R-:W-:-:S13]  /*0070*/  ISETP.NE.AND P0, PT, RZ, UR6, PT ;  /* 0x00000006ff007c0c */ /* 0x002fda000bf05270 */
[----:B------:R-:W-:Y:S06]  /*0080*/  @P0 BAR.SYNC.DEFER_BLOCKING 0x5, 0x100 ;  /* 0x0144000000000b1d */ /* 0x000fec0000010000 */
[----:B------:R-:W1:Y:S04]  /*0090*/  @P0 LDS.128 R248, [0xf100] ;  /* 0x00f10000fff80984 */ /* 0x000e680000000c00 */
[----:B------:R-:W-:Y:S06]  /*00a0*/  @P0 BAR.ARV 0x4, 0x100 ;  /* 0x0104000000000b1d */ /* 0x000fec0000002000 */
[----:B------:R-:W-:Y:S05]  /*00b0*/  @P0 BRA `(.L_x_164) ;  /* 0x00000a7000000947 */ /* 0x000fea0003800000 */
[----:B------:R-:W-:Y:S01]  /*00c0*/  LOP3.LUT R13, R2, 0x1f, RZ, 0xc0, !PT ;  /* 0x0000001f020d7812 */ /* 0x000fe200078ec0ff */
[----:B------:R-:W-:Y:S01]  /*00d0*/  CS2R R8, SRZ ;  /* 0x0000000000087805 */ /* 0x000fe2000001ff00 */
[----:B------:R-:W-:-:S02]  /*00e0*/  IMAD.MOV.U32 R7, RZ, RZ, RZ ;  /* 0x000000ffff077224 */ /* 0x000fc400078e00ff */
[----:B------:R-:W-:-:S04]  /*00f0*/  ISETP.NE.AND P6, PT, R13, 0x1f, PT ;  /* 0x0000001f0d00780c */ /* 0x000fc80003fc5270 */
[----:B------:R-:W-:-:S13]  /*0100*/  ISETP.GE.OR P0, PT, R13, c[0x0][0x53c], !P6 ;  /* 0x00014f000d007a0c */ /* 0x000fda0007706670 */
[----:B------:R-:W-:Y:S02]  /*0110*/  @!P0 IMAD.MOV.U32 R4, RZ, RZ, 0x4 ;  /* 0x00000004ff048424 */ /* 0x000fe400078e00ff */
[----:B------:R-:W-:Y:S02]  /*0120*/  @!P0 IMAD.MOV.U32 R2, RZ, RZ, 0x4 ;  /* 0x00000004ff028424 */ /* 0x000fe400078e00ff */
[----:B------:R-:W-:-:S04]  /*0130*/  @!P0 IMAD.WIDE.U32 R4, R13, R4, c[0x0][0x580] ;  /* 0x000160000d048625 */ /* 0x000fc800078e0004 */
[C---:B------:R-:W-:Y:S01]  /*0140*/  @!P0 IMAD.WIDE.U32 R2, R13.reuse, R2, c[0x0][0x578] ;  /* 0x00015e000d028625 */ /* 0x040fe200078e0002 */
[----:B------:R-:W2:Y:S04]  /*0150*/  @!P0 LDG.E R8, [R4.64] ;  /* 0x0000000804088981 */ /* 0x000ea8000c1e1900 */
[----:B------:R-:W2:Y:S01]  /*0160*/  @!P0 LDG.E R7, [R2.64] ;  /* 0x0000000802078981 */ /* 0x000ea2000c1e1900 */
[C---:B------:R-:W-:Y:S01]  /*0170*/  ISETP.NE.AND P5, PT, R13.reuse, RZ, PT ;  /* 0x000000ff0d00720c */ /* 0x040fe20003fa5270 */
[----:B------:R-:W3:Y:S01]  /*0180*/  S2UR UR4, SR_CTAID.X ;  /* 0x00000000000479c3 */ /* 0x000ee20000002500 */
[C---:B------:R-:W-:Y:S02]  /*0190*/  ISETP.GE.U32.AND P4, PT, R13.reuse, 0x2, PT ;  /* 0x000000020d00780c */ /* 0x040fe40003f86070 */
[----:B------:R-:W-:-:S02]  /*01a0*/  ISETP.GE.U32.AND P3, PT, R13, 0x4, PT ;  /* 0x000000040d00780c */ /* 0x000fc40003f66070 */
[C---:B------:R-:W-:Y:S02]  /*01b0*/  ISETP.GE.U32.AND P2, PT, R13.reuse, 0x8, PT ;  /* 0x000000080d00780c */ /* 0x040fe40003f46070 */
[----:B------:R-:W-:Y:S01]  /*01c0*/  ISETP.GE.U32.AND P1, PT, R13, 0x10, PT ;  /* 0x000000100d00780c */ /* 0x000fe20003f26070 */
[----:B--2---:R-:W-:-:S05]  /*01d0*/  IMAD R4, R8, R7, RZ ;  /* 0x0000000708047224 */ /* 0x004fca00078e02ff */
[----:B------:R-:W2:Y:S02]  /*01e0*/  SHFL.UP PT, R0, R4, 0x1, RZ ;  /* 0x0420000004007989 */ /* 0x000ea400000e00ff */
[----:B--2---:R-:W-:-:S05]  /*01f0*/  SEL R0, R0, RZ, P5 ;  /* 0x000000ff00007207 */ /* 0x004fca0002800000 */
[----:B------:R-:W-:-:S05]  /*0200*/  IMAD.IADD R4, R4, 0x1, R0 ;  /* 0x0000000104047824 */ /* 0x000fca00078e0200 */
        /* <DEDUP_REMOVED lines=12> */
[----:B------:R-:W2:Y:S02]  /*02d0*/  SHFL.IDX PT, R6, R4, 0x1f, 0x1f ;  /* 0x03e01f0004067f89 */ /* 0x000ea400000e0000 */
[----:B--2---:R-:W-:-:S04]  /*02e0*/  IMAD R6, R6, c[0x0][0x538], RZ ;  /* 0x00014e0006067a24 */ /* 0x004fc800078e02ff */
[----:B------:R-:W-:Y:S01]  /*02f0*/  IMAD.MOV.U32 R0, RZ, RZ, R6 ;  /* 0x000000ffff007224 */ /* 0x000fe200078e0006 */
[----:B---3--:R-:W-:-:S13]  /*0300*/  ISETP.GT.AND P0, PT, R6, UR4, PT ;  /* 0x0000000406007c0c */ /* 0x008fda000bf04270 */
[----:B------:R-:W-:Y:S05]  /*0310*/  @P0 BRA `(.L_x_165) ;  /* 0x0000027000000947 */ /* 0x000fea0003800000 */
[----:B------:R-:W-:Y:S02]  /*0320*/  MOV R6, R0 ;  /* 0x0000000000067202 */ /* 0x000fe40000000f00 */
[----:B------:R-:W-:-:S04]  /*0330*/  MOV R9, RZ ;  /* 0x000000ff00097202 */ /* 0x000fc80000000f00 */
.L_x_169:
[----:B------:R-:W-:-:S04]  /*0340*/  IADD3 R0, R9, 0x1f, RZ ;  /* 0x0000001f09007810 */ /* 0x000fc80007ffe0ff */
[----:B------:R-:W-:-:S13]  /*0350*/  ISETP.GE.AND P0, PT, R0, c[0x0][0x53c], PT ;  /* 0x00014f0000007a0c */ /* 0x000fda0003f06270 */
[----:B------:R-:W-:Y:S05]  /*0360*/  @P0 BRA `(.L_x_166) ;  /* 0x0000074000000947 */ /* 0x000fea0003800000 */
[----:B------:R-:W-:Y:S01]  /*0370*/  MOV R9, R0 ;  /* 0x0000000000097202 */ /* 0x000fe20000000f00 */
[----:B------:R-:W-:Y:S01]  /*0380*/  IMAD.MOV.U32 R7, RZ, RZ, RZ ;  /* 0x000000ffff077224 */ /* 0x000fe200078e00ff */
[----:B------:R-:W-:Y:S02]  /*0390*/  MOV R8, RZ ;  /* 0x000000ff00087202 */ /* 0x000fe40000000f00 */
[----:B------:R-:W-:-:S04]  /*03a0*/  IADD3 R0, R13, R9, RZ ;  /* 0x000000090d007210 */ /* 0x000fc80007ffe0ff */
[----:B------:R-:W-:-:S13]  /*03b0*/  ISETP.GE.OR P0, PT, R0, c[0x0][0x53c], !P6 ;  /* 0x00014f0000007a0c */ /* 0x000fda0007706670 */
[----:B------:R-:W-:Y:S01]  /*03c0*/  @!P0 MOV R2, 0x4 ;  /* 0x0000000400028802 */ /* 0x000fe20000000f00 */
[----:B------:R-:W-:-:S04]  /*03d0*/  @!P0 IMAD.MOV.U32 R3, RZ, RZ, 0x4 ;  /* 0x00000004ff038424 */ /* 0x000fc800078e00ff */
[----:B------:R-:W-:-:S04]  /*03e0*/  @!P0 IMAD.WIDE R4, R0, R2, c[0x0][0x580] ;  /* 0x0001600000048625 */ /* 0x000fc800078e0202 */
[----:B------:R-:W-:Y:S01]  /*03f0*/  @!P0 IMAD.WIDE R2, R0, R3, c[0x0][0x578] ;  /* 0x00015e0000028625 */ /* 0x000fe200078e0203 */
[----:B------:R-:W2:Y:S04]  /*0400*/  @!P0 LDG.E R8, [R4.64] ;  /* 0x0000000804088981 */ /* 0x000ea8000c1e1900 */
[----:B------:R-:W2:Y:S02]  /*0410*/  @!P0 LDG.E R7, [R2.64] ;  /* 0x0000000802078981 */ /* 0x000ea4000c1e1900 */
[----:B--2---:R-:W-:Y:S01]  /*0420*/  IMAD R5, R8, R7, RZ ;  /* 0x0000000708057224 */ /* 0x004fe200078e02ff */
[----:B------:R-:W-:Y:S05]  /*0430*/  BRA.DIV ~URZ, `(.L_x_167) ;  /* 0x0000d5027f007947 */ /* 0x000fea000b800000 */
[----:B------:R2:W3:Y:S02]  /*0440*/  SHFL.UP PT, R0, R5, 0x1, RZ ;  /* 0x0420000005007989 */ /* 0x0004e400000e00ff */
.L_x_276:
[----:B---3--:R-:W-:-:S04]  /*0450*/  SEL R0, R0, RZ, P5 ;  /* 0x000000ff00007207 */ /* 0x008fc80002800000 */
[----:B--2---:R-:W-:Y:S01]  /*0460*/  IADD3 R5, R5, R0, RZ ;  /* 0x0000000005057210 */ /* 0x004fe20007ffe0ff */
[----:B------:R-:W-:Y:S05]  /*0470*/  BRA.DIV ~URZ, `(.L_x_168) ;  /* 0x0000d5227f007947 */ /* 0x000fea000b800000 */
        /* <DEDUP_REMOVED lines=12> */
[----:B------:R2:W3:Y:S02]  /*0540*/  SHFL.IDX PT, R0, R4, 0x1f, 0x1f ;  /* 0x03e01f0004007f89 */ /* 0x0004e400000e0000 */
.L_x_277:
[----:B---3--:R-:W-:-:S05]  /*0550*/  IMAD R0, R0, c[0x0][0x538], RZ ;  /* 0x00014e0000007a24 */ /* 0x008fca00078e02ff */
[----:B------:R-:W-:-:S04]  /*0560*/  IADD3 R6, R0, R6, RZ ;  /* 0x0000000600067210 */ /* 0x000fc80007ffe0ff */
[----:B------:R-:W-:-:S13]  /*0570*/  ISETP.GT.AND P0, PT, R6, UR4, PT ;  /* 0x0000000406007c0c */ /* 0x000fda000bf04270 */
[----:B-12---:R-:W-:Y:S05]  /*0580*/  @!P0 BRA `(.L_x_169) ;  /* 0xfffffdb000008947 */ /* 0x006fea000383ffff */
.L_x_165:
[----:B------:R-:W-:-:S05]  /*0590*/  IADD3 R12, -R0, R6, RZ ;  /* 0x00000006000c7210 */ /* 0x000fca0007ffe1ff */
[----:B------:R-:W-:-:S05]  /*05a0*/  IMAD R0, R4, c[0x0][0x538], R12 ;  /* 0x00014e0004007a24 */ /* 0x000fca00078e020c */
[----:B------:R-:W-:Y:S01]  /*05b0*/  ISETP.GT.AND P0, PT, R0, UR4, PT ;  /* 0x0000000400007c0c */ /* 0x000fe2000bf04270 */
[----:B------:R-:W-:-:S12]  /*05c0*/  BRA.DIV ~URZ, `(.L_x_170) ;  /* 0x0000d5927f007947 */ /* 0x000fd8000b800000 */
[----:B------:R-:W-:-:S04]  /*05d0*/  VOTE.ANY R0, PT, !P0 ;  /* 0x0000000000007806 */ /* 0x000fc800040e0100 */
.L_x_278:
[----:B-1----:R1:W2:Y:S01]  /*05e0*/  POPC R251, R0 ;  /* 0x0000000000fb7309 */ /* 0x0022a20000000000 */
[----:B------:R-:W-:Y:S05]  /*05f0*/  BRA.DIV ~URZ, `(.L_x_171) ;  /* 0x0000d5a27f007947 */ /* 0x000fea000b800000 */
[----:B--2---:R2:W3:Y:S01]  /*0600*/  SHFL.IDX PT, R11, R8, R251, 0x1f ;  /* 0x00001ffb080b7589 */ /* 0x0044e200000e0000 */
[----:B------:R-:W-:-:S03]  /*0610*/  MOV R6, RZ ;  /* 0x000000ff00067202 */ /* 0x000fc60000000f00 */
[----:B------:R2:W4:Y:S04]  /*0620*/  SHFL.IDX PT, R10, R7, R251, 0x1f ;  /* 0x00001ffb070a7589 */ /* 0x00052800000e0000 */
.L_x_279:
[----:B------:R-:W-:Y:S01]  /*0630*/  ISETP.NE.AND P0, PT, R0, RZ, PT ;  /* 0x000000ff0000720c */ /* 0x000fe20003f05270 */
[----:B------:R-:W-:-:S12]  /*0640*/  BSSY B0, `(.L_x_172) ;  /* 0x0000005000007945 */ /* 0x000fd80003800000 */
[----:B------:R-:W-:Y:S05]  /*0650*/  @!P0 BRA `(.L_x_173) ;  /* 0x0000003000008947 */ /* 0x000fea0003800000 */
[----:B------:R-:W-:Y:S01]  /*0660*/  IADD3 R206, R251, -0x1, RZ ;  /* 0xfffffffffbce7810 */ /* 0x000fe20007ffe0ff */
[----:B------:R-:W-:Y:S05]  /*0670*/  BRA.DIV ~URZ, `(.L_x_174) ;  /* 0x0000d6027f007947 */ /* 0x000fea000b800000 */
[----:B------:R1:W2:Y:S02]  /*0680*/  SHFL.IDX PT, R6, R4, R206, 0x1f ;  /* 0x00001fce04067589 */ /* 0x0002a400000e0000 */
.L_x_173:
[----:B------:R-:W-:Y:S05]  /*0690*/  BSYNC B0 ;  /* 0x0000000000007941 */ /* 0x000fea0003800000 */
.L_x_172:
[----:B-1-3--:R-:W-:Y:S01]  /*06a0*/  IABS R0, R11 ;  /* 0x0000000b00007213 */ /* 0x00afe20000000000 */
[----:B--2---:R-:W-:Y:S02]  /*06b0*/  IMAD R248, R6, c[0x0][0x538], R12 ;  /* 0x00014e0006f87a24 */ /* 0x004fe400078e020c */
[----:B------:R-:W-:Y:S02]  /*06c0*/  IMAD.IADD R251, R251, 0x1, R9 ;  /* 0x00000001fbfb7824 */ /* 0x000fe400078e0209 */
[----:B------:R-:W-:Y:S01]  /*06d0*/  IMAD.MOV.U32 R5, RZ, RZ, R0 ;  /* 0x000000ffff057224 */ /* 0x000fe200078e0000 */
[----:B----4-:R-:W-:Y:S02]  /*06e0*/  IABS R0, R10 ;  /* 0x0000000a00007213 */ /* 0x010fe40000000000 */
[----:B------:R-:W-:Y:S01]  /*06f0*/  IADD3 R249, -R248, UR4, RZ ;  /* 0x00000004f8f97c10 */ /* 0x000fe2000fffe1ff */
[----:B------:R-:W1:Y:S02]  /*0700*/  I2F.RP R2, R5 ;  /* 0x0000000500027306 */ /* 0x000e640000209400 */
[----:B------:R-:W-:Y:S01]  /*0710*/  IMAD.MOV.U32 R7, RZ, RZ, R0 ;  /* 0x000000ffff077224 */ /* 0x000fe200078e0000 */
[----:B------:R-:W-:-:S02]  /*0720*/  IABS R6, R249 ;  /* 0x000000f900067213 */ /* 0x000fc40000000000 */
[----:B------:R-:W-:-:S03]  /*0730*/  IABS R0, R11 ;  /* 0x0000000b00007213 */ /* 0x000fc60000000000 */
[----:B------:R-:W-:Y:S01]  /*0740*/  I2F.RP R8, R7 ;  /* 0x0000000700087306 */ /* 0x000fe20000209400 */
[----:B------:R-:W-:-:S07]  /*0750*/  IADD3 R0, RZ, -R0, RZ ;  /* 0x80000000ff007210 */ /* 0x000fce0007ffe0ff */
[----:B-1----:R-:W1:Y:S02]  /*0760*/  MUFU.RCP R2, R2 ;  /* 0x0000000200027308 */ /* 0x002e640000001000 */
[----:B-1----:R-:W-:-:S06]  /*0770*/  IADD3 R2, R2, 0xffffffe, RZ ;  /* 0x0ffffffe02027810 */ /* 0x002fcc0007ffe0ff */
[----:B------:R-:W1:Y:S02]  /*0780*/  F2I.FTZ.U32.TRUNC.NTZ R3, R2 ;  /* 0x0000000200037305 */ /* 0x000e64000021f000 */
[----:B-1----:R-:W-:-:S04]  /*0790*/  IMAD.MOV R2, RZ, RZ, -R3 ;  /* 0x000000ffff027224 */ /* 0x002fc800078e0a03 */
[----:B------:R-:W-:Y:S02]  /*07a0*/  IMAD R4, R2, R5, RZ ;  /* 0x0000000502047224 */ /* 0x000fe400078e02ff */
[----:B------:R-:W-:-:S04]  /*07b0*/  IMAD.MOV.U32 R2, RZ, RZ, RZ ;  /* 0x000000ffff027224 */ /* 0x000fc800078e00ff */
[----:B------:R-:W-:-:S04]  /*07c0*/  IMAD.HI.U32 R2, R3, R4, R2 ;  /* 0x0000000403027227 */ /* 0x000fc800078e0002 */
[----:B------:R-:W-:-:S04]  /*07d0*/  IMAD.MOV.U32 R3, RZ, RZ, R6 ;  /* 0x000000ffff037224 */ /* 0x000fc800078e0006 */
[----:B------:R-:W-:-:S04]  /*07e0*/  IMAD.HI.U32 R2, R2, R3, RZ ;  /* 0x0000000302027227 */ /* 0x000fc800078e00ff */
[----:B------:R-:W-:Y:S02]  /*07f0*/  IMAD R0, R2, R0, R3 ;  /* 0x0000000002007224 */ /* 0x000fe400078e0203 */
[----:B------:R-:W1:Y:S03]  /*0800*/  MUFU.RCP R3, R8 ;  /* 0x0000000800037308 */ /* 0x000e660000001000 */
[----:B------:R-:W-:Y:S02]  /*0810*/  ISETP.GT.U32.AND P1, PT, R5, R0, PT ;  /* 0x000000000500720c */ /* 0x000fe40003f24070 */
[----:B-1----:R-:W-:-:S11]  /*0820*/  IADD3 R3, R3, 0xffffffe, RZ ;  /* 0x0ffffffe03037810 */ /* 0x002fd60007ffe0ff */
[----:B------:R-:W-:Y:S01]  /*0830*/  @!P1 IMAD.IADD R0, R0, 0x1, -R5 ;  /* 0x0000000100009824 */ /* 0x000fe200078e0a05 */
[----:B------:R-:W-:Y:S02]  /*0840*/  @!P1 IADD3 R2, R2, 0x1, RZ ;  /* 0x0000000102029810 */ /* 0x000fe40007ffe0ff */
[----:B------:R-:W-:Y:S01]  /*0850*/  ISETP.NE.AND P1, PT, R11, RZ, PT ;  /* 0x000000ff0b00720c */ /* 0x000fe20003f25270 */
[----:B------:R-:W1:Y:S01]  /*0860*/  F2I.FTZ.U32.TRUNC.NTZ R3, R3 ;  /* 0x0000000300037305 */ /* 0x000e62000021f000 */
[----:B------:R-:W-:Y:S02]  /*0870*/  ISETP.GE.U32.AND P2, PT, R0, R5, PT ;  /* 0x000000050000720c */ /* 0x000fe40003f46070 */
[----:B------:R-:W-:-:S04]  /*0880*/  LOP3.LUT R0, R249, R11, RZ, 0x3c, !PT ;  /* 0x0000000bf9007212 */ /* 0x000fc800078e3cff */
[----:B------:R-:W-:-:S07]  /*0890*/  ISETP.GE.AND P0, PT, R0, RZ, PT ;  /* 0x000000ff0000720c */ /* 0x000fce0003f06270 */
[----:B------:R-:W-:Y:S02]  /*08a0*/  @P2 IADD3 R2, R2, 0x1, RZ ;  /* 0x0000000102022810 */ /* 0x000fe40007ffe0ff */
[----:B-1----:R-:W-:-:S03]  /*08b0*/  IADD3 R0, RZ, -R3, RZ ;  /* 0x80000003ff007210 */ /* 0x002fc60007ffe0ff */
[----:B------:R-:W-:Y:S02]  /*08c0*/  IMAD.MOV.U32 R4, RZ, RZ, R2 ;  /* 0x000000ffff047224 */ /* 0x000fe400078e0002 */
[----:B------:R-:W-:Y:S01]  /*08d0*/  IMAD.MOV.U32 R2, RZ, RZ, R0 ;  /* 0x000000ffff027224 */ /* 0x000fe200078e0000 */
[----:B------:R-:W-:Y:S01]  /*08e0*/  IABS R0, R10 ;  /* 0x0000000a00007213 */ /* 0x000fe20000000000 */
[----:B------:R-:W-:Y:S01]  /*08f0*/  @!P0 IMAD.MOV R4, RZ, RZ, -R4 ;  /* 0x000000ffff048224 */ /* 0x000fe200078e0a04 */
[----:B------:R-:W-:Y:S01]  /*0900*/  @!P1 LOP3.LUT R4, RZ, R11, RZ, 0x33, !PT ;  /* 0x0000000bff049212 */ /* 0x000fe200078e33ff */
[----:B------:R-:W-:Y:S01]  /*0910*/  IMAD R5, R2, R7, RZ ;  /* 0x0000000702057224 */ /* 0x000fe200078e02ff */
[----:B------:R-:W-:Y:S01]  /*0920*/  MOV R2, RZ ;  /* 0x000000ff00027202 */ /* 0x000fe20000000f00 */
[----:B------:R-:W-:Y:S01]  /*0930*/  IMAD.MOV R6, RZ, RZ, -R0 ;  /* 0x000000ffff067224 */ /* 0x000fe200078e0a00 */
[----:B------:R-:W-:-:S03]  /*0940*/  IABS R8, R4 ;  /* 0x0000000400087213 */ /* 0x000fc60000000000 */
[----:B------:R-:W-:-:S04]  /*0950*/  IMAD.HI.U32 R0, R3, R5, R2 ;  /* 0x0000000503007227 */ /* 0x000fc800078e0002 */
[----:B------:R-:W-:Y:S02]  /*0960*/  IMAD.MOV.U32 R2, RZ, RZ, R8 ;  /* 0x000000ffff027224 */ /* 0x000fe400078e0008 */
[----:B------:R-:W-:Y:S02]  /*0970*/  IMAD.MOV.U32 R3, RZ, RZ, R6 ;  /* 0x000000ffff037224 */ /* 0x000fe400078e0006 */
[----:B------:R-:W-:-:S04]  /*0980*/  IMAD.HI.U32 R0, R0, R2, RZ ;  /* 0x0000000200007227 */ /* 0x000fc800078e00ff */
[----:B------:R-:W-:Y:S02]  /*0990*/  IMAD R2, R0, R3, R2 ;  /* 0x0000000300027224 */ /* 0x000fe400078e0202 */
[----:B------:R-:W-:-:S03]  /*09a0*/  IMAD R3, R4, R11, RZ ;  /* 0x0000000b04037224 */ /* 0x000fc600078e02ff */
[----:B------:R-:W-:Y:S02]  /*09b0*/  ISETP.GT.U32.AND P1, PT, R7, R2, PT ;  /* 0x000000020700720c */ /* 0x000fe40003f24070 */
[----:B------:R-:W-:-:S11]  /*09c0*/  IADD3 R249, R249, -R3, RZ ;  /* 0x80000003f9f97210 */ /* 0x000fd60007ffe0ff */
[----:B------:R-:W-:Y:S01]  /*09d0*/  @!P1 IMAD.IADD R2, R2, 0x1, -R7 ;  /* 0x0000000102029824 */ /* 0x000fe200078e0a07 */
[----:B------:R-:W-:Y:S02]  /*09e0*/  @!P1 IADD3 R0, R0, 0x1, RZ ;  /* 0x0000000100009810 */ /* 0x000fe40007ffe0ff */
[----:B------:R-:W-:Y:S02]  /*09f0*/  ISETP.NE.AND P1, PT, R10, RZ, PT ;  /* 0x000000ff0a00720c */ /* 0x000fe40003f25270 */
[----:B------:R-:W-:Y:S02]  /*0a00*/  ISETP.GE.U32.AND P2, PT, R2, R7, PT ;  /* 0x000000070200720c */ /* 0x000fe40003f46070 */
[----:B------:R-:W-:-:S04]  /*0a10*/  LOP3.LUT R2, R4, R10, RZ, 0x3c, !PT ;  /* 0x0000000a04027212 */ /* 0x000fc800078e3cff */
[----:B------:R-:W-:-:S07]  /*0a20*/  ISETP.GE.AND P0, PT, R2, RZ, PT ;  /* 0x000000ff0200720c */ /* 0x000fce0003f06270 */
[----:B------:R-:W-:-:S06]  /*0a30*/  @P2 IADD3 R0, R0, 0x1, RZ ;  /* 0x0000000100002810 */ /* 0x000fcc0007ffe0ff */
[----:B------:R-:W-:Y:S02]  /*0a40*/  @!P0 IADD3 R0, -R0, RZ, RZ ;  /* 0x000000ff00008210 */ /* 0x000fe40007ffe1ff */
[----:B------:R-:W-:-:S05]  /*0a50*/  @!P1 LOP3.LUT R0, RZ, R10, RZ, 0x33, !PT ;  /* 0x0000000aff009212 */ /* 0x000fca00078e33ff */
[--C-:B------:R-:W-:Y:S02]  /*0a60*/  IMAD.MOV R2, RZ, RZ, -R0.reuse ;  /* 0x000000ffff027224 */ /* 0x100fe400078e0a00 */
[C---:B------:R-:W-:Y:S02]  /*0a70*/  IMAD R0, R10.reuse, 0x1000000, R0 ;  /* 0x010000000a007824 */ /* 0x040fe400078e0200 */
[----:B------:R-:W-:-:S04]  /*0a80*/  IMAD R2, R10, R2, R4 ;  /* 0x000000020a027224 */ /* 0x000fc800078e0204 */
[----:B------:R-:W-:Y:S01]  /*0a90*/  IMAD R250, R2, 0x10000, R0 ;  /* 0x0001000002fa7824 */ /* 0x000fe200078e0200 */
[----:B------:R-:W-:Y:S05]  /*0aa0*/  BRA `(.L_x_175) ;  /* 0x0000004000007947 */ /* 0x000fea0003800000 */
.L_x_166:
[----:B-1----:R-:W-:Y:S01]  /*0ab0*/  IMAD.MOV.U32 R249, RZ, RZ, RZ ;  /* 0x000000fffff97224 */ /* 0x002fe200078e00ff */
[----:B------:R-:W-:Y:S01]  /*0ac0*/  MOV R250, RZ ;  /* 0x000000ff00fa7202 */ /* 0x000fe20000000f00 */
[----:B------:R-:W-:Y:S01]  /*0ad0*/  IMAD.U32 R248, RZ, RZ, UR4 ;  /* 0x00000004fff87e24 */ /* 0x000fe2000f8e00ff */
[----:B------:R-:W-:Y:S02]  /*0ae0*/  MOV R251, c[0x0][0x53c] ;  /* 0x00014f0000fb7a02 */ /* 0x000fe40000000f00 */
.L_x_175:
[----:B------:R-:W-:Y:S01]  /*0af0*/  ISETP.NE.AND P0, PT, R13, RZ, PT ;  /* 0x000000ff0d00720c */ /* 0x000fe20003f05270 */
[----:B------:R-:W-:-:S12]  /*0b00*/  WARPSYNC 0xffffffff ;  /* 0xffffffff00007948 */ /* 0x000fd80003800000 */
[----:B------:R1:W-:Y:S04]  /*0b10*/  @!P0 STS.128 [0xf100], R248 ;  /* 0x00f100f8ff008388 */ /* 0x0003e80000000c00 */
[----:B------:R-:W-:Y:S06]  /*0b20*/  BAR.ARV 0x5, 0x100 ;  /* 0x0144000000007b1d */ /* 0x000fec0000002000 */
.L_x_164:
[----:B-1----:R-:W-:-:S13]  /*0b30*/  ISETP.GE.AND P0, PT, R251, c[0x0][0x53c], PT ;  /* 0x00014f00fb007a0c */ /* 0x002fda0003f06270 */
[----:B------:R-:W-:Y:S05]  /*0b40*/  @P0 EXIT ;  /* 0x000000000000094d */ /* 0x000fea0003800000 */
[----:B------:R-:W1:Y:S01]  /*0b50*/  S2R R16, SR_TID.X ;  /* 0x0000000000107919 */ /* 0x000e620000002100 */
[----:B------:R-:W-:Y:S02]  /*0b60*/  ULDC UR5, c[0x0][0x2ac] ;  /* 0x0000ab0000057ab9 */ /* 0x000fe40000000800 */
[----:B------:R-:W-:Y:S02]  /*0b70*/  ULDC UR4, c[0x0][0x1d0] ;  /* 0x0000740000047ab9 */ /* 0x000fe40000000800 */
[----:B------:R-:W-:Y:S01]  /*0b80*/  UIMAD UR5, UR5, UR4, URZ ;  /* 0x00000004050572a4 */ /* 0x000fe2000f8e023f */
[----:B-1----:R-:W-:-:S04]  /*0b90*/  SHF.R.S32.HI R7, RZ, 0x1f, R16 ;  /* 0x0000001fff077819 */ /* 0x002fc80000011410 */
[CC--:B------:R-:W-:Y:S02]  /*0ba0*/  LEA.HI R2, R7.reuse, R16.reuse, RZ, 0x4 ;  /* 0x0000001007027211 */ /* 0x0c0fe400078f20ff */
[----:B------:R-:W-:Y:S02]  /*0bb0*/  LEA.HI R15, R7, R16, RZ, 0x2 ;  /* 0x00000010070f7211 */ /* 0x000fe400078f10ff */
[----:B------:R-:W-:Y:S02]  /*0bc0*/  SHF.R.S32.HI R3, RZ, 0x4, R2 ;  /* 0x00000004ff037819 */ /* 0x000fe40000011402 */
[--C-:B------:R-:W-:Y:S02]  /*0bd0*/  SHF.R.S32.HI R8, RZ, 0x2, R15.reuse ;  /* 0x00000002ff087819 */ /* 0x100fe4000001140f */
[----:B------:R-:W-:Y:S02]  /*0be0*/  LEA.HI R0, R2, R3, RZ, 0x1 ;  /* 0x0000000302007211 */ /* 0x000fe400078f08ff */
[----:B------:R-:W-:-:S02]  /*0bf0*/  SHF.R.S32.HI R4, RZ, 0x1f, R15 ;  /* 0x0000001fff047819 */ /* 0x000fc4000001140f */
[----:B------:R-:W-:Y:S02]  /*0c00*/  LOP3.LUT R0, R0, 0xfffffffe, RZ, 0xc0, !PT ;  /* 0xfffffffe00007812 */ /* 0x000fe400078ec0ff */
[CC--:B------:R-:W-:Y:S02]  /*0c10*/  LEA.HI R9, R7.reuse, R16.reuse, RZ, 0x3 ;  /* 0x0000001007097211 */ /* 0x0c0fe400078f18ff */
[----:B------:R-:W-:Y:S01]  /*0c20*/  LEA.HI R10, R7, R16, RZ, 0x5 ;  /* 0x00000010070a7211 */ /* 0x000fe200078f28ff */
[----:B------:R-:W-:Y:S01]  /*0c30*/  IMAD.IADD R13, R3, 0x1, -R0 ;  /* 0x00000001030d7824 */ /* 0x000fe200078e0a00 */
[----:B------:R-:W-:Y:S02]  /*0c40*/  LOP3.LUT R0, R2, 0xfffffff0, RZ, 0xc0, !PT ;  /* 0xfffffff002007812 */ /* 0x000fe400078ec0ff */
[----:B------:R-:W-:Y:S02]  /*0c50*/  LEA.HI R2, R4, R8, RZ, 0x3 ;  /* 0x0000000804027211 */ /* 0x000fe400078f18ff */
[----:B------:R-:W-:Y:S01]  /*0c60*/  LOP3.LUT R4, R9, 0xfffffff8, RZ, 0xc0, !PT ;  /* 0xfffffff809047812 */ /* 0x000fe200078ec0ff */
[----:B------:R-:W-:Y:S01]  /*0c70*/  IMAD.IADD R0, R16, 0x1, -R0 ;  /* 0x0000000110007824 */ /* 0x000fe200078e0a00 */
[----:B------:R-:W-:-:S02]  /*0c80*/  SHF.R.S32.HI R235, RZ, 0x3, R9 ;  /* 0x00000003ffeb7819 */ /* 0x000fc40000011409 */
[----:B------:R-:W-:Y:S01]  /*0c90*/  LOP3.LUT R2, R2, 0xfffffff8, RZ, 0xc0, !PT ;  /* 0xfffffff802027812 */ /* 0x000fe200078ec0ff */
[----:B------:R-:W-:Y:S01]  /*0ca0*/  IMAD.IADD R234, R16, 0x1, -R4 ;  /* 0x0000000110ea7824 */ /* 0x000fe200078e0a04 */
[----:B------:R-:W-:Y:S01]  /*0cb0*/  SHF.R.S32.HI R4, RZ, 0x1f, R0 ;  /* 0x0000001fff047819 */ /* 0x000fe20000011400 */
[----:B------:R-:W-:Y:S01]  /*0cc0*/  IMAD.SHL.U32 R3, R235, 0x40, RZ ;  /* 0x00000040eb037824 */ /* 0x000fe200078e00ff */
[----:B------:R-:W-:Y:S01]  /*0cd0*/  LEA.HI R7, R7, R16, RZ, 0x6 ;  /* 0x0000001007077211 */ /* 0x000fe200078f30ff */
[----:B------:R-:W-:Y:S01]  /*0ce0*/  IMAD.IADD R8, R8, 0x1, -R2 ;  /* 0x0000000108087824 */ /* 0x000fe200078e0a02 */
[----:B------:R-:W-:Y:S01]  /*0cf0*/  LEA.HI R14, R4, R0, RZ, 0x3 ;  /* 0x00000000040e7211 */ /* 0x000fe200078f18ff */
[C---:B------:R-:W-:Y:S01]  /*0d00*/  IMAD.SHL.U32 R231, R234.reuse, 0x8, RZ ;  /* 0x00000008eae77824 */ /* 0x040fe200078e00ff */
[----:B------:R-:W-:Y:S01]  /*0d10*/  LOP3.LUT R2, R3, 0x1c0, RZ, 0xc0, !PT ;  /* 0x000001c003027812 */ /* 0x000fe200078ec0ff */
[----:B------:R-:W-:Y:S01]  /*0d20*/  IMAD.SHL.U32 R5, R234, 0x40, RZ ;  /* 0x00000040ea057824 */ /* 0x000fe200078e00ff */
[----:B------:R-:W-:Y:S01]  /*0d30*/  LOP3.LUT R4, R14, 0xfffffff8, RZ, 0xc0, !PT ;  /* 0xfffffff80e047812 */ /* 0x000fe200078ec0ff */
[----:B------:R-:W-:Y:S01]  /*0d40*/  IMAD.SHL.U32 R7, R7, 0x8, RZ ;  /* 0x0000000807077824 */ /* 0x000fe200078e00ff */
[----:B------:R-:W-:-:S02]  /*0d50*/  SHF.R.U32.HI R6, RZ, 0x3, R2 ;  /* 0x00000003ff067819 */ /* 0x000fc40000011602 */
[----:B------:R-:W-:Y:S01]  /*0d60*/  LOP3.LUT R3, R2, 0x38, R231, 0xf8, !PT ;  /* 0x0000003802037812 */ /* 0x000fe200078ef8e7 */
[----:B------:R-:W-:Y:S01]  /*0d70*/  IMAD.IADD R0, R0, 0x1, -R4 ;  /* 0x0000000100007824 */ /* 0x000fe200078e0a04 */
[----:B------:R-:W-:Y:S02]  /*0d80*/  LOP3.LUT R4, R10, 0xffffffe0, RZ, 0xc0, !PT ;  /* 0xffffffe00a047812 */ /* 0x000fe400078ec0ff */
[----:B------:R-:W-:Y:S02]  /*0d90*/  LOP3.LUT R2, R5, 0x1c0, RZ, 0xc0, !PT ;  /* 0x000001c005027812 */ /* 0x000fe400078ec0ff */
[----:B------:R-:W-:Y:S01]  /*0da0*/  LOP3.LUT R12, R3, R6, RZ, 0x3c, !PT ;  /* 0x00000006030c7212 */ /* 0x000fe200078e3cff */
[----:B------:R-:W-:Y:S01]  /*0db0*/  IMAD.IADD R18, R16, 0x1, -R4 ;  /* 0x0000000110127824 */ /* 0x000fe200078e0a04 */
[----:B------:R-:W-:Y:S02]  /*0dc0*/  LOP3.LUT R5, R2, 0x8, R9, 0xf8, !PT ;  /* 0x0000000802057812 */ /* 0x000fe400078ef809 */
[----:B------:R-:W-:-:S02]  /*0dd0*/  SHF.R.U32.HI R3, RZ, 0x3, R2 ;  /* 0x00000003ff037819 */ /* 0x000fc40000011602 */
[--C-:B------:R-:W-:Y:S02]  /*0de0*/  SHF.R.S32.HI R9, RZ, 0x5, R10.reuse ;  /* 0x00000005ff097819 */ /* 0x100fe4000001140a */
[----:B------:R-:W-:Y:S02]  /*0df0*/  SHF.R.S32.HI R2, RZ, 0x1f, R10 ;  /* 0x0000001fff027819 */ /* 0x000fe4000001140a */
[----:B------:R-:W-:Y:S02]  /*0e00*/  SHF.R.S32.HI R11, RZ, 0x1f, R18 ;  /* 0x0000001fff0b7819 */ /* 0x000fe40000011412 */
[----:B------:R-:W-:Y:S02]  /*0e10*/  LEA.HI R2, R2, R9, RZ, 0x3 ;  /* 0x0000000902027211 */ /* 0x000fe400078f18ff */
[----:B------:R-:W-:Y:S01]  /*0e20*/  LOP3.LUT R4, R15, 0xfffffffc, RZ, 0xc0, !PT ;  /* 0xfffffffc0f047812 */ /* 0x000fe200078ec0ff */
[----:B------:R-:W-:Y:S01]  /*0e30*/  IMAD.MOV.U32 R15, RZ, RZ, 0x20 ;  /* 0x00000020ff0f7424 */ /* 0x000fe200078e00ff */
[----:B------:R-:W-:-:S02]  /*0e40*/  LOP3.LUT R10, R5, R3, RZ, 0x3c, !PT ;  /* 0x00000003050a7212 */ /* 0x000fc400078e3cff */
[----:B------:R-:W-:Y:S01]  /*0e50*/  LOP3.LUT R3, R2, 0xffffff8, RZ, 0xc0, !PT ;  /* 0x0ffffff802037812 */ /* 0x000fe200078ec0ff */
[----:B------:R-:W-:Y:S01]  /*0e60*/  IMAD.IADD R2, R16, 0x1, -R4 ;  /* 0x0000000110027824 */ /* 0x000fe200078e0a04 */
[----:B------:R-:W-:Y:S01]  /*0e70*/  LEA.HI R11, R11, R18, RZ, 0x2 ;  /* 0x000000120b0b7211 */ /* 0x000fe200078f10ff */
[----:B------:R-:W-:Y:S01]  /*0e80*/  IMAD.MOV.U32 R16, RZ, RZ, 0x10 ;  /* 0x00000010ff107424 */ /* 0x000fe200078e00ff */
[----:B------:R-:W-:Y:S01]  /*0e90*/  LOP3.LUT R6, R8, 0x1, RZ, 0xc0, !PT ;  /* 0x0000000108067812 */ /* 0x000fe200078ec0ff */
[----:B------:R-:W-:Y:S01]  /*0ea0*/  IMAD.IADD R5, R9, 0x1, -R3 ;  /* 0x0000000109057824 */ /* 0x000fe200078e0a03 */
[----:B------:R-:W-:Y:S02]  /*0eb0*/  SHF.R.S32.HI R4, RZ, 0x2, R11 ;  /* 0x00000002ff047819 */ /* 0x000fe4000001140b */
[----:B------:R-:W-:Y:S02]  /*0ec0*/  LEA.HI R3, R2, R2, RZ, 0x1 ;  /* 0x0000000202037211 */ /* 0x000fe400078f08ff */
[----:B------:R-:W-:Y:S01]  /*0ed0*/  ISETP.NE.U32.AND P0, PT, R6, 0x1, PT ;  /* 0x000000010600780c */ /* 0x000fe20003f05070 */
[----:B------:R-:W-:Y:S01]  /*0ee0*/  IMAD R17, R5, 0x10, R4 ;  /* 0x0000001005117824 */ /* 0x000fe200078e0204 */
[----:B------:R-:W-:Y:S01]  /*0ef0*/  LOP3.LUT R5, R3, 0x1ffffffe, RZ, 0xc0, !PT ;  /* 0x1ffffffe03057812 */ /* 0x000fe200078ec0ff */
[----:B------:R-:W-:Y:S01]  /*0f00*/  IMAD.SHL.U32 R4, R8, 0x40, RZ ;  /* 0x0000004008047824 */ /* 0x000fe200078e00ff */
[----:B------:R-:W-:Y:S01]  /*0f10*/  LOP3.LUT R12, R12, 0x7ffffe00, R7, 0xf8, !PT ;  /* 0x7ffffe000c0c7812 */ /* 0x000fe200078ef807 */
[----:B------:R-:W-:Y:S01]  /*0f20*/  IMAD R7, R9, 0x200, R2 ;  /* 0x0000020009077824 */ /* 0x000fe200078e0202 */
[----:B------:R-:W-:Y:S01]  /*0f30*/  R2P PR, R8, 0x6 ;  /* 0x0000000608007804 */ /* 0x000fe20000000000 */
[----:B------:R-:W-:Y:S01]  /*0f40*/  IMAD.IADD R8, R2, 0x1, -R5 ;  /* 0x0000000102087824 */ /* 0x000fe200078e0a05 */
[----:B------:R-:W-:Y:S01]  /*0f50*/  LOP3.LUT R4, R4, 0x1c0, RZ, 0xc0, !PT ;  /* 0x000001c004047812 */ /* 0x000fe200078ec0ff */
[----:B------:R-:W-:Y:S01]  /*0f60*/  IMAD.SHL.U32 R3, R0, 0x40, RZ ;  /* 0x0000004000037824 */ /* 0x000fe200078e00ff */
[----:B------:R1:W-:Y:S01]  /*0f70*/  STL [R1+0xb8], R17 ;  /* 0x0000b81101007387 */ /* 0x0003e20000100800 */
[----:B------:R-:W-:Y:S01]  /*0f80*/  IMAD.SHL.U32 R6, R13, 0x8, RZ ;  /* 0x000000080d067824 */ /* 0x000fe200078e00ff */
[----:B------:R-:W-:Y:S01]  /*0f90*/  LEA.HI R2, R4, R4, RZ, 0x1d ;  /* 0x0000000404027211 */ /* 0x000fe200078fe8ff */
[----:B------:R-:W-:Y:S01]  /*0fa0*/  IMAD R8, R8, 0x8, R17 ;  /* 0x0000000808087824 */ /* 0x000fe200078e0211 */
[----:B------:R-:W-:Y:S01]  /*0fb0*/  LOP3.LUT R3, R3, 0x1c0, RZ, 0xc0, !PT ;  /* 0x000001c003037812 */ /* 0x000fe200078ec0ff */
[----:B------:R-:W-:Y:S01]  /*0fc0*/  IMAD.SHL.U32 R201, R12, 0x2, RZ ;  /* 0x000000020cc97824 */ /* 0x000fe200078e00ff */
[----:B------:R-:W-:Y:S01]  /*0fd0*/  LOP3.LUT P4, RZ, R0, 0x2, RZ, 0xc0, !PT ;  /* 0x0000000200ff7812 */ /* 0x000fe2000788c0ff */
[----:B------:R-:W-:Y:S01]  /*0fe0*/  IMAD.U32 R7, R7, 0x2, R2 ;  /* 0x0000000207077824 */ /* 0x000fe200078e0002 */
[----:B------:R-:W-:Y:S01]  /*0ff0*/  LOP3.LUT R2, R11, 0x7ffffffc, RZ, 0xc0, !PT ;  /* 0x7ffffffc0b027812 */ /* 0x000fe200078ec0ff */
[----:B------:R2:W-:Y:S01]  /*1000*/  STL [R1+0xbc], R8 ;  /* 0x0000bc0801007387 */ /* 0x0005e20000100800 */
[----:B------:R-:W-:-:S02]  /*1010*/  LOP3.LUT R6, R3, 0x8, R6, 0xf8, !PT ;  /* 0x0000000803067812 */ /* 0x000fc400078ef806 */
[----:B------:R-:W-:Y:S01]  /*1020*/  SHF.R.U32.HI R3, RZ, 0x3, R3 ;  /* 0x00000003ff037819 */ /* 0x000fe20000011603 */
[----:B------:R-:W-:Y:S01]  /*1030*/  IMAD.IADD R2, R18, 0x1, -R2 ;  /* 0x0000000112027824 */ /* 0x000fe200078e0a02 */
[----:B------:R-:W-:Y:S01]  /*1040*/  LOP3.LUT P3, RZ, R0, 0x4, RZ, 0xc0, !PT ;  /* 0x0000000400ff7812 */ /* 0x000fe2000786c0ff */
[----:B------:R-:W-:Y:S01]  /*1050*/  IMAD R0, R13, 0x200, R10 ;  /* 0x000002000d007824 */ /* 0x000fe200078e020a */
[----:B------:R-:W-:Y:S01]  /*1060*/  LOP3.LUT R3, R6, R3, RZ, 0x3c, !PT ;  /* 0x0000000306037212 */ /* 0x000fe200078e3cff */
[----:B------:R-:W-:Y:S01]  /*1070*/  IMAD.SHL.U32 R26, R2, 0x2, RZ ;  /* 0x00000002021a7824 */ /* 0x000fe200078e00ff */
[----:B------:R-:W-:Y:S01]  /*1080*/  IADD3 R238, R231, 0x40, RZ ;  /* 0x00000040e7ee7810 */ /* 0x000fe20007ffe0ff */
[----:B------:R-:W-:Y:S01]  /*1090*/  IMAD.SHL.U32 R6, R14, 0x40, RZ ;  /* 0x000000400e067824 */ /* 0x000fe200078e00ff */
[----:B------:R-:W-:Y:S01]  /*10a0*/  SEL R5, R16, 0xfffffff0, !P4 ;  /* 0xfffffff010057807 */ /* 0x000fe20006000000 */
[----:B------:R-:W-:Y:S01]  /*10b0*/  IMAD.MOV.U32 R10, RZ, RZ, 0x40 ;  /* 0x00000040ff0a7424 */ /* 0x000fe200078e00ff */
[C---:B------:R-:W-:Y:S01]  /*10c0*/  IADD3 R25, R26.reuse, 0x8, RZ ;  /* 0x000000081a197810 */ /* 0x040fe20007ffe0ff */
[----:B------:R-:W-:Y:S01]  /*10d0*/  STL [R1+0x58], R26 ;  /* 0x0000581a01007387 */ /* 0x000fe20000100800 */
[----:B------:R-:W-:-:S02]  /*10e0*/  IADD3 R24, R26, 0x10, RZ ;  /* 0x000000101a187810 */ /* 0x000fc40007ffe0ff */
[C---:B------:R-:W-:Y:S01]  /*10f0*/  IADD3 R23, R26.reuse, 0x18, RZ ;  /* 0x000000181a177810 */ /* 0x040fe20007ffe0ff */
[----:B------:R-:W-:Y:S01]  /*1100*/  STL [R1+0x54], R25 ;  /* 0x0000541901007387 */ /* 0x000fe20000100800 */
[C---:B------:R-:W-:Y:S02]  /*1110*/  IADD3 R22, R26.reuse, 0x20, RZ ;  /* 0x000000201a167810 */ /* 0x040fe40007ffe0ff */
[C---:B------:R-:W-:Y:S01]  /*1120*/  IADD3 R21, R26.reuse, 0x28, RZ ;  /* 0x000000281a157810 */ /* 0x040fe20007ffe0ff */
[----:B------:R-:W-:Y:S01]  /*1130*/  STL [R1+0x50], R24 ;  /* 0x0000501801007387 */ /* 0x000fe20000100800 */
[C---:B------:R-:W-:Y:S02]  /*1140*/  IADD3 R20, R26.reuse, 0x30, RZ ;  /* 0x000000301a147810 */ /* 0x040fe40007ffe0ff */
[C---:B------:R-:W-:Y:S01]  /*1150*/  IADD3 R19, R26.reuse, 0x38, RZ ;  /* 0x000000381a137810 */ /* 0x040fe20007ffe0ff */
[----:B------:R-:W-:Y:S01]  /*1160*/  STL [R1+0x4c], R23 ;  /* 0x00004c1701007387 */ /* 0x000fe20000100800 */
[----:B------:R-:W-:-:S02]  /*1170*/  IADD3 R18, R26, 0x40, RZ ;  /* 0x000000401a127810 */ /* 0x000fc40007ffe0ff */
[C---:B-1----:R-:W-:Y:S01]  /*1180*/  IADD3 R17, R26.reuse, 0x48, RZ ;  /* 0x000000481a117810 */ /* 0x042fe20007ffe0ff */
[----:B------:R-:W-:Y:S01]  /*1190*/  STL [R1+0x48], R22 ;  /* 0x0000481601007387 */ /* 0x000fe20000100800 */
[C---:B------:R-:W-:Y:S02]  /*11a0*/  IADD3 R16, R26.reuse, 0x50, RZ ;  /* 0x000000501a107810 */ /* 0x040fe40007ffe0ff */
[----:B------:R-:W-:Y:S01]  /*11b0*/  SEL R4, R15, 0xffffffe0, !P3 ;  /* 0xffffffe00f047807 */ /* 0x000fe20005800000 */
[----:B------:R-:W-:Y:S01]  /*11c0*/  STL [R1+0x44], R21 ;  /* 0x0000441501007387 */ /* 0x000fe20000100800 */
[----:B------:R-:W-:Y:S02]  /*11d0*/  LOP3.LUT R3, R3, 0x7ffffe00, R6, 0xf8, !PT ;  /* 0x7ffffe0003037812 */ /* 0x000fe400078ef806 */
[----:B------:R-:W-:Y:S01]  /*11e0*/  IADD3 R14, R26, 0x58, RZ ;  /* 0x000000581a0e7810 */ /* 0x000fe20007ffe0ff */
[----:B------:R1:W-:Y:S01]  /*11f0*/  STL [R1+0x40], R20 ;  /* 0x0000401401007387 */ /* 0x0003e20000100800 */
[----:B------:R-:W-:Y:S01]  /*1200*/  SHF.R.S32.HI R6, RZ, 0x1f, R238 ;  /* 0x0000001fff067819 */ /* 0x000fe200000114ee */
[----:B------:R-:W-:Y:S01]  /*1210*/  IMAD.IADD R4, R5, 0x1, R4 ;  /* 0x0000000105047824 */ /* 0x000fe200078e0204 */
[----:B------:R-:W-:Y:S01]  /*1220*/  LEA R188, R0, 0x8100, 0x1 ;  /* 0x0000810000bc7811 */ /* 0x000fe200078e08ff */
[----:B------:R-:W-:Y:S01]  /*1230*/  STL [R1+0x3c], R19 ;  /* 0x00003c1301007387 */ /* 0x000fe20000100800 */
[----:B------:R-:W-:-:S02]  /*1240*/  IADD3 R13, R26, 0x60, RZ ;  /* 0x000000601a0d7810 */ /* 0x000fc40007ffe0ff */
[C---:B------:R-:W-:Y:S01]  /*1250*/  SEL R6, R10.reuse, 0xffffffc0, !P2 ;  /* 0xffffffc00a067807 */ /* 0x040fe20005000000 */
[----:B------:R-:W-:Y:S01]  /*1260*/  STL [R1+0x38], R18 ;  /* 0x0000381201007387 */ /* 0x000fe20000100800 */
[----:B------:R-:W-:Y:S02]  /*1270*/  SEL R0, R10, 0xffffffc0, !P3 ;  /* 0xffffffc00a007807 */ /* 0x000fe40005800000 */
[C---:B------:R-:W-:Y:S01]  /*1280*/  IADD3 R12, R26.reuse, 0x68, RZ ;  /* 0x000000681a0c7810 */ /* 0x040fe20007ffe0ff */
[----:B------:R3:W-:Y:S01]  /*1290*/  STL [R1+0x34], R17 ;  /* 0x0000341101007387 */ /* 0x0007e20000100800 */
[----:B------:R-:W-:Y:S02]  /*12a0*/  IADD3 R11, R26, 0x70, RZ ;  /* 0x000000701a0b7810 */ /* 0x000fe40007ffe0ff */
[----:B------:R-:W-:Y:S01]  /*12b0*/  LEA R10, R7, 0x80, 0x1 ;  /* 0x00000080070a7811 */ /* 0x000fe200078e08ff */
[----:B------:R-:W-:Y:S01]  /*12c0*/  STL [R1+0x30], R16 ;  /* 0x0000301001007387 */ /* 0x000fe20000100800 */
[----:B------:R-:W-:-:S02]  /*12d0*/  SHF.R.S32.HI R7, RZ, 0x1f, R25 ;  /* 0x0000001fff077819 */ /* 0x000fc40000011419 */
[----:B------:R-:W-:Y:S01]  /*12e0*/  SHF.R.S32.HI R5, RZ, 0x1f, R231 ;  /* 0x0000001fff057819 */ /* 0x000fe200000114e7 */
[----:B------:R-:W-:Y:S01]  /*12f0*/  STL [R1+0x2c], R14 ;  /* 0x00002c0e01007387 */ /* 0x000fe20000100800 */
[C---:B------:R-:W-:Y:S02]  /*1300*/  SEL R5, R15.reuse, 0xffffffe0, !P1 ;  /* 0xffffffe00f057807 */ /* 0x040fe40004800000 */
[----:B------:R-:W-:Y:S01]  /*1310*/  SEL R2, R15, 0xffffffe0, !P4 ;  /* 0xffffffe00f027807 */ /* 0x000fe20006000000 */
[----:B------:R-:W-:Y:S01]  /*1320*/  STL [R1+0x28], R13 ;  /* 0x0000280d01007387 */ /* 0x000fe20000100800 */
[----:B--2---:R-:W-:Y:S02]  /*1330*/  IADD3 R8, R26, 0x78, RZ ;  /* 0x000000781a087810 */ /* 0x004fe40007ffe0ff */
[----:B------:R-:W-:Y:S01]  /*1340*/  SHF.R.S32.HI R15, RZ, 0x1f, R24 ;  /* 0x0000001fff0f7819 */ /* 0x000fe20000011418 */
[----:B------:R-:W-:Y:S01]  /*1350*/  STL [R1+0x24], R12 ;  /* 0x0000240c01007387 */ /* 0x000fe20000100800 */
[----:B-1----:R-:W-:-:S02]  /*1360*/  SHF.R.S32.HI R20, RZ, 0x1f, R20 ;  /* 0x0000001fff147819 */ /* 0x002fc40000011414 */
[----:B------:R-:W-:Y:S01]  /*1370*/  LEA R190, R3, 0x100, 0x1 ;  /* 0x0000010003be7811 */ /* 0x000fe200078e08ff */
[----:B------:R-:W-:Y:S03]  /*1380*/  STL [R1+0x20], R11 ;  /* 0x0000200b01007387 */ /* 0x000fe60000100800 */
[----:B------:R-:W-:Y:S01]  /*1390*/  IADD3 R193, R0, R190, R2 ;  /* 0x000000be00c17210 */ /* 0x000fe20007ffe002 */
[----:B------:R1:W-:Y:S01]  /*13a0*/  STL [R1+0xb4], R7 ;  /* 0x0000b40701007387 */ /* 0x0003e20000100800 */
[----:B---3--:R-:W-:Y:S01]  /*13b0*/  SHF.R.S32.HI R17, RZ, 0x1f, R17 ;  /* 0x0000001fff117819 */ /* 0x008fe20000011411 */
[----:B------:R-:W-:Y:S02]  /*13c0*/  IMAD R196, R9, 0x800, R190 ;  /* 0x0000080009c47824 */ /* 0x000fe400078e02be */
[----:B------:R-:W-:Y:S01]  /*13d0*/  STL [R1+0x1c], R8 ;  /* 0x00001c0801007387 */ /* 0x000fe20000100800 */
[----:B------:R-:W-:-:S02]  /*13e0*/  IMAD.IADD R192, R190, 0x1, R2 ;  /* 0x00000001bec07824 */ /* 0x000fc400078e0202 */
[----:B------:R-:W-:Y:S01]  /*13f0*/  IMAD.IADD R197, R2, 0x1, R196 ;  /* 0x0000000102c57824 */ /* 0x000fe200078e02c4 */
[----:B------:R2:W-:Y:S01]  /*1400*/  STL [R1+0xb0], R15 ;  /* 0x0000b00f01007387 */ /* 0x0005e20000100800 */
[----:B------:R-:W-:Y:S02]  /*1410*/  IMAD R195, R4, 0x2, R190 ;  /* 0x0000000204c37824 */ /* 0x000fe400078e02be */
[----:B------:R-:W-:Y:S01]  /*1420*/  IMAD.IADD R191, R190, 0x1, R0 ;  /* 0x00000001bebf7824 */ /* 0x000fe200078e0200 */
[----:B------:R-:W-:Y:S01]  /*1430*/  STL [R1+0x5c], R10 ;  /* 0x00005c0a01007387 */ /* 0x000fe20000100800 */
[C---:B------:R-:W-:Y:S02]  /*1440*/  IMAD.IADD R199, R0.reuse, 0x1, R196 ;  /* 0x0000000100c77824 */ /* 0x040fe400078e02c4 */
[----:B------:R-:W-:Y:S01]  /*1450*/  IMAD.IADD R198, R0, 0x1, R197 ;  /* 0x0000000100c67824 */ /* 0x000fe200078e02c5 */
[----:B-1----:R-:W-:-:S05]  /*1460*/  SHF.R.S32.HI R7, RZ, 0x1f, R23 ;  /* 0x0000001fff077819 */ /* 0x002fca0000011417 */
[----:B------:R1:W-:Y:S01]  /*1470*/  STL [R1+0xac], R7 ;  /* 0x0000ac0701007387 */ /* 0x0003e20000100800 */
[----:B--2---:R-:W-:-:S05]  /*1480*/  SHF.R.S32.HI R15, RZ, 0x1f, R22 ;  /* 0x0000001fff0f7819 */ /* 0x004fca0000011416 */
[----:B------:R2:W-:Y:S01]  /*1490*/  STL [R1+0xa8], R15 ;  /* 0x0000a80f01007387 */ /* 0x0005e20000100800 */
[----:B-1----:R-:W-:-:S05]  /*14a0*/  SHF.R.S32.HI R7, RZ, 0x1f, R21 ;  /* 0x0000001fff077819 */ /* 0x002fca0000011415 */
[----:B------:R1:W-:Y:S01]  /*14b0*/  STL [R1+0xa4], R7 ;  /* 0x0000a40701007387 */ /* 0x0003e20000100800 */
[----:B--2---:R-:W-:-:S03]  /*14c0*/  SHF.R.S32.HI R15, RZ, 0x1f, R19 ;  /* 0x0000001fff0f7819 */ /* 0x004fc60000011413 */
[----:B------:R-:W-:Y:S04]  /*14d0*/  STL [R1+0xa0], R20 ;  /* 0x0000a01401007387 */ /* 0x000fe80000100800 */
[----:B------:R2:W-:Y:S01]  /*14e0*/  STL [R1+0x9c], R15 ;  /* 0x00009c0f01007387 */ /* 0x0005e20000100800 */
[----:B-1----:R-:W-:-:S05]  /*14f0*/  SHF.R.S32.HI R7, RZ, 0x1f, R18 ;  /* 0x0000001fff077819 */ /* 0x002fca0000011412 */
[----:B------:R1:W-:Y:S01]  /*1500*/  STL [R1+0x98], R7 ;  /* 0x0000980701007387 */ /* 0x0003e20000100800 */
[----:B--2---:R-:W-:-:S03]  /*1510*/  SHF.R.S32.HI R15, RZ, 0x1f, R16 ;  /* 0x0000001fff0f7819 */ /* 0x004fc60000011410 */
[----:B------:R-:W-:Y:S04]  /*1520*/  STL [R1+0x94], R17 ;  /* 0x0000941101007387 */ /* 0x000fe80000100800 */
[----:B------:R-:W-:Y:S01]  /*1530*/  STL [R1+0x90], R15 ;  /* 0x0000900f01007387 */ /* 0x000fe20000100800 */
[----:B-1----:R-:W-:Y:S02]  /*1540*/  SHF.R.S32.HI R7, RZ, 0x1f, R14 ;  /* 0x0000001fff077819 */ /* 0x002fe4000001140e */
[----:B------:R-:W-:Y:S02]  /*1550*/  SHF.R.S32.HI R14, RZ, 0x1f, R13 ;  /* 0x0000001fff0e7819 */ /* 0x000fe4000001140d */
[----:B------:R-:W-:Y:S01]  /*1560*/  SHF.R.S32.HI R13, RZ, 0x1f, R12 ;  /* 0x0000001fff0d7819 */ /* 0x000fe2000001140c */
[----:B------:R1:W-:Y:S01]  /*1570*/  STL [R1+0x8c], R7 ;  /* 0x00008c0701007387 */ /* 0x0003e20000100800 */
[----:B------:R-:W-:-:S02]  /*1580*/  SHF.R.S32.HI R12, RZ, 0x1f, R11 ;  /* 0x0000001fff0c7819 */ /* 0x000fc4000001140b */
[----:B------:R-:W-:Y:S01]  /*1590*/  SHF.R.S32.HI R11, RZ, 0x1f, R8 ;  /* 0x0000001fff0b7819 */ /* 0x000fe20000011408 */
[C---:B------:R-:W-:Y:S01]  /*15a0*/  IMAD.IADD R8, R10.reuse, 0x1, R5 ;  /* 0x000000010a087824 */ /* 0x040fe200078e0205 */
[----:B------:R-:W-:Y:S04]  /*15b0*/  STL [R1+0x88], R14 ;  /* 0x0000880e01007387 */ /* 0x000fe80000100800 */
[----:B------:R-:W-:Y:S04]  /*15c0*/  STL [R1+0x84], R13 ;  /* 0x0000840d01007387 */ /* 0x000fe80000100800 */
[----:B------:R-:W-:Y:S04]  /*15d0*/  STL [R1+0x80], R12 ;  /* 0x0000800c01007387 */ /* 0x000fe80000100800 */
[----:B------:R-:W-:Y:S04]  /*15e0*/  STL [R1+0x7c], R11 ;  /* 0x00007c0b01007387 */ /* 0x000fe80000100800 */
[----:B------:R2:W-:Y:S01]  /*15f0*/  STL [R1+0x68], R8 ;  /* 0x0000680801007387 */ /* 0x0005e20000100800 */
[----:B-1----:R-:W-:-:S02]  /*1600*/  IADD3 R7, R10, -0x10, RZ ;  /* 0xfffffff00a077810 */ /* 0x002fc40007ffe0ff */
[C---:B------:R-:W-:Y:S01]  /*1610*/  @P0 IADD3 R7, R10.reuse, 0x10, RZ ;  /* 0x000000100a070810 */ /* 0x040fe20007ffe0ff */
[----:B------:R-:W-:-:S04]  /*1620*/  IMAD.IADD R10, R10, 0x1, R6 ;  /* 0x000000010a0a7824 */ /* 0x000fc800078e0206 */
[--C-:B------:R-:W-:Y:S01]  /*1630*/  IMAD.IADD R3, R5, 0x1, R7.reuse ;  /* 0x0000000105037824 */ /* 0x100fe200078e0207 */
[----:B------:R1:W-:Y:S01]  /*1640*/  STL [R1+0x78], R10 ;  /* 0x0000780a01007387 */ /* 0x0003e20000100800 */
[----:B------:R-:W-:Y:S02]  /*1650*/  IMAD.IADD R5, R6, 0x1, R7 ;  /* 0x0000000106057824 */ /* 0x000fe400078e0207 */
[--C-:B------:R-:W-:Y:S01]  /*1660*/  IMAD.IADD R2, R3, 0x1, R6.reuse ;  /* 0x0000000103027824 */ /* 0x100fe200078e0206 */
[----:B------:R1:W-:Y:S01]  /*1670*/  STL [R1+0x60], R7 ;  /* 0x0000600701007387 */ /* 0x0003e20000100800 */
[----:B--2---:R-:W-:-:S05]  /*1680*/  IMAD.IADD R8, R8, 0x1, R6 ;  /* 0x0000000108087824 */ /* 0x004fca00078e0206 */
[----:B------:R1:W-:Y:S04]  /*1690*/  STL [R1+0x74], R8 ;  /* 0x0000740801007387 */ /* 0x0003e80000100800 */
[----:B------:R1:W-:Y:S04]  /*16a0*/  STL [R1+0x70], R5 ;  /* 0x0000700501007387 */ /* 0x0003e80000100800 */
[----:B------:R1:W-:Y:S04]  /*16b0*/  STL [R1+0x64], R3 ;  /* 0x0000640301007387 */ /* 0x0003e80000100800 */
[----:B------:R1:W-:Y:S02]  /*16c0*/  STL [R1+0x6c], R2 ;  /* 0x00006c0201007387 */ /* 0x0003e40000100800 */
.L_x_275:
[----:B-1----:R-:W-:-:S04]  /*16d0*/  IMAD.MOV.U32 R8, RZ, RZ, 0x4 ;  /* 0x00000004ff087424 */ /* 0x002fc800078e00ff */
[----:B------:R-:W-:-:S05]  /*16e0*/  IMAD.WIDE R2, R251, R8, c[0x0][0x588] ;  /* 0x00016200fb027625 */ /* 0x000fca00078e0208 */
[----:B------:R-:W2:Y:S01]  /*16f0*/  LDG.E R13, [R2.64] ;  /* 0x00000008020d7981 */ /* 0x000ea2000c1e1900 */
[----:B------:R-:W-:Y:S01]  /*1700*/  ISETP.NE.U32.AND P4, PT, RZ, c[0x0][0x370], PT ;  /* 0x0000dc00ff007a0c */ /* 0x000fe20003f85070 */
[----:B------:R-:W-:Y:S01]  /*1710*/  IMAD.MOV.U32 R240, RZ, RZ, RZ ;  /* 0x000000fffff07224 */ /* 0x000fe200078e00ff */
[----:B------:R-:W-:Y:S01]  /*1720*/  ISETP.NE.U32.AND P2, PT, RZ, c[0x0][0x360], PT ;  /* 0x0000d800ff007a0c */ /* 0x000fe20003f45070 */
[----:B------:R-:W-:Y:S01]  /*1730*/  IMAD.MOV.U32 R11, RZ, RZ, RZ ;  /* 0x000000ffff0b7224 */ /* 0x000fe200078e00ff */
[----:B------:R-:W-:Y:S02]  /*1740*/  ISETP.NE.AND.EX P4, PT, RZ, c[0x0][0x374], PT, P4 ;  /* 0x0000dd00ff007a0c */ /* 0x000fe40003f85340 */
[----:B------:R-:W-:Y:S02]  /*1750*/  ISETP.NE.AND.EX P2, PT, RZ, c[0x0][0x364], PT, P2 ;  /* 0x0000d900ff007a0c */ /* 0x000fe40003f45320 */
[----:B------:R-:W-:-:S04]  /*1760*/  ISETP.NE.U32.AND P3, PT, RZ, c[0x0][0x348], PT ;  /* 0x0000d200ff007a0c */ /* 0x000fc80003f65070 */
[----:B------:R-:W-:Y:S02]  /*1770*/  ISETP.NE.AND.EX P3, PT, RZ, c[0x0][0x34c], PT, P3 ;  /* 0x0000d300ff007a0c */ /* 0x000fe40003f65330 */
[----:B--2---:R-:W-:Y:S01]  /*1780*/  SHF.R.S32.HI R14, RZ, 0x1f, R13 ;  /* 0x0000001fff0e7819 */ /* 0x004fe2000001140d */
[C---:B------:R-:W-:Y:S02]  /*1790*/  IMAD.SHL.U32 R16, R13.reuse, 0x4, RZ ;  /* 0x000000040d107824 */ /* 0x040fe400078e00ff */
[C---:B------:R-:W-:Y:S01]  /*17a0*/  @P4 LEA R6, P1, R13.reuse, c[0x0][0x370], 0x2 ;  /* 0x0000dc000d064a11 */ /* 0x040fe200078210ff */
[----:B------:R1:W-:Y:S01]  /*17b0*/  STL [R1+0x4], R13 ;  /* 0x0000040d01007387 */ /* 0x0003e20000100800 */
[C-C-:B------:R-:W-:Y:S02]  /*17c0*/  SHF.L.U64.HI R15, R13.reuse, 0x2, R14.reuse ;  /* 0x000000020d0f7819 */ /* 0x140fe4000001020e */
[----:B------:R-:W-:Y:S01]  /*17d0*/  @P4 LEA.HI.X R7, R13, c[0x0][0x374], R14, 0x2, P1 ;  /* 0x0000dd000d074a11 */ /* 0x000fe200008f140e */
[----:B------:R1:W-:Y:S01]  /*17e0*/  STL [R1+0x14], R14 ;  /* 0x0000140e01007387 */ /* 0x0003e20000100800 */
[----:B------:R-:W-:-:S02]  /*17f0*/  @P2 IADD3 R4, P0, R16, c[0x0][0x360], RZ ;  /* 0x0000d80010042a10 */ /* 0x000fc40007f1e0ff */
[----:B------:R-:W-:Y:S01]  /*1800*/  IADD3 R2, P1, R16, c[0x0][0x348], RZ ;  /* 0x0000d20010027a10 */ /* 0x000fe20007f3e0ff */
[----:B------:R1:W5:Y:S01]  /*1810*/  @P4 LDG.E R240, [R6.64] ;  /* 0x0000000806f04981 */ /* 0x000362000c1e1900 */
[C---:B------:R-:W-:Y:S02]  /*1820*/  @P2 IADD3.X R5, R15.reuse, c[0x0][0x364], RZ, P0, !PT ;  /* 0x0000d9000f052a10 */ /* 0x040fe400007fe4ff */
[----:B------:R-:W-:Y:S01]  /*1830*/  IADD3.X R3, R15, c[0x0][0x34c], RZ, P1, !PT ;  /* 0x0000d3000f037a10 */ /* 0x000fe20000ffe4ff */
[----:B------:R1:W-:Y:S04]  /*1840*/  STL [R1+0x8], R16 ;  /* 0x0000081001007387 */ /* 0x0003e80000100800 */
[----:B------:R1:W5:Y:S04]  /*1850*/  @P2 LDG.E R12, [R4.64] ;  /* 0x00000008040c2981 */ /* 0x000368000c1e1900 */
[----:B------:R1:W5:Y:S04]  /*1860*/  @P3 LDG.E R11, [R2.64] ;  /* 0x00000008020b3981 */ /* 0x000368000c1e1900 */
[----:B------:R1:W-:Y:S01]  /*1870*/  STL [R1+0xc], R15 ;  /* 0x00000c0f01007387 */ /* 0x0003e20000100800 */
[----:B------:R-:W-:Y:S01]  /*1880*/  YIELD ;  /* 0x0000000000007946 */ /* 0x000fe20003800000 */
[----:B------:R-:W-:Y:S05]  /*1890*/  @P2 BRA `(.L_x_176) ;  /* 0x0000005000002947 */ /* 0x000fea0003800000 */
[----:B-----5:R-:W-:Y:S01]  /*18a0*/  MOV R12, c[0x0][0x168] ;  /* 0x00005a00000c7a02 */ /* 0x020fe20000000f00 */
[----:B------:R-:W-:Y:S05]  /*18b0*/  @!P3 BRA `(.L_x_176) ;  /* 0x000000300000b947 */ /* 0x000fea0003800000 */
[----:B------:R2:W3:Y:S04]  /*18c0*/  LDG.E R0, [R2.64] ;  /* 0x0000000802007981 */ /* 0x0004e8000c1e1900 */
[----:B-12---:R-:W3:Y:S02]  /*18d0*/  LDG.E R2, [R2.64+0x4] ;  /* 0x0000040802027981 */ /* 0x006ee4000c1e1900 */
[----:B---3--:R-:W-:-:S02]  /*18e0*/  IADD3 R12, -R0, R2, RZ ;  /* 0x00000002000c7210 */ /* 0x008fc40007ffe1ff */
.L_x_176:
[----:B------:R-:W-:-:S04]  /*18f0*/  ISETP.NE.U32.AND P0, PT, RZ, c[0x0][0x368], PT ;  /* 0x0000da00ff007a0c */ /* 0x000fc80003f05070 */
[----:B------:R-:W-:-:S13]  /*1900*/  ISETP.NE.AND.EX P0, PT, RZ, c[0x0][0x36c], PT, P0 ;  /* 0x0000db00ff007a0c */ /* 0x000fda0003f05300 */
[----:B------:R-:W-:Y:S05]  /*1910*/  @!P0 BRA `(.L_x_177) ;  /* 0x0000004000008947 */ /* 0x000fea0003800000 */
[----:B-1----:R-:W-:-:S04]  /*1920*/  IADD3 R2, P0, R16, c[0x0][0x368], RZ ;  /* 0x0000da0010027a10 */ /* 0x002fc80007f1e0ff */
[----:B------:R-:W-:-:S05]  /*1930*/  IADD3.X R3, R15, c[0x0][0x36c], RZ, P0, !PT ;  /* 0x0000db000f037a10 */ /* 0x000fca00007fe4ff */
[----:B------:R1:W5:Y:S01]  /*1940*/  LDG.E R0, [R2.64] ;  /* 0x0000000802007981 */ /* 0x000362000c1e1900 */
[----:B------:R-:W-:Y:S05]  /*1950*/  BRA `(.L_x_178) ;  /* 0x0000008000007947 */ /* 0x000fea0003800000 */
.L_x_177:
[----:B------:R-:W-:Y:S01]  /*1960*/  ISETP.NE.U32.AND P0, PT, RZ, c[0x0][0x350], PT ;  /* 0x0000d400ff007a0c */ /* 0x000fe20003f05070 */
[----:B------:R-:W-:-:S03]  /*1970*/  IMAD.U32 R0, RZ, RZ, UR5 ;  /* 0x00000005ff007e24 */ /* 0x000fc6000f8e00ff */
[----:B------:R-:W-:-:S13]  /*1980*/  ISETP.NE.AND.EX P0, PT, RZ, c[0x0][0x354], PT, P0 ;  /* 0x0000d500ff007a0c */ /* 0x000fda0003f05300 */
[----:B------:R-:W-:Y:S05]  /*1990*/  @!P0 BRA `(.L_x_178) ;  /* 0x0000004000008947 */ /* 0x000fea0003800000 */
[----:B-1----:R-:W-:-:S05]  /*19a0*/  IMAD.WIDE R2, R13, R8, c[0x0][0x350] ;  /* 0x0000d4000d027625 */ /* 0x002fca00078e0208 */
[----:B------:R-:W2:Y:S04]  /*19b0*/  LDG.E R4, [R2.64] ;  /* 0x0000000802047981 */ /* 0x000ea8000c1e1900 */
[----:B------:R-:W2:Y:S02]  /*19c0*/  LDG.E R0, [R2.64+0x4] ;  /* 0x0000040802007981 */ /* 0x000ea4000c1e1900 */
[----:B--2---:R-:W-:-:S05]  /*19d0*/  IADD3 R0, -R4, R0, RZ ;  /* 0x0000000004007210 */ /* 0x004fca0007ffe1ff */
.L_x_178:
[----:B-----5:R-:W-:Y:S01]  /*19e0*/  IMAD.IADD R21, R0, 0x1, -R240 ;  /* 0x0000000100157824 */ /* 0x020fe200078e0af0 */
[C---:B------:R-:W-:Y:S01]  /*19f0*/  LOP3.LUT R0, R250.reuse, 0xff000000, RZ, 0xc0, !PT ;  /* 0xff000000fa007812 */ /* 0x040fe200078ec0ff */
[----:B-1----:R-:W-:Y:S01]  /*1a00*/  IMAD.MOV.U32 R2, RZ, RZ, RZ ;  /* 0x000000ffff027224 */ /* 0x002fe200078e00ff */
[----:B------:R-:W-:Y:S01]  /*1a10*/  LOP3.LUT R4, R250, 0xff0000, RZ, 0xc0, !PT ;  /* 0x00ff0000fa047812 */ /* 0x000fe200078ec0ff */
[----:B------:R-:W-:Y:S01]  /*1a20*/  BSSY B0, `(.L_x_179) ;  /* 0x000002c000007945 */ /* 0x000fe20003800000 */
[----:B------:R-:W-:-:S02]  /*1a30*/  SHF.R.U32.HI R0, RZ, 0x8, R0 ;  /* 0x00000008ff007819 */ /* 0x000fc40000011600 */
[C---:B------:R-:W-:Y:S02]  /*1a40*/  IADD3 R3, R21.reuse, 0x6f, RZ ;  /* 0x0000006f15037810 */ /* 0x040fe40007ffe0ff */
[----:B------:R-:W-:Y:S02]  /*1a50*/  LEA.HI R0, R4, R0, RZ, 0x10 ;  /* 0x0000000004007211 */ /* 0x000fe400078f80ff */
[----:B------:R-:W-:Y:S01]  /*1a60*/  ISETP.GE.AND P0, PT, R21, 0x1, PT ;  /* 0x000000011500780c */ /* 0x000fe20003f06270 */
[----:B------:R-:W-:Y:S01]  /*1a70*/  IMAD.HI R2, R3, -0x6db6db6d, R2 ;  /* 0x9249249303027827 */ /* 0x000fe200078e0202 */
[----:B------:R-:W-:Y:S02]  /*1a80*/  LOP3.LUT R17, R0, 0xff, RZ, 0xc0, !PT ;  /* 0x000000ff00117812 */ /* 0x000fe400078ec0ff */
[----:B------:R-:W-:Y:S02]  /*1a90*/  SHF.R.U32.HI R5, RZ, 0x10, R0 ;  /* 0x00000010ff057819 */ /* 0x000fe40000011600 */
[----:B------:R-:W-:Y:S01]  /*1aa0*/  SHF.R.U32.HI R3, RZ, 0x1f, R2 ;  /* 0x0000001fff037819 */ /* 0x000fe20000011602 */
[----:B------:R1:W-:Y:S03]  /*1ab0*/  STL [R1+0x18], R17 ;  /* 0x0000181101007387 */ /* 0x0003e60000100800 */
[----:B------:R-:W-:Y:S01]  /*1ac0*/  LEA.HI.SX32 R10, R2, R3, 0x1a ;  /* 0x00000003020a7211 */ /* 0x000fe200078fd2ff */
[----:B------:R1:W-:Y:S01]  /*1ad0*/  STL [R1+0x10], R5 ;  /* 0x0000100501007387 */ /* 0x0003e20000100800 */
[----:B------:R-:W-:Y:S01]  /*1ae0*/  IMAD.MOV.U32 R2, RZ, RZ, RZ ;  /* 0x000000ffff027224 */ /* 0x000fe200078e00ff */
[----:B------:R-:W-:Y:S05]  /*1af0*/  @!P0 BRA `(.L_x_180) ;  /* 0x000001e000008947 */ /* 0x000fea0003800000 */
[----:B------:R-:W-:Y:S01]  /*1b00*/  ISETP.NE.AND P0, PT, R5, RZ, PT ;  /* 0x000000ff0500720c */ /* 0x000fe20003f05270 */
[----:B------:R-:W-:-:S03]  /*1b10*/  IMAD.MOV.U32 R4, RZ, RZ, RZ ;  /* 0x000000ffff047224 */ /* 0x000fc600078e00ff */
[----:B------:R-:W-:-:S04]  /*1b20*/  SEL R0, R5, c[0x0][0x338], P0 ;  /* 0x0000ce0005007a07 */ /* 0x000fc80000000000 */
[----:B------:R-:W-:Y:S02]  /*1b30*/  IABS R3, R0 ;  /* 0x0000000000037213 */ /* 0x000fe40000000000 */
[----:B------:R-:W-:Y:S02]  /*1b40*/  IADD3 R6, R10, -0x1, R0 ;  /* 0xffffffff0a067810 */ /* 0x000fe40007ffe000 */
[----:B------:R-:W2:Y:S02]  /*1b50*/  I2F.RP R2, R3 ;  /* 0x0000000300027306 */ /* 0x000ea40000209400 */
[----:B------:R-:W-:-:S06]  /*1b60*/  IABS R9, R6 ;  /* 0x0000000600097213 */ /* 0x000fcc0000000000 */
[----:B--2---:R-:W2:Y:S02]  /*1b70*/  MUFU.RCP R2, R2 ;  /* 0x0000000200027308 */ /* 0x004ea40000001000 */
[----:B--2---:R-:W-:-:S06]  /*1b80*/  IADD3 R2, R2, 0xffffffe, RZ ;  /* 0x0ffffffe02027810 */ /* 0x004fcc0007ffe0ff */
[----:B-1----:R-:W1:Y:S02]  /*1b90*/  F2I.FTZ.U32.TRUNC.NTZ R5, R2 ;  /* 0x0000000200057305 */ /* 0x002e64000021f000 */
[----:B-1----:R-:W-:-:S04]  /*1ba0*/  IMAD.MOV R2, RZ, RZ, -R5 ;  /* 0x000000ffff027224 */ /* 0x002fc800078e0a05 */
        /* <DEDUP_REMOVED lines=13> */
[----:B------:R-:W-:Y:S02]  /*1c80*/  ISETP.GE.U32.AND P2, PT, R4, R3, PT ;  /* 0x000000030400720c */ /* 0x000fe40003f46070 */
[----:B------:R-:W-:-:S04]  /*1c90*/  LOP3.LUT R3, R6, R0, RZ, 0x3c, !PT ;  /* 0x0000000006037212 */ /* 0x000fc800078e3cff */
[----:B------:R-:W-:-:S07]  /*1ca0*/  ISETP.GE.AND P0, PT, R3, RZ, PT ;  /* 0x000000ff0300720c */ /* 0x000fce0003f06270 */
[----:B------:R-:W-:-:S06]  /*1cb0*/  @P2 IADD3 R2, R2, 0x1, RZ ;  /* 0x0000000102022810 */ /* 0x000fcc0007ffe0ff */
[----:B------:R-:W-:Y:S01]  /*1cc0*/  @!P0 IMAD.MOV R2, RZ, RZ, -R2 ;  /* 0x000000ffff028224 */ /* 0x000fe200078e0a02 */
[----:B------:R-:W-:Y:S02]  /*1cd0*/  @!P1 LOP3.LUT R2, RZ, R0, RZ, 0x33, !PT ;  /* 0x00000000ff029212 */ /* 0x000fe400078e33ff */
.L_x_180:
[----:B------:R-:W-:Y:S05]  /*1ce0*/  BSYNC B0 ;  /* 0x0000000000007941 */ /* 0x000fea0003800000 */
.L_x_179:
[----:B------:R-:W-:Y:S01]  /*1cf0*/  IMAD R239, R17, R2, RZ ;  /* 0x0000000211ef7224 */ /* 0x000fe200078e02ff */
[----:B------:R-:W-:Y:S01]  /*1d00*/  PRMT R0, RZ, 0x7610, R0 ;  /* 0x00007610ff007816 */ /* 0x000fe20000000000 */
[----:B------:R-:W-:Y:S01]  /*1d10*/  CS2R R22, SRZ ;  /* 0x0000000000167805 */ /* 0x000fe2000001ff00 */
[----:B------:R-:W-:Y:S01]  /*1d20*/  CS2R R26, SRZ ;  /* 0x00000000001a7805 */ /* 0x000fe2000001ff00 */
[----:B------:R-:W-:Y:S01]  /*1d30*/  IMAD.IADD R2, R239, 0x1, R2 ;  /* 0x00000001ef027824 */ /* 0x000fe200078e0202 */
[----:B------:R-:W-:Y:S01]  /*1d40*/  CS2R R24, SRZ ;  /* 0x0000000000187805 */ /* 0x000fe2000001ff00 */
        /* <DEDUP_REMOVED lines=33> */
[----:B------:R-:W-:-:S04]  /*1f60*/  ISETP.NE.U32.AND P1, PT, RZ, c[0x0][0x340], PT ;  /* 0x0000d000ff007a0c */ /* 0x000fc80003f25070 */
[----:B------:R-:W-:-:S13]  /*1f70*/  ISETP.NE.AND.EX P1, PT, RZ, c[0x0][0x344], PT, P1 ;  /* 0x0000d100ff007a0c */ /* 0x000fda0003f25310 */
[----:B------:R-:W-:-:S04]  /*1f80*/  @P1 IADD3 R2, P0, R16, c[0x0][0x340], RZ ;  /* 0x0000d00010021a10 */ /* 0x000fc80007f1e0ff */
[----:B------:R-:W-:-:S05]  /*1f90*/  @P1 IADD3.X R3, R15, c[0x0][0x344], RZ, P0, !PT ;  /* 0x0000d1000f031a10 */ /* 0x000fca00007fe4ff */
[----:B------:R2:W3:Y:S01]  /*1fa0*/  @P1 LDG.E R0, [R2.64] ;  /* 0x0000000802001981 */ /* 0x0004e2000c1e1900 */
[----:B------:R-:W-:Y:S01]  /*1fb0*/  IMAD.MOV.U32 R126, RZ, RZ, 0x70 ;  /* 0x00000070ff7e7424 */ /* 0x000fe200078e00ff */
[----:B------:R-:W-:Y:S01]  /*1fc0*/  WARPSYNC 0xffffffff ;  /* 0xffffffff00007948 */ /* 0x000fe20003800000 */
[----:B------:R-:W-:Y:S01]  /*1fd0*/  IMAD R28, R234, 0x20, R235 ;  /* 0x00000020ea1c7824 */ /* 0x000fe200078e02eb */
[----:B------:R-:W-:Y:S01]  /*1fe0*/  BAR.SYNC.DEFER_BLOCKING 0x0 ;  /* 0x0000000000007b1d */ /* 0x000fe20000010000 */
[----:B------:R-:W-:Y:S02]  /*1ff0*/  IMAD R126, R214, R126, -0x70 ;  /* 0xffffff90d67e7424 */ /* 0x000fe400078e027e */
[----:B------:R-:W-:Y:S02]  /*2000*/  IMAD.MOV.U32 R204, RZ, RZ, RZ ;  /* 0x000000ffffcc7224 */ /* 0x000fe400078e00ff */
[----:B--2---:R-:W-:-:S05]  /*2010*/  IMAD.MOV.U32 R2, RZ, RZ, c[0x0][0x2b8] ;  /* 0x0000ae00ff027624 */ /* 0x004fca00078e00ff */
[----:B------:R-:W-:Y:S01]  /*2020*/  ISETP.NE.AND P0, PT, R2, 0x1, PT ;  /* 0x000000010200780c */ /* 0x000fe20003f05270 */
[----:B------:R-:W-:-:S04]  /*2030*/  IMAD.IADD R2, R28, 0x1, R126 ;  /* 0x000000011c027824 */ /* 0x000fc800078e027e */
[C---:B------:R-:W-:Y:S01]  /*2040*/  IMAD.IADD R9, R2.reuse, 0x1, R240 ;  /* 0x0000000102097824 */ /* 0x040fe200078e02f0 */
[----:B------:R-:W-:-:S03]  /*2050*/  ISETP.GE.AND P2, PT, R2, R21, PT ;  /* 0x000000150200720c */ /* 0x000fc60003f46270 */
[----:B------:R-:W-:Y:S01]  /*2060*/  IMAD.MOV.U32 R8, RZ, RZ, R9 ;  /* 0x000000ffff087224 */ /* 0x000fe200078e0009 */
[----:B------:R-:W-:-:S03]  /*2070*/  ISETP.GT.OR P2, PT, R28, 0x6f, P2 ;  /* 0x0000006f1c00780c */ /* 0x000fc60001744670 */
[----:B------:R-:W-:-:S05]  /*2080*/  @P0 IMAD.HI.U32 R3, R9, c[0x0][0x2bc], RZ ;  /* 0x0000af0009030a27 */ /* 0x000fca00078e00ff */
[----:B------:R-:W-:Y:S01]  /*2090*/  @P0 SHF.R.U32.HI R8, RZ, c[0x0][0x2c0], R3 ;  /* 0x0000b000ff080a19 */ /* 0x000fe20000011603 */
[----:B------:R-:W-:Y:S01]  /*20a0*/  IMAD.MOV.U32 R4, RZ, RZ, c[0x0][0x2c4] ;  /* 0x0000b100ff047624 */ /* 0x000fe200078e00ff */
[----:B------:R-:W-:Y:S01]  /*20b0*/  LOP3.LUT R22, R250, 0xffff, RZ, 0xc0, !PT ;  /* 0x0000fffffa167812 */ /* 0x000fe200078ec0ff */
[----:B-1----:R-:W-:Y:S02]  /*20c0*/  IMAD R5, R249, 0x80, R28 ;  /* 0x00000080f9057824 */ /* 0x002fe400078e021c */
[----:B------:R-:W-:-:S04]  /*20d0*/  @!P1 IMAD.MOV.U32 R0, RZ, RZ, R13 ;  /* 0x000000ffff009224 */ /* 0x000fc800078e000d */
[----:B---3--:R-:W-:Y:S01]  /*20e0*/  IMAD.WIDE.U32 R244, R0, c[0x0][0x2b0], RZ ;  /* 0x0000ac0000f47a25 */ /* 0x008fe200078e00ff */
[----:B------:R-:W-:-:S05]  /*20f0*/  SHF.R.S32.HI R2, RZ, 0x1f, R0 ;  /* 0x0000001fff027819 */ /* 0x000fca0000011400 */
[----:B------:R-:W-:-:S04]  /*2100*/  IMAD R2, R2, c[0x0][0x2b0], RZ ;  /* 0x0000ac0002027a24 */ /* 0x000fc800078e02ff */
[----:B------:R-:W-:Y:S01]  /*2110*/  IMAD R2, R0, c[0x0][0x2b4], R2 ;  /* 0x0000ad0000027a24 */ /* 0x000fe200078e0202 */
[----:B------:R-:W-:-:S03]  /*2120*/  @!P2 IADD3 R0, P1, R8, R244, RZ ;  /* 0x000000f40800a210 */ /* 0x000fc60007f3e0ff */
[----:B------:R-:W-:Y:S01]  /*2130*/  IMAD.IADD R252, R245, 0x1, R2 ;  /* 0x00000001f5fc7824 */ /* 0x000fe200078e0202 */
[----:B------:R-:W-:-:S04]  /*2140*/  @!P2 LEA R2, P0, R0, c[0x0][0x2a0], 0x2 ;  /* 0x0000a8000002aa11 */ /* 0x000fc800078010ff */
[----:B------:R-:W-:-:S04]  /*2150*/  @!P2 LEA.HI.X.SX32 R3, R8, R252, 0x1, P1 ;  /* 0x000000fc0803a211 */ /* 0x000fc800008f0eff */
[----:B------:R-:W-:-:S05]  /*2160*/  @!P2 LEA.HI.X R3, R0, c[0x0][0x2a4], R3, 0x2, P0 ;  /* 0x0000a9000003aa11 */ /* 0x000fca00000f1403 */
[----:B------:R1:W2:Y:S01]  /*2170*/  @!P2 LDG.E R204, [R2.64] ;  /* 0x0000000802cca981 */ /* 0x0002a2000c1e1900 */
[----:B------:R-:W-:Y:S01]  /*2180*/  SHF.R.S32.HI R0, RZ, 0x1f, R11 ;  /* 0x0000001fff007819 */ /* 0x000fe2000001140b */
[----:B------:R-:W-:Y:S01]  /*2190*/  IMAD.WIDE.U32 R242, R22, c[0x0][0x1e8], RZ ;  /* 0x00007a0016f27a25 */ /* 0x000fe200078e00ff */
[----:B------:R-:W-:Y:S01]  /*21a0*/  ISETP.NE.AND P0, PT, R4, 0x1, PT ;  /* 0x000000010400780c */ /* 0x000fe20003f05270 */
[----:B------:R-:W-:Y:S01]  /*21b0*/  BSSY B0, `(.L_x_182) ;  /* 0x00000f1000007945 */ /* 0x000fe20003800000 */
[----:B------:R-:W-:Y:S01]  /*21c0*/  SEL R6, R14, RZ, !P3 ;  /* 0x000000ff0e067207 */ /* 0x000fe20005800000 */
[----:B------:R-:W-:Y:S01]  /*21d0*/  IMAD R0, R0, c[0x0][0x178], RZ ;  /* 0x00005e0000007a24 */ /* 0x000fe200078e02ff */
[----:B------:R-:W-:Y:S01]  /*21e0*/  SEL R4, R13, RZ, !P3 ;  /* 0x000000ff0d047207 */ /* 0x000fe20005800000 */
[----:B------:R-:W-:Y:S01]  /*21f0*/  IMAD R241, R22, c[0x0][0x1ec], R243 ;  /* 0x00007b0016f17a24 */ /* 0x000fe200078e02f3 */
[----:B------:R-:W-:Y:S01]  /*2200*/  SHF.R.S32.HI R24, RZ, 0x1f, R231 ;  /* 0x0000001fff187819 */ /* 0x000fe200000114e7 */
[----:B------:R-:W-:Y:S01]  /*2210*/  IMAD R0, R11, c[0x0][0x17c], R0 ;  /* 0x00005f000b007a24 */ /* 0x000fe200078e0200 */
[----:B------:R-:W-:Y:S01]  /*2220*/  SHF.R.S32.HI R23, RZ, 0x1f, R238 ;  /* 0x0000001fff177819 */ /* 0x000fe200000114ee */
[----:B------:R-:W-:Y:S01]  /*2230*/  IMAD R6, R6, c[0x0][0x1c0], RZ ;  /* 0x0000700006067a24 */ /* 0x000fe200078e02ff */
[----:B------:R-:W-:Y:S01]  /*2240*/  ISETP.GE.AND P3, PT, R231, c[0x0][0x198], PT ;  /* 0x00006600e7007a0c */ /* 0x000fe20003f66270 */
[----:B------:R-:W-:Y:S01]  /*2250*/  IMAD.WIDE.U32 R246, R22, c[0x0][0x210], RZ ;  /* 0x0000840016f67a25 */ /* 0x000fe200078e00ff */
[----:B------:R-:W-:-:S02]  /*2260*/  ISETP.GE.AND P2, PT, R238, c[0x0][0x198], PT ;  /* 0x00006600ee007a0c */ /* 0x000fc40003f46270 */
[----:B------:R-:W-:Y:S01]  /*2270*/  IADD3 R125, R214, -0x1, RZ ;  /* 0xffffffffd67d7810 */ /* 0x000fe20007ffe0ff */
[----:B------:R-:W-:Y:S01]  /*2280*/  @P0 IMAD.HI.U32 R7, R5, c[0x0][0x2c8], RZ ;  /* 0x0000b20005070a27 */ /* 0x000fe200078e00ff */
[----:B------:R-:W-:Y:S02]  /*2290*/  SHF.L.U64.HI R202, R231, 0x1, R24 ;  /* 0x00000001e7ca7819 */ /* 0x000fe40000010218 */
[----:B------:R-:W-:Y:S01]  /*22a0*/  SHF.L.U64.HI R203, R238, 0x1, R23 ;  /* 0x00000001eecb7819 */ /* 0x000fe20000010217 */
[----:B------:R-:W-:Y:S02]  /*22b0*/  IMAD R6, R4, c[0x0][0x1c4], R6 ;  /* 0x0000710004067a24 */ /* 0x000fe400078e0206 */
[----:B------:R-:W-:Y:S02]  /*22c0*/  IMAD R124, R125, -0x70, R21 ;  /* 0xffffff907d7c7824 */ /* 0x000fe400078e0215 */
[----:B-1----:R-:W-:-:S04]  /*22d0*/  IMAD.WIDE.U32 R2, R11, c[0x0][0x178], RZ ;  /* 0x00005e000b027a25 */ /* 0x002fc800078e00ff */
[----:B------:R-:W-:Y:S02]  /*22e0*/  IMAD.IADD R3, R3, 0x1, R0 ;  /* 0x0000000103037824 */ /* 0x000fe400078e0200 */
[----:B------:R-:W-:Y:S01]  /*22f0*/  IMAD.MOV.U32 R0, RZ, RZ, R5 ;  /* 0x000000ffff007224 */ /* 0x000fe200078e0005 */
[----:B------:R-:W-:Y:S01]  /*2300*/  @P0 SHF.R.U32.HI R0, RZ, c[0x0][0x2cc], R7 ;  /* 0x0000b300ff000a19 */ /* 0x000fe20000011607 */
[----:B------:R-:W-:-:S03]  /*2310*/  IMAD.WIDE.U32 R2, R22, c[0x0][0x1b8], R2 ;  /* 0x00006e0016027a25 */ /* 0x000fc600078e0002 */
[----:B------:R-:W-:Y:S01]  /*2320*/  SHF.R.S32.HI R7, RZ, 0x1f, R0 ;  /* 0x0000001fff077819 */ /* 0x000fe20000011400 */
[C---:B------:R-:W-:Y:S02]  /*2330*/  IMAD R3, R22.reuse, c[0x0][0x1bc], R3 ;  /* 0x00006f0016037a24 */ /* 0x040fe400078e0203 */
[----:B------:R-:W-:Y:S02]  /*2340*/  IMAD R25, R22, c[0x0][0x214], R247 ;  /* 0x0000850016197a24 */ /* 0x000fe400078e02f7 */
[----:B------:R-:W-:-:S03]  /*2350*/  IMAD.WIDE.U32 R2, R4, c[0x0][0x1c0], R2 ;  /* 0x0000700004027a25 */ /* 0x000fc600078e0002 */
[----:B------:R-:W-:Y:S01]  /*2360*/  STL [R1], R25 ;  /* 0x0000001901007387 */ /* 0x000fe20000100800 */
[----:B------:R-:W-:Y:S02]  /*2370*/  IMAD.MOV R4, RZ, RZ, -R0 ;  /* 0x000000ffff047224 */ /* 0x000fe400078e0a00 */
[----:B------:R-:W-:Y:S02]  /*2380*/  IMAD.IADD R3, R3, 0x1, R6 ;  /* 0x0000000103037824 */ /* 0x000fe400078e0206 */
[----:B------:R-:W-:Y:S02]  /*2390*/  IMAD R4, R4, c[0x0][0x2c4], R5 ;  /* 0x0000b10004047a24 */ /* 0x000fe400078e0205 */
[----:B------:R-:W-:Y:S02]  /*23a0*/  IMAD R5, R7, c[0x0][0x1b0], RZ ;  /* 0x00006c0007057a24 */ /* 0x000fe400078e02ff */
[----:B------:R-:W-:-:S04]  /*23b0*/  IMAD.WIDE.U32 R2, R0, c[0x0][0x1b0], R2 ;  /* 0x00006c0000027a25 */ /* 0x000fc800078e0002 */
[----:B------:R-:W-:Y:S01]  /*23c0*/  IMAD R6, R0, c[0x0][0x1b4], R5 ;  /* 0x00006d0000067a24 */ /* 0x000fe200078e0205 */
[----:B------:R-:W-:-:S03]  /*23d0*/  SHF.R.S32.HI R5, RZ, 0x1f, R4 ;  /* 0x0000001fff057819 */ /* 0x000fc60000011404 */
[----:B------:R-:W-:Y:S02]  /*23e0*/  IMAD.IADD R3, R3, 0x1, R6 ;  /* 0x0000000103037824 */ /* 0x000fe400078e0206 */
[----:B------:R-:W-:Y:S02]  /*23f0*/  IMAD R0, R5, c[0x0][0x1a8], RZ ;  /* 0x00006a0005007a24 */ /* 0x000fe400078e02ff */
[----:B------:R-:W-:-:S04]  /*2400*/  IMAD.WIDE.U32 R2, R4, c[0x0][0x1a8], R2 ;  /* 0x00006a0004027a25 */ /* 0x000fc800078e0002 */
[----:B------:R-:W-:Y:S01]  /*2410*/  IMAD R0, R4, c[0x0][0x1ac], R0 ;  /* 0x00006b0004007a24 */ /* 0x000fe200078e0200 */
[----:B------:R-:W-:-:S03]  /*2420*/  LEA R17, P0, R2, c[0x0][0x160], 0x1 ;  /* 0x0000580002117a11 */ /* 0x000fc600078008ff */
[----:B------:R-:W-:Y:S02]  /*2430*/  IMAD.IADD R0, R3, 0x1, R0 ;  /* 0x0000000103007824 */ /* 0x000fe400078e0200 */
[----:B------:R-:W-:Y:S02]  /*2440*/  IMAD.MOV R3, RZ, RZ, -R8 ;  /* 0x000000ffff037224 */ /* 0x000fe400078e0a08 */
[----:B------:R-:W1:Y:S01]  /*2450*/  SHFL.IDX PT, R8, R17, RZ, 0x181f ;  /* 0x00181fff11087589 */ /* 0x000e6200000e0000 */
[----:B------:R-:W-:Y:S01]  /*2460*/  LEA.HI.X R16, R2, c[0x0][0x164], R0, 0x1, P0 ;  /* 0x0000590002107a11 */ /* 0x000fe200000f0c00 */
[----:B------:R-:W-:Y:S02]  /*2470*/  IMAD R205, R3, c[0x0][0x2b8], R9 ;  /* 0x0000ae0003cd7a24 */ /* 0x000fe400078e0209 */
[----:B------:R-:W-:Y:S01]  /*2480*/  SHFL.IDX PT, R9, R17, 0x1, 0x181f ;  /* 0x00381f0011097f89 */ /* 0x000fe200000e0000 */
[----:B------:R-:W-:Y:S02]  /*2490*/  IMAD R2, R249, 0x80, R235 ;  /* 0x00000080f9027824 */ /* 0x000fe400078e02eb */
[----:B------:R-:W-:Y:S01]  /*24a0*/  IMAD R0, R12, c[0x0][0x2c4], RZ ;  /* 0x0000b1000c007a24 */ /* 0x000fe200078e02ff */
[----:B------:R-:W3:Y:S01]  /*24b0*/  SHFL.IDX PT, R11, R16, RZ, 0x181f ;  /* 0x00181fff100b7589 */ /* 0x000ee200000e0000 */
[----:B------:R-:W-:-:S02]  /*24c0*/  SHF.R.S32.HI R3, RZ, 0x1f, R205 ;  /* 0x0000001fff037819 */ /* 0x000fc400000114cd */
[C---:B------:R-:W-:Y:S01]  /*24d0*/  IADD3 R4, R2.reuse, 0x20, RZ ;  /* 0x0000002002047810 */ /* 0x040fe20007ffe0ff */
[----:B------:R-:W4:Y:S01]  /*24e0*/  SHFL.IDX PT, R18, R16, 0x1, 0x181f ;  /* 0x00381f0010127f89 */ /* 0x000f2200000e0000 */
[-C--:B------:R-:W-:Y:S01]  /*24f0*/  ISETP.GE.AND P4, PT, R2, R0.reuse, PT ;  /* 0x000000000200720c */ /* 0x080fe20003f86270 */
[C---:B------:R-:W-:Y:S01]  /*2500*/  IMAD R6, R3.reuse, c[0x0][0x1e0], RZ ;  /* 0x0000780003067a24 */ /* 0x040fe200078e02ff */
[----:B------:R-:W-:Y:S01]  /*2510*/  ISETP.GE.AND P0, PT, R4, R0, PT ;  /* 0x000000000400720c */ /* 0x000fe20003f06270 */
[----:B------:R-:W-:Y:S01]  /*2520*/  IMAD R10, R3, c[0x0][0x208], RZ ;  /* 0x00008200030a7a24 */ /* 0x000fe200078e02ff */
[----:B------:R-:W-:Y:S01]  /*2530*/  SHFL.IDX PT, R19, R16, 0x2, 0x181f ;  /* 0x00581f0010137f89 */ /* 0x000fe200000e0000 */
[C---:B------:R-:W-:Y:S01]  /*2540*/  IMAD R3, R205.reuse, c[0x0][0x1e4], R6 ;  /* 0x00007900cd037a24 */ /* 0x040fe200078e0206 */
[C---:B------:R-:W-:Y:S01]  /*2550*/  IADD3 R20, R2.reuse, 0x40, RZ ;  /* 0x0000004002147810 */ /* 0x040fe20007ffe0ff */
[----:B------:R-:W-:Y:S01]  /*2560*/  IMAD.WIDE.U32 R4, R205, c[0x0][0x1e0], RZ ;  /* 0x00007800cd047a25 */ /* 0x000fe200078e00ff */
[----:B------:R-:W-:-:S03]  /*2570*/  IADD3 R2, R2, 0x60, RZ ;  /* 0x0000006002027810 */ /* 0x000fc60007ffe0ff */
[----:B------:R-:W-:Y:S02]  /*2580*/  IMAD.WIDE.U32 R6, R205, c[0x0][0x208], RZ ;  /* 0x00008200cd067a25 */ /* 0x000fe400078e00ff */
[-C--:B-1----:R-:W-:Y:S02]  /*2590*/  @!P4 LEA R14, P5, R231, R8.reuse, 0x1 ;  /* 0x00000008e70ec211 */ /* 0x082fe400078a08ff */
[----:B------:R-:W-:Y:S01]  /*25a0*/  IMAD R10, R205, c[0x0][0x20c], R10 ;  /* 0x00008300cd0a7a24 */ /* 0x000fe200078e020a */
[----:B------:R-:W-:Y:S01]  /*25b0*/  @!P4 LEA R12, P1, R238, R8, 0x1 ;  /* 0x00000008ee0cc211 */ /* 0x000fe200078208ff */
[----:B------:R-:W-:Y:S02]  /*25c0*/  IMAD.IADD R3, R5, 0x1, R3 ;  /* 0x0000000105037824 */ /* 0x000fe400078e0203 */
[----:B------:R-:W-:Y:S01]  /*25d0*/  IMAD.IADD R5, R7, 0x1, R10 ;  /* 0x0000000107057824 */ /* 0x000fe200078e020a */
[C---:B---3--:R-:W-:Y:S01]  /*25e0*/  @!P4 LEA.HI.X R15, R231.reuse, R11, R24, 0x1, P5 ;  /* 0x0000000be70fc211 */ /* 0x048fe200028f0c18 */
[----:B------:R-:W1:Y:S01]  /*25f0*/  SHFL.IDX PT, R7, R17, 0x2, 0x181f ;  /* 0x00581f0011077f89 */ /* 0x000e6200000e0000 */
[----:B------:R-:W-:-:S02]  /*2600*/  @!P0 LEA R10, P5, R231, R9, 0x1 ;  /* 0x00000009e70a8211 */ /* 0x000fc400078a08ff */
[----:B------:R-:W-:Y:S01]  /*2610*/  @!P4 LEA.HI.X R13, R238, R11, R23, 0x1, P1 ;  /* 0x0000000bee0dc211 */ /* 0x000fe200008f0c17 */
[----:B------:R2:W-:Y:S01]  /*2620*/  @!P4 LDGSTS.E.BYPASS.LTC128B.128 [R201+0x100], [R14.64], !P3 ;  /* 0x001000000ec9cfae */ /* 0x0005e2000d901d48 */
[----:B----4-:R-:W-:Y:S02]  /*2630*/  @!P0 LEA.HI.X R11, R231, R18, R24, 0x1, P5 ;  /* 0x00000012e70b8211 */ /* 0x010fe400028f0c18 */
[----:B------:R-:W-:Y:S01]  /*2640*/  ISETP.GE.AND P5, PT, R20, R0, PT ;  /* 0x000000001400720c */ /* 0x000fe20003fa6270 */
[----:B------:R3:W-:Y:S01]  /*2650*/  @!P4 LDGSTS.E.BYPASS.LTC128B.128 [R201+0x4100], [R12.64], !P2 ;  /* 0x041000000cc9cfae */ /* 0x0007e2000d101d48 */
[----:B------:R-:W-:-:S03]  /*2660*/  @!P0 LEA R8, P1, R238, R9, 0x1 ;  /* 0x00000009ee088211 */ /* 0x000fc600078208ff */
[----:B------:R4:W-:Y:S01]  /*2670*/  @!P0 LDGSTS.E.BYPASS.LTC128B.128 [R201+0x1100], [R10.64], !P3 ;  /* 0x011000000ac98fae */ /* 0x0009e2000d901d48 */
[----:B------:R-:W-:Y:S02]  /*2680*/  @!P0 LEA.HI.X R9, R238, R18, R23, 0x1, P1 ;  /* 0x00000012ee098211 */ /* 0x000fe400008f0c17 */
[----:B------:R-:W-:Y:S01]  /*2690*/  ISETP.GE.AND P1, PT, R2, R0, PT ;  /* 0x000000000200720c */ /* 0x000fe20003f26270 */
[----:B------:R-:W-:Y:S02]  /*26a0*/  IMAD.MOV.U32 R2, RZ, RZ, R4 ;  /* 0x000000ffff027224 */ /* 0x000fe400078e0004 */
[----:B------:R-:W-:Y:S01]  /*26b0*/  IMAD.MOV.U32 R4, RZ, RZ, R6 ;  /* 0x000000ffff047224 */ /* 0x000fe200078e0006 */
[----:B------:R5:W-:Y:S01]  /*26c0*/  @!P0 LDGSTS.E.BYPASS.LTC128B.128 [R201+0x5100], [R8.64], !P2 ;  /* 0x0510000008c98fae */ /* 0x000be2000d101d48 */
[----:B-1----:R-:W-:-:S03]  /*26d0*/  @!P5 LEA R6, P0, R231, R7, 0x1 ;  /* 0x00000007e706d211 */ /* 0x002fc600078008ff */
[----:B---3--:R-:W-:Y:S04]  /*26e0*/  SHFL.IDX PT, R12, R16, 0x3, 0x181f ;  /* 0x00781f00100c7f89 */ /* 0x008fe800000e0000 */
[----:B----4-:R-:W1:Y:S01]  /*26f0*/  SHFL.IDX PT, R11, R17, 0x3, 0x181f ;  /* 0x00781f00110b7f89 */ /* 0x010e6200000e0000 */
[C---:B-----5:R-:W-:Y:S02]  /*2700*/  @!P5 LEA R8, P4, R238.reuse, R7, 0x1 ;  /* 0x00000007ee08d211 */ /* 0x060fe400078808ff */
[-C--:B------:R-:W-:Y:S02]  /*2710*/  @!P5 LEA.HI.X R7, R231, R19.reuse, R24, 0x1, P0 ;  /* 0x00000013e707d211 */ /* 0x080fe400000f0c18 */
[----:B------:R-:W-:-:S03]  /*2720*/  @!P5 LEA.HI.X R9, R238, R19, R23, 0x1, P4 ;  /* 0x00000013ee09d211 */ /* 0x000fc600020f0c17 */
[----:B------:R3:W-:Y:S04]  /*2730*/  @!P5 LDGSTS.E.BYPASS.LTC128B.128 [R201+0x2100], [R6.64], !P3 ;  /* 0x0210000006c9dfae */ /* 0x0007e8000d901d48 */
[----:B------:R4:W-:Y:S01]  /*2740*/  @!P5 LDGSTS.E.BYPASS.LTC128B.128 [R201+0x6100], [R8.64], !P2 ;  /* 0x0610000008c9dfae */ /* 0x0009e2000d101d48 */
[----:B--2---:R-:W-:Y:S01]  /*2750*/  SHF.R.S32.HI R15, RZ, 0x1f, R204 ;  /* 0x0000001fff0f7819 */ /* 0x004fe200000114cc */
[----:B------:R-:W-:-:S04]  /*2760*/  IMAD.WIDE.U32 R2, R204, c[0x0][0x1f0], R2 ;  /* 0x00007c00cc027a25 */ /* 0x000fc800078e0002 */
[C---:B------:R-:W-:Y:S01]  /*2770*/  IMAD R0, R15.reuse, c[0x0][0x1f0], RZ ;  /* 0x00007c000f007a24 */ /* 0x040fe200078e02ff */
[----:B------:R-:W-:Y:S01]  /*2780*/  IADD3 R2, P0, R2, R242, RZ ;  /* 0x000000f202027210 */ /* 0x000fe20007f1e0ff */
[----:B----4-:R-:W-:Y:S02]  /*2790*/  IMAD R9, R15, c[0x0][0x218], RZ ;  /* 0x000086000f097a24 */ /* 0x010fe400078e02ff */
[----:B------:R-:W-:-:S05]  /*27a0*/  IMAD R0, R204, c[0x0][0x1f4], R0 ;  /* 0x00007d00cc007a24 */ /* 0x000fca00078e0200 */
[----:B---3--:R-:W-:Y:S02]  /*27b0*/  IADD3.X R6, R241, R3, R0, P0, !PT ;  /* 0x00000003f1067210 */ /* 0x008fe400007fe400 */
[----:B------:R-:W-:Y:S02]  /*27c0*/  LEA R0, P0, R2, c[0x0][0x1c8], 0x1 ;  /* 0x0000720002007a11 */ /* 0x000fe400078008ff */
[----:B------:R-:W-:Y:S02]  /*27d0*/  IMNMX R3, R124, 0x70, PT ;  /* 0x000000707c037817 */ /* 0x000fe40003800200 */
[----:B------:R-:W-:Y:S01]  /*27e0*/  LEA.HI.X R18, R2, c[0x0][0x1cc], R6, 0x1, P0 ;  /* 0x0000730002127a11 */ /* 0x000fe200000f0c06 */
[----:B------:R-:W-:Y:S01]  /*27f0*/  SHFL.IDX PT, R10, R0, RZ, 0x181f ;  /* 0x00181fff000a7589 */ /* 0x000fe200000e0000 */
[-C--:B-1----:R-:W-:Y:S01]  /*2800*/  @!P1 LEA R6, P4, R231, R11.reuse, 0x1 ;  /* 0x0000000be7069211 */ /* 0x082fe200078808ff */
[----:B------:R-:W-:Y:S02]  /*2810*/  IMAD.IADD R8, R3, 0x1, -R235 ;  /* 0x0000000103087824 */ /* 0x000fe400078e0aeb */
[----:B------:R-:W-:Y:S01]  /*2820*/  SHFL.IDX PT, R16, R18, RZ, 0x181f ;  /* 0x00181fff12107589 */ /* 0x000fe200000e0000 */
[----:B------:R-:W-:Y:S01]  /*2830*/  IMAD.WIDE.U32 R2, R204, c[0x0][0x218], R4 ;  /* 0x00008600cc027a25 */ /* 0x000fe200078e0004 */
[----:B------:R-:W-:-:S02]  /*2840*/  @!P1 LEA R4, P0, R238, R11, 0x1 ;  /* 0x0000000bee049211 */ /* 0x000fc400078008ff */
[----:B------:R-:W1:Y:S01]  /*2850*/  SHFL.IDX PT, R13, R0, 0x1, 0x181f ;  /* 0x00381f00000d7f89 */ /* 0x000e6200000e0000 */
[C---:B------:R-:W-:Y:S02]  /*2860*/  ISETP.GE.AND P6, PT, R8.reuse, 0x1, PT ;  /* 0x000000010800780c */ /* 0x040fe40003fc6270 */
[----:B------:R-:W-:Y:S01]  /*2870*/  ISETP.GE.AND P5, PT, R8, 0x21, PT ;  /* 0x000000210800780c */ /* 0x000fe20003fa6270 */
[----:B------:R-:W2:Y:S01]  /*2880*/  SHFL.IDX PT, R14, R18, 0x1, 0x181f ;  /* 0x00381f00120e7f89 */ /* 0x000ea200000e0000 */
[CC--:B------:R-:W-:Y:S02]  /*2890*/  @!P1 LEA.HI.X R7, R231.reuse, R12.reuse, R24, 0x1, P4 ;  /* 0x0000000ce7079211 */ /* 0x0c0fe400020f0c18 */
[----:B------:R-:W-:Y:S02]  /*28a0*/  @!P1 LEA.HI.X R5, R238, R12, R23, 0x1, P0 ;  /* 0x0000000cee059211 */ /* 0x000fe400000f0c17 */
[----:B------:R-:W-:Y:S01]  /*28b0*/  IADD3 R15, P0, R2, R246, RZ ;  /* 0x000000f6020f7210 */ /* 0x000fe20007f1e0ff */
[----:B------:R-:W-:Y:S01]  /*28c0*/  IMAD R2, R204, c[0x0][0x21c], R9 ;  /* 0x00008700cc027a24 */ /* 0x000fe200078e0209 */
[----:B------:R3:W-:Y:S01]  /*28d0*/  @!P1 LDGSTS.E.BYPASS.LTC128B.128 [R201+0x3100], [R6.64], !P3 ;  /* 0x0310000006c99fae */ /* 0x0007e2000d901d48 */
[----:B------:R-:W-:-:S02]  /*28e0*/  ISETP.GE.AND P3, PT, R231, c[0x0][0x1d4], PT ;  /* 0x00007500e7007a0c */ /* 0x000fc40003f66270 */
[----:B------:R-:W-:Y:S01]  /*28f0*/  ISETP.GE.AND P4, PT, R8, 0x41, PT ;  /* 0x000000410800780c */ /* 0x000fe20003f86270 */
[----:B------:R-:W4:Y:S01]  /*2900*/  SHFL.IDX PT, R9, R0, 0x2, 0x181f ;  /* 0x00581f0000097f89 */ /* 0x000f2200000e0000 */
[----:B------:R-:W-:-:S03]  /*2910*/  IADD3.X R17, R25, R3, R2, P0, !PT ;  /* 0x0000000319117210 */ /* 0x000fc600007fe402 */
[----:B------:R5:W-:Y:S04]  /*2920*/  @!P1 LDGSTS.E.BYPASS.LTC128B.128 [R201+0x7100], [R4.64], !P2 ;  /* 0x0710000004c99fae */ /* 0x000be8000d101d48 */
[----:B------:R-:W-:Y:S01]  /*2930*/  SHFL.IDX PT, R12, R0, 0x3, 0x181f ;  /* 0x00781f00000c7f89 */ /* 0x000fe200000e0000 */
[----:B-1----:R-:W-:-:S03]  /*2940*/  @P5 LEA R2, P2, R231, R13, 0x1 ;  /* 0x0000000de7025211 */ /* 0x002fc600078408ff */
[----:B------:R-:W1:Y:S01]  /*2950*/  SHFL.IDX PT, R0, R18, 0x2, 0x181f ;  /* 0x00581f0012007f89 */ /* 0x000e6200000e0000 */
[C---:B--2---:R-:W-:Y:S02]  /*2960*/  @P5 LEA.HI.X R3, R231.reuse, R14, R24, 0x1, P2 ;  /* 0x0000000ee7035211 */ /* 0x044fe400010f0c18 */
[----:B------:R-:W-:Y:S01]  /*2970*/  ISETP.GE.AND P2, PT, R8, 0x61, PT ;  /* 0x000000610800780c */ /* 0x000fe20003f46270 */
[----:B------:R-:W0:Y:S01]  /*2980*/  LDGDEPBAR ;  /* 0x00000000000079af */ /* 0x000e220000000000 */
[----:B---3--:R-:W-:-:S04]  /*2990*/  @P6 LEA R6, P1, R231, R10, 0x1 ;  /* 0x0000000ae7066211 */ /* 0x008fc800078208ff */
[----:B------:R-:W-:Y:S02]  /*29a0*/  @P6 LEA.HI.X R7, R231, R16, R24, 0x1, P1 ;  /* 0x00000010e7076211 */ /* 0x000fe400008f0c18 */
[----:B-----5:R-:W-:-:S03]  /*29b0*/  @P6 LEA R4, P0, R238, R10, 0x1 ;  /* 0x0000000aee046211 */ /* 0x020fc600078008ff */
[----:B------:R2:W-:Y:S01]  /*29c0*/  @P6 LDGSTS.E.BYPASS.LTC128B.128 [R201+0x8100], [R6.64], !P3 ;  /* 0x0810000006c96fae */ /* 0x0005e2000d901d48 */
[C---:B------:R-:W-:Y:S02]  /*29d0*/  @P5 LEA R10, P1, R238.reuse, R13, 0x1 ;  /* 0x0000000dee0a5211 */ /* 0x040fe400078208ff */
[C-C-:B------:R-:W-:Y:S01]  /*29e0*/  @P6 LEA.HI.X R5, R238.reuse, R16, R23.reuse, 0x1, P0 ;  /* 0x00000010ee056211 */ /* 0x140fe200000f0c17 */
[----:B------:R-:W3:Y:S01]  /*29f0*/  SHFL.IDX PT, R13, R18, 0x3, 0x181f ;  /* 0x00781f00120d7f89 */ /* 0x000ee200000e0000 */
[C---:B------:R-:W-:Y:S02]  /*2a00*/  ISETP.GE.AND P0, PT, R238.reuse, c[0x0][0x1d4], PT ;  /* 0x00007500ee007a0c */ /* 0x040fe40003f06270 */
[----:B------:R-:W-:Y:S02]  /*2a10*/  @P5 LEA.HI.X R11, R238, R14, R23, 0x1, P1 ;  /* 0x0000000eee0b5211 */ /* 0x000fe400008f0c17 */
[----:B------:R-:W-:-:S04]  /*2a20*/  LEA R14, P1, R15, c[0x0][0x1f8], 0x1 ;  /* 0x00007e000f0e7a11 */ /* 0x000fc800078208ff */
[----:B------:R-:W-:Y:S02]  /*2a30*/  LEA.HI.X R15, R15, c[0x0][0x1fc], R17, 0x1, P1 ;  /* 0x00007f000f0f7a11 */ /* 0x000fe400008f0c11 */
[----:B----4-:R-:W-:-:S03]  /*2a40*/  @P4 LEA R8, P1, R231, R9, 0x1 ;  /* 0x00000009e7084211 */ /* 0x010fc600078208ff */
[----:B------:R4:W-:Y:S01]  /*2a50*/  @P6 LDGSTS.E.BYPASS.LTC128B.128 [R201+0xb900], [R4.64], !P0 ;  /* 0x0b90000004c96fae */ /* 0x0009e2000c101d48 */
[----:B------:R-:W-:-:S03]  /*2a60*/  ISETP.GE.AND P6, PT, R231, c[0x0][0x1d4], PT ;  /* 0x00007500e7007a0c */ /* 0x000fc60003fc6270 */
[----:B------:R5:W-:Y:S04]  /*2a70*/  @P5 LDGSTS.E.BYPASS.LTC128B.128 [R201+0x9100], [R2.64], !P3 ;  /* 0x0910000002c95fae */ /* 0x000be8000d901d48 */
[----:B------:R3:W-:Y:S01]  /*2a80*/  @P5 LDGSTS.E.BYPASS.LTC128B.128 [R201+0xc900], [R10.64], !P0 ;  /* 0x0c9000000ac95fae */ /* 0x0007e2000c101d48 */
[C---:B--2---:R-:W-:Y:S02]  /*2a90*/  @P4 LEA R6, P5, R238.reuse, R9, 0x1 ;  /* 0x00000009ee064211 */ /* 0x044fe400078a08ff */
[CC--:B-1----:R-:W-:Y:S02]  /*2aa0*/  @P4 LEA.HI.X R9, R231.reuse, R0.reuse, R24, 0x1, P1 ;  /* 0x00000000e7094211 */ /* 0x0c2fe400008f0c18 */
[----:B------:R-:W-:Y:S02]  /*2ab0*/  @P4 LEA.HI.X R7, R238, R0, R23, 0x1, P5 ;  /* 0x00000000ee074211 */ /* 0x000fe400028f0c17 */
[----:B------:R-:W-:Y:S01]  /*2ac0*/  IADD3 R0, R188, 0x20, RZ ;  /* 0x00000020bc007810 */ /* 0x000fe20007ffe0ff */
[----:B------:R1:W-:Y:S04]  /*2ad0*/  @P4 LDGSTS.E.BYPASS.LTC128B.128 [R201+0xa100], [R8.64], !P3 ;  /* 0x0a10000008c94fae */ /* 0x0003e8000d901d48 */
[----:B------:R2:W-:Y:S01]  /*2ae0*/  @P4 LDGSTS.E.BYPASS.LTC128B.128 [R201+0xd900], [R6.64], !P0 ;  /* 0x0d90000006c94fae */ /* 0x0005e2000c101d48 */
[----:B----4-:R-:W-:-:S02]  /*2af0*/  @P2 LEA R4, P1, R231, R12, 0x1 ;  /* 0x0000000ce7042211 */ /* 0x010fc400078208ff */
[C---:B-----5:R-:W-:Y:S01]  /*2b00*/  @P2 LEA R2, P5, R238.reuse, R12, 0x1 ;  /* 0x0000000cee022211 */ /* 0x060fe200078a08ff */
[C---:B------:R-:W-:Y:S01]  /*2b10*/  IMAD.SHL.U32 R12, R238.reuse, 0x2, RZ ;  /* 0x00000002ee0c7824 */ /* 0x040fe200078e00ff */
[CC--:B---3--:R-:W-:Y:S02]  /*2b20*/  @P2 LEA.HI.X R5, R231.reuse, R13.reuse, R24, 0x1, P1 ;  /* 0x0000000de7052211 */ /* 0x0c8fe400008f0c18 */
[----:B------:R-:W-:Y:S01]  /*2b30*/  @P2 LEA.HI.X R3, R238, R13, R23, 0x1, P5 ;  /* 0x0000000dee032211 */ /* 0x000fe200028f0c17 */
[----:B------:R-:W3:Y:S01]  /*2b40*/  SHFL.IDX PT, R10, R14, RZ, 0x181f ;  /* 0x00181fff0e0a7589 */ /* 0x000ee200000e0000 */
[----:B------:R-:W-:Y:S01]  /*2b50*/  LOP3.LUT P1, RZ, R234, 0x2, RZ, 0xc0, !PT ;  /* 0x00000002eaff7812 */ /* 0x000fe2000782c0ff */
[----:B------:R-:W-:Y:S01]  /*2b60*/  IMAD.SHL.U32 R13, R231, 0x2, RZ ;  /* 0x00000002e70d7824 */ /* 0x000fe200078e00ff */
[----:B------:R-:W-:Y:S01]  /*2b70*/  ISETP.GE.AND P5, PT, R238, c[0x0][0x1d4], PT ;  /* 0x00007500ee007a0c */ /* 0x000fe20003fa6270 */
[----:B------:R4:W-:Y:S04]  /*2b80*/  @P2 LDGSTS.E.BYPASS.LTC128B.128 [R201+0xb100], [R4.64], !P3 ;  /* 0x0b10000004c92fae */ /* 0x0009e8000d901d48 */
[----:B------:R3:W-:Y:S04]  /*2b90*/  @P2 LDGSTS.E.BYPASS.LTC128B.128 [R201+0xe900], [R2.64], !P0 ;  /* 0x0e90000002c92fae */ /* 0x0007e8000c101d48 */
[----:B------:R-:W0:Y:S02]  /*2ba0*/  LDGDEPBAR ;  /* 0x00000000000079af */ /* 0x000e240000000000 */
[----:B------:R-:W-:-:S02]  /*2bb0*/  @P1 IADD3 R0, R188, -0x20, RZ ;  /* 0xffffffe0bc001810 */ /* 0x000fc40007ffe0ff */
[----:B-1----:R-:W1:Y:S04]  /*2bc0*/  SHFL.IDX PT, R8, R15, RZ, 0x181f ;  /* 0x00181fff0f087589 */ /* 0x002e6800000e0000 */
[----:B------:R-:W-:Y:S04]  /*2bd0*/  SHFL.IDX PT, R9, R15, 0x1, 0x181f ;  /* 0x00381f000f097f89 */ /* 0x000fe800000e0000 */
[----:B------:R-:W-:Y:S04]  /*2be0*/  SHFL.IDX PT, R11, R15, 0x2, 0x181f ;  /* 0x00581f000f0b7f89 */ /* 0x000fe800000e0000 */
[----:B----4-:R-:W4:Y:S01]  /*2bf0*/  SHFL.IDX PT, R5, R14, 0x1, 0x181f ;  /* 0x00381f000e057f89 */ /* 0x010f2200000e0000 */
[----:B------:R-:W-:Y:S01]  /*2c00*/  IMAD.IADD R4, R124, 0x1, -R235 ;  /* 0x000000017c047824 */ /* 0x000fe200078e0aeb */
[----:B---3--:R-:W-:Y:S01]  /*2c10*/  IADD3 R2, P1, R10, R13, RZ ;  /* 0x0000000d0a027210 */ /* 0x008fe20007f3e0ff */
[----:B------:R-:W-:-:S04]  /*2c20*/  DEPBAR.LE SB0, 0x1 ;  /* 0x000080400000791a */ /* 0x000fc80000000000 */
[----:B------:R-:W-:Y:S01]  /*2c30*/  BAR.SYNC.DEFER_BLOCKING 0x0 ;  /* 0x0000000000007b1d */ /* 0x000fe20000010000 */
[----:B------:R-:W-:Y:S01]  /*2c40*/  ISETP.LT.OR P4, PT, R4, 0x1, P6 ;  /* 0x000000010400780c */ /* 0x000fe20003781670 */
[----:B-1----:R-:W-:Y:S01]  /*2c50*/  IMAD.X R3, R8, 0x1, R202, P1 ;  /* 0x0000000108037824 */ /* 0x002fe200008e06ca */
[----:B--2---:R-:W-:Y:S02]  /*2c60*/  IADD3 R6, P1, R10, R12, RZ ;  /* 0x0000000c0a067210 */ /* 0x004fe40007f3e0ff */
[----:B------:R-:W-:Y:S01]  /*2c70*/  ISETP.LT.OR P2, PT, R4, 0x1, P5 ;  /* 0x000000010400780c */ /* 0x000fe20002f41670 */
[----:B------:R-:W1:Y:S02]  /*2c80*/  SHFL.IDX PT, R10, R14, 0x2, 0x181f ;  /* 0x00581f000e0a7f89 */ /* 0x000e6400000e0000 */
[----:B------:R-:W-:Y:S02]  /*2c90*/  IMAD.X R7, R8, 0x1, R203, P1 ;  /* 0x0000000108077824 */ /* 0x000fe400008e06cb */
[----:B------:R2:W3:Y:S04]  /*2ca0*/  LDSM.16.M88.4 R128, [R196] ;  /* 0x00000000c480783b */ /* 0x0004e80000000200 */
[----:B------:R2:W1:Y:S04]  /*2cb0*/  LDSM.16.M88.4 R132, [R197] ;  /* 0x00000000c584783b */ /* 0x0004680000000200 */
[----:B------:R2:W1:Y:S04]  /*2cc0*/  LDSM.16.M88.4 R164, [R199] ;  /* 0x00000000c7a4783b */ /* 0x0004680000000200 */
[----:B------:R2:W1:Y:S04]  /*2cd0*/  LDSM.16.M88.4 R168, [R198] ;  /* 0x00000000c6a8783b */ /* 0x0004680000000200 */
[----:B------:R2:W1:Y:S04]  /*2ce0*/  LDSM.16.M88.4 R172, [R196+0x4000] ;  /* 0x00400000c4ac783b */ /* 0x0004680000000200 */
[----:B------:R2:W1:Y:S04]  /*2cf0*/  LDSM.16.M88.4 R176, [R197+0x4000] ;  /* 0x00400000c5b0783b */ /* 0x0004680000000200 */
[----:B------:R2:W1:Y:S04]  /*2d00*/  LDSM.16.M88.4 R180, [R199+0x4000] ;  /* 0x00400000c7b4783b */ /* 0x0004680000000200 */
[----:B------:R2:W1:Y:S04]  /*2d10*/  LDSM.16.M88.4 R184, [R198+0x4000] ;  /* 0x00400000c6b8783b */ /* 0x0004680000000200 */
[----:B------:R-:W-:Y:S06]  /*2d20*/  BAR.SYNC.DEFER_BLOCKING 0x0 ;  /* 0x0000000000007b1d */ /* 0x000fec0000010000 */
[----:B------:R-:W-:-:S04]  /*2d30*/  DEPBAR.LE SB0, 0x0 ;  /* 0x000080000000791a */ /* 0x000fc80000000000 */
[----:B------:R-:W-:Y:S06]  /*2d40*/  BAR.SYNC.DEFER_BLOCKING 0x0 ;  /* 0x0000000000007b1d */ /* 0x000fec0000010000 */
[----:B------:R2:W1:Y:S04]  /*2d50*/  LDSM.16.M88.4 R20, [R0] ;  /* 0x000000000014783b */ /* 0x0004680000000200 */
[----:B------:R2:W1:Y:S04]  /*2d60*/  LDSM.16.M88.4 R68, [R0+0x800] ;  /* 0x000800000044783b */ /* 0x0004680000000200 */
[----:B------:R2:W1:Y:S04]  /*2d70*/  LDSM.16.M88.4 R64, [R0+0x1000] ;  /* 0x001000000040783b */ /* 0x0004680000000200 */
[----:B------:R2:W1:Y:S04]  /*2d80*/  LDSM.16.M88.4 R52, [R0+0x1800] ;  /* 0x001800000034783b */ /* 0x0004680000000200 */
[----:B------:R2:W1:Y:S04]  /*2d90*/  LDSM.16.M88.4 R80, [R0+0x2000] ;  /* 0x002000000050783b */ /* 0x0004680000000200 */
[----:B------:R2:W1:Y:S04]  /*2da0*/  LDSM.16.M88.4 R92, [R0+0x2800] ;  /* 0x00280000005c783b */ /* 0x0004680000000200 */
[----:B------:R2:W1:Y:S04]  /*2db0*/  LDSM.16.M88.4 R96, [R0+0x3000] ;  /* 0x003000000060783b */ /* 0x0004680000000200 */
[----:B------:R2:W1:Y:S04]  /*2dc0*/  LDSM.16.M88.4 R16, [R188] ;  /* 0x00000000bc10783b */ /* 0x0004680000000200 */
[----:B------:R2:W1:Y:S04]  /*2dd0*/  LDSM.16.M88.4 R32, [R188+0x800] ;  /* 0x00080000bc20783b */ /* 0x0004680000000200 */
[----:B------:R2:W1:Y:S04]  /*2de0*/  LDSM.16.M88.4 R24, [R188+0x1000] ;  /* 0x00100000bc18783b */ /* 0x0004680000000200 */
[----:B------:R2:W1:Y:S04]  /*2df0*/  LDSM.16.M88.4 R36, [R188+0x1800] ;  /* 0x00180000bc24783b */ /* 0x0004680000000200 */
[----:B------:R2:W1:Y:S04]  /*2e00*/  LDSM.16.M88.4 R40, [R188+0x2000] ;  /* 0x00200000bc28783b */ /* 0x0004680000000200 */
[----:B------:R2:W1:Y:S04]  /*2e10*/  LDSM.16.M88.4 R44, [R188+0x2800] ;  /* 0x00280000bc2c783b */ /* 0x0004680000000200 */
[----:B------:R2:W1:Y:S04]  /*2e20*/  LDSM.16.M88.4 R48, [R188+0x3000] ;  /* 0x00300000bc30783b */ /* 0x0004680000000200 */
[----:B------:R-:W-:Y:S01]  /*2e30*/  @!PT LDS RZ, [RZ] ;  /* 0x00000000fffff984 */ /* 0x000fe20000000800 */
[----:B------:R-:W-:Y:S01]  /*2e40*/  @!PT LDS RZ, [RZ] ;  /* 0x00000000fffff984 */ /* 0x000fe20000000800 */
[----:B------:R-:W-:Y:S01]  /*2e50*/  @!PT LDS RZ, [RZ] ;  /* 0x00000000fffff984 */ /* 0x000fe20000000800 */
[----:B------:R4:W-:Y:S01]  /*2e60*/  LDGSTS.E.BYPASS.LTC128B.128 [R201+0x100], [R2.64], !P4 ;  /* 0x0010000002c97fae */ /* 0x0009e2000e101d48 */
[----:B------:R-:W-:-:S03]  /*2e70*/  ISETP.LT.OR P4, PT, R4, 0x21, P6 ;  /* 0x000000210400780c */ /* 0x000fc60003781670 */
[----:B------:R1:W-:Y:S01]  /*2e80*/  LDGSTS.E.BYPASS.LTC128B.128 [R201+0x3900], [R6.64], !P2 ;  /* 0x0390000006c97fae */ /* 0x0003e2000d101d48 */
[----:B------:R-:W-:Y:S02]  /*2e90*/  ISETP.LT.OR P2, PT, R4, 0x21, P5 ;  /* 0x000000210400780c */ /* 0x000fe40002f41670 */
[----:B----4-:R-:W-:-:S05]  /*2ea0*/  IADD3 R2, P1, R5, R13, RZ ;  /* 0x0000000d05027210 */ /* 0x010fca0007f3e0ff */
[----:B------:R-:W-:Y:S01]  /*2eb0*/  IMAD.X R3, R9, 0x1, R202, P1 ;  /* 0x0000000109037824 */ /* 0x000fe200008e06ca */
[----:B------:R-:W-:-:S04]  /*2ec0*/  IADD3 R8, P1, R5, R12, RZ ;  /* 0x0000000c05087210 */ /* 0x000fc80007f3e0ff */
[----:B------:R4:W-:Y:S01]  /*2ed0*/  LDGSTS.E.BYPASS.LTC128B.128 [R201+0x1100], [R2.64], !P4 ;  /* 0x0110000002c97fae */ /* 0x0009e2000e101d48 */
[----:B------:R-:W-:Y:S01]  /*2ee0*/  IMAD.X R9, R9, 0x1, R203, P1 ;  /* 0x0000000109097824 */ /* 0x000fe200008e06cb */
[----:B-1----:R-:W-:Y:S02]  /*2ef0*/  IADD3 R6, P1, R10, R13, RZ ;  /* 0x0000000d0a067210 */ /* 0x002fe40007f3e0ff */
[C---:B------:R-:W-:Y:S02]  /*2f00*/  ISETP.LT.OR P4, PT, R4.reuse, 0x41, P6 ;  /* 0x000000410400780c */ /* 0x040fe40003781670 */
[----:B------:R2:W-:Y:S01]  /*2f10*/  LDGSTS.E.BYPASS.LTC128B.128 [R201+0x4900], [R8.64], !P2 ;  /* 0x0490000008c97fae */ /* 0x0005e2000d101d48 */
[----:B------:R-:W-:Y:S01]  /*2f20*/  IMAD.X R7, R11, 0x1, R202, P1 ;  /* 0x000000010b077824 */ /* 0x000fe200008e06ca */
[----:B------:R-:W-:-:S09]  /*2f30*/  ISETP.LT.OR P2, PT, R4, 0x41, P5 ;  /* 0x000000410400780c */ /* 0x000fd20002f41670 */
[----:B------:R2:W-:Y:S01]  /*2f40*/  LDGSTS.E.BYPASS.LTC128B.128 [R201+0x2100], [R6.64], !P4 ;  /* 0x0210000006c97fae */ /* 0x0005e2000e101d48 */
[----:B------:R-:W-:Y:S02]  /*2f50*/  ISETP.GT.AND P4, PT, R28, 0x6f, PT ;  /* 0x0000006f1c00780c */ /* 0x000fe40003f84270 */
[----:B----4-:R-:W-:Y:S02]  /*2f60*/  IADD3 R2, P1, R10, R12, RZ ;  /* 0x0000000c0a027210 */ /* 0x010fe40007f3e0ff */
[----:B------:R-:W1:Y:S03]  /*2f70*/  S2R R12, SR_TID.X ;  /* 0x00000000000c7919 */ /* 0x000e660000002100 */
[----:B------:R-:W-:-:S05]  /*2f80*/  IMAD.X R3, R11, 0x1, R203, P1 ;  /* 0x000000010b037824 */ /* 0x000fca00008e06cb */
[----:B------:R2:W-:Y:S01]  /*2f90*/  LDGSTS.E.BYPASS.LTC128B.128 [R201+0x5900], [R2.64], !P2 ;  /* 0x0590000002c97fae */ /* 0x0005e2000d101d48 */
[----:B-1----:R-:W-:-:S13]  /*2fa0*/  ISETP.GT.AND P1, PT, R12, 0x7f, PT ;  /* 0x0000007f0c00780c */ /* 0x002fda0003f24270 */
[----:B------:R-:W-:Y:S05]  /*2fb0*/  @P1 BRA `(.L_x_183) ;  /* 0x0000010000001947 */ /* 0x000fea0003800000 */
[----:B--23--:R-:W-:Y:S05]  /*2fc0*/  BRA.DIV ~URZ, `(.L_x_184) ;  /* 0x0000ad127f007947 */ /* 0x00cfea000b800000 */
[----:B------:R1:W2:Y:S04]  /*2fd0*/  SHFL.IDX PT, R0, R15, 0x3, 0x181f ;  /* 0x00781f000f007f89 */ /* 0x0002a800000e0000 */
[----:B------:R1:W3:Y:S02]  /*2fe0*/  SHFL.IDX PT, R2, R14, 0x3, 0x181f ;  /* 0x00781f000e027f89 */ /* 0x0002e400000e0000 */
.L_x_280:
[----:B------:R-:W-:Y:S01]  /*2ff0*/  IMAD.SHL.U32 R5, R231, 0x2, RZ ;  /* 0x00000002e7057824 */ /* 0x000fe200078e00ff */
[----:B------:R-:W-:Y:S01]  /*3000*/  ISETP.LT.OR P6, PT, R4, 0x61, P6 ;  /* 0x000000610400780c */ /* 0x000fe200037c1670 */
[----:B------:R-:W-:Y:S01]  /*3010*/  IMAD.SHL.U32 R3, R238, 0x2, RZ ;  /* 0x00000002ee037824 */ /* 0x000fe200078e00ff */
[----:B------:R-:W-:Y:S02]  /*3020*/  ISETP.LT.OR P5, PT, R4, 0x61, P5 ;  /* 0x000000610400780c */ /* 0x000fe40002fa1670 */
[C---:B---3--:R-:W-:Y:S02]  /*3030*/  IADD3 R4, P2, R2.reuse, R5, RZ ;  /* 0x0000000502047210 */ /* 0x048fe40007f5e0ff */
[----:B------:R-:W-:-:S03]  /*3040*/  IADD3 R2, P1, R2, R3, RZ ;  /* 0x0000000302027210 */ /* 0x000fc60007f3e0ff */
[C---:B--2---:R-:W-:Y:S02]  /*3050*/  IMAD.X R5, R0.reuse, 0x1, R202, P2 ;  /* 0x0000000100057824 */ /* 0x044fe400010e06ca */
[----:B------:R-:W-:-:S03]  /*3060*/  IMAD.X R3, R0, 0x1, R203, P1 ;  /* 0x0000000100037824 */ /* 0x000fc600008e06cb */
[----:B------:R-:W-:Y:S01]  /*3070*/  @!PT LDS RZ, [RZ] ;  /* 0x00000000fffff984 */ /* 0x000fe20000000800 */
[----:B------:R-:W-:Y:S01]  /*3080*/  @!PT LDS RZ, [RZ] ;  /* 0x00000000fffff984 */ /* 0x000fe20000000800 */
[----:B------:R-:W-:Y:S01]  /*3090*/  @!PT LDS RZ, [RZ] ;  /* 0x00000000fffff984 */ /* 0x000fe20000000800 */
[----:B------:R2:W-:Y:S04]  /*30a0*/  LDGSTS.E.BYPASS.LTC128B.128 [R201+0x3100], [R4.64], !P6 ;  /* 0x0310000004c97fae */ /* 0x0005e8000f101d48 */
[----:B------:R2:W-:Y:S02]  /*30b0*/  LDGSTS.E.BYPASS.LTC128B.128 [R201+0x6900], [R2.64], !P5 ;  /* 0x0690000002c97fae */ /* 0x0005e4000e901d48 */
.L_x_183:
[----:B--23--:R-:W-:Y:S05]  /*30c0*/  BSYNC B0 ;  /* 0x0000000000007941 */ /* 0x00cfea0003800000 */
.L_x_182:
[----:B------:R-:W-:Y:S01]  /*30d0*/  R2P PR, R234, 0x6 ;  /* 0x00000006ea007804 */ /* 0x000fe20000000000 */
[----:B------:R-:W-:Y:S01]  /*30e0*/  IMAD.MOV.U32 R0, RZ, RZ, 0x40 ;  /* 0x00000040ff007424 */ /* 0x000fe200078e00ff */
[----:B-1----:R-:W-:Y:S01]  /*30f0*/  HMMA.16816.F32 R12, R128, R16, RZ ;  /* 0x00000010800c723c */ /* 0x002fe200000018ff */
[----:B------:R-:W-:Y:S01]  /*3100*/  IADD3 R194, R188, 0x20, RZ ;  /* 0x00000020bcc27810 */ /* 0x000fe20007ffe0ff */
[----:B------:R-:W0:Y:S01]  /*3110*/  LDGDEPBAR ;  /* 0x00000000000079af */ /* 0x000e220000000000 */
[----:B------:R-:W-:Y:S01]  /*3120*/  BSSY B1, `(.L_x_185) ;  /* 0x000010a000017945 */ /* 0x000fe20003800000 */
[----:B------:R-:W-:-:S04]  /*3130*/  SEL R0, R0, 0xffffffc0, !P2 ;  /* 0xffffffc000007807 */ /* 0x000fc80005000000 */
[C---:B------:R-:W-:Y:S01]  /*3140*/  HMMA.16816.F32 R8, R128.reuse, R18, RZ ;  /* 0x000000128008723c */ /* 0x040fe200000018ff */
[C---:B------:R-:W-:Y:S02]  /*3150*/  IMAD.IADD R2, R188.reuse, 0x1, R0 ;  /* 0x00000001bc027824 */ /* 0x040fe400078e0200 */
[----:B------:R-:W-:Y:S02]  /*3160*/  @P1 IADD3 R194, R188, -0x20, RZ ;  /* 0xffffffe0bcc21810 */ /* 0x000fe40007ffe0ff */
[----:B------:R-:W-:Y:S01]  /*3170*/  ISETP.GT.AND P1, PT, R125, R239, PT ;  /* 0x000000ef7d00720c */ /* 0x000fe20003f24270 */
[----:B------:R-:W1:Y:S02]  /*3180*/  LDSM.16.M88.4 R76, [R2+0x1000] ;  /* 0x00100000024c783b */ /* 0x000e640000000200 */
[C---:B------:R-:W-:Y:S01]  /*3190*/  HMMA.16816.F32 R28, R128.reuse, R24, RZ ;  /* 0x00000018801c723c */ /* 0x040fe200000018ff */
[----:B------:R-:W-:Y:S01]  /*31a0*/  IMAD.IADD R189, R0, 0x1, R194 ;  /* 0x0000000100bd7824 */ /* 0x000fe200078e02c2 */
[----:B------:R-:W2:Y:S04]  /*31b0*/  LDSM.16.M88.4 R72, [R2+0x800] ;  /* 0x000800000248783b */ /* 0x000ea80000000200 */
[----:B------:R-:W3:Y:S02]  /*31c0*/  LDSM.16.M88.4 R56, [R2] ;  /* 0x000000000238783b */ /* 0x000ee40000000200 */
[----:B------:R-:W-:Y:S02]  /*31d0*/  HMMA.16816.F32 R4, R128, R32, RZ ;  /* 0x000000208004723c */ /* 0x000fe400000018ff */
[----:B------:R-:W-:Y:S06]  /*31e0*/  LDSM.16.M88.4 R120, [R189+0x6000] ;  /* 0x00600000bd78783b */ /* 0x000fec0000000200 */
[C---:B------:R-:W-:Y:S08]  /*31f0*/  HMMA.16816.F32 R84, R132.reuse, R20, R12 ;  /* 0x000000148454723c */ /* 0x040ff0000000180c */
[----:B------:R-:W-:Y:S08]  /*3200*/  HMMA.16816.F32 R100, R132, R22, R8 ;  /* 0x000000168464723c */ /* 0x000ff00000001808 */
[C---:B------:R-:W-:Y:S08]  /*3210*/  HMMA.16816.F32 R24, R128.reuse, R26, RZ ;  /* 0x0000001a8018723c */ /* 0x040ff000000018ff */
[C---:B------:R-:W-:Y:S08]  /*3220*/  HMMA.16816.F32 R20, R128.reuse, R36, RZ ;  /* 0x000000248014723c */ /* 0x040ff000000018ff */
[----:B------:R-:W-:Y:S08]  /*3230*/  HMMA.16816.F32 R16, R128, R38, RZ ;  /* 0x000000268010723c */ /* 0x000ff000000018ff */
[C---:B------:R-:W-:Y:S08]  /*3240*/  HMMA.16816.F32 R28, R132.reuse, R64, R28 ;  /* 0x00000040841c723c */ /* 0x040ff0000000181c */
[----:B------:R-:W-:Y:S08]  /*3250*/  HMMA.16816.F32 R88, R132, R68, R4 ;  /* 0x000000448458723c */ /* 0x000ff00000001804 */
[C---:B------:R-:W-:Y:S08]  /*3260*/  HMMA.16816.F32 R12, R128.reuse, R40, RZ ;  /* 0x00000028800c723c */ /* 0x040ff000000018ff */
[C---:B------:R-:W-:Y:S08]  /*3270*/  HMMA.16816.F32 R4, R128.reuse, R44, RZ ;  /* 0x0000002c8004723c */ /* 0x040ff000000018ff */
[C---:B------:R-:W-:Y:S08]  /*3280*/  HMMA.16816.F32 R36, R128.reuse, R46, RZ ;  /* 0x0000002e8024723c */ /* 0x040ff000000018ff */
[C---:B------:R-:W-:Y:S08]  /*3290*/  HMMA.16816.F32 R44, R128.reuse, R48, RZ ;  /* 0x00000030802c723c */ /* 0x040ff000000018ff */
[C---:B------:R-:W-:Y:S08]  /*32a0*/  HMMA.16816.F32 R32, R128.reuse, R34, RZ ;  /* 0x000000228020723c */ /* 0x040ff000000018ff */
[----:B------:R-:W-:Y:S08]  /*32b0*/  HMMA.16816.F32 R8, R128, R42, RZ ;  /* 0x0000002a8008723c */ /* 0x000ff000000018ff */
[C---:B------:R-:W-:Y:S01]  /*32c0*/  HMMA.16816.F32 R64, R132.reuse, R66, R24 ;  /* 0x000000428440723c */ /* 0x040fe20000001818 */
[----:B------:R-:W4:Y:S07]  /*32d0*/  LDSM.16.M88.4 R24, [R2+0x1800] ;  /* 0x001800000218783b */ /* 0x000f2e0000000200 */
[C---:B------:R-:W-:Y:S01]  /*32e0*/  HMMA.16816.F32 R60, R132.reuse, R52, R20 ;  /* 0x00000034843c723c */ /* 0x040fe20000001814 */
[----:B------:R-:W-:Y:S07]  /*32f0*/  LDSM.16.M88.4 R20, [R2+0x2000] ;  /* 0x002000000214783b */ /* 0x000fee0000000200 */
[----:B------:R-:W-:Y:S01]  /*3300*/  HMMA.16816.F32 R52, R132, R54, R16 ;  /* 0x000000368434723c */ /* 0x000fe20000001810 */
[----:B------:R-:W5:Y:S07]  /*3310*/  LDSM.16.M88.4 R16, [R2+0x2800] ;  /* 0x002800000210783b */ /* 0x000f6e0000000200 */
[----:B-1----:R-:W-:Y:S01]  /*3320*/  HMMA.16816.F32 R104, R164, R76, R28 ;  /* 0x0000004ca468723c */ /* 0x002fe2000000181c */
[----:B------:R-:W1:Y:S07]  /*3330*/  LDSM.16.M88.4 R28, [R2+0x3000] ;  /* 0x00300000021c783b */ /* 0x000e6e0000000200 */
[C---:B------:R-:W-:Y:S08]  /*3340*/  HMMA.16816.F32 R40, R132.reuse, R80, R12 ;  /* 0x000000508428723c */ /* 0x040ff0000000180c */
[----:B------:R-:W-:Y:S08]  /*3350*/  HMMA.16816.F32 R12, R132, R92, R4 ;  /* 0x0000005c840c723c */ /* 0x000ff00000001804 */
[----:B------:R-:W-:Y:S08]  /*3360*/  HMMA.16816.F32 R48, R128, R50, RZ ;  /* 0x000000328030723c */ /* 0x000ff000000018ff */
[C---:B------:R-:W-:Y:S08]  /*3370*/  HMMA.16816.F32 R4, R132.reuse, R96, R44 ;  /* 0x000000608404723c */ /* 0x040ff0000000182c */
[C---:B------:R-:W-:Y:S08]  /*3380*/  HMMA.16816.F32 R68, R132.reuse, R70, R32 ;  /* 0x000000468444723c */ /* 0x040ff00000001820 */
[C---:B------:R-:W-:Y:S08]  /*3390*/  HMMA.16816.F32 R32, R132.reuse, R82, R8 ;  /* 0x000000528420723c */ /* 0x040ff00000001808 */
[----:B------:R-:W-:Y:S01]  /*33a0*/  HMMA.16816.F32 R8, R132, R94, R36 ;  /* 0x0000005e8408723c */ /* 0x000fe20000001824 */
[----:B------:R-:W1:Y:S07]  /*33b0*/  LDSM.16.M88.4 R36, [R189] ;  /* 0x00000000bd24783b */ /* 0x000e6e0000000200 */
[C---:B--2---:R-:W-:Y:S08]  /*33c0*/  HMMA.16816.F32 R92, R164.reuse, R72, R88 ;  /* 0x00000048a45c723c */ /* 0x044ff00000001858 */
[C---:B------:R-:W-:Y:S08]  /*33d0*/  HMMA.16816.F32 R88, R164.reuse, R78, R64 ;  /* 0x0000004ea458723c */ /* 0x040ff00000001840 */
[C---:B---3--:R-:W-:Y:S08]  /*33e0*/  HMMA.16816.F32 R84, R164.reuse, R56, R84 ;  /* 0x00000038a454723c */ /* 0x048ff00000001854 */
[C---:B------:R-:W-:Y:S01]  /*33f0*/  HMMA.16816.F32 R100, R164.reuse, R58, R100 ;  /* 0x0000003aa464723c */ /* 0x040fe20000001864 */
[----:B------:R-:W2:Y:S07]  /*3400*/  LDSM.16.M88.4 R56, [R189+0x800] ;  /* 0x00080000bd38783b */ /* 0x000eae0000000200 */
[----:B----4-:R-:W-:Y:S08]  /*3410*/  HMMA.16816.F32 R76, R164, R24, R60 ;  /* 0x00000018a44c723c */ /* 0x010ff0000000183c */
[----:B------:R-:W-:Y:S01]  /*3420*/  HMMA.16816.F32 R80, R132, R98, R48 ;  /* 0x000000628450723c */ /* 0x000fe20000001830 */
[----:B------:R-:W3:Y:S07]  /*3430*/  LDSM.16.M88.4 R48, [R189+0x1000] ;  /* 0x00100000bd30783b */ /* 0x000eee0000000200 */
[C---:B-----5:R-:W-:Y:S01]  /*3440*/  HMMA.16816.F32 R60, R164.reuse, R16, R12 ;  /* 0x00000010a43c723c */ /* 0x060fe2000000180c */
[----:B------:R-:W-:Y:S07]  /*3450*/  LDSM.16.M88.4 R12, [R189+0x2000] ;  /* 0x00200000bd0c783b */ /* 0x000fee0000000200 */
[C---:B-1----:R-:W-:Y:S01]  /*3460*/  HMMA.16816.F32 R44, R164.reuse, R28, R4 ;  /* 0x0000001ca42c723c */ /* 0x042fe20000001804 */
[----:B------:R-:W1:Y:S07]  /*3470*/  LDSM.16.M88.4 R4, [R189+0x1800] ;  /* 0x00180000bd04783b */ /* 0x000e6e0000000200 */
[C---:B------:R-:W-:Y:S08]  /*3480*/  HMMA.16816.F32 R96, R164.reuse, R74, R68 ;  /* 0x0000004aa460723c */ /* 0x040ff00000001844 */
[C---:B------:R-:W-:Y:S01]  /*3490*/  HMMA.16816.F32 R68, R164.reuse, R20, R40 ;  /* 0x00000014a444723c */ /* 0x040fe20000001828 */
[----:B------:R-:W4:Y:S07]  /*34a0*/  LDSM.16.M88.4 R40, [R189+0x2800] ;  /* 0x00280000bd28783b */ /* 0x000f2e0000000200 */
[C---:B------:R-:W-:Y:S08]  /*34b0*/  HMMA.16816.F32 R72, R164.reuse, R26, R52 ;  /* 0x0000001aa448723c */ /* 0x040ff00000001834 */
[C---:B------:R-:W-:Y:S08]  /*34c0*/  HMMA.16816.F32 R64, R164.reuse, R22, R32 ;  /* 0x00000016a440723c */ /* 0x040ff00000001820 */
[----:B------:R-:W-:Y:S01]  /*34d0*/  HMMA.16816.F32 R52, R164, R18, R8 ;  /* 0x00000012a434723c */ /* 0x000fe20000001808 */
[----:B------:R-:W-:Y:S07]  /*34e0*/  LDSM.16.M88.4 R8, [R188+0x4000] ;  /* 0x00400000bc08783b */ /* 0x000fee0000000200 */
[C---:B------:R-:W-:Y:S08]  /*34f0*/  HMMA.16816.F32 R24, R168.reuse, R36, R84 ;  /* 0x00000024a818723c */ /* 0x040ff00000001854 */
[----:B------:R-:W-:Y:S01]  /*3500*/  HMMA.16816.F32 R20, R168, R38, R100 ;  /* 0x00000026a814723c */ /* 0x000fe20000001864 */
[----:B------:R-:W5:Y:S07]  /*3510*/  LDSM.16.M88.4 R36, [R189+0x3000] ;  /* 0x00300000bd24783b */ /* 0x000f6e0000000200 */
[----:B------:R-:W-:Y:S01]  /*3520*/  HMMA.16816.F32 R32, R164, R30, R80 ;  /* 0x0000001ea420723c */ /* 0x000fe20000001850 */
[----:B------:R-:W4:Y:S07]  /*3530*/  LDSM.16.M88.4 R28, [R188+0x3800] ;  /* 0x00380000bc1c783b */ /* 0x000f2e0000000200 */
[C---:B--2---:R-:W-:Y:S08]  /*3540*/  HMMA.16816.F32 R80, R168.reuse, R58, R96 ;  /* 0x0000003aa850723c */ /* 0x044ff00000001860 */
[C---:B---3--:R-:W-:Y:S08]  /*3550*/  HMMA.16816.F32 R96, R168.reuse, R48, R104 ;  /* 0x00000030a860723c */ /* 0x048ff00000001868 */
[C---:B-1----:R-:W-:Y:S08]  /*3560*/  HMMA.16816.F32 R116, R168.reuse, R4, R76 ;  /* 0x00000004a874723c */ /* 0x042ff0000000184c */
[C---:B------:R-:W-:Y:S01]  /*3570*/  HMMA.16816.F32 R112, R168.reuse, R6, R72 ;  /* 0x00000006a870723c */ /* 0x040fe20000001848 */
[----:B------:R-:W1:Y:S04]  /*3580*/  LDSM.16.M88.4 R4, [R188+0x4800] ;  /* 0x00480000bc04783b */ /* 0x000e680000000200 */
[----:B------:R-:W-:Y:S03]  /*3590*/  LDSM.16.M88.4 R72, [R194+0x3800] ;  /* 0x00380000c248783b */ /* 0x000fe60000000200 */
[C---:B------:R-:W-:Y:S08]  /*35a0*/  HMMA.16816.F32 R108, R168.reuse, R12, R68 ;  /* 0x0000000ca86c723c */ /* 0x040ff00000001844 */
[C---:B------:R-:W-:Y:S01]  /*35b0*/  HMMA.16816.F32 R100, R168.reuse, R14, R64 ;  /* 0x0000000ea864723c */ /* 0x040fe20000001840 */
[----:B------:R-:W2:Y:S04]  /*35c0*/  LDSM.16.M88.4 R12, [R188+0x5000] ;  /* 0x00500000bc0c783b */ /* 0x000ea80000000200 */
[----:B------:R-:W-:Y:S03]  /*35d0*/  LDSM.16.M88.4 R64, [R188+0x6800] ;  /* 0x00680000bc40783b */ /* 0x000fe60000000200 */
[C---:B------:R-:W-:Y:S01]  /*35e0*/  HMMA.16816.F32 R16, R168.reuse, R56, R92 ;  /* 0x00000038a810723c */ /* 0x040fe2000000185c */
[----:B------:R-:W-:Y:S07]  /*35f0*/  LDSM.16.M88.4 R56, [R194+0x4000] ;  /* 0x00400000c238783b */ /* 0x000fee0000000200 */
[C---:B------:R-:W-:Y:S01]  /*3600*/  HMMA.16816.F32 R104, R168.reuse, R50, R88 ;  /* 0x00000032a868723c */ /* 0x040fe20000001858 */
[----:B------:R-:W-:Y:S07]  /*3610*/  LDSM.16.M88.4 R48, [R188+0x6000] ;  /* 0x00600000bc30783b */ /* 0x000fee0000000200 */
[C---:B----4-:R-:W-:Y:S08]  /*3620*/  HMMA.16816.F32 R92, R168.reuse, R40, R60 ;  /* 0x00000028a85c723c */ /* 0x050ff0000000183c */
[C---:B------:R-:W-:Y:S01]  /*3630*/  HMMA.16816.F32 R88, R168.reuse, R42, R52 ;  /* 0x0000002aa858723c */ /* 0x040fe20000001834 */
[----:B------:R-:W3:Y:S07]  /*3640*/  LDSM.16.M88.4 R40, [R188+0x5800] ;  /* 0x00580000bc28783b */ /* 0x000eee0000000200 */
[C---:B-----5:R-:W-:Y:S08]  /*3650*/  HMMA.16816.F32 R60, R168.reuse, R36, R44 ;  /* 0x00000024a83c723c */ /* 0x060ff0000000182c */
[----:B------:R-:W-:Y:S01]  /*3660*/  HMMA.16816.F32 R84, R168, R38, R32 ;  /* 0x00000026a854723c */ /* 0x000fe20000001820 */
[----:B------:R-:W4:Y:S07]  /*3670*/  LDSM.16.M88.4 R36, [R194+0x4800] ;  /* 0x00480000c224783b */ /* 0x000f2e0000000200 */
[C---:B------:R-:W-:Y:S01]  /*3680*/  HMMA.16816.F32 R76, R172.reuse, R28, R24 ;  /* 0x0000001cac4c723c */ /* 0x040fe20000001818 */
[----:B------:R-:W-:Y:S07]  /*3690*/  LDSM.16.M88.4 R24, [R194+0x5800] ;  /* 0x00580000c218783b */ /* 0x000fee0000000200 */
[C---:B------:R-:W-:Y:S01]  /*36a0*/  HMMA.16816.F32 R68, R172.reuse, R30, R20 ;  /* 0x0000001eac44723c */ /* 0x040fe20000001814 */
[----:B------:R-:W5:Y:S07]  /*36b0*/  LDSM.16.M88.4 R28, [R194+0x5000] ;  /* 0x00500000c21c783b */ /* 0x000f6e0000000200 */
[C---:B------:R-:W-:Y:S08]  /*36c0*/  HMMA.16816.F32 R52, R172.reuse, R8, R16 ;  /* 0x00000008ac34723c */ /* 0x040ff00000001810 */
[C---:B------:R-:W-:Y:S01]  /*36d0*/  HMMA.16816.F32 R44, R172.reuse, R10, R80 ;  /* 0x0000000aac2c723c */ /* 0x040fe20000001850 */
[----:B------:R-:W-:Y:S07]  /*36e0*/  LDSM.16.M88.4 R80, [R194+0x6000] ;  /* 0x00600000c250783b */ /* 0x000fee0000000200 */
[C---:B-1----:R-:W-:Y:S08]  /*36f0*/  HMMA.16816.F32 R20, R172.reuse, R6, R104 ;  /* 0x00000006ac14723c */ /* 0x042ff00000001868 */
[C---:B--2---:R-:W-:Y:S08]  /*3700*/  HMMA.16816.F32 R16, R172.reuse, R12, R116 ;  /* 0x0000000cac10723c */ /* 0x044ff00000001874 */
[C---:B------:R-:W-:Y:S01]  /*3710*/  HMMA.16816.F32 R32, R172.reuse, R4, R96 ;  /* 0x00000004ac20723c */ /* 0x040fe20000001860 */
[----:B------:R-:W1:Y:S07]  /*3720*/  LDSM.16.M88.4 R96, [R194+0x6800] ;  /* 0x00680000c260783b */ /* 0x000e6e0000000200 */
[C---:B------:R-:W-:Y:S01]  /*3730*/  HMMA.16816.F32 R12, R172.reuse, R14, R112 ;  /* 0x0000000eac0c723c */ /* 0x040fe20000001870 */
[----:B------:R-:W-:Y:S07]  /*3740*/  LDSM.16.M88.4 R112, [R2+0x4000] ;  /* 0x004000000270783b */ /* 0x000fee0000000200 */
[C---:B---3--:R-:W-:Y:S08]  /*3750*/  HMMA.16816.F32 R8, R172.reuse, R40, R108 ;  /* 0x00000028ac08723c */ /* 0x048ff0000000186c */
[C---:B------:R-:W-:Y:S08]  /*3760*/  HMMA.16816.F32 R60, R172.reuse, R64, R60 ;  /* 0x00000040ac3c723c */ /* 0x040ff0000000183c */
[C---:B------:R-:W-:Y:S01]  /*3770*/  HMMA.16816.F32 R84, R172.reuse, R66, R84 ;  /* 0x00000042ac54723c */ /* 0x040fe20000001854 */
[----:B------:R-:W2:Y:S07]  /*3780*/  LDSM.16.M88.4 R64, [R2+0x3800] ;  /* 0x003800000240783b */ /* 0x000eae0000000200 */
[C---:B------:R-:W-:Y:S01]  /*3790*/  HMMA.16816.F32 R4, R172.reuse, R42, R100 ;  /* 0x0000002aac04723c */ /* 0x040fe20000001864 */
[----:B------:R-:W-:Y:S07]  /*37a0*/  LDSM.16.M88.4 R100, [R189+0x3800] ;  /* 0x00380000bd64783b */ /* 0x000fee0000000200 */
[C---:B------:R-:W-:Y:S08]  /*37b0*/  HMMA.16816.F32 R40, R172.reuse, R48, R92 ;  /* 0x00000030ac28723c */ /* 0x040ff0000000185c */
[----:B------:R-:W-:Y:S01]  /*37c0*/  HMMA.16816.F32 R48, R172, R50, R88 ;  /* 0x00000032ac30723c */ /* 0x000fe20000001858 */
[----:B------:R-:W-:Y:S07]  /*37d0*/  LDSM.16.M88.4 R88, [R2+0x6800] ;  /* 0x006800000258783b */ /* 0x000fee0000000200 */
[C---:B------:R-:W-:Y:S08]  /*37e0*/  HMMA.16816.F32 R52, R176.reuse, R56, R52 ;  /* 0x00000038b034723c */ /* 0x040ff00000001834 */
[C---:B------:R-:W-:Y:S08]  /*37f0*/  HMMA.16816.F32 R116, R176.reuse, R58, R44 ;  /* 0x0000003ab074723c */ /* 0x040ff0000000182c */
[C---:B----4-:R-:W-:Y:S08]  /*3800*/  HMMA.16816.F32 R108, R176.reuse, R38, R20 ;  /* 0x00000026b06c723c */ /* 0x050ff00000001814 */
[C---:B------:R-:W-:Y:S08]  /*3810*/  HMMA.16816.F32 R56, R176.reuse, R36, R32 ;  /* 0x00000024b038723c */ /* 0x040ff00000001820 */
[C---:B-----5:R-:W-:Y:S01]  /*3820*/  HMMA.16816.F32 R20, R176.reuse, R30, R12 ;  /* 0x0000001eb014723c */ /* 0x060fe2000000180c */
[----:B------:R-:W3:Y:S07]  /*3830*/  LDSM.16.M88.4 R12, [R2+0x5000] ;  /* 0x00500000020c783b */ /* 0x000eee0000000200 */
[C---:B------:R-:W-:Y:S08]  /*3840*/  HMMA.16816.F32 R76, R176.reuse, R72, R76 ;  /* 0x00000048b04c723c */ /* 0x040ff0000000184c */
[C---:B------:R-:W-:Y:S01]  /*3850*/  HMMA.16816.F32 R68, R176.reuse, R74, R68 ;  /* 0x0000004ab044723c */ /* 0x040fe20000001844 */
[----:B------:R-:W-:Y:S07]  /*3860*/  LDSM.16.M88.4 R72, [R189+0x5800] ;  /* 0x00580000bd48783b */ /* 0x000fee0000000200 */
[C---:B------:R-:W-:Y:S01]  /*3870*/  HMMA.16816.F32 R104, R176.reuse, R28, R16 ;  /* 0x0000001cb068723c */ /* 0x040fe20000001810 */
[----:B------:R-:W4:Y:S04]  /*3880*/  LDSM.16.M88.4 R16, [R2+0x4800] ;  /* 0x004800000210783b */ /* 0x000f280000000200 */
[----:B------:R-:W-:Y:S03]  /*3890*/  LDSM.16.M88.4 R28, [R2+0x6000] ;  /* 0x00600000021c783b */ /* 0x000fe60000000200 */
[C---:B------:R-:W-:Y:S01]  /*38a0*/  HMMA.16816.F32 R36, R176.reuse, R24, R8 ;  /* 0x00000018b024723c */ /* 0x040fe20000001808 */
[----:B------:R-:W5:Y:S07]  /*38b0*/  LDSM.16.M88.4 R8, [R2+0x5800] ;  /* 0x005800000208783b */ /* 0x000f6e0000000200 */
[C---:B------:R-:W-:Y:S08]  /*38c0*/  HMMA.16816.F32 R4, R176.reuse, R26, R4 ;  /* 0x0000001ab004723c */ /* 0x040ff00000001804 */
[C---:B-1----:R-:W-:Y:S08]  /*38d0*/  HMMA.16816.F32 R44, R176.reuse, R96, R60 ;  /* 0x00000060b02c723c */ /* 0x042ff0000000183c */
[C---:B------:R-:W-:Y:S08]  /*38e0*/  HMMA.16816.F32 R24, R176.reuse, R80, R40 ;  /* 0x00000050b018723c */ /* 0x040ff00000001828 */
[C---:B------:R-:W-:Y:S01]  /*38f0*/  HMMA.16816.F32 R32, R176.reuse, R82, R48 ;  /* 0x00000052b020723c */ /* 0x040fe20000001830 */
[----:B------:R-:W-:Y:S07]  /*3900*/  LDSM.16.M88.4 R80, [R189+0x4800] ;  /* 0x00480000bd50783b */ /* 0x000fee0000000200 */
[----:B------:R-:W-:Y:S01]  /*3910*/  HMMA.16816.F32 R96, R176, R98, R84 ;  /* 0x00000062b060723c */ /* 0x000fe20000001854 */
[----:B------:R-:W-:Y:S07]  /*3920*/  LDSM.16.M88.4 R84, [R189+0x4000] ;  /* 0x00400000bd54783b */ /* 0x000fee0000000200 */
[C---:B--2---:R-:W-:Y:S01]  /*3930*/  HMMA.16816.F32 R92, R180.reuse, R64, R76 ;  /* 0x00000040b45c723c */ /* 0x044fe2000000184c */
[----:B------:R-:W1:Y:S07]  /*3940*/  LDSM.16.M88.4 R76, [R189+0x5000] ;  /* 0x00500000bd4c783b */ /* 0x000e6e0000000200 */
[C---:B------:R-:W-:Y:S08]  /*3950*/  HMMA.16816.F32 R68, R180.reuse, R66, R68 ;  /* 0x00000042b444723c */ /* 0x040ff00000001844 */
[C---:B------:R-:W-:Y:S08]  /*3960*/  HMMA.16816.F32 R64, R180.reuse, R112, R52 ;  /* 0x00000070b440723c */ /* 0x040ff00000001834 */
[----:B------:R-:W-:Y:S01]  /*3970*/  HMMA.16816.F32 R60, R180, R114, R116 ;  /* 0x00000072b43c723c */ /* 0x000fe20000001874 */
[----:B------:R-:W2:Y:S01]  /*3980*/  LDSM.16.M88.4 R112, [R189+0x6800] ;  /* 0x00680000bd70783b */ /* 0x000ea20000000200 */
[----:B------:R-:W-:-:S06]  /*3990*/  DEPBAR.LE SB0, 0x0 ;  /* 0x000080000000791a */ /* 0x000fcc0000000000 */
[C---:B---3--:R-:W-:Y:S08]  /*39a0*/  HMMA.16816.F32 R40, R180.reuse, R14, R20 ;  /* 0x0000000eb428723c */ /* 0x048ff00000001814 */
[C---:B----4-:R-:W-:Y:S08]  /*39b0*/  HMMA.16816.F32 R56, R180.reuse, R16, R56 ;  /* 0x00000010b438723c */ /* 0x050ff00000001838 */
[C---:B------:R-:W-:Y:S08]  /*39c0*/  HMMA.16816.F32 R52, R180.reuse, R18, R108 ;  /* 0x00000012b434723c */ /* 0x040ff0000000186c */
[C---:B------:R-:W-:Y:S08]  /*39d0*/  HMMA.16816.F32 R48, R180.reuse, R12, R104 ;  /* 0x0000000cb430723c */ /* 0x040ff00000001868 */
[C---:B-----5:R-:W-:Y:S08]  /*39e0*/  HMMA.16816.F32 R36, R180.reuse, R8, R36 ;  /* 0x00000008b424723c */ /* 0x060ff00000001824 */
        /* <DEDUP_REMOVED lines=17> */
[C---:B--2---:R-:W-:Y:S08]  /*3b00*/  HMMA.16816.F32 R44, R184.reuse, R112, R8 ;  /* 0x00000070b82c723c */ /* 0x044ff00000001808 */
[----:B------:R-:W-:Y:S01]  /*3b10*/  HMMA.16816.F32 R32, R184, R114, R4 ;  /* 0x00000072b820723c */ /* 0x000fe20000001804 */
[----:B------:R-:W-:Y:S06]  /*3b20*/  BAR.SYNC.DEFER_BLOCKING 0x0 ;  /* 0x0000000000007b1d */ /* 0x000fec0000010000 */
[----:B------:R-:W-:Y:S01]  /*3b30*/  @!UPT UIADD3 URZ, URZ, URZ, URZ ;  /* 0x0000003f3f3ff290 */ /* 0x000fe2000fffe03f */
[----:B------:R-:W-:Y:S11]  /*3b40*/  @!P1 BRA `(.L_x_186) ;  /* 0x0000067000009947 */ /* 0x000ff60003800000 */
[----:B------:R-:W-:Y:S02]  /*3b50*/  IMAD.MOV.U32 R0, RZ, RZ, c[0x0][0x2b8] ;  /* 0x0000ae00ff007624 */ /* 0x000fe400078e00ff */
[----:B------:R-:W-:-:S02]  /*3b60*/  IMAD R2, R234, 0x20, R235 ;  /* 0x00000020ea027824 */ /* 0x000fc400078e02eb */
[----:B------:R-:W-:Y:S01]  /*3b70*/  IMAD.MOV.U32 R204, RZ, RZ, RZ ;  /* 0x000000ffffcc7224 */ /* 0x000fe200078e00ff */
[----:B------:R-:W-:Y:S02]  /*3b80*/  ISETP.NE.AND P1, PT, R0, 0x1, PT ;  /* 0x000000010000780c */ /* 0x000fe40003f25270 */
[----:B------:R-:W-:-:S04]  /*3b90*/  IADD3 R2, R2, R126, R240 ;  /* 0x0000007e02027210 */ /* 0x000fc80007ffe0f0 */
[----:B------:R-:W-:-:S05]  /*3ba0*/  IADD3 R2, R2, -0x70, RZ ;  /* 0xffffff9002027810 */ /* 0x000fca0007ffe0ff */
[----:B------:R-:W-:Y:S02]  /*3bb0*/  IMAD.MOV.U32 R0, RZ, RZ, R2 ;  /* 0x000000ffff007224 */ /* 0x000fe400078e0002 */
[----:B------:R-:W-:-:S05]  /*3bc0*/  @P1 IMAD.HI.U32 R3, R2, c[0x0][0x2bc], RZ ;  /* 0x0000af0002031a27 */ /* 0x000fca00078e00ff */
[----:B------:R-:W-:-:S04]  /*3bd0*/  @P1 SHF.R.U32.HI R0, RZ, c[0x0][0x2c0], R3 ;  /* 0x0000b000ff001a19 */ /* 0x000fc80000011603 */
[----:B------:R-:W-:-:S04]  /*3be0*/  @!P4 IADD3 R3, P1, R0, R244, RZ ;  /* 0x000000f40003c210 */ /* 0x000fc80007f3e0ff */
[----:B------:R-:W-:Y:S02]  /*3bf0*/  @!P4 LEA.HI.X.SX32 R5, R0, R252, 0x1, P1 ;  /* 0x000000fc0005c211 */ /* 0x000fe400008f0eff */
[----:B------:R-:W-:-:S04]  /*3c00*/  @!P4 LEA R4, P1, R3, c[0x0][0x2a0], 0x2 ;  /* 0x0000a8000304ca11 */ /* 0x000fc800078210ff */
[----:B------:R-:W-:-:S05]  /*3c10*/  @!P4 LEA.HI.X R5, R3, c[0x0][0x2a4], R5, 0x2, P1 ;  /* 0x0000a9000305ca11 */ /* 0x000fca00008f1405 */
[----:B------:R-:W2:Y:S01]  /*3c20*/  @!P4 LDG.E R204, [R4.64] ;  /* 0x0000000804ccc981 */ /* 0x000ea2000c1e1900 */
[----:B------:R-:W-:Y:S01]  /*3c30*/  IMAD.MOV R0, RZ, RZ, -R0 ;  /* 0x000000ffff007224 */ /* 0x000fe200078e0a00 */
[----:B------:R-:W-:-:S03]  /*3c40*/  IADD3 R8, -R235, 0x70, RZ ;  /* 0x00000070eb087810 */ /* 0x000fc60007ffe1ff */
[----:B------:R-:W-:Y:S01]  /*3c50*/  IMAD R205, R0, c[0x0][0x2b8], R2 ;  /* 0x0000ae0000cd7a24 */ /* 0x000fe200078e0202 */
[----:B------:R-:W-:-:S03]  /*3c60*/  ISETP.GE.AND P5, PT, R8, 0x1, PT ;  /* 0x000000010800780c */ /* 0x000fc60003fa6270 */
        /* <DEDUP_REMOVED lines=15> */
.L_x_281:
[----:B------:R-:W-:Y:S05]  /*3d60*/  BRA.DIV ~URZ, `(.L_x_188) ;  /* 0x0000a0b27f007947 */ /* 0x000fea000b800000 */
[----:B------:R3:W4:Y:S02]  /*3d70*/  SHFL.IDX PT, R2, R4, RZ, 0x181f ;  /* 0x00181fff04027589 */ /* 0x00072400000e0000 */
.L_x_282:
[----:B------:R-:W-:Y:S01]  /*3d80*/  BSSY B0, `(.L_x_189) ;  /* 0x000000d000007945 */ /* 0x000fe20003800000 */
[----:B------:R-:W-:Y:S05]  /*3d90*/  @!P5 BRA `(.L_x_190) ;  /* 0x000000b00000d947 */ /* 0x000fea0003800000 */
[----:B------:R-:W-:Y:S02]  /*3da0*/  IMAD.SHL.U32 R6, R231, 0x2, RZ ;  /* 0x00000002e7067824 */ /* 0x000fe400078e00ff */
[----:B------:R-:W-:-:S03]  /*3db0*/  IMAD.SHL.U32 R3, R238, 0x2, RZ ;  /* 0x00000002ee037824 */ /* 0x000fc600078e00ff */
[C---:B----4-:R-:W-:Y:S02]  /*3dc0*/  IADD3 R6, P2, R2.reuse, R6, RZ ;  /* 0x0000000602067210 */ /* 0x050fe40007f5e0ff */
[----:B------:R-:W-:Y:S02]  /*3dd0*/  IADD3 R2, P1, R2, R3, RZ ;  /* 0x0000000302027210 */ /* 0x000fe40007f3e0ff */
[----:B--2---:R-:W-:-:S03]  /*3de0*/  IADD3.X R7, R5, R202, RZ, P2, !PT ;  /* 0x000000ca05077210 */ /* 0x004fc600017fe4ff */
[----:B------:R-:W-:Y:S02]  /*3df0*/  IMAD.X R3, R5, 0x1, R203, P1 ;  /* 0x0000000105037824 */ /* 0x000fe400008e06cb */
[----:B------:R-:W-:Y:S01]  /*3e00*/  @!PT LDS RZ, [RZ] ;  /* 0x00000000fffff984 */ /* 0x000fe20000000800 */
[----:B------:R-:W-:Y:S01]  /*3e10*/  @!PT LDS RZ, [RZ] ;  /* 0x00000000fffff984 */ /* 0x000fe20000000800 */
[----:B------:R-:W-:Y:S01]  /*3e20*/  @!PT LDS RZ, [RZ] ;  /* 0x00000000fffff984 */ /* 0x000fe20000000800 */
[----:B------:R2:W-:Y:S04]  /*3e30*/  LDGSTS.E.BYPASS.LTC128B.128 [R201+0x8100], [R6.64], !P3 ;  /* 0x0810000006c97fae */ /* 0x0005e8000d901d48 */
[----:B------:R2:W-:Y:S02]  /*3e40*/  LDGSTS.E.BYPASS.LTC128B.128 [R201+0xb900], [R2.64], !P0 ;  /* 0x0b90000002c97fae */ /* 0x0005e4000c101d48 */
.L_x_190:
[----:B------:R-:W-:Y:S05]  /*3e50*/  BSYNC B0 ;  /* 0x0000000000007941 */ /* 0x000fea0003800000 */
.L_x_189:
[----:B------:R-:W-:Y:S01]  /*3e60*/  ISETP.GE.AND P1, PT, R8, 0x21, PT ;  /* 0x000000210800780c */ /* 0x000fe20003f26270 */
[----:B------:R-:W-:Y:S06]  /*3e70*/  BRA.DIV ~URZ, `(.L_x_191) ;  /* 0x0000a0127f007947 */ /* 0x000fec000b800000 */
[----:B--2---:R2:W1:Y:S04]  /*3e80*/  SHFL.IDX PT, R5, R0, 0x1, 0x181f ;  /* 0x00381f0000057f89 */ /* 0x00446800000e0000 */
[----:B----4-:R2:W4:Y:S02]  /*3e90*/  SHFL.IDX PT, R2, R4, 0x1, 0x181f ;  /* 0x00381f0004027f89 */ /* 0x01052400000e0000 */
.L_x_283:
[----:B------:R-:W-:Y:S01]  /*3ea0*/  BSSY B0, `(.L_x_192) ;  /* 0x000000d000007945 */ /* 0x000fe20003800000 */
[----:B------:R-:W-:Y:S05]  /*3eb0*/  @!P1 BRA `(.L_x_193) ;  /* 0x000000b000009947 */ /* 0x000fea0003800000 */
[----:B------:R-:W-:Y:S02]  /*3ec0*/  IMAD.SHL.U32 R6, R231, 0x2, RZ ;  /* 0x00000002e7067824 */ /* 0x000fe400078e00ff */
[----:B------:R-:W-:-:S03]  /*3ed0*/  IMAD.SHL.U32 R3, R238, 0x2, RZ ;  /* 0x00000002ee037824 */ /* 0x000fc600078e00ff */
[C---:B----4-:R-:W-:Y:S02]  /*3ee0*/  IADD3 R6, P2, R2.reuse, R6, RZ ;  /* 0x0000000602067210 */ /* 0x050fe40007f5e0ff */
[----:B------:R-:W-:Y:S02]  /*3ef0*/  IADD3 R2, P1, R2, R3, RZ ;  /* 0x0000000302027210 */ /* 0x000fe40007f3e0ff */
[----:B-1----:R-:W-:-:S03]  /*3f00*/  IADD3.X R7, R5, R202, RZ, P2, !PT ;  /* 0x000000ca05077210 */ /* 0x002fc600017fe4ff */
[----:B------:R-:W-:Y:S02]  /*3f10*/  IMAD.X R3, R5, 0x1, R203, P1 ;  /* 0x0000000105037824 */ /* 0x000fe400008e06cb */
[----:B------:R-:W-:Y:S01]  /*3f20*/  @!PT LDS RZ, [RZ] ;  /* 0x00000000fffff984 */ /* 0x000fe20000000800 */
[----:B------:R-:W-:Y:S01]  /*3f30*/  @!PT LDS RZ, [RZ] ;  /* 0x00000000fffff984 */ /* 0x000fe20000000800 */
[----:B------:R-:W-:Y:S01]  /*3f40*/  @!PT LDS RZ, [RZ] ;  /* 0x00000000fffff984 */ /* 0x000fe20000000800 */
[----:B------:R1:W-:Y:S04]  /*3f50*/  LDGSTS.E.BYPASS.LTC128B.128 [R201+0x9100], [R6.64], !P3 ;  /* 0x0910000006c97fae */ /* 0x0003e8000d901d48 */
[----:B------:R1:W-:Y:S02]  /*3f60*/  LDGSTS.E.BYPASS.LTC128B.128 [R201+0xc900], [R2.64], !P0 ;  /* 0x0c90000002c97fae */ /* 0x0003e4000c101d48 */
.L_x_193:
[----:B------:R-:W-:Y:S05]  /*3f70*/  BSYNC B0 ;  /* 0x0000000000007941 */ /* 0x000fea0003800000 */
.L_x_192:
[----:B------:R-:W-:-:S04]  /*3f80*/  IADD3 R8, -R235, 0x70, RZ ;  /* 0x00000070eb087810 */ /* 0x000fc80007ffe1ff */
[----:B------:R-:W-:Y:S01]  /*3f90*/  ISETP.GE.AND P1, PT, R8, 0x41, PT ;  /* 0x000000410800780c */ /* 0x000fe20003f26270 */
[----:B------:R-:W-:Y:S10]  /*3fa0*/  BRA.DIV ~URZ, `(.L_x_194) ;  /* 0x00009fb27f007947 */ /* 0x000ff4000b800000 */
[----:B-1----:R1:W2:Y:S02]  /*3fb0*/  SHFL.IDX PT, R5, R0, 0x2, 0x181f ;  /* 0x00581f0000057f89 */ /* 0x0022a400000e0000 */
.L_x_284:
[----:B------:R-:W-:Y:S05]  /*3fc0*/  BRA.DIV ~URZ, `(.L_x_195) ;  /* 0x0000a0027f007947 */ /* 0x000fea000b800000 */
[----:B----4-:R4:W1:Y:S02]  /*3fd0*/  SHFL.IDX PT, R2, R4, 0x2, 0x181f ;  /* 0x00581f0004027f89 */ /* 0x01086400000e0000 */
.L_x_285:
[----:B------:R-:W-:Y:S01]  /*3fe0*/  BSSY B0, `(.L_x_196) ;  /* 0x000000d000007945 */ /* 0x000fe20003800000 */
[----:B------:R-:W-:Y:S05]  /*3ff0*/  @!P1 BRA `(.L_x_197) ;  /* 0x000000b000009947 */ /* 0x000fea0003800000 */
[----:B------:R-:W-:Y:S02]  /*4000*/  IMAD.SHL.U32 R6, R231, 0x2, RZ ;  /* 0x00000002e7067824 */ /* 0x000fe400078e00ff */
[----:B------:R-:W-:-:S03]  /*4010*/  IMAD.SHL.U32 R3, R238, 0x2, RZ ;  /* 0x00000002ee037824 */ /* 0x000fc600078e00ff */
[C---:B-1----:R-:W-:Y:S02]  /*4020*/  IADD3 R6, P2, R2.reuse, R6, RZ ;  /* 0x0000000602067210 */ /* 0x042fe40007f5e0ff */
        /* <DEDUP_REMOVED lines=8> */
.L_x_197:
[----:B------:R-:W-:Y:S05]  /*40b0*/  BSYNC B0 ;  /* 0x0000000000007941 */ /* 0x000fea0003800000 */
.L_x_196:
[----:B------:R-:W-:Y:S01]  /*40c0*/  ISETP.GE.AND P1, PT, R8, 0x61, PT ;  /* 0x000000610800780c */ /* 0x000fe20003f26270 */
[----:B------:R-:W-:Y:S06]  /*40d0*/  BRA.DIV ~URZ, `(.L_x_198) ;  /* 0x00009f627f007947 */ /* 0x000fec000b800000 */
[----:B-1----:R1:W3:Y:S04]  /*40e0*/  SHFL.IDX PT, R6, R0, 0x3, 0x181f ;  /* 0x00781f0000067f89 */ /* 0x0022e800000e0000 */
[----:B--2---:R1:W2:Y:S02]  /*40f0*/  SHFL.IDX PT, R0, R4, 0x3, 0x181f ;  /* 0x00781f0004007f89 */ /* 0x0042a400000e0000 */
.L_x_286:
[----:B------:R-:W-:Y:S05]  /*4100*/  @!P1 BRA `(.L_x_186) ;  /* 0x000000b000009947 */ /* 0x000fea0003800000 */
[----:B------:R-:W-:Y:S02]  /*4110*/  IMAD.SHL.U32 R3, R231, 0x2, RZ ;  /* 0x00000002e7037824 */ /* 0x000fe400078e00ff */
[----:B------:R-:W-:-:S03]  /*4120*/  IMAD.SHL.U32 R2, R238, 0x2, RZ ;  /* 0x00000002ee027824 */ /* 0x000fc600078e00ff */
[C---:B-1234-:R-:W-:Y:S02]  /*4130*/  IADD3 R4, P2, R0.reuse, R3, RZ ;  /* 0x0000000300047210 */ /* 0x05efe40007f5e0ff */
[----:B------:R-:W-:Y:S02]  /*4140*/  IADD3 R2, P1, R0, R2, RZ ;  /* 0x0000000200027210 */ /* 0x000fe40007f3e0ff */
[----:B------:R-:W-:-:S03]  /*4150*/  IADD3.X R5, R6, R202, RZ, P2, !PT ;  /* 0x000000ca06057210 */ /* 0x000fc600017fe4ff */
[----:B------:R-:W-:Y:S02]  /*4160*/  IMAD.X R3, R6, 0x1, R203, P1 ;  /* 0x0000000106037824 */ /* 0x000fe400008e06cb */
[----:B------:R-:W-:Y:S01]  /*4170*/  @!PT LDS RZ, [RZ] ;  /* 0x00000000fffff984 */ /* 0x000fe20000000800 */
[----:B------:R-:W-:Y:S01]  /*4180*/  @!PT LDS RZ, [RZ] ;  /* 0x00000000fffff984 */ /* 0x000fe20000000800 */
[----:B------:R-:W-:Y:S01]  /*4190*/  @!PT LDS RZ, [RZ] ;  /* 0x00000000fffff984 */ /* 0x000fe20000000800 */
[----:B------:R1:W-:Y:S04]  /*41a0*/  LDGSTS.E.BYPASS.LTC128B.128 [R201+0xb100], [R4.64], !P3 ;  /* 0x0b10000004c97fae */ /* 0x0003e8000d901d48 */
[----:B------:R1:W-:Y:S02]  /*41b0*/  LDGSTS.E.BYPASS.LTC128B.128 [R201+0xe900], [R2.64], !P0 ;  /* 0x0e90000002c97fae */ /* 0x0003e4000c101d48 */
.L_x_186:
[----:B------:R-:W-:Y:S05]  /*41c0*/  BSYNC B1 ;  /* 0x0000000000017941 */ /* 0x000fea0003800000 */
.L_x_185:
[----:B-12---:R-:W2:Y:S04]  /*41d0*/  LDL R0, [R1+0x58] ;  /* 0x0000580001007983 */ /* 0x006ea80000100800 */
[----:B------:R-:W0:Y:S01]  /*41e0*/  LDGDEPBAR ;  /* 0x00000000000079af */ /* 0x000e220000000000 */
[----:B--2---:R-:W-:-:S05]  /*41f0*/  IMAD.IADD R0, R124, 0x1, -R0 ;  /* 0x000000017c007824 */ /* 0x004fca00078e0a00 */
[C---:B------:R-:W-:Y:S02]  /*4200*/  ISETP.GT.AND P5, PT, R0.reuse, RZ, PT ;  /* 0x000000ff0000720c */ /* 0x040fe40003fa4270 */
[C---:B------:R-:W-:Y:S02]  /*4210*/  ISETP.GT.AND P2, PT, R0.reuse, 0x1, PT ;  /* 0x000000010000780c */ /* 0x040fe40003f44270 */
[----:B------:R-:W-:Y:S02]  /*4220*/  ISETP.GT.AND P1, PT, R0, 0x8, PT ;  /* 0x000000080000780c */ /* 0x000fe40003f24270 */
[----:B---3--:R-:W-:Y:S02]  /*4230*/  FSEL R6, R92, -INF , P5 ;  /* 0xff8000005c067808 */ /* 0x008fe40002800000 */
[----:B------:R-:W-:Y:S02]  /*4240*/  FSEL R7, R93, -INF , P2 ;  /* 0xff8000005d077808 */ /* 0x000fe40001000000 */
[----:B------:R-:W-:-:S02]  /*4250*/  FSEL R11, R94, -INF , P5 ;  /* 0xff8000005e0b7808 */ /* 0x000fc40002800000 */
[----:B------:R-:W-:Y:S02]  /*4260*/  FSEL R16, R95, -INF , P2 ;  /* 0xff8000005f107808 */ /* 0x000fe40001000000 */
[----:B------:R-:W-:Y:S02]  /*4270*/  ISETP.GT.AND P0, PT, R0, 0x9, PT ;  /* 0x000000090000780c */ /* 0x000fe40003f04270 */
[----:B------:R-:W-:Y:S02]  /*4280*/  FSEL R8, R68, -INF , P1 ;  /* 0xff80000044087808 */ /* 0x000fe40000800000 */
[----:B------:R-:W-:Y:S02]  /*4290*/  FMNMX.FTZ R2, R6, R7, !PT ;  /* 0x0000000706027209 */ /* 0x000fe40007810000 */
[----:B------:R-:W-:Y:S02]  /*42a0*/  FSEL R17, R70, -INF , P1 ;  /* 0xff80000046117808 */ /* 0x000fe40000800000 */
[----:B------:R-:W-:-:S02]  /*42b0*/  FMNMX.FTZ R3, R11, R16, !PT ;  /* 0x000000100b037209 */ /* 0x000fc40007810000 */
[----:B------:R-:W-:Y:S02]  /*42c0*/  FSEL R9, R69, -INF , P0 ;  /* 0xff80000045097808 */ /* 0x000fe40000000000 */
[----:B------:R-:W-:Y:S02]  /*42d0*/  ISETP.GT.AND P5, PT, R0, 0x10, PT ;  /* 0x000000100000780c */ /* 0x000fe40003fa4270 */
[----:B------:R-:W-:Y:S02]  /*42e0*/  FMNMX.FTZ R2, R8, R2, !PT ;  /* 0x0000000208027209 */ /* 0x000fe40007810000 */
[----:B------:R-:W-:Y:S02]  /*42f0*/  FSEL R18, R71, -INF , P0 ;  /* 0xff80000047127808 */ /* 0x000fe40000000000 */
[----:B------:R-:W-:Y:S02]  /*4300*/  FMNMX.FTZ R3, R17, R3, !PT ;  /* 0x0000000311037209 */ /* 0x000fe40007810000 */
[----:B------:R-:W-:-:S02]  /*4310*/  ISETP.GT.AND P2, PT, R0, 0x11, PT ;  /* 0x000000110000780c */ /* 0x000fc40003f44270 */
[----:B------:R-:W-:Y:S02]  /*4320*/  FSEL R10, R64, -INF , P5 ;  /* 0xff800000400a7808 */ /* 0x000fe40002800000 */
[----:B------:R-:W-:Y:S02]  /*4330*/  FMNMX.FTZ R2, R9, R2, !PT ;  /* 0x0000000209027209 */ /* 0x000fe40007810000 */
[----:B------:R-:W-:Y:S02]  /*4340*/  FSEL R21, R66, -INF , P5 ;  /* 0xff80000042157808 */ /* 0x000fe40002800000 */
[----:B------:R-:W-:Y:S02]  /*4350*/  FMNMX.FTZ R3, R18, R3, !PT ;  /* 0x0000000312037209 */ /* 0x000fe40007810000 */
[----:B------:R-:W-:Y:S02]  /*4360*/  ISETP.GT.AND P1, PT, R0, 0x18, PT ;  /* 0x000000180000780c */ /* 0x000fe40003f24270 */
[----:B------:R-:W-:-:S02]  /*4370*/  FSEL R12, R65, -INF , P2 ;  /* 0xff800000410c7808 */ /* 0x000fc40001000000 */
[----:B------:R-:W-:Y:S02]  /*4380*/  FMNMX.FTZ R2, R10, R2, !PT ;  /* 0x000000020a027209 */ /* 0x000fe40007810000 */
        /* <DEDUP_REMOVED lines=8> */
[----:B------:R-:W-:Y:S02]  /*4410*/  ISETP.GT.AND P5, PT, R0, 0x20, PT ;  /* 0x000000200000780c */ /* 0x000fe40003fa4270 */
[----:B------:R-:W-:Y:S02]  /*4420*/  FMNMX.FTZ R2, R19, R2, !PT ;  /* 0x0000000213027209 */ /* 0x000fe40007810000 */
[----:B------:R-:W-:-:S02]  /*4430*/  FSEL R40, R63, -INF , P0 ;  /* 0xff8000003f287808 */ /* 0x000fc40000000000 */
[----:B------:R-:W-:Y:S02]  /*4440*/  FMNMX.FTZ R3, R23, R3, !PT ;  /* 0x0000000317037209 */ /* 0x000fe40007810000 */
[----:B------:R-:W-:Y:S02]  /*4450*/  ISETP.GT.AND P2, PT, R0, 0x21, PT ;  /* 0x000000210000780c */ /* 0x000fe40003f44270 */
[----:B------:R-:W-:Y:S02]  /*4460*/  FSEL R114, R56, -INF , P5 ;  /* 0xff80000038727808 */ /* 0x000fe40002800000 */
[----:B------:R-:W-:Y:S02]  /*4470*/  FMNMX.FTZ R2, R20, R2, !PT ;  /* 0x0000000214027209 */ /* 0x000fe40007810000 */
[----:B------:R-:W-:Y:S02]  /*4480*/  FSEL R118, R58, -INF , P5 ;  /* 0xff8000003a767808 */ /* 0x000fe40002800000 */
[----:B------:R-:W-:-:S02]  /*4490*/  FMNMX.FTZ R3, R40, R3, !PT ;  /* 0x0000000328037209 */ /* 0x000fc40007810000 */
[----:B------:R-:W-:Y:S02]  /*44a0*/  ISETP.GT.AND P1, PT, R0, 0x28, PT ;  /* 0x000000280000780c */ /* 0x000fe40003f24270 */
[----:B------:R-:W-:Y:S02]  /*44b0*/  FSEL R113, R57, -INF , P2 ;  /* 0xff80000039717808 */ /* 0x000fe40001000000 */
        /* <DEDUP_REMOVED lines=8> */
[----:B------:R-:W-:Y:S02]  /*4540*/  FSEL R71, R53, -INF , P0 ;  /* 0xff80000035477808 */ /* 0x000fe40000000000 */
[----:B------:R-:W-:-:S02]  /*4550*/  ISETP.GT.AND P1, PT, R0, 0x30, PT ;  /* 0x000000300000780c */ /* 0x000fc40003f24270 */
        /* <DEDUP_REMOVED lines=39> */
[----:B------:R-:W-:Y:S02]  /*47d0*/  FSEL R127, R73, -INF , P0 ;  /* 0xff800000497f7808 */ /* 0x000fe40000000000 */
[----:B------:R-:W-:Y:S02]  /*47e0*/  ISETP.GT.AND P1, PT, R0, 0x50, PT ;  /* 0x000000500000780c */ /* 0x000fe40003f24270 */
[----:B------:R-:W-:-:S02]  /*47f0*/  FMNMX.FTZ R2, R136, R2, !PT ;  /* 0x0000000288027209 */ /* 0x000fc40007810000 */
[----:B------:R-:W-:Y:S02]  /*4800*/  ISETP.GT.AND P0, PT, R0, 0x51, PT ;  /* 0x000000510000780c */ /* 0x000fe40003f04270 */
[----:B------:R-:W-:Y:S02]  /*4810*/  FMNMX.FTZ R3, R139, R3, !PT ;  /* 0x000000038b037209 */ /* 0x000fe40007810000 */
[----:B------:R-:W-:Y:S02]  /*4820*/  FSEL R151, R24, -INF , P1 ;  /* 0xff80000018977808 */ /* 0x000fe40000800000 */
[----:B------:R-:W-:Y:S02]  /*4830*/  FMNMX.FTZ R2, R127, R2, !PT ;  /* 0x000000027f027209 */ /* 0x000fe40007810000 */
[----:B------:R-:W-:Y:S02]  /*4840*/  FSEL R155, R26, -INF , P1 ;  /* 0xff8000001a9b7808 */ /* 0x000fe40000800000 */
[----:B------:R-:W-:-:S02]  /*4850*/  FSEL R153, R27, -INF , P0 ;  /* 0xff8000001b997808 */ /* 0x000fc40000000000 */
[----:B------:R-:W-:Y:S02]  /*4860*/  FSEL R148, R25, -INF , P0 ;  /* 0xff80000019947808 */ /* 0x000fe40000000000 */
[----:B------:R-:W-:Y:S02]  /*4870*/  FMNMX.FTZ R3, R142, R3, !PT ;  /* 0x000000038e037209 */ /* 0x000fe40007810000 */
[----:B------:R-:W-:Y:S02]  /*4880*/  ISETP.GT.AND P0, PT, R0, 0x58, PT ;  /* 0x000000580000780c */ /* 0x000fe40003f04270 */
[----:B------:R-:W-:Y:S02]  /*4890*/  FMNMX.FTZ R2, R151, R2, !PT ;  /* 0x0000000297027209 */ /* 0x000fe40007810000 */
[----:B------:R-:W-:Y:S02]  /*48a0*/  FMNMX.FTZ R3, R155, R3, !PT ;  /* 0x000000039b037209 */ /* 0x000fe40007810000 */
[----:B------:R-:W-:-:S02]  /*48b0*/  FSEL R149, R30, -INF , P0 ;  /* 0xff8000001e957808 */ /* 0x000fc40000000000 */
[----:B------:R-:W-:Y:S02]  /*48c0*/  FSEL R145, R28, -INF , P0 ;  /* 0xff8000001c917808 */ /* 0x000fe40000000000 */
[C---:B------:R-:W-:Y:S02]  /*48d0*/  ISETP.GT.AND P6, PT, R0.reuse, 0x59, PT ;  /* 0x000000590000780c */ /* 0x040fe40003fc4270 */
[C---:B------:R-:W-:Y:S02]  /*48e0*/  ISETP.GT.AND P5, PT, R0.reuse, 0x60, PT ;  /* 0x000000600000780c */ /* 0x040fe40003fa4270 */
[C---:B------:R-:W-:Y:S02]  /*48f0*/  ISETP.GT.AND P2, PT, R0.reuse, 0x61, PT ;  /* 0x000000610000780c */ /* 0x040fe40003f44270 */
[C---:B------:R-:W-:Y:S02]  /*4900*/  ISETP.GT.AND P1, PT, R0.reuse, 0x68, PT ;  /* 0x000000680000780c */ /* 0x040fe40003f24270 */
[----:B------:R-:W-:-:S02]  /*4910*/  ISETP.GT.AND P0, PT, R0, 0x69, PT ;  /* 0x000000690000780c */ /* 0x000fc40003f04270 */
[----:B------:R-:W-:Y:S02]  /*4920*/  FMNMX.FTZ R0, R148, R2, !PT ;  /* 0x0000000294007209 */ /* 0x000fe40007810000 */
[----:B------:R-:W-:Y:S02]  /*4930*/  FMNMX.FTZ R2, R153, R3, !PT ;  /* 0x0000000399027209 */ /* 0x000fe40007810000 */
[----:B------:R-:W-:Y:S02]  /*4940*/  FSEL R146, R31, -INF , P6 ;  /* 0xff8000001f927808 */ /* 0x000fe40003000000 */
[----:B------:R-:W-:Y:S02]  /*4950*/  FSEL R144, R29, -INF , P6 ;  /* 0xff8000001d907808 */ /* 0x000fe40003000000 */
[----:B------:R-:W-:Y:S02]  /*4960*/  FMNMX.FTZ R0, R145, R0, !PT ;  /* 0x0000000091007209 */ /* 0x000fe40007810000 */
[----:B------:R-:W-:-:S02]  /*4970*/  FMNMX.FTZ R2, R149, R2, !PT ;  /* 0x0000000295027209 */ /* 0x000fc40007810000 */
[----:B------:R-:W-:Y:S02]  /*4980*/  FSEL R157, R46, -INF , P5 ;  /* 0xff8000002e9d7808 */ /* 0x000fe40002800000 */
[----:B------:R-:W-:Y:S02]  /*4990*/  FSEL R154, R44, -INF , P5 ;  /* 0xff8000002c9a7808 */ /* 0x000fe40002800000 */
[----:B------:R-:W-:Y:S02]  /*49a0*/  FMNMX.FTZ R0, R144, R0, !PT ;  /* 0x0000000090007209 */ /* 0x000fe40007810000 */
[----:B------:R-:W-:Y:S02]  /*49b0*/  FMNMX.FTZ R2, R146, R2, !PT ;  /* 0x0000000292027209 */ /* 0x000fe40007810000 */
[----:B------:R-:W-:Y:S02]  /*49c0*/  FSEL R156, R47, -INF , P2 ;  /* 0xff8000002f9c7808 */ /* 0x000fe40001000000 */
[----:B------:R-:W-:-:S02]  /*49d0*/  FSEL R152, R45, -INF , P2 ;  /* 0xff8000002d987808 */ /* 0x000fc40001000000 */
        /* <DEDUP_REMOVED lines=10> */
[----:B----4-:R-:W-:Y:S02]  /*4a80*/  FMNMX.FTZ R4, R147, R0, !PT ;  /* 0x0000000093047209 */ /* 0x010fe40007810000 */
[----:B------:R-:W-:Y:S01]  /*4a90*/  FMNMX.FTZ R5, R158, R2, !PT ;  /* 0x000000029e057209 */ /* 0x000fe20007810000 */
[----:B------:R-:W-:Y:S05]  /*4aa0*/  BRA.DIV ~URZ, `(.L_x_199) ;  /* 0x000096627f007947 */ /* 0x000fea000b800000 */
[----:B------:R1:W2:Y:S02]  /*4ab0*/  SHFL.BFLY PT, R0, R4, 0x2, 0x1f ;  /* 0x0c401f0004007f89 */ /* 0x0002a400000e0000 */
.L_x_287:
[----:B-12---:R-:W-:Y:S01]  /*4ac0*/  FMNMX.FTZ R4, R4, R0, !PT ;  /* 0x0000000004047209 */ /* 0x006fe20007810000 */
[----:B------:R-:W-:Y:S05]  /*4ad0*/  BRA.DIV ~URZ, `(.L_x_200) ;  /* 0x000096827f007947 */ /* 0x000fea000b800000 */
[----:B------:R-:W1:Y:S04]  /*4ae0*/  SHFL.BFLY PT, R0, R5, 0x2, 0x1f ;  /* 0x0c401f0005007f89 */ /* 0x000e6800000e0000 */
[----:B------:R-:W2:Y:S01]  /*4af0*/  SHFL.BFLY PT, R2, R4, 0x1, 0x1f ;  /* 0x0c201f0004027f89 */ /* 0x000ea200000e0000 */
[----:B-1----:R-:W-:-:S02]  /*4b00*/  FMNMX.FTZ R5, R5, R0, !PT ;  /* 0x0000000005057209 */ /* 0x002fc40007810000 */
[----:B--2---:R-:W-:-:S03]  /*4b10*/  FMNMX.FTZ R70, R4, R2, !PT ;  /* 0x0000000204467209 */ /* 0x004fc60007810000 */
[----:B------:R1:W2:Y:S04]  /*4b20*/  SHFL.BFLY PT, R3, R5, 0x1, 0x1f ;  /* 0x0c201f0005037f89 */ /* 0x0002a800000e0000 */
.L_x_288:
[C---:B------:R-:W-:Y:S01]  /*4b30*/  FMUL.FTZ R2, R70.reuse, c[0x0][0x2d0] ;  /* 0x0000b40046027a20 */ /* 0x040fe20000410000 */
[----:B------:R-:W-:Y:S01]  /*4b40*/  FSETP.NEU.FTZ.AND P0, PT, R70, -INF , PT ;  /* 0xff8000004600780b */ /* 0x000fe20003f1d000 */
[----:B------:R-:W-:Y:S01]  /*4b50*/  WARPSYNC 0xffffffff ;  /* 0xffffffff00007948 */ /* 0x000fe20003800000 */
[----:B--2---:R-:W-:Y:S01]  /*4b60*/  FMNMX.FTZ R69, R3, R5, !PT ;  /* 0x0000000503457209 */ /* 0x004fe20007810000 */
[----:B------:R-:W-:Y:S01]  /*4b70*/  LDSM.16.MT88.4 R28, [R192+0x800] ;  /* 0x00080000c01c783b */ /* 0x000fe20000004200 */
[----:B------:R-:W-:Y:S02]  /*4b80*/  FSEL R2, R2, RZ, P0 ;  /* 0x000000ff02027208 */ /* 0x000fe40000000000 */
[----:B------:R-:W-:Y:S01]  /*4b90*/  FSETP.NEU.FTZ.AND P0, PT, R69, -INF , PT ;  /* 0xff8000004500780b */ /* 0x000fe20003f1d000 */
[----:B------:R-:W-:Y:S01]  /*4ba0*/  LDSM.16.MT88.4 R44, [R191] ;  /* 0x00000000bf2c783b */ /* 0x000fe20000004200 */
[----:B------:R-:W-:Y:S01]  /*4bb0*/  IADD3 R214, R214, -0x2, RZ ;  /* 0xfffffffed6d67810 */ /* 0x000fe20007ffe0ff */
[----:B------:R-:W-:-:S02]  /*4bc0*/  FFMA.FTZ R0, R6, c[0x0][0x2d0], -R2 ;  /* 0x0000b40006007a23 */ /* 0x000fc40000010802 */
[--C-:B------:R-:W-:Y:S01]  /*4bd0*/  FFMA.FTZ R3, R10, c[0x0][0x2d0], -R2.reuse ;  /* 0x0000b4000a037a23 */ /* 0x100fe20000010802 */
[----:B------:R-:W-:Y:S01]  /*4be0*/  LDSM.16.MT88.4 R32, [R190+0x800] ;  /* 0x00080000be20783b */ /* 0x000fe20000004200 */
[----:B------:R2:W-:Y:S03]  /*4bf0*/  MUFU.EX2 R59, R0 ;  /* 0x00000000003b7308 */ /* 0x0005e60000000800 */
[----:B------:R-:W-:Y:S04]  /*4c00*/  LDSM.16.MT88.4 R48, [R191+0x800] ;  /* 0x00080000bf30783b */ /* 0x000fe80000004200 */
[----:B------:R-:W-:Y:S01]  /*4c10*/  LDSM.16.MT88.4 R52, [R190+0x3800] ;  /* 0x00380000be34783b */ /* 0x000fe20000004200 */
[----:B------:R3:W-:Y:S01]  /*4c20*/  MUFU.EX2 R200, R3 ;  /* 0x0000000300c87308 */ /* 0x0007e20000000800 */
[----:B--2---:R-:W-:-:S02]  /*4c30*/  FFMA.FTZ R0, R7, c[0x0][0x2d0], -R2 ;  /* 0x0000b40007007a23 */ /* 0x004fc40000010802 */
[----:B-1----:R-:W1:Y:S05]  /*4c40*/  LDSM.16.MT88.4 R4, [R192] ;  /* 0x00000000c004783b */ /* 0x002e6a0000004200 */
[----:B------:R2:W4:Y:S01]  /*4c50*/  MUFU.EX2 R57, R0 ;  /* 0x0000000000397308 */ /* 0x0005220000000800 */
[--C-:B---3--:R-:W-:Y:S02]  /*4c60*/  FFMA.FTZ R3, R12, c[0x0][0x2d0], -R2.reuse ;  /* 0x0000b4000c037a23 */ /* 0x108fe40000010802 */
[----:B------:R-:W3:Y:S05]  /*4c70*/  LDSM.16.MT88.4 R12, [R190] ;  /* 0x00000000be0c783b */ /* 0x000eea0000004200 */
[----:B------:R-:W-:Y:S01]  /*4c80*/  MUFU.EX2 R225, R3 ;  /* 0x0000000300e17308 */ /* 0x000fe20000000800 */
[----:B--2---:R-:W-:Y:S01]  /*4c90*/  FFMA.FTZ R0, R8, c[0x0][0x2d0], -R2 ;  /* 0x0000b40008007a23 */ /* 0x004fe20000010802 */
[----:B----4-:R-:W-:-:S06]  /*4ca0*/  F2FP.PACK_AB R8, R57, R59 ;  /* 0x0000003b3908723e */ /* 0x010fcc00000000ff */
[----:B------:R2:W-:Y:S02]  /*4cb0*/  MUFU.EX2 R68, R0 ;  /* 0x0000000000447308 */ /* 0x0005e40000000800 */
[----:B--2---:R-:W-:-:S06]  /*4cc0*/  FFMA.FTZ R0, R9, c[0x0][0x2d0], -R2 ;  /* 0x0000b40009007a23 */ /* 0x004fcc0000010802 */
[----:B------:R2:W4:Y:S02]  /*4cd0*/  MUFU.EX2 R163, R0 ;  /* 0x0000000000a37308 */ /* 0x0005240000000800 */
[----:B--2---:R-:W-:Y:S01]  /*4ce0*/  FMUL.FTZ R0, R69, c[0x0][0x2d0] ;  /* 0x0000b40045007a20 */ /* 0x004fe20000410000 */
[----:B----4-:R-:W-:-:S04]  /*4cf0*/  F2FP.PACK_AB R10, R163, R68 ;  /* 0x00000044a30a723e */ /* 0x010fc800000000ff */
[----:B------:R-:W-:Y:S02]  /*4d00*/  FSEL R0, R0, RZ, P0 ;  /* 0x000000ff00007208 */ /* 0x000fe40000000000 */
[----:B------:R-:W-:-:S03]  /*4d10*/  ISETP.GE.AND P0, PT, R214, R239, PT ;  /* 0x000000efd600720c */ /* 0x000fc60003f06270 */
[----:B------:R-:W-:-:S04]  /*4d20*/  FFMA.FTZ R3, R11, c[0x0][0x2d0], -R0 ;  /* 0x0000b4000b037a23 */ /* 0x000fc80000010800 */
[----:B------:R2:W-:Y:S02]  /*4d30*/  MUFU.EX2 R58, R3 ;  /* 0x00000003003a7308 */ /* 0x0005e40000000800 */
[----:B--2---:R-:W-:-:S06]  /*4d40*/  FFMA.FTZ R3, R16, c[0x0][0x2d0], -R0 ;  /* 0x0000b40010037a23 */ /* 0x004fcc0000010800 */
[----:B------:R2:W4:Y:S02]  /*4d50*/  MUFU.EX2 R56, R3 ;  /* 0x0000000300387308 */ /* 0x0005240000000800 */
[----:B--2---:R-:W-:Y:S01]  /*4d60*/  FFMA.FTZ R3, R17, c[0x0][0x2d0], -R0 ;  /* 0x0000b40011037a23 */ /* 0x004fe20000010800 */
[----:B----4-:R-:W-:Y:S01]  /*4d70*/  F2FP.PACK_AB R9, R56, R58 ;  /* 0x0000003a3809723e */ /* 0x010fe200000000ff */
[----:B------:R-:W-:-:S04]  /*4d80*/  FADD.FTZ R143, R58, R56 ;  /* 0x000000383a8f7221 */ /* 0x000fc80000010000 */
[----:B------:R2:W-:Y:S02]  /*4d90*/  MUFU.EX2 R161, R3 ;  /* 0x0000000300a17308 */ /* 0x0005e40000000800 */
[----:B--2---:R-:W-:-:S06]  /*4da0*/  FFMA.FTZ R3, R18, c[0x0][0x2d0], -R0 ;  /* 0x0000b40012037a23 */ /* 0x004fcc0000010800 */
[----:B------:R2:W4:Y:S02]  /*4db0*/  MUFU.EX2 R162, R3 ;  /* 0x0000000300a27308 */ /* 0x0005240000000800 */
[----:B--2---:R-:W-:Y:S01]  /*4dc0*/  FFMA.FTZ R3, R19, c[0x0][0x2d0], -R2 ;  /* 0x0000b40013037a23 */ /* 0x004fe20000010802 */
[----:B----4-:R-:W-:-:S05]  /*4dd0*/  F2FP.PACK_AB R11, R162, R161 ;  /* 0x000000a1a20b723e */ /* 0x010fca00000000ff */
[----:B------:R2:W-:Y:S02]  /*4de0*/  MUFU.EX2 R223, R3 ;  /* 0x0000000300df7308 */ /* 0x0005e40000000800 */
[C---:B-1----:R-:W-:Y:S08]  /*4df0*/  HMMA.16816.F32 R16, R8.reuse, R6, RZ ;  /* 0x000000060810723c */ /* 0x042ff000000018ff */
[----:B---3--:R-:W-:Y:S01]  /*4e00*/  HMMA.16816.F32 R36, R8, R12, RZ ;  /* 0x0000000c0824723c */ /* 0x008fe200000018ff */
[----:B--2---:R-:W-:-:S04]  /*4e10*/  FFMA.FTZ R3, R20, c[0x0][0x2d0], -R2 ;  /* 0x0000b40014037a23 */ /* 0x004fc80000010802 */
[----:B------:R1:W2:Y:S03]  /*4e20*/  MUFU.EX2 R226, R3 ;  /* 0x0000000300e27308 */ /* 0x0002a60000000800 */
[C---:B------:R-:W-:Y:S08]  /*4e30*/  HMMA.16816.F32 R24, R8.reuse, R14, RZ ;  /* 0x0000000e0818723c */ /* 0x040ff000000018ff */
[----:B------:R-:W-:Y:S01]  /*4e40*/  HMMA.16816.F32 R12, R8, R44, RZ ;  /* 0x0000002c080c723c */ /* 0x000fe200000018ff */
[----:B-1----:R-:W-:Y:S01]  /*4e50*/  FFMA.FTZ R3, R21, c[0x0][0x2d0], -R0 ;  /* 0x0000b40015037a23 */ /* 0x002fe20000010800 */
[----:B--2---:R-:W-:-:S03]  /*4e60*/  F2FP.PACK_AB R6, R226, R223 ;  /* 0x000000dfe206723e */ /* 0x004fc600000000ff */
[----:B------:R1:W-:Y:S02]  /*4e70*/  MUFU.EX2 R221, R3 ;  /* 0x0000000300dd7308 */ /* 0x0003e40000000800 */
[----:B-1----:R-:W-:-:S06]  /*4e80*/  FFMA.FTZ R3, R22, c[0x0][0x2d0], -R0 ;  /* 0x0000b40016037a23 */ /* 0x002fcc0000010800 */
[----:B------:R1:W2:Y:S02]  /*4e90*/  MUFU.EX2 R220, R3 ;  /* 0x0000000300dc7308 */ /* 0x0002a40000000800 */
[----:B-1----:R-:W-:Y:S02]  /*4ea0*/  FFMA.FTZ R3, R23, c[0x0][0x2d0], -R0 ;  /* 0x0000b40017037a23 */ /* 0x002fe40000010800 */
[----:B------:R-:W-:Y:S04]  /*4eb0*/  HMMA.16816.F32 R20, R8, R4, RZ ;  /* 0x000000040814723c */ /* 0x000fe800000018ff */
[----:B------:R1:W-:Y:S03]  /*4ec0*/  MUFU.EX2 R224, R3 ;  /* 0x0000000300e07308 */ /* 0x0003e60000000800 */
[----:B------:R-:W-:-:S02]  /*4ed0*/  F2FP.PACK_AB R4, R225, R200 ;  /* 0x000000c8e104723e */ /* 0x000fc400000000ff */
[----:B--2---:R-:W-:Y:S01]  /*4ee0*/  F2FP.PACK_AB R5, R220, R221 ;  /* 0x000000dddc05723e */ /* 0x004fe200000000ff */
[----:B-1----:R-:W-:Y:S02]  /*4ef0*/  FFMA.FTZ R3, R40, c[0x0][0x2d0], -R0 ;  /* 0x0000b40028037a23 */ /* 0x002fe40000010800 */
[----:B------:R-:W1:Y:S02]  /*4f00*/  LDSM.16.MT88.4 R40, [R195] ;  /* 0x00000000c328783b */ /* 0x000e640000004200 */
[----:B------:R-:W2:Y:S02]  /*4f10*/  MUFU.EX2 R222, R3 ;  /* 0x0000000300de7308 */ /* 0x000ea40000000800 */
[----:B--2---:R-:W-:Y:S01]  /*4f20*/  F2FP.PACK_AB R7, R222, R224 ;  /* 0x000000e0de07723e */ /* 0x004fe200000000ff */
[----:B------:R-:W-:-:S04]  /*4f30*/  FADD.FTZ R3, R59, R57 ;  /* 0x000000393b037221 */ /* 0x000fc80000010000 */
[----:B------:R-:W-:-:S03]  /*4f40*/  FADD.FTZ R68, R68, R3 ;  /* 0x0000000344447221 */ /* 0x000fc60000010000 */
[----:B------:R-:W-:Y:S01]  /*4f50*/  HMMA.16816.F32 R100, R4, R28, R20 ;  /* 0x0000001c0464723c */ /* 0x000fe20000001814 */
[----:B------:R-:W-:-:S04]  /*4f60*/  FFMA.FTZ R3, R114, c[0x0][0x2d0], -R2 ;  /* 0x0000b40072037a23 */ /* 0x000fc80000010802 */
[----:B------:R2:W-:Y:S03]  /*4f70*/  MUFU.EX2 R160, R3 ;  /* 0x0000000300a07308 */ /* 0x0005e60000000800 */
[C---:B------:R-:W-:Y:S01]  /*4f80*/  HMMA.16816.F32 R88, R4.reuse, R30, R16 ;  /* 0x0000001e0458723c */ /* 0x040fe20000001810 */
[----:B------:R-:W3:Y:S07]  /*4f90*/  LDSM.16.MT88.4 R28, [R193+0x800] ;  /* 0x00080000c11c783b */ /* 0x000eee0000004200 */
[----:B------:R-:W-:Y:S01]  /*4fa0*/  HMMA.16816.F32 R108, R4, R32, R36 ;  /* 0x00000020046c723c */ /* 0x000fe20000001824 */
[----:B------:R-:W-:Y:S01]  /*4fb0*/  LDSM.16.MT88.4 R36, [R192+0x3800] ;  /* 0x00380000c024783b */ /* 0x000fe20000004200 */
[----:B--2---:R-:W-:-:S06]  /*4fc0*/  FFMA.FTZ R3, R113, c[0x0][0x2d0], -R2 ;  /* 0x0000b40071037a23 */ /* 0x004fcc0000010802 */
[----:B------:R-:W-:Y:S01]  /*4fd0*/  HMMA.16816.F32 R92, R4, R34, R24 ;  /* 0x00000022045c723c */ /* 0x000fe20000001818 */
[----:B------:R-:W2:Y:S01]  /*4fe0*/  LDSM.16.MT88.4 R32, [R190+0x4000] ;  /* 0x00400000be20783b */ /* 0x000ea20000004200 */
[----:B------:R4:W5:Y:S06]  /*4ff0*/  MUFU.EX2 R210, R3 ;  /* 0x0000000300d27308 */ /* 0x00096c0000000800 */
[----:B-1----:R-:W-:Y:S08]  /*5000*/  HMMA.16816.F32 R20, R8, R40, RZ ;  /* 0x000000280814723c */ /* 0x002ff000000018ff */
[----:B------:R-:W-:Y:S01]  /*5010*/  HMMA.16816.F32 R96, R4, R48, R12 ;  /* 0x000000300460723c */ /* 0x000fe2000000180c */
[----:B----4-:R-:W-:-:S04]  /*5020*/  FFMA.FTZ R3, R112, c[0x0][0x2d0], -R2 ;  /* 0x0000b40070037a23 */ /* 0x010fc80000010802 */
[----:B------:R1:W-:Y:S03]  /*5030*/  MUFU.EX2 R211, R3 ;  /* 0x0000000300d37308 */ /* 0x0003e60000000800 */
[----:B------:R-:W-:Y:S08]  /*5040*/  HMMA.16816.F32 R12, R8, R52, RZ ;  /* 0x00000034080c723c */ /* 0x000ff000000018ff */
[----:B---3--:R-:W-:Y:S01]  /*5050*/  HMMA.16816.F32 R84, R4, R28, R20 ;  /* 0x0000001c0454723c */ /* 0x008fe20000001814 */
[----:B------:R-:W3:Y:S01]  /*5060*/  LDSM.16.MT88.4 R20, [R192+0x4000] ;  /* 0x00400000c014783b */ /* 0x000ee20000004200 */
[----:B-1----:R-:W-:-:S06]  /*5070*/  FFMA.FTZ R3, R71, c[0x0][0x2d0], -R2 ;  /* 0x0000b40047037a23 */ /* 0x002fcc0000010802 */
[C---:B------:R-:W-:Y:S01]  /*5080*/  HMMA.16816.F32 R16, R8.reuse, R42, RZ ;  /* 0x0000002a0810723c */ /* 0x040fe200000018ff */
[----:B------:R1:W4:Y:S07]  /*5090*/  MUFU.EX2 R219, R3 ;  /* 0x0000000300db7308 */ /* 0x00032e0000000800 */
[----:B------:R-:W-:Y:S08]  /*50a0*/  HMMA.16816.F32 R24, R8, R46, RZ ;  /* 0x0000002e0818723c */ /* 0x000ff000000018ff */
[----:B--2---:R-:W-:Y:S01]  /*50b0*/  HMMA.16816.F32 R104, R4, R32, R12 ;  /* 0x000000200468723c */ /* 0x004fe2000000180c */
[----:B-1----:R-:W-:-:S04]  /*50c0*/  FFMA.FTZ R3, R118, c[0x0][0x2d0], -R0 ;  /* 0x0000b40076037a23 */ /* 0x002fc80000010800 */
[----:B------:R1:W-:Y:S03]  /*50d0*/  MUFU.EX2 R208, R3 ;  /* 0x0000000300d07308 */ /* 0x0003e60000000800 */
[----:B------:R-:W-:Y:S08]  /*50e0*/  HMMA.16816.F32 R12, R8, R36, RZ ;  /* 0x00000024080c723c */ /* 0x000ff000000018ff */
[----:B------:R-:W-:Y:S01]  /*50f0*/  HMMA.16816.F32 R76, R4, R30, R16 ;  /* 0x0000001e044c723c */ /* 0x000fe20000001810 */
[----:B-1----:R-:W-:-:S07]  /*5100*/  FFMA.FTZ R3, R117, c[0x0][0x2d0], -R0 ;  /* 0x0000b40075037a23 */ /* 0x002fce0000010800 */
[----:B------:R-:W-:Y:S01]  /*5110*/  HMMA.16816.F32 R80, R4, R50, R24 ;  /* 0x000000320450723c */ /* 0x000fe20000001818 */
[----:B------:R-:W1:Y:S01]  /*5120*/  LDSM.16.MT88.4 R24, [R191+0x3800] ;  /* 0x00380000bf18783b */ /* 0x000e620000004200 */
[----:B------:R2:W1:Y:S06]  /*5130*/  MUFU.EX2 R209, R3 ;  /* 0x0000000300d17308 */ /* 0x00046c0000000800 */
[----:B------:R-:W-:Y:S08]  /*5140*/  HMMA.16816.F32 R16, R8, R54, RZ ;  /* 0x000000360810723c */ /* 0x000ff000000018ff */
[----:B---3--:R-:W-:Y:S01]  /*5150*/  HMMA.16816.F32 R64, R4, R20, R12 ;  /* 0x000000140440723c */ /* 0x008fe2000000180c */
[----:B--2---:R-:W-:-:S04]  /*5160*/  FFMA.FTZ R3, R116, c[0x0][0x2d0], -R0 ;  /* 0x0000b40074037a23 */ /* 0x004fc80000010800 */
[----:B------:R2:W-:Y:S03]  /*5170*/  MUFU.EX2 R217, R3 ;  /* 0x0000000300d97308 */ /* 0x0005e60000000800 */
[----:B------:R-:W-:Y:S08]  /*5180*/  HMMA.16816.F32 R12, R8, R38, RZ ;  /* 0x00000026080c723c */ /* 0x000ff000000018ff */
[----:B------:R-:W-:Y:S01]  /*5190*/  HMMA.16816.F32 R72, R4, R34, R16 ;  /* 0x000000220448723c */ /* 0x000fe20000001810 */
[----:B------:R-:W3:Y:S01]  /*51a0*/  LDSM.16.MT88.4 R16, [R191+0x4000] ;  /* 0x00400000bf10783b */ /* 0x000ee20000004200 */
[----:B--2---:R-:W-:-:S04]  /*51b0*/  FFMA.FTZ R3, R115, c[0x0][0x2d0], -R0 ;  /* 0x0000b40073037a23 */ /* 0x004fc80000010800 */
[----:B------:R2:W2:Y:S10]  /*51c0*/  MUFU.EX2 R228, R3 ;  /* 0x0000000300e47308 */ /* 0x0004b40000000800 */
[----:B------:R-:W-:Y:S08]  /*51d0*/  HMMA.16816.F32 R60, R4, R22, R12 ;  /* 0x00000016043c723c */ /* 0x000ff0000000180c */
[----:B-1----:R-:W-:Y:S01]  /*51e0*/  HMMA.16816.F32 R12, R8, R24, RZ ;  /* 0x00000018080c723c */ /* 0x002fe200000018ff */
[----:B--2---:R-:W-:-:S04]  /*51f0*/  FFMA.FTZ R3, R122, c[0x0][0x2d0], -R2 ;  /* 0x0000b4007a037a23 */ /* 0x004fc80000010802 */
[----:B------:R1:W-:Y:S02]  /*5200*/  MUFU.EX2 R122, R3 ;  /* 0x00000003007a7308 */ /* 0x0003e40000000800 */
[--C-:B-1----:R-:W-:Y:S11]  /*5210*/  FFMA.FTZ R3, R121, c[0x0][0x2d0], -R2.reuse ;  /* 0x0000b40079037a23 */ /* 0x102ff60000010802 */
[----:B------:R-:W-:Y:S06]  /*5220*/  @!UPT UIADD3 URZ, URZ, URZ, URZ ;  /* 0x0000003f3f3ff290 */ /* 0x000fec000fffe03f */
[----:B---3--:R-:W-:Y:S01]  /*5230*/  HMMA.16816.F32 R56, R4, R16, R12 ;  /* 0x000000100438723c */ /* 0x008fe2000000180c */
[----:B------:R1:W-:Y:S07]  /*5240*/  MUFU.EX2 R121, R3 ;  /* 0x0000000300797308 */ /* 0x0003ee0000000800 */
[----:B------:R-:W-:Y:S01]  /*5250*/  HMMA.16816.F32 R12, R8, R26, RZ ;  /* 0x0000001a080c723c */ /* 0x000fe200000018ff */
[----:B-1----:R-:W-:-:S04]  /*5260*/  FFMA.FTZ R3, R120, c[0x0][0x2d0], -R2 ;  /* 0x0000b40078037a23 */ /* 0x002fc80000010802 */
[----:B------:R1:W-:Y:S11]  /*5270*/  MUFU.EX2 R216, R3 ;  /* 0x0000000300d87308 */ /* 0x0003f60000000800 */
[----:B------:R-:W-:Y:S08]  /*5280*/  @!UPT UIADD3 URZ, URZ, URZ, URZ ;  /* 0x0000003f3f3ff290 */ /* 0x000ff0000fffe03f */
[----:B------:R-:W-:Y:S01]  /*5290*/  HMMA.16816.F32 R52, R4, R18, R12 ;  /* 0x000000120434723c */ /* 0x000fe2000000180c */
[----:B------:R-:W2:Y:S01]  /*52a0*/  LDSM.16.MT88.4 R12, [R193+0x3800] ;  /* 0x00380000c10c783b */ /* 0x000ea20000004200 */
[----:B-1----:R-:W-:-:S04]  /*52b0*/  FFMA.FTZ R3, R119, c[0x0][0x2d0], -R2 ;  /* 0x0000b40077037a23 */ /* 0x002fc80000010802 */
[----:B------:R1:W3:Y:S02]  /*52c0*/  MUFU.EX2 R218, R3 ;  /* 0x0000000300da7308 */ /* 0x0002e40000000800 */
[----:B-1----:R-:W-:-:S06]  /*52d0*/  FFMA.FTZ R3, R126, c[0x0][0x2d0], -R0 ;  /* 0x0000b4007e037a23 */ /* 0x002fcc0000010800 */
[----:B------:R1:W-:Y:S01]  /*52e0*/  MUFU.EX2 R215, R3 ;  /* 0x0000000300d77308 */ /* 0x0003e20000000800 */
[----:B--2---:R-:W-:Y:S01]  /*52f0*/  HMMA.16816.F32 R16, R8, R12, RZ ;  /* 0x0000000c0810723c */ /* 0x004fe200000018ff */
[----:B-1----:R-:W-:-:S07]  /*5300*/  FFMA.FTZ R3, R125, c[0x0][0x2d0], -R0 ;  /* 0x0000b4007d037a23 */ /* 0x002fce0000010800 */
[----:B------:R-:W-:Y:S01]  /*5310*/  HMMA.16816.F32 R8, R8, R14, RZ ;  /* 0x0000000e0808723c */ /* 0x000fe200000018ff */
[----:B------:R-:W1:Y:S01]  /*5320*/  LDSM.16.MT88.4 R12, [R193+0x4000] ;  /* 0x00400000c10c783b */ /* 0x000e620000004200 */
[----:B------:R2:W-:Y:S02]  /*5330*/  MUFU.EX2 R212, R3 ;  /* 0x0000000300d47308 */ /* 0x0005e40000000800 */
[----:B--2---:R-:W-:-:S06]  /*5340*/  FFMA.FTZ R3, R124, c[0x0][0x2d0], -R0 ;  /* 0x0000b4007c037a23 */ /* 0x004fcc0000010800 */
[----:B------:R2:W-:Y:S02]  /*5350*/  MUFU.EX2 R213, R3 ;  /* 0x0000000300d57308 */ /* 0x0005e40000000800 */
[----:B--2---:R-:W-:-:S04]  /*5360*/  FFMA.FTZ R3, R123, c[0x0][0x2d0], -R0 ;  /* 0x0000b4007b037a23 */ /* 0x004fc80000010800 */
[C---:B-1----:R-:W-:Y:S02]  /*5370*/  HMMA.16816.F32 R48, R4.reuse, R12, R16 ;  /* 0x0000000c0430723c */ /* 0x042fe40000001810 */
[----:B------:R1:W2:Y:S06]  /*5380*/  MUFU.EX2 R227, R3 ;  /* 0x0000000300e37308 */ /* 0x0002ac0000000800 */
[----:B------:R-:W-:Y:S01]  /*5390*/  HMMA.16816.F32 R12, R4, R14, R8 ;  /* 0x0000000e040c723c */ /* 0x000fe20000001808 */
[----:B------:R-:W2:Y:S06]  /*53a0*/  LDSM.16.MT88.4 R8, [R190+0x1000] ;  /* 0x00100000be08783b */ /* 0x000eac0000004200 */
[----:B-----5:R-:W-:-:S02]  /*53b0*/  F2FP.PACK_AB R4, R210, R160 ;  /* 0x000000a0d204723e */ /* 0x020fc400000000ff */
[----:B----4-:R-:W-:Y:S01]  /*53c0*/  F2FP.PACK_AB R6, R219, R211 ;  /* 0x000000d3db06723e */ /* 0x010fe200000000ff */
[----:B-1----:R-:W-:Y:S01]  /*53d0*/  FFMA.FTZ R3, R138, c[0x0][0x2d0], -R2 ;  /* 0x0000b4008a037a23 */ /* 0x002fe20000010802 */
[----:B------:R-:W-:Y:S02]  /*53e0*/  F2FP.PACK_AB R5, R209, R208 ;  /* 0x000000d0d105723e */ /* 0x000fe400000000ff */
[----:B------:R-:W-:-:S07]  /*53f0*/  F2FP.PACK_AB R7, R228, R217 ;  /* 0x000000d9e407723e */ /* 0x000fce00000000ff */
[C---:B--2---:R-:W-:Y:S08]  /*5400*/  HMMA.16816.F32 R44, R4.reuse, R8, R108 ;  /* 0x00000008042c723c */ /* 0x044ff0000000186c */
        /* <DEDUP_REMOVED lines=23> */
[----:B------:R-:W-:Y:S01]  /*5580*/  FADD.FTZ R4, R163, R68 ;  /* 0x00000044a3047221 */ /* 0x000fe20000010000 */
[----:B---3--:R-:W-:Y:S01]  /*5590*/  F2FP.PACK_AB R6, R218, R216 ;  /* 0x000000d8da06723e */ /* 0x008fe200000000ff */
[----:B------:R-:W-:Y:S01]  /*55a0*/  FADD.FTZ R5, R161, R143 ;  /* 0x0000008fa1057221 */ /* 0x000fe20000010000 */
[----:B------:R-:W-:Y:S01]  /*55b0*/  F2FP.PACK_AB R7, R227, R213 ;  /* 0x000000d5e307723e */ /* 0x000fe200000000ff */
[----:B------:R-:W-:Y:S01]  /*55c0*/  FADD.FTZ R68, R200, R4 ;  /* 0x00000004c8447221 */ /* 0x000fe20000010000 */
[----:B------:R-:W-:Y:S01]  /*55d0*/  F2FP.PACK_AB R4, R121, R122 ;  /* 0x0000007a7904723e */ /* 0x000fe200000000ff */
[----:B------:R-:W-:Y:S01]  /*55e0*/  FADD.FTZ R71, R162, R5 ;  /* 0x00000005a2477221 */ /* 0x000fe20000010000 */
[----:B------:R-:W-:Y:S01]  /*55f0*/  F2FP.PACK_AB R5, R212, R215 ;  /* 0x000000d7d405723e */ /* 0x000fe200000000ff */
[----:B------:R2:W-:Y:S02]  /*5600*/  MUFU.EX2 R163, R3 ;  /* 0x0000000300a37308 */ /* 0x0005e40000000800 */
[----:B--2---:R-:W-:-:S06]  /*5610*/  FFMA.FTZ R3, R137, c[0x0][0x2d0], -R2 ;  /* 0x0000b40089037a23 */ /* 0x004fcc0000010802 */
[----:B------:R2:W-:Y:S01]  /*5620*/  MUFU.EX2 R206, R3 ;  /* 0x0000000300ce7308 */ /* 0x0005e20000000800 */
[C---:B-1----:R-:W-:Y:S08]  /*5630*/  HMMA.16816.F32 R112, R4.reuse, R8, R44 ;  /* 0x000000080470723c */ /* 0x042ff0000000182c */
[----:B------:R-:W-:Y:S01]  /*5640*/  HMMA.16816.F32 R108, R4, R10, R28 ;  /* 0x0000000a046c723c */ /* 0x000fe2000000181c */
[----:B------:R-:W1:Y:S01]  /*5650*/  LDSM.16.MT88.4 R8, [R192+0x1800] ;  /* 0x00180000c008783b */ /* 0x000e620000004200 */
[----:B--2---:R-:W-:-:S04]  /*5660*/  FFMA.FTZ R3, R136, c[0x0][0x2d0], -R2 ;  /* 0x0000b40088037a23 */ /* 0x004fc80000010802 */
[----:B------:R2:W-:Y:S02]  /*5670*/  MUFU.EX2 R200, R3 ;  /* 0x0000000300c87308 */ /* 0x0005e40000000800 */
[----:B--2---:R-:W-:-:S06]  /*5680*/  FFMA.FTZ R3, R127, c[0x0][0x2d0], -R2 ;  /* 0x0000b4007f037a23 */ /* 0x004fcc0000010802 */
[----:B------:R2:W3:Y:S01]  /*5690*/  MUFU.EX2 R207, R3 ;  /* 0x0000000300cf7308 */ /* 0x0004e20000000800 */
[----:B-1----:R-:W-:Y:S01]  /*56a0*/  HMMA.16816.F32 R76, R4, R8, R40 ;  /* 0x00000008044c723c */ /* 0x002fe20000001828 */
[----:B--2---:R-:W-:-:S06]  /*56b0*/  FFMA.FTZ R3, R141, c[0x0][0x2d0], -R0 ;  /* 0x0000b4008d037a23 */ /* 0x004fcc0000010800 */
[----:B------:R1:W-:Y:S01]  /*56c0*/  MUFU.EX2 R161, R3 ;  /* 0x0000000300a17308 */ /* 0x0003e20000000800 */
[----:B------:R-:W-:Y:S01]  /*56d0*/  HMMA.16816.F32 R64, R4, R10, R24 ;  /* 0x0000000a0440723c */ /* 0x000fe20000001818 */
[----:B------:R-:W2:Y:S01]  /*56e0*/  LDSM.16.MT88.4 R8, [R191+0x1800] ;  /* 0x00180000bf08783b */ /* 0x000ea20000004200 */
[----:B-1----:R-:W-:-:S06]  /*56f0*/  FADD.FTZ R3, R225, R68 ;  /* 0x00000044e1037221 */ /* 0x002fcc0000010000 */
[C---:B--2---:R-:W-:Y:S08]  /*5700*/  HMMA.16816.F32 R72, R4.reuse, R8, R36 ;  /* 0x000000080448723c */ /* 0x044ff00000001824 */
[C---:B------:R-:W-:Y:S01]  /*5710*/  HMMA.16816.F32 R60, R4.reuse, R10, R20 ;  /* 0x0000000a043c723c */ /* 0x040fe20000001814 */
[----:B------:R-:W1:Y:S07]  /*5720*/  LDSM.16.MT88.4 R8, [R193+0x1800] ;  /* 0x00180000c108783b */ /* 0x000e6e0000004200 */
[C---:B-1----:R-:W-:Y:S08]  /*5730*/  HMMA.16816.F32 R56, R4.reuse, R8, R32 ;  /* 0x000000080438723c */ /* 0x042ff00000001820 */
[C---:B------:R-:W-:Y:S01]  /*5740*/  HMMA.16816.F32 R28, R4.reuse, R10, R16 ;  /* 0x0000000a041c723c */ /* 0x040fe20000001810 */
[----:B------:R-:W1:Y:S07]  /*5750*/  LDSM.16.MT88.4 R8, [R190+0x5000] ;  /* 0x00500000be08783b */ /* 0x000e6e0000004200 */
[C---:B-1----:R-:W-:Y:S01]  /*5760*/  HMMA.16816.F32 R52, R4.reuse, R8, R104 ;  /* 0x000000080434723c */ /* 0x042fe20000001868 */
[----:B------:R-:W-:Y:S07]  /*5770*/  LDSM.16.MT88.4 R104, [R191+0x3000] ;  /* 0x00300000bf68783b */ /* 0x000fee0000004200 */
[C---:B------:R-:W-:Y:S01]  /*5780*/  HMMA.16816.F32 R44, R4.reuse, R10, R88 ;  /* 0x0000000a042c723c */ /* 0x040fe20000001858 */
[----:B------:R-:W1:Y:S04]  /*5790*/  LDSM.16.MT88.4 R8, [R192+0x5000] ;  /* 0x00500000c008783b */ /* 0x000e680000004200 */
[----:B------:R-:W-:Y:S03]  /*57a0*/  LDSM.16.MT88.4 R88, [R190+0x6800] ;  /* 0x00680000be58783b */ /* 0x000fe60000004200 */
[C---:B-1----:R-:W-:Y:S08]  /*57b0*/  HMMA.16816.F32 R36, R4.reuse, R8, R100 ;  /* 0x000000080424723c */ /* 0x042ff00000001864 */
[C---:B------:R-:W-:Y:S01]  /*57c0*/  HMMA.16816.F32 R24, R4.reuse, R10, R84 ;  /* 0x0000000a0418723c */ /* 0x040fe20000001854 */
[----:B------:R-:W1:Y:S07]  /*57d0*/  LDSM.16.MT88.4 R8, [R191+0x5000] ;  /* 0x00500000bf08783b */ /* 0x000e6e0000004200 */
[C---:B-1----:R-:W-:Y:S01]  /*57e0*/  HMMA.16816.F32 R48, R4.reuse, R8, R96 ;  /* 0x000000080430723c */ /* 0x042fe20000001860 */
[----:B------:R-:W-:Y:S07]  /*57f0*/  LDSM.16.MT88.4 R96, [R193+0x3000] ;  /* 0x00300000c160783b */ /* 0x000fee0000004200 */
[C---:B------:R-:W-:Y:S01]  /*5800*/  HMMA.16816.F32 R40, R4.reuse, R10, R80 ;  /* 0x0000000a0428723c */ /* 0x040fe20000001850 */
[----:B------:R-:W1:Y:S07]  /*5810*/  LDSM.16.MT88.4 R8, [R193+0x5000] ;  /* 0x00500000c108783b */ /* 0x000e6e0000004200 */
[C---:B-1----:R-:W-:Y:S08]  /*5820*/  HMMA.16816.F32 R32, R4.reuse, R8, R92 ;  /* 0x000000080420723c */ /* 0x042ff0000000185c */
[----:B------:R-:W-:Y:S01]  /*5830*/  HMMA.16816.F32 R20, R4, R10, R12 ;  /* 0x0000000a0414723c */ /* 0x000fe2000000180c */
[----:B------:R-:W1:Y:S04]  /*5840*/  LDSM.16.MT88.4 R12, [R190+0x2000] ;  /* 0x00200000be0c783b */ /* 0x000e680000004200 */
[----:B------:R-:W2:Y:S02]  /*5850*/  LDSM.16.MT88.4 R8, [R192+0x2000] ;  /* 0x00200000c008783b */ /* 0x000ea40000004200 */
[----:B------:R-:W-:Y:S01]  /*5860*/  FFMA.FTZ R4, R140, c[0x0][0x2d0], -R0 ;  /* 0x0000b4008c047a23 */ /* 0x000fe20000010800 */
[----:B---3--:R-:W-:Y:S01]  /*5870*/  F2FP.PACK_AB R6, R207, R200 ;  /* 0x000000c8cf06723e */ /* 0x008fe200000000ff */
[----:B------:R-:W-:-:S02]  /*5880*/  FADD.FTZ R5, R221, R71 ;  /* 0x00000047dd057221 */ /* 0x000fc40000010000 */
[----:B------:R3:W-:Y:S02]  /*5890*/  MUFU.EX2 R162, R4 ;  /* 0x0000000400a27308 */ /* 0x0007e40000000800 */
[----:B------:R-:W-:Y:S02]  /*58a0*/  FADD.FTZ R5, R220, R5 ;  /* 0x00000005dc057221 */ /* 0x000fe40000010000 */
[----:B---3--:R-:W-:Y:S02]  /*58b0*/  FADD.FTZ R4, R223, R3 ;  /* 0x00000003df047221 */ /* 0x008fe40000010000 */
[----:B------:R-:W-:-:S04]  /*58c0*/  FFMA.FTZ R3, R139, c[0x0][0x2d0], -R0 ;  /* 0x0000b4008b037a23 */ /* 0x000fc80000010800 */
[----:B------:R3:W-:Y:S02]  /*58d0*/  MUFU.EX2 R143, R3 ;  /* 0x00000003008f7308 */ /* 0x0007e40000000800 */
[----:B---3--:R-:W-:-:S06]  /*58e0*/  FFMA.FTZ R3, R142, c[0x0][0x2d0], -R0 ;  /* 0x0000b4008e037a23 */ /* 0x008fcc0000010800 */
[----:B------:R3:W4:Y:S02]  /*58f0*/  MUFU.EX2 R142, R3 ;  /* 0x00000003008e7308 */ /* 0x0007240000000800 */
[----:B---3--:R-:W-:Y:S01]  /*5900*/  FADD.FTZ R3, R226, R4 ;  /* 0x00000004e2037221 */ /* 0x008fe20000010000 */
[----:B----4-:R-:W-:Y:S01]  /*5910*/  F2FP.PACK_AB R7, R142, R143 ;  /* 0x0000008f8e07723e */ /* 0x010fe200000000ff */
[----:B------:R-:W-:Y:S01]  /*5920*/  FADD.FTZ R4, R224, R5 ;  /* 0x00000005e0047221 */ /* 0x000fe20000010000 */
[----:B------:R-:W-:Y:S01]  /*5930*/  F2FP.PACK_AB R5, R162, R161 ;  /* 0x000000a1a205723e */ /* 0x000fe200000000ff */
[----:B------:R-:W-:Y:S02]  /*5940*/  FADD.FTZ R16, R160, R3 ;  /* 0x00000003a0107221 */ /* 0x000fe40000010000 */
[----:B------:R-:W-:Y:S01]  /*5950*/  FADD.FTZ R17, R222, R4 ;  /* 0x00000004de117221 */ /* 0x000fe20000010000 */
[----:B------:R-:W-:Y:S01]  /*5960*/  F2FP.PACK_AB R4, R206, R163 ;  /* 0x000000a3ce04723e */ /* 0x000fe200000000ff */
[----:B------:R-:W-:-:S04]  /*5970*/  FFMA.FTZ R3, R151, c[0x0][0x2d0], -R2 ;  /* 0x0000b40097037a23 */ /* 0x000fc80000010802 */
[----:B------:R3:W-:Y:S02]  /*5980*/  MUFU.EX2 R138, R3 ;  /* 0x00000003008a7308 */ /* 0x0007e40000000800 */
[C---:B-1----:R-:W-:Y:S08]  /*5990*/  HMMA.16816.F32 R112, R4.reuse, R12, R112 ;  /* 0x0000000c0470723c */ /* 0x042ff00000001870 */
[----:B------:R-:W-:Y:S01]  /*59a0*/  HMMA.16816.F32 R108, R4, R14, R108 ;  /* 0x0000000e046c723c */ /* 0x000fe2000000186c */
[----:B------:R-:W1:Y:S01]  /*59b0*/  LDSM.16.MT88.4 R12, [R191+0x2000] ;  /* 0x00200000bf0c783b */ /* 0x000e620000004200 */
[----:B---3--:R-:W-:-:S06]  /*59c0*/  FFMA.FTZ R3, R148, c[0x0][0x2d0], -R2 ;  /* 0x0000b40094037a23 */ /* 0x008fcc0000010802 */
[C---:B--2---:R-:W-:Y:S01]  /*59d0*/  HMMA.16816.F32 R116, R4.reuse, R8, R76 ;  /* 0x000000080474723c */ /* 0x044fe2000000184c */
[----:B------:R2:W-:Y:S07]  /*59e0*/  MUFU.EX2 R140, R3 ;  /* 0x00000003008c7308 */ /* 0x0005ee0000000800 */
[----:B------:R-:W-:Y:S01]  /*59f0*/  HMMA.16816.F32 R76, R4, R10, R64 ;  /* 0x0000000a044c723c */ /* 0x000fe20000001840 */
[----:B------:R-:W3:Y:S01]  /*5a00*/  LDSM.16.MT88.4 R8, [R193+0x2000] ;  /* 0x00200000c108783b */ /* 0x000ee20000004200 */
[----:B--2---:R-:W-:-:S04]  /*5a10*/  FFMA.FTZ R3, R145, c[0x0][0x2d0], -R2 ;  /* 0x0000b40091037a23 */ /* 0x004fc80000010802 */
[----:B------:R2:W-:Y:S02]  /*5a20*/  MUFU.EX2 R139, R3 ;  /* 0x00000003008b7308 */ /* 0x0005e40000000800 */
[----:B-1----:R-:W-:Y:S01]  /*5a30*/  HMMA.16816.F32 R64, R4, R14, R60 ;  /* 0x0000000e0440723c */ /* 0x002fe2000000183c */
[----:B--2---:R-:W-:-:S07]  /*5a40*/  FFMA.FTZ R3, R144, c[0x0][0x2d0], -R2 ;  /* 0x0000b40090037a23 */ /* 0x004fce0000010802 */
[C---:B------:R-:W-:Y:S01]  /*5a50*/  HMMA.16816.F32 R72, R4.reuse, R12, R72 ;  /* 0x0000000c0448723c */ /* 0x040fe20000001848 */
[----:B------:R-:W1:Y:S01]  /*5a60*/  LDSM.16.MT88.4 R12, [R190+0x5800] ;  /* 0x00580000be0c783b */ /* 0x000e620000004200 */
[----:B------:R2:W-:Y:S06]  /*5a70*/  MUFU.EX2 R141, R3 ;  /* 0x00000003008d7308 */ /* 0x0005ec0000000800 */
[C---:B---3--:R-:W-:Y:S08]  /*5a80*/  HMMA.16816.F32 R100, R4.reuse, R8, R56 ;  /* 0x000000080464723c */ /* 0x048ff00000001838 */
[----:B------:R-:W-:Y:S01]  /*5a90*/  HMMA.16816.F32 R60, R4, R10, R28 ;  /* 0x0000000a043c723c */ /* 0x000fe2000000181c */
[----:B------:R-:W3:Y:S01]  /*5aa0*/  LDSM.16.MT88.4 R8, [R192+0x5800] ;  /* 0x00580000c008783b */ /* 0x000ee20000004200 */
[----:B--2---:R-:W-:-:S04]  /*5ab0*/  FFMA.FTZ R3, R155, c[0x0][0x2d0], -R0 ;  /* 0x0000b4009b037a23 */ /* 0x004fc80000010800 */
[----:B------:R2:W-:Y:S02]  /*5ac0*/  MUFU.EX2 R71, R3 ;  /* 0x0000000300477308 */ /* 0x0005e40000000800 */
[----:B--2---:R-:W-:Y:S01]  /*5ad0*/  FADD.FTZ R3, R210, R16 ;  /* 0x00000010d2037221 */ /* 0x004fe20000010000 */
[----:B-1----:R-:W-:Y:S03]  /*5ae0*/  HMMA.16816.F32 R92, R4, R12, R52 ;  /* 0x0000000c045c723c */ /* 0x002fe60000001834 */
[----:B------:R-:W-:-:S04]  /*5af0*/  FADD.FTZ R3, R211, R3 ;  /* 0x00000003d3037221 */ /* 0x000fc80000010000 */
[----:B------:R-:W-:Y:S01]  /*5b00*/  FADD.FTZ R3, R219, R3 ;  /* 0x00000003db037221 */ /* 0x000fe20000010000 */
[----:B------:R-:W-:Y:S01]  /*5b10*/  HMMA.16816.F32 R84, R4, R14, R44 ;  /* 0x0000000e0454723c */ /* 0x000fe2000000182c */
[----:B------:R-:W1:Y:S02]  /*5b20*/  LDSM.16.MT88.4 R12, [R191+0x5800] ;  /* 0x00580000bf0c783b */ /* 0x000e640000004200 */
[----:B------:R-:W-:-:S04]  /*5b30*/  FADD.FTZ R3, R122, R3 ;  /* 0x000000037a037221 */ /* 0x000fc80000010000 */
[----:B------:R-:W-:Y:S01]  /*5b40*/  FADD.FTZ R3, R121, R3 ;  /* 0x0000000379037221 */ /* 0x000fe20000010000 */
[----:B---3--:R-:W-:Y:S01]  /*5b50*/  HMMA.16816.F32 R80, R4, R8, R36 ;  /* 0x000000080450723c */ /* 0x008fe20000001824 */
[----:B------:R-:W-:Y:S02]  /*5b60*/  LDSM.16.MT88.4 R120, [R190+0x3000] ;  /* 0x00300000be78783b */ /* 0x000fe40000004200 */
[----:B------:R-:W-:-:S04]  /*5b70*/  FADD.FTZ R3, R216, R3 ;  /* 0x00000003d8037221 */ /* 0x000fc80000010000 */
[----:B------:R-:W-:Y:S01]  /*5b80*/  FADD.FTZ R3, R218, R3 ;  /* 0x00000003da037221 */ /* 0x000fe20000010000 */
[----:B------:R-:W-:Y:S01]  /*5b90*/  HMMA.16816.F32 R56, R4, R10, R24 ;  /* 0x0000000a0438723c */ /* 0x000fe20000001818 */
[----:B------:R-:W2:Y:S06]  /*5ba0*/  LDSM.16.MT88.4 R8, [R193+0x5800] ;  /* 0x00580000c108783b */ /* 0x000eac0000004200 */
[--C-:B------:R-:W-:Y:S02]  /*5bb0*/  FFMA.FTZ R27, R154, c[0x0][0x2d0], -R2.reuse ;  /* 0x0000b4009a1b7a23 */ /* 0x100fe40000010802 */
[----:B------:R-:W-:-:S02]  /*5bc0*/  FFMA.FTZ R26, R152, c[0x0][0x2d0], -R2 ;  /* 0x0000b400981a7a23 */ /* 0x000fc40000010802 */
[--C-:B------:R-:W-:Y:S02]  /*5bd0*/  FFMA.FTZ R25, R150, c[0x0][0x2d0], -R2.reuse ;  /* 0x0000b40096197a23 */ /* 0x100fe40000010802 */
[----:B------:R-:W-:Y:S01]  /*5be0*/  FFMA.FTZ R2, R147, c[0x0][0x2d0], -R2 ;  /* 0x0000b40093027a23 */ /* 0x000fe20000010802 */
[----:B------:R-:W-:Y:S08]  /*5bf0*/  MUFU.EX2 R27, R27 ;  /* 0x0000001b001b7308 */ /* 0x000ff00000000800 */
[----:B------:R-:W-:Y:S01]  /*5c00*/  MUFU.EX2 R26, R26 ;  /* 0x0000001a001a7308 */ /* 0x000fe20000000800 */
[C---:B-1----:R-:W-:Y:S07]  /*5c10*/  HMMA.16816.F32 R48, R4.reuse, R12, R48 ;  /* 0x0000000c0430723c */ /* 0x042fee0000001830 */
[----:B------:R-:W-:Y:S01]  /*5c20*/  MUFU.EX2 R25, R25 ;  /* 0x0000001900197308 */ /* 0x000fe20000000800 */
[C---:B------:R-:W-:Y:S01]  /*5c30*/  HMMA.16816.F32 R40, R4.reuse, R14, R40 ;  /* 0x0000000e0428723c */ /* 0x040fe20000001828 */
[----:B------:R-:W-:Y:S07]  /*5c40*/  LDSM.16.MT88.4 R12, [R191+0x2800] ;  /* 0x00280000bf0c783b */ /* 0x000fee0000004200 */
[C---:B--2---:R-:W-:Y:S08]  /*5c50*/  HMMA.16816.F32 R32, R4.reuse, R8, R32 ;  /* 0x000000080420723c */ /* 0x044ff00000001820 */
[----:B------:R-:W-:Y:S01]  /*5c60*/  HMMA.16816.F32 R28, R4, R10, R20 ;  /* 0x0000000a041c723c */ /* 0x000fe20000001814 */
[----:B------:R-:W1:Y:S04]  /*5c70*/  LDSM.16.MT88.4 R8, [R193+0x2800] ;  /* 0x00280000c108783b */ /* 0x000e680000004200 */
[----:B------:R-:W2:Y:S02]  /*5c80*/  LDSM.16.MT88.4 R20, [R190+0x2800] ;  /* 0x00280000be14783b */ /* 0x000ea40000004200 */
[----:B------:R-:W-:-:S02]  /*5c90*/  FADD.FTZ R5, R208, R17 ;  /* 0x00000011d0057221 */ /* 0x000fc40000010000 */
[----:B------:R-:W3:Y:S01]  /*5ca0*/  LDSM.16.MT88.4 R16, [R192+0x2800] ;  /* 0x00280000c010783b */ /* 0x000ee20000004200 */
[--C-:B------:R-:W-:Y:S02]  /*5cb0*/  FFMA.FTZ R4, R153, c[0x0][0x2d0], -R0.reuse ;  /* 0x0000b40099047a23 */ /* 0x100fe40000010800 */
[----:B------:R-:W-:Y:S02]  /*5cc0*/  FFMA.FTZ R6, R149, c[0x0][0x2d0], -R0 ;  /* 0x0000b40095067a23 */ /* 0x000fe40000010800 */
[----:B------:R4:W5:Y:S01]  /*5cd0*/  MUFU.EX2 R136, R4 ;  /* 0x0000000400887308 */ /* 0x0009620000000800 */
[----:B------:R-:W-:-:S04]  /*5ce0*/  FADD.FTZ R5, R209, R5 ;  /* 0x00000005d1057221 */ /* 0x000fc80000010000 */
[----:B------:R-:W-:-:S03]  /*5cf0*/  FADD.FTZ R24, R217, R5 ;  /* 0x00000005d9187221 */ /* 0x000fc60000010000 */
[----:B------:R1:W-:Y:S01]  /*5d00*/  MUFU.EX2 R68, R6 ;  /* 0x0000000600447308 */ /* 0x0003e20000000800 */
[----:B----4-:R-:W-:Y:S01]  /*5d10*/  FFMA.FTZ R4, R146, c[0x0][0x2d0], -R0 ;  /* 0x0000b40092047a23 */ /* 0x010fe20000010800 */
[----:B-----5:R-:W-:-:S06]  /*5d20*/  F2FP.PACK_AB R5, R136, R71 ;  /* 0x000000478805723e */ /* 0x020fcc00000000ff */
[----:B------:R4:W-:Y:S01]  /*5d30*/  MUFU.EX2 R209, R2 ;  /* 0x0000000200d17308 */ /* 0x0009e20000000800 */
[----:B-1----:R-:W-:-:S07]  /*5d40*/  F2FP.PACK_AB R6, R141, R139 ;  /* 0x0000008b8d06723e */ /* 0x002fce00000000ff */
[----:B------:R1:W5:Y:S01]  /*5d50*/  MUFU.EX2 R137, R4 ;  /* 0x0000000400897308 */ /* 0x0003620000000800 */
[----:B----4-:R-:W-:Y:S01]  /*5d60*/  FFMA.FTZ R2, R157, c[0x0][0x2d0], -R0 ;  /* 0x0000b4009d027a23 */ /* 0x010fe20000010800 */
[----:B-1----:R-:W-:Y:S02]  /*5d70*/  F2FP.PACK_AB R4, R140, R138 ;  /* 0x0000008a8c04723e */ /* 0x002fe400000000ff */
[----:B-----5:R-:W-:-:S07]  /*5d80*/  F2FP.PACK_AB R7, R137, R68 ;  /* 0x000000448907723e */ /* 0x020fce00000000ff */
[C---:B------:R-:W-:Y:S08]  /*5d90*/  HMMA.16816.F32 R100, R4.reuse, R8, R100 ;  /* 0x000000080464723c */ /* 0x040ff00000001864 */
[C---:B------:R-:W-:Y:S01]  /*5da0*/  HMMA.16816.F32 R60, R4.reuse, R10, R60 ;  /* 0x0000000a043c723c */ /* 0x040fe2000000183c */
[----:B------:R-:W1:Y:S07]  /*5db0*/  LDSM.16.MT88.4 R8, [R193+0x6000] ;  /* 0x00600000c108783b */ /* 0x000e6e0000004200 */
[C---:B--2---:R-:W-:Y:S01]  /*5dc0*/  HMMA.16816.F32 R124, R4.reuse, R20, R112 ;  /* 0x00000014047c723c */ /* 0x044fe20000001870 */
[----:B------:R-:W-:Y:S07]  /*5dd0*/  LDSM.16.MT88.4 R112, [R192+0x3000] ;  /* 0x00300000c070783b */ /* 0x000fee0000004200 */
[C---:B------:R-:W-:Y:S01]  /*5de0*/  HMMA.16816.F32 R36, R4.reuse, R22, R108 ;  /* 0x000000160424723c */ /* 0x040fe2000000186c */
[----:B------:R-:W2:Y:S07]  /*5df0*/  LDSM.16.MT88.4 R20, [R190+0x6000] ;  /* 0x00600000be14783b */ /* 0x000eae0000004200 */
[C---:B---3--:R-:W-:Y:S08]  /*5e00*/  HMMA.16816.F32 R116, R4.reuse, R16, R116 ;  /* 0x000000100474723c */ /* 0x048ff00000001874 */
[C---:B------:R-:W-:Y:S01]  /*5e10*/  HMMA.16816.F32 R44, R4.reuse, R18, R76 ;  /* 0x00000012042c723c */ /* 0x040fe2000000184c */
[----:B------:R-:W3:Y:S07]  /*5e20*/  LDSM.16.MT88.4 R16, [R192+0x6000] ;  /* 0x00600000c010783b */ /* 0x000eee0000004200 */
[C---:B------:R-:W-:Y:S01]  /*5e30*/  HMMA.16816.F32 R108, R4.reuse, R12, R72 ;  /* 0x0000000c046c723c */ /* 0x040fe20000001848 */
[----:B------:R-:W-:Y:S07]  /*5e40*/  LDSM.16.MT88.4 R72, [R191+0x6800] ;  /* 0x00680000bf48783b */ /* 0x000fee0000004200 */
[C---:B------:R-:W-:Y:S01]  /*5e50*/  HMMA.16816.F32 R52, R4.reuse, R14, R64 ;  /* 0x0000000e0434723c */ /* 0x040fe20000001840 */
[----:B------:R-:W4:Y:S06]  /*5e60*/  LDSM.16.MT88.4 R12, [R191+0x6000] ;  /* 0x00600000bf0c783b */ /* 0x000f2c0000004200 */
[----:B------:R-:W-:Y:S01]  /*5e70*/  F2FP.PACK_AB R64, R26, R27 ;  /* 0x0000001b1a40723e */ /* 0x000fe200000000ff */
[----:B-1----:R-:W-:Y:S01]  /*5e80*/  HMMA.16816.F32 R28, R4, R10, R28 ;  /* 0x0000000a041c723c */ /* 0x002fe2000000181c */
[----:B------:R1:W-:Y:S01]  /*5e90*/  MUFU.EX2 R10, R2 ;  /* 0x00000002000a7308 */ /* 0x0003e20000000800 */
[----:B------:R-:W-:-:S06]  /*5ea0*/  F2FP.PACK_AB R66, R209, R25 ;  /* 0x00000019d142723e */ /* 0x000fcc00000000ff */
[C---:B--2---:R-:W-:Y:S08]  /*5eb0*/  HMMA.16816.F32 R92, R4.reuse, R20, R92 ;  /* 0x00000014045c723c */ /* 0x044ff0000000185c */
[----:B------:R-:W-:Y:S01]  /*5ec0*/  HMMA.16816.F32 R20, R4, R22, R84 ;  /* 0x000000160414723c */ /* 0x000fe20000001854 */
[----:B-1----:R-:W-:-:S07]  /*5ed0*/  FFMA.FTZ R2, R156, c[0x0][0x2d0], -R0 ;  /* 0x0000b4009c027a23 */ /* 0x002fce0000010800 */
[C---:B---3--:R-:W-:Y:S01]  /*5ee0*/  HMMA.16816.F32 R84, R4.reuse, R16, R80 ;  /* 0x000000100454723c */ /* 0x048fe20000001850 */
[----:B------:R-:W1:Y:S07]  /*5ef0*/  LDSM.16.MT88.4 R80, [R192+0x6800] ;  /* 0x00680000c050783b */ /* 0x000e6e0000004200 */
[C---:B------:R-:W-:Y:S08]  /*5f00*/  HMMA.16816.F32 R56, R4.reuse, R18, R56 ;  /* 0x000000120438723c */ /* 0x040ff00000001838 */
[C---:B----4-:R-:W-:Y:S08]  /*5f10*/  HMMA.16816.F32 R48, R4.reuse, R12, R48 ;  /* 0x0000000c0430723c */ /* 0x050ff00000001830 */
[C---:B------:R-:W-:Y:S08]  /*5f20*/  HMMA.16816.F32 R40, R4.reuse, R14, R40 ;  /* 0x0000000e0428723c */ /* 0x040ff00000001828 */
[----:B------:R-:W-:Y:S01]  /*5f30*/  HMMA.16816.F32 R32, R4, R8, R32 ;  /* 0x000000080420723c */ /* 0x000fe20000001820 */
[----:B------:R2:W3:Y:S06]  /*5f40*/  MUFU.EX2 R9, R2 ;  /* 0x0000000200097308 */ /* 0x0004ec0000000800 */
[----:B------:R-:W-:-:S04]  /*5f50*/  FADD.FTZ R4, R228, R24 ;  /* 0x00000018e4047221 */ /* 0x000fc80000010000 */
[----:B------:R-:W-:Y:S02]  /*5f60*/  FADD.FTZ R4, R215, R4 ;  /* 0x00000004d7047221 */ /* 0x000fe40000010000 */
[----:B--2---:R-:W-:Y:S01]  /*5f70*/  FFMA.FTZ R2, R159, c[0x0][0x2d0], -R0 ;  /* 0x0000b4009f027a23 */ /* 0x004fe20000010800 */
[----:B---3--:R-:W-:-:S03]  /*5f80*/  F2FP.PACK_AB R65, R9, R10 ;  /* 0x0000000a0941723e */ /* 0x008fc600000000ff */
[----:B------:R2:W-:Y:S02]  /*5f90*/  MUFU.EX2 R8, R2 ;  /* 0x0000000200087308 */ /* 0x0005e40000000800 */
[----:B--2---:R-:W-:Y:S02]  /*5fa0*/  FFMA.FTZ R2, R158, c[0x0][0x2d0], -R0 ;  /* 0x0000b4009e027a23 */ /* 0x004fe40000010800 */
[----:B------:R-:W-:-:S04]  /*5fb0*/  FADD.FTZ R0, R212, R4 ;  /* 0x00000004d4007221 */ /* 0x000fc80000010000 */
[----:B------:R2:W3:Y:S01]  /*5fc0*/  MUFU.EX2 R230, R2 ;  /* 0x0000000200e67308 */ /* 0x0004e20000000800 */
[----:B------:R-:W4:Y:S01]  /*5fd0*/  LDSM.16.MT88.4 R4, [R193+0x6800] ;  /* 0x00680000c104783b */ /* 0x000f220000004200 */
[----:B------:R-:W-:-:S04]  /*5fe0*/  FADD.FTZ R0, R213, R0 ;  /* 0x00000000d5007221 */ /* 0x000fc80000010000 */
[----:B------:R-:W-:-:S04]  /*5ff0*/  FADD.FTZ R0, R227, R0 ;  /* 0x00000000e3007221 */ /* 0x000fc80000010000 */
[----:B------:R-:W-:-:S04]  /*6000*/  FADD.FTZ R0, R161, R0 ;  /* 0x00000000a1007221 */ /* 0x000fc80000010000 */
[----:B------:R-:W-:Y:S02]  /*6010*/  FADD.FTZ R0, R162, R0 ;  /* 0x00000000a2007221 */ /* 0x000fe40000010000 */
[----:B--2---:R-:W-:Y:S01]  /*6020*/  FADD.FTZ R2, R163, R3 ;  /* 0x00000003a3027221 */ /* 0x004fe20000010000 */
[----:B---3--:R-:W-:Y:S01]  /*6030*/  F2FP.PACK_AB R67, R230, R8 ;  /* 0x00000008e643723e */ /* 0x008fe200000000ff */
[----:B------:R-:W-:Y:S02]  /*6040*/  FADD.FTZ R0, R143, R0 ;  /* 0x000000008f007221 */ /* 0x000fe40000010000 */
[----:B------:R-:W-:Y:S02]  /*6050*/  FADD.FTZ R2, R206, R2 ;  /* 0x00000002ce027221 */ /* 0x000fe40000010000 */
[----:B------:R-:W-:Y:S02]  /*6060*/  FADD.FTZ R0, R142, R0 ;  /* 0x000000008e007221 */ /* 0x000fe40000010000 */
[----:B------:R-:W-:Y:S01]  /*6070*/  FADD.FTZ R2, R200, R2 ;  /* 0x00000002c8027221 */ /* 0x000fe20000010000 */
[----:B------:R-:W-:Y:S01]  /*6080*/  HMMA.16816.F32 R100, R64, R96, R100 ;  /* 0x000000604064723c */ /* 0x000fe20000001864 */
[----:B------:R-:W-:-:S02]  /*6090*/  FADD.FTZ R0, R71, R0 ;  /* 0x0000000047007221 */ /* 0x000fc40000010000 */
[----:B------:R-:W-:Y:S02]  /*60a0*/  FADD.FTZ R2, R207, R2 ;  /* 0x00000002cf027221 */ /* 0x000fe40000010000 */
[----:B------:R-:W-:Y:S02]  /*60b0*/  FADD.FTZ R0, R136, R0 ;  /* 0x0000000088007221 */ /* 0x000fe40000010000 */
[----:B------:R-:W-:Y:S01]  /*60c0*/  FADD.FTZ R2, R138, R2 ;  /* 0x000000028a027221 */ /* 0x000fe20000010000 */
[----:B------:R-:W-:Y:S01]  /*60d0*/  HMMA.16816.F32 R124, R64, R120, R124 ;  /* 0x00000078407c723c */ /* 0x000fe2000000187c */
[----:B------:R-:W-:Y:S02]  /*60e0*/  FADD.FTZ R0, R68, R0 ;  /* 0x0000000044007221 */ /* 0x000fe40000010000 */
[----:B------:R-:W-:Y:S02]  /*60f0*/  FADD.FTZ R2, R140, R2 ;  /* 0x000000028c027221 */ /* 0x000fe40000010000 */
[----:B------:R-:W-:-:S02]  /*6100*/  FADD.FTZ R0, R137, R0 ;  /* 0x0000000089007221 */ /* 0x000fc40000010000 */
[----:B------:R-:W-:Y:S01]  /*6110*/  FADD.FTZ R2, R139, R2 ;  /* 0x000000028b027221 */ /* 0x000fe20000010000 */
[C---:B------:R-:W-:Y:S01]  /*6120*/  HMMA.16816.F32 R116, R64.reuse, R112, R116 ;  /* 0x000000704074723c */ /* 0x040fe20000001874 */
        /* <DEDUP_REMOVED lines=9> */
[----:B------:R-:W-:Y:S03]  /*61c0*/  HMMA.16816.F32 R96, R64, R98, R60 ;  /* 0x000000624060723c */ /* 0x000fe6000000183c */
[----:B------:R-:W-:-:S05]  /*61d0*/  FADD.FTZ R209, R209, R2 ;  /* 0x00000002d1d17221 */ /* 0x000fca0000010000 */
        /* <DEDUP_REMOVED lines=10> */
[----:B------:R-:W-:Y:S01]  /*6280*/  HMMA.16816.F32 R64, R64, R6, R28 ;  /* 0x000000064040723c */ /* 0x000fe2000000181c */
[----:B------:R-:W-:Y:S07]  /*6290*/  @!UPT UIADD3 URZ, URZ, URZ, URZ ;  /* 0x0000003f3f3ff290 */ /* 0x000fee000fffe03f */
[----:B------:R-:W-:Y:S11]  /*62a0*/  @!P0 BRA `(.L_x_201) ;  /* 0x000037c000008947 */ /* 0x000ff60003800000 */
.L_x_216:
[----:B------:R-:W2:Y:S01]  /*62b0*/  LDL R5, [R1] ;  /* 0x0000000001057983 */ /* 0x000ea20000100800 */
[----:B------:R-:W-:Y:S04]  /*62c0*/  DEPBAR.LE SB0, 0x0 ;  /* 0x000080000000791a */ /* 0x000fe80000000000 */
[----:B------:R-:W-:Y:S01]  /*62d0*/  WARPSYNC 0xffffffff ;  /* 0xffffffff00007948 */ /* 0x000fe20003800000 */
[----:B------:R-:W-:Y:S01]  /*62e0*/  BAR.SYNC.DEFER_BLOCKING 0x0 ;  /* 0x0000000000007b1d */ /* 0x000fe20000010000 */
[----:B------:R-:W-:Y:S01]  /*62f0*/  SHF.R.S32.HI R0, RZ, 0x1f, R205 ;  /* 0x0000001fff007819 */ /* 0x000fe200000114cd */
[C---:B------:R-:W-:Y:S01]  /*6300*/  IMAD.WIDE.U32 R2, R205.reuse, c[0x0][0x208], RZ ;  /* 0x00008200cd027a25 */ /* 0x040fe200078e00ff */
[----:B------:R-:W-:Y:S02]  /*6310*/  LOP3.LUT P0, RZ, R234, 0x2, RZ, 0xc0, !PT ;  /* 0x00000002eaff7812 */ /* 0x000fe4000780c0ff */
[----:B------:R-:W-:Y:S01]  /*6320*/  SHF.R.S32.HI R4, RZ, 0x1f, R204 ;  /* 0x0000001fff047819 */ /* 0x000fe200000114cc */
[----:B------:R-:W-:Y:S02]  /*6330*/  IMAD R0, R0, c[0x0][0x208], RZ ;  /* 0x0000820000007a24 */ /* 0x000fe400078e02ff */
[----:B------:R-:W-:Y:S02]  /*6340*/  IMAD.MOV.U32 R71, RZ, RZ, R70 ;  /* 0x000000ffff477224 */ /* 0x000fe400078e0046 */
[----:B------:R-:W-:Y:S02]  /*6350*/  IMAD R0, R205, c[0x0][0x20c], R0 ;  /* 0x00008300cd007a24 */ /* 0x000fe400078e0200 */
[----:B------:R-:W-:Y:S02]  /*6360*/  IMAD R4, R4, c[0x0][0x218], RZ ;  /* 0x0000860004047a24 */ /* 0x000fe400078e02ff */
[----:B------:R-:W-:Y:S01]  /*6370*/  IMAD.IADD R3, R3, 0x1, R0 ;  /* 0x0000000103037824 */ /* 0x000fe200078e0200 */
[----:B------:R-:W-:Y:S01]  /*6380*/  IADD3 R0, R188, 0x20, RZ ;  /* 0x00000020bc007810 */ /* 0x000fe20007ffe0ff */
[----:B------:R-:W-:Y:S01]  /*6390*/  IMAD R4, R204, c[0x0][0x21c], R4 ;  /* 0x00008700cc047a24 */ /* 0x000fe200078e0204 */
[----:B------:R-:W-:Y:S01]  /*63a0*/  @P0 IADD3 R0, R188, -0x20, RZ ;  /* 0xffffffe0bc000810 */ /* 0x000fe20007ffe0ff */
[----:B------:R-:W-:Y:S05]  /*63b0*/  IMAD.WIDE.U32 R2, R204, c[0x0][0x218], R2 ;  /* 0x00008600cc027a25 */ /* 0x000fea00078e0002 */
[----:B------:R-:W-:Y:S01]  /*63c0*/  IADD3 R2, P1, R246, R2, RZ ;  /* 0x00000002f6027210 */ /* 0x000fe20007f3e0ff */
[----:B------:R1:W3:Y:S04]  /*63d0*/  LDSM.16.M88.4 R136, [R0] ;  /* 0x000000000088783b */ /* 0x0002e80000000200 */
[----:B------:R1:W4:Y:S04]  /*63e0*/  LDSM.16.M88.4 R140, [R0+0x800] ;  /* 0x00080000008c783b */ /* 0x0003280000000200 */
        /* <DEDUP_REMOVED lines=11> */
[----:B------:R1:W1:Y:S01]  /*64a0*/  LDSM.16.M88.4 R56, [R188+0x3000] ;  /* 0x00300000bc38783b */ /* 0x0002620000000200 */
[----:B--2---:R-:W-:Y:S02]  /*64b0*/  IADD3.X R3, R5, R3, R4, P1, !PT ;  /* 0x0000000305037210 */ /* 0x004fe40000ffe404 */
[C---:B------:R-:W-:Y:S04]  /*64c0*/  LEA R5, P0, R2.reuse, c[0x0][0x1f8], 0x1 ;  /* 0x00007e0002057a11 */ /* 0x040fe800078008ff */
[----:B------:R-:W-:Y:S02]  /*64d0*/  LEA.HI.X R4, R2, c[0x0][0x1fc], R3, 0x1, P0 ;  /* 0x00007f0002047a11 */ /* 0x000fe400000f0c03 */
[----:B------:R-:W-:Y:S01]  /*64e0*/  ISETP.GE.AND P0, PT, R238, c[0x0][0x1d4], PT ;  /* 0x00007500ee007a0c */ /* 0x000fe20003f06270 */
[----:B------:R-:W-:-:S10]  /*64f0*/  BRA.DIV ~URZ, `(.L_x_202) ;  /* 0x00007d627f007947 */ /* 0x000fd4000b800000 */
[----:B-1-34-:R1:W2:Y:S02]  /*6500*/  SHFL.IDX PT, R0, R4, RZ, 0x181f ;  /* 0x00181fff04007589 */ /* 0x01a2a400000e0000 */
.L_x_289:
[----:B------:R-:W3:Y:S01]  /*6510*/  SHFL.IDX PT, R2, R5, RZ, 0x181f ;  /* 0x00181fff05027589 */ /* 0x000ee200000e0000 */
[----:B------:R-:W-:Y:S01]  /*6520*/  IMAD.SHL.U32 R13, R231, 0x2, RZ ;  /* 0x00000002e70d7824 */ /* 0x000fe200078e00ff */
[----:B------:R-:W-:Y:S01]  /*6530*/  SEL R208, RZ, 0x10, P3 ;  /* 0x00000010ffd07807 */ /* 0x000fe20001800000 */
[----:B------:R-:W-:Y:S01]  /*6540*/  IMAD.SHL.U32 R12, R238, 0x2, RZ ;  /* 0x00000002ee0c7824 */ /* 0x000fe200078e00ff */
[----:B------:R-:W-:Y:S01]  /*6550*/  SEL R200, RZ, 0x10, P0 ;  /* 0x00000010ffc87807 */ /* 0x000fe20000000000 */
[----:B------:R-:W-:Y:S01]  /*6560*/  BSSY B0, `(.L_x_203) ;  /* 0x0000037000007945 */ /* 0x000fe20003800000 */
[----:B------:R-:W-:Y:S02]  /*6570*/  ISETP.NE.U32.AND P5, PT, R208, RZ, PT ;  /* 0x000000ffd000720c */ /* 0x000fe40003fa5070 */
[-C--:B---3--:R-:W-:Y:S05]  /*6580*/  IADD3 R6, P1, R2, R13.reuse, RZ ;  /* 0x0000000d02067210 */ /* 0x088fea0007f3e0ff */
[--C-:B--2---:R-:W-:Y:S01]  /*6590*/  IMAD.X R7, R0, 0x1, R202.reuse, P1 ;  /* 0x0000000100077824 */ /* 0x104fe200008e06ca */
[-C--:B------:R-:W-:Y:S04]  /*65a0*/  IADD3 R2, P1, R2, R12.reuse, RZ ;  /* 0x0000000c02027210 */ /* 0x080fe80007f3e0ff */
[----:B------:R-:W-:Y:S01]  /*65b0*/  @!PT LDS RZ, [RZ] ;  /* 0x00000000fffff984 */ /* 0x000fe20000000800 */
[----:B------:R-:W-:Y:S01]  /*65c0*/  @!PT LDS RZ, [RZ] ;  /* 0x00000000fffff984 */ /* 0x000fe20000000800 */
[----:B------:R2:W-:Y:S01]  /*65d0*/  LDGSTS.E.BYPASS.LTC128B.128 [R201+0x100], [R6.64], !P3 ;  /* 0x0010000006c97fae */ /* 0x0005e2000d901d48 */
[--C-:B------:R-:W-:Y:S03]  /*65e0*/  IMAD.X R3, R0, 0x1, R203.reuse, P1 ;  /* 0x0000000100037824 */ /* 0x100fe600008e06cb */
[----:B------:R-:W3:Y:S04]  /*65f0*/  SHFL.IDX PT, R0, R5, 0x1, 0x181f ;  /* 0x00381f0005007f89 */ /* 0x000ee800000e0000 */
[----:B------:R3:W-:Y:S04]  /*6600*/  LDGSTS.E.BYPASS.LTC128B.128 [R201+0x3900], [R2.64], !P0 ;  /* 0x0390000002c97fae */ /* 0x0007e8000c101d48 */
[----:B--2---:R-:W2:Y:S01]  /*6610*/  SHFL.IDX PT, R6, R4, 0x1, 0x181f ;  /* 0x00381f0004067f89 */ /* 0x004ea200000e0000 */
[----:B---3--:R-:W-:Y:S05]  /*6620*/  IADD3 R2, P1, R0, R13, RZ ;  /* 0x0000000d00027210 */ /* 0x008fea0007f3e0ff */
[--C-:B--2---:R-:W-:Y:S05]  /*6630*/  IMAD.X R3, R6, 0x1, R202.reuse, P1 ;  /* 0x0000000106037824 */ /* 0x104fea00008e06ca */
[----:B------:R2:W-:Y:S02]  /*6640*/  LDGSTS.E.BYPASS.LTC128B.128 [R201+0x1100], [R2.64], !P3 ;  /* 0x0110000002c97fae */ /* 0x0005e4000d901d48 */
[----:B--2---:R-:W-:Y:S02]  /*6650*/  IADD3 R2, P1, R0, R12, RZ ;  /* 0x0000000c00027210 */ /* 0x004fe40007f3e0ff */
[----:B------:R-:W2:Y:S03]  /*6660*/  SHFL.IDX PT, R0, R5, 0x2, 0x181f ;  /* 0x00581f0005007f89 */ /* 0x000ea600000e0000 */
[----:B------:R-:W-:Y:S02]  /*6670*/  IMAD.X R3, R6, 0x1, R203, P1 ;  /* 0x0000000106037824 */ /* 0x000fe400008e06cb */
[----:B------:R-:W3:Y:S04]  /*6680*/  SHFL.IDX PT, R6, R4, 0x2, 0x181f ;  /* 0x00581f0004067f89 */ /* 0x000ee800000e0000 */
[----:B------:R4:W-:Y:S02]  /*6690*/  LDGSTS.E.BYPASS.LTC128B.128 [R201+0x4900], [R2.64], !P0 ;  /* 0x0490000002c97fae */ /* 0x0009e4000c101d48 */
[----:B----4-:R-:W-:Y:S04]  /*66a0*/  IADD3 R2, -R208, 0x10, RZ ;  /* 0x00000010d0027810 */ /* 0x010fe80007ffe1ff */
[----:B------:R-:W-:Y:S04]  /*66b0*/  LOP3.LUT R2, R2, 0xf, RZ, 0xc0, !PT ;  /* 0x0000000f02027812 */ /* 0x000fe800078ec0ff */
[----:B--2---:R-:W-:Y:S04]  /*66c0*/  IADD3 R2, P2, P1, R2, R0, R13 ;  /* 0x0000000002027210 */ /* 0x004fe8000795e00d */
[----:B---3--:R-:W-:Y:S02]  /*66d0*/  IADD3.X R3, RZ, R6, R202, P2, P1 ;  /* 0x00000006ff037210 */ /* 0x008fe400017e24ca */
[C---:B------:R-:W-:Y:S03]  /*66e0*/  ISETP.NE.U32.AND P2, PT, R200.reuse, RZ, PT ;  /* 0x000000ffc800720c */ /* 0x040fe60003f45070 */
[----:B------:R2:W-:Y:S02]  /*66f0*/  LDGSTS.E.BYPASS.LTC128B.128.ZFILL [R201+0x2100], [R2.64], P5 ;  /* 0x0210000002c97fae */ /* 0x0005e4000a941d48 */
[----:B--2---:R-:W-:Y:S04]  /*6700*/  IADD3 R2, -R200, 0x10, RZ ;  /* 0x00000010c8027810 */ /* 0x004fe80007ffe1ff */
[----:B------:R-:W-:Y:S04]  /*6710*/  LOP3.LUT R2, R2, 0xf, RZ, 0xc0, !PT ;  /* 0x0000000f02027812 */ /* 0x000fe800078ec0ff */
[----:B------:R-:W-:Y:S02]  /*6720*/  IADD3 R2, P1, P0, R2, R0, R12 ;  /* 0x0000000002027210 */ /* 0x000fe4000783e00c */
[----:B------:R-:W2:Y:S02]  /*6730*/  S2R R12, SR_TID.X ;  /* 0x00000000000c7919 */ /* 0x000ea40000002100 */
[----:B------:R-:W-:Y:S05]  /*6740*/  IADD3.X R3, RZ, R6, R203, P1, P0 ;  /* 0x00000006ff037210 */ /* 0x000fea0000fe04cb */
[----:B------:R3:W-:Y:S01]  /*6750*/  LDGSTS.E.BYPASS.LTC128B.128.ZFILL [R201+0x5900], [R2.64], P2 ;  /* 0x0590000002c97fae */ /* 0x0007e20009141d48 */
[----:B--2---:R-:W-:Y:S11]  /*6760*/  ISETP.GT.AND P0, PT, R12, 0x7f, PT ;  /* 0x0000007f0c00780c */ /* 0x004ff60003f04270 */
[----:B------:R-:W-:Y:S02]  /*6770*/  @!UPT UIADD3 URZ, URZ, URZ, URZ ;  /* 0x0000003f3f3ff290 */ /* 0x000fe4000fffe03f */
[----:B------:R-:W-:-:S05]  /*6780*/  @P0 BRA `(.L_x_204) ;  /* 0x0000014000000947 */ /* 0x000fca0003800000 */
[----:B---3--:R-:W-:-:S05]  /*6790*/  BRA.DIV ~URZ, `(.L_x_205) ;  /* 0x00007b327f007947 */ /* 0x008fca000b800000 */
[----:B-1----:R-:W1:Y:S04]  /*67a0*/  SHFL.IDX PT, R4, R4, 0x3, 0x181f ;  /* 0x00781f0004047f89 */ /* 0x002e6800000e0000 */
[----:B------:R2:W3:Y:S02]  /*67b0*/  SHFL.IDX PT, R0, R5, 0x3, 0x181f ;  /* 0x00781f0005007f89 */ /* 0x0004e400000e0000 */
.L_x_290:
[C---:B------:R-:W-:Y:S01]  /*67c0*/  IADD3 R2, -R208.reuse, 0x10, RZ ;  /* 0x00000010d0027810 */ /* 0x040fe20007ffe1ff */
[----:B------:R-:W-:Y:S01]  /*67d0*/  IMAD.SHL.U32 R3, R231, 0x2, RZ ;  /* 0x00000002e7037824 */ /* 0x000fe200078e00ff */
[----:B------:R-:W-:Y:S01]  /*67e0*/  ISETP.NE.U32.AND P0, PT, R208, RZ, PT ;  /* 0x000000ffd000720c */ /* 0x000fe20003f05070 */
[----:B--2---:R-:W-:Y:S01]  /*67f0*/  IMAD.SHL.U32 R5, R238, 0x2, RZ ;  /* 0x00000002ee057824 */ /* 0x004fe200078e00ff */
[----:B------:R-:W-:Y:S04]  /*6800*/  LOP3.LUT R2, R2, 0xf, RZ, 0xc0, !PT ;  /* 0x0000000f02027812 */ /* 0x000fe800078ec0ff */
[----:B---3--:R-:W-:Y:S04]  /*6810*/  IADD3 R2, P2, P1, R2, R0, R3 ;  /* 0x0000000002027210 */ /* 0x008fe8000795e003 */
[----:B-1----:R-:W-:Y:S05]  /*6820*/  IADD3.X R3, RZ, R4, R202, P2, P1 ;  /* 0x00000004ff037210 */ /* 0x002fea00017e24ca */
[----:B------:R-:W-:Y:S01]  /*6830*/  @!PT LDS RZ, [RZ] ;  /* 0x00000000fffff984 */ /* 0x000fe20000000800 */
[----:B------:R-:W-:Y:S01]  /*6840*/  @!PT LDS RZ, [RZ] ;  /* 0x00000000fffff984 */ /* 0x000fe20000000800 */
[----:B------:R-:W-:Y:S01]  /*6850*/  @!PT LDS RZ, [RZ] ;  /* 0x00000000fffff984 */ /* 0x000fe20000000800 */
[----:B------:R1:W-:Y:S01]  /*6860*/  LDGSTS.E.BYPASS.LTC128B.128.ZFILL [R201+0x3100], [R2.64], P0 ;  /* 0x0310000002c97fae */ /* 0x0003e20008141d48 */
[C---:B------:R-:W-:Y:S02]  /*6870*/  ISETP.NE.U32.AND P0, PT, R200.reuse, RZ, PT ;  /* 0x000000ffc800720c */ /* 0x040fe40003f05070 */
[----:B-1----:R-:W-:Y:S04]  /*6880*/  IADD3 R2, -R200, 0x10, RZ ;  /* 0x00000010c8027810 */ /* 0x002fe80007ffe1ff */
[----:B------:R-:W-:Y:S04]  /*6890*/  LOP3.LUT R2, R2, 0xf, RZ, 0xc0, !PT ;  /* 0x0000000f02027812 */ /* 0x000fe800078ec0ff */
[----:B------:R-:W-:Y:S04]  /*68a0*/  IADD3 R2, P2, P1, R2, R0, R5 ;  /* 0x0000000002027210 */ /* 0x000fe8000795e005 */
[----:B------:R-:W-:Y:S05]  /*68b0*/  IADD3.X R3, RZ, R4, R203, P2, P1 ;  /* 0x00000004ff037210 */ /* 0x000fea00017e24cb */
[----:B------:R1:W-:Y:S04]  /*68c0*/  LDGSTS.E.BYPASS.LTC128B.128.ZFILL [R201+0x6900], [R2.64], P0 ;  /* 0x0690000002c97fae */ /* 0x0003e80008141d48 */
.L_x_204:
[----:B---3--:R-:W-:Y:S05]  /*68d0*/  BSYNC B0 ;  /* 0x0000000000007941 */ /* 0x008fea0003800000 */
.L_x_203:
[----:B------:R-:W0:Y:S01]  /*68e0*/  LDGDEPBAR ;  /* 0x00000000000079af */ /* 0x000e220000000000 */
[----:B------:R-:W-:Y:S01]  /*68f0*/  WARPSYNC 0xffffffff ;  /* 0xffffffff00007948 */ /* 0x000fe20003800000 */
[C---:B-1----:R-:W-:Y:S01]  /*6900*/  HMMA.16816.F32 R4, R128.reuse, R8, RZ ;  /* 0x000000088004723c */ /* 0x042fe200000018ff */
[----:B------:R-:W-:Y:S02]  /*6910*/  BSSY B0, `(.L_x_206) ;  /* 0x0000117000007945 */ /* 0x000fe40003800000 */
[----:B------:R-:W-:Y:S02]  /*6920*/  LOP3.LUT P0, RZ, R234, 0x4, RZ, 0xc0, !PT ;  /* 0x00000004eaff7812 */ /* 0x000fe4000780c0ff */
[C---:B------:R-:W-:Y:S03]  /*6930*/  IADD3 R0, R188.reuse, 0x40, RZ ;  /* 0x00000040bc007810 */ /* 0x040fe60007ffe0ff */
[C---:B------:R-:W-:Y:S08]  /*6940*/  HMMA.16816.F32 R8, R128.reuse, R10, RZ ;  /* 0x0000000a8008723c */ /* 0x040ff000000018ff */
[C---:B------:R-:W-:Y:S01]  /*6950*/  HMMA.16816.F32 R12, R128.reuse, R16, RZ ;  /* 0x00000010800c723c */ /* 0x040fe200000018ff */
[----:B------:R-:W-:Y:S02]  /*6960*/  @P0 IADD3 R0, R188, -0x40, RZ ;  /* 0xffffffc0bc000810 */ /* 0x000fe40007ffe0ff */
[----:B------:R-:W-:Y:S05]  /*6970*/  ISETP.GT.AND P0, PT, R214, R239, PT ;  /* 0x000000efd600720c */ /* 0x000fea0003f04270 */
        /* <DEDUP_REMOVED lines=16> */
[----:B------:R-:W2:Y:S07]  /*6a80*/  LDSM.16.M88.4 R140, [R0+0x800] ;  /* 0x00080000008c783b */ /* 0x000eae0000000200 */
        /* <DEDUP_REMOVED lines=13> */
[----:B------:R-:W-:Y:S08]  /*6b60*/  HMMA.16816.F32 R56, R132, R162, R56 ;  /* 0x000000a28438723c */ /* 0x000ff00000001838 */
        /* <DEDUP_REMOVED lines=16> */
[C---:B------:R-:W-:Y:S01]  /*6c70*/  HMMA.16816.F32 R48, R164.reuse, R158, R48 ;  /* 0x0000009ea430723c */ /* 0x040fe20000001830 */
[----:B------:R-:W4:Y:S07]  /*6c80*/  LDSM.16.M88.4 R156, [R189+0x2000] ;  /* 0x00200000bd9c783b */ /* 0x000f2e0000000200 */
[C---:B-1----:R-:W-:Y:S08]  /*6c90*/  HMMA.16816.F32 R52, R164.reuse, R136, R52 ;  /* 0x00000088a434723c */ /* 0x042ff00000001834 */
[----:B------:R-:W-:Y:S01]  /*6ca0*/  HMMA.16816.F32 R56, R164, R138, R56 ;  /* 0x0000008aa438723c */ /* 0x000fe20000001838 */
        /* <DEDUP_REMOVED lines=87> */
[----:B------:R-:W4:Y:S01]  /*7220*/  LDSM.16.M88.4 R156, [R189+0x6800] ;  /* 0x00680000bd9c783b */ /* 0x000f220000000200 */
[----:B------:R-:W-:Y:S06]  /*7230*/  DEPBAR.LE SB0, 0x0 ;  /* 0x000080000000791a */ /* 0x000fec0000000000 */
[C---:B-1----:R-:W-:Y:S01]  /*7240*/  HMMA.16816.F32 R12, R184.reuse, R136, R12 ;  /* 0x00000088b80c723c */ /* 0x042fe2000000180c */
[----:B------:R-:W-:Y:S07]  /*7250*/  BAR.SYNC.DEFER_BLOCKING 0x0 ;  /* 0x0000000000007b1d */ /* 0x000fee0000010000 */
[C---:B------:R-:W-:Y:S08]  /*7260*/  HMMA.16816.F32 R16, R184.reuse, R138, R16 ;  /* 0x0000008ab810723c */ /* 0x040ff00000001810 */
[C---:B--2---:R-:W-:Y:S08]  /*7270*/  HMMA.16816.F32 R20, R184.reuse, R140, R20 ;  /* 0x0000008cb814723c */ /* 0x044ff00000001814 */
[C---:B------:R-:W-:Y:S08]  /*7280*/  HMMA.16816.F32 R24, R184.reuse, R142, R24 ;  /* 0x0000008eb818723c */ /* 0x040ff00000001818 */
[C---:B---3--:R-:W-:Y:S08]  /*7290*/  HMMA.16816.F32 R28, R184.reuse, R144, R28 ;  /* 0x00000090b81c723c */ /* 0x048ff0000000181c */
[C---:B------:R-:W-:Y:S08]  /*72a0*/  HMMA.16816.F32 R32, R184.reuse, R146, R32 ;  /* 0x00000092b820723c */ /* 0x040ff00000001820 */
[C---:B----4-:R-:W-:Y:S08]  /*72b0*/  HMMA.16816.F32 R36, R184.reuse, R148, R36 ;  /* 0x00000094b824723c */ /* 0x050ff00000001824 */
[C---:B------:R-:W-:Y:S08]  /*72c0*/  HMMA.16816.F32 R40, R184.reuse, R150, R40 ;  /* 0x00000096b828723c */ /* 0x040ff00000001828 */
[C---:B-----5:R-:W-:Y:S08]  /*72d0*/  HMMA.16816.F32 R44, R184.reuse, R152, R44 ;  /* 0x00000098b82c723c */ /* 0x060ff0000000182c */
[C---:B------:R-:W-:Y:S08]  /*72e0*/  HMMA.16816.F32 R48, R184.reuse, R154, R48 ;  /* 0x0000009ab830723c */ /* 0x040ff00000001830 */
[C---:B------:R-:W-:Y:S08]  /*72f0*/  HMMA.16816.F32 R52, R184.reuse, R156, R52 ;  /* 0x0000009cb834723c */ /* 0x040ff00000001834 */
[----:B------:R-:W-:Y:S01]  /*7300*/  HMMA.16816.F32 R56, R184, R158, R56 ;  /* 0x0000009eb838723c */ /* 0x000fe20000001838 */
[----:B------:R-:W-:Y:S07]  /*7310*/  @!UPT UIADD3 URZ, URZ, URZ, URZ ;  /* 0x0000003f3f3ff290 */ /* 0x000fee000fffe03f */
[----:B------:R-:W-:-:S11]  /*7320*/  @!P0 BRA `(.L_x_207) ;  /* 0x0000075000008947 */ /* 0x000fd60003800000 */
[----:B------:R-:W-:Y:S01]  /*7330*/  IMAD.MOV.U32 R0, RZ, RZ, c[0x0][0x2b8] ;  /* 0x0000ae00ff007624 */ /* 0x000fe200078e00ff */
[----:B------:R-:W-:Y:S01]  /*7340*/  IADD3 R136, -R235, 0x70, RZ ;  /* 0x00000070eb887810 */ /* 0x000fe20007ffe1ff */
[----:B------:R-:W-:Y:S02]  /*7350*/  IMAD R2, R214, 0x70, R240 ;  /* 0x00000070d6027824 */ /* 0x000fe400078e02f0 */
[----:B------:R-:W-:Y:S01]  /*7360*/  IMAD.MOV.U32 R204, RZ, RZ, RZ ;  /* 0x000000ffffcc7224 */ /* 0x000fe200078e00ff */
[----:B------:R-:W-:Y:S01]  /*7370*/  ISETP.NE.AND P0, PT, R0, 0x1, PT ;  /* 0x000000010000780c */ /* 0x000fe20003f05270 */
[----:B------:R-:W-:Y:S01]  /*7380*/  IMAD R0, R234, 0x20, R235 ;  /* 0x00000020ea007824 */ /* 0x000fe200078e02eb */
[----:B------:R-:W-:Y:S04]  /*7390*/  ISETP.GE.AND P1, PT, R136, 0x1, PT ;  /* 0x000000018800780c */ /* 0x000fe80003f26270 */
[----:B------:R-:W-:Y:S05]  /*73a0*/  IADD3 R2, R2, -0x70, R0 ;  /* 0xffffff9002027810 */ /* 0x000fea0007ffe000 */
[----:B------:R-:W-:Y:S02]  /*73b0*/  IMAD.MOV.U32 R0, RZ, RZ, R2 ;  /* 0x000000ffff007224 */ /* 0x000fe400078e0002 */
[----:B------:R-:W-:Y:S05]  /*73c0*/  @P0 IMAD.HI.U32 R3, R2, c[0x0][0x2bc], RZ ;  /* 0x0000af0002030a27 */ /* 0x000fea00078e00ff */
[----:B------:R-:W-:Y:S04]  /*73d0*/  @P0 SHF.R.U32.HI R0, RZ, c[0x0][0x2c0], R3 ;  /* 0x0000b000ff000a19 */ /* 0x000fe80000011603 */
[C---:B------:R-:W-:Y:S01]  /*73e0*/  @!P4 IADD3 R3, P0, R0.reuse, R244, RZ ;  /* 0x000000f40003c210 */ /* 0x040fe20007f1e0ff */
[----:B------:R-:W-:Y:S03]  /*73f0*/  IMAD.MOV R68, RZ, RZ, -R0 ;  /* 0x000000ffff447224 */ /* 0x000fe600078e0a00 */
[----:B------:R-:W-:Y:S01]  /*7400*/  @!P4 LEA.HI.X.SX32 R0, R0, R252, 0x1, P0 ;  /* 0x000000fc0000c211 */ /* 0x000fe200000f0eff */
[----:B------:R-:W-:Y:S01]  /*7410*/  IMAD R205, R68, c[0x0][0x2b8], R2 ;  /* 0x0000ae0044cd7a24 */ /* 0x000fe200078e0202 */
[C---:B------:R-:W-:Y:S04]  /*7420*/  @!P4 LEA R2, P0, R3.reuse, c[0x0][0x2a0], 0x2 ;  /* 0x0000a8000302ca11 */ /* 0x040fe800078010ff */
[----:B------:R-:W-:Y:S02]  /*7430*/  @!P4 LEA.HI.X R3, R3, c[0x0][0x2a4], R0, 0x2, P0 ;  /* 0x0000a9000303ca11 */ /* 0x000fe400000f1400 */
[----:B------:R-:W-:Y:S03]  /*7440*/  SHF.R.S32.HI R0, RZ, 0x1f, R205 ;  /* 0x0000001fff007819 */ /* 0x000fe600000114cd */
[----:B------:R1:W2:Y:S02]  /*7450*/  @!P4 LDG.E R204, [R2.64] ;  /* 0x0000000802ccc981 */ /* 0x0002a4000c1e1900 */
[----:B------:R-:W-:Y:S04]  /*7460*/  IMAD R0, R0, c[0x0][0x1e0], RZ ;  /* 0x0000780000007a24 */ /* 0x000fe800078e02ff */
[C---:B------:R-:W-:Y:S02]  /*7470*/  IMAD R0, R205.reuse, c[0x0][0x1e4], R0 ;  /* 0x00007900cd007a24 */ /* 0x040fe400078e0200 */
[----:B-1----:R-:W-:Y:S04]  /*7480*/  IMAD.WIDE.U32 R2, R205, c[0x0][0x1e0], RZ ;  /* 0x00007800cd027a25 */ /* 0x002fe800078e00ff */
[----:B------:R-:W-:Y:S01]  /*7490*/  IMAD.IADD R3, R3, 0x1, R0 ;  /* 0x0000000103037824 */ /* 0x000fe200078e0200 */
[----:B--2---:R-:W-:Y:S03]  /*74a0*/  SHF.R.S32.HI R0, RZ, 0x1f, R204 ;  /* 0x0000001fff007819 */ /* 0x004fe600000114cc */
[----:B------:R-:W-:Y:S04]  /*74b0*/  IMAD.WIDE.U32 R2, R204, c[0x0][0x1f0], R2 ;  /* 0x00007c00cc027a25 */ /* 0x000fe800078e0002 */
[----:B------:R-:W-:Y:S01]  /*74c0*/  IMAD R68, R0, c[0x0][0x1f0], RZ ;  /* 0x00007c0000447a24 */ /* 0x000fe200078e02ff */
[----:B------:R-:W-:Y:S03]  /*74d0*/  IADD3 R0, P0, R242, R2, RZ ;  /* 0x00000002f2007210 */ /* 0x000fe60007f1e0ff */
[----:B------:R-:W-:Y:S05]  /*74e0*/  IMAD R68, R204, c[0x0][0x1f4], R68 ;  /* 0x00007d00cc447a24 */ /* 0x000fea00078e0244 */
[----:B------:R-:W-:Y:S02]  /*74f0*/  IADD3.X R2, R241, R3, R68, P0, !PT ;  /* 0x00000003f1027210 */ /* 0x000fe400007fe444 */
[C---:B------:R-:W-:Y:S04]  /*7500*/  LEA R68, P0, R0.reuse, c[0x0][0x1c8], 0x1 ;  /* 0x0000720000447a11 */ /* 0x040fe800078008ff */
[----:B------:R-:W-:Y:S01]  /*7510*/  LEA.HI.X R0, R0, c[0x0][0x1cc], R2, 0x1, P0 ;  /* 0x0000730000007a11 */ /* 0x000fe200000f0c02 */
[----:B------:R-:W-:-:S06]  /*7520*/  BRA.DIV ~URZ, `(.L_x_208) ;  /* 0x00006e727f007947 */ /* 0x000fcc000b800000 */
[----:B------:R1:W2:Y:S02]  /*7530*/  SHFL.IDX PT, R138, R0, RZ, 0x181f ;  /* 0x00181fff008a7589 */ /* 0x0002a400000e0000 */
.L_x_291:
[----:B------:R-:W-:-:S05]  /*7540*/  BRA.DIV ~URZ, `(.L_x_209) ;  /* 0x00006ec27f007947 */ /* 0x000fca000b800000 */
[----:B------:R3:W4:Y:S02]  /*7550*/  SHFL.IDX PT, R137, R68, RZ, 0x181f ;  /* 0x00181fff44897589 */ /* 0x00072400000e0000 */
.L_x_292:
[C---:B------:R-:W-:Y:S01]  /*7560*/  @P1 IADD3 R2, -R208.reuse, 0x10, RZ ;  /* 0x00000010d0021810 */ /* 0x040fe20007ffe1ff */
[----:B------:R-:W-:Y:S01]  /*7570*/  IMAD.SHL.U32 R3, R231, 0x2, RZ ;  /* 0x00000002e7037824 */ /* 0x000fe200078e00ff */
[----:B------:R-:W-:Y:S01]  /*7580*/  @P1 ISETP.NE.U32.AND P0, PT, R208, RZ, PT ;  /* 0x000000ffd000120c */ /* 0x000fe20003f05070 */
[----:B------:R-:W-:Y:S01]  /*7590*/  IMAD.SHL.U32 R139, R238, 0x2, RZ ;  /* 0x00000002ee8b7824 */ /* 0x000fe200078e00ff */
[----:B------:R-:W-:Y:S04]  /*75a0*/  @P1 LOP3.LUT R2, R2, 0xf, RZ, 0xc0, !PT ;  /* 0x0000000f02021812 */ /* 0x000fe800078ec0ff */
[-C--:B----4-:R-:W-:Y:S04]  /*75b0*/  @P1 IADD3 R2, P5, P2, R2, R137.reuse, R3 ;  /* 0x0000008902021210 */ /* 0x090fe80007abe003 */
[-C--:B--2---:R-:W-:Y:S05]  /*75c0*/  @P1 IADD3.X R3, RZ, R138.reuse, R202, P5, P2 ;  /* 0x0000008aff031210 */ /* 0x084fea0002fe44ca */
[----:B------:R-:W-:Y:S01]  /*75d0*/  @!PT LDS RZ, [RZ] ;  /* 0x00000000fffff984 */ /* 0x000fe20000000800 */
[----:B------:R-:W-:Y:S01]  /*75e0*/  @!PT LDS RZ, [RZ] ;  /* 0x00000000fffff984 */ /* 0x000fe20000000800 */
[----:B------:R-:W-:Y:S01]  /*75f0*/  @!PT LDS RZ, [RZ] ;  /* 0x00000000fffff984 */ /* 0x000fe20000000800 */
[----:B------:R2:W-:Y:S01]  /*7600*/  @P1 LDGSTS.E.BYPASS.LTC128B.128.ZFILL [R201+0x8100], [R2.64], P0 ;  /* 0x0810000002c91fae */ /* 0x0005e20008141d48 */
[C---:B------:R-:W-:Y:S02]  /*7610*/  @P1 ISETP.NE.U32.AND P0, PT, R200.reuse, RZ, PT ;  /* 0x000000ffc800120c */ /* 0x040fe40003f05070 */
[----:B--2---:R-:W-:Y:S04]  /*7620*/  @P1 IADD3 R2, -R200, 0x10, RZ ;  /* 0x00000010c8021810 */ /* 0x004fe80007ffe1ff */
[----:B------:R-:W-:Y:S04]  /*7630*/  @P1 LOP3.LUT R2, R2, 0xf, RZ, 0xc0, !PT ;  /* 0x0000000f02021812 */ /* 0x000fe800078ec0ff */
[----:B------:R-:W-:Y:S04]  /*7640*/  @P1 IADD3 R2, P5, P2, R2, R137, R139 ;  /* 0x0000008902021210 */ /* 0x000fe80007abe08b */
[----:B------:R-:W-:Y:S05]  /*7650*/  @P1 IADD3.X R3, RZ, R138, R203, P5, P2 ;  /* 0x0000008aff031210 */ /* 0x000fea0002fe44cb */
[----:B------:R2:W-:Y:S01]  /*7660*/  @P1 LDGSTS.E.BYPASS.LTC128B.128.ZFILL [R201+0xb900], [R2.64], P0 ;  /* 0x0b90000002c91fae */ /* 0x0005e20008141d48 */
[----:B------:R-:W-:Y:S01]  /*7670*/  ISETP.GE.AND P1, PT, R136, 0x21, PT ;  /* 0x000000218800780c */ /* 0x000fe20003f26270 */
[----:B------:R-:W-:-:S06]  /*7680*/  BRA.DIV ~URZ, `(.L_x_210) ;  /* 0x00006df27f007947 */ /* 0x000fcc000b800000 */
[----:B------:R4:W1:Y:S04]  /*7690*/  SHFL.IDX PT, R137, R0, 0x1, 0x181f ;  /* 0x00381f0000897f89 */ /* 0x00086800000e0000 */
[----:B------:R4:W2:Y:S02]  /*76a0*/  SHFL.IDX PT, R136, R68, 0x1, 0x181f ;  /* 0x00381f0044887f89 */ /* 0x0008a400000e0000 */
.L_x_293:
[C---:B--2---:R-:W-:Y:S01]  /*76b0*/  @P1 IADD3 R2, -R208.reuse, 0x10, RZ ;  /* 0x00000010d0021810 */ /* 0x044fe20007ffe1ff */
[----:B------:R-:W-:Y:S01]  /*76c0*/  IMAD.SHL.U32 R3, R231, 0x2, RZ ;  /* 0x00000002e7037824 */ /* 0x000fe200078e00ff */
[----:B------:R-:W-:Y:S01]  /*76d0*/  @P1 ISETP.NE.U32.AND P0, PT, R208, RZ, PT ;  /* 0x000000ffd000120c */ /* 0x000fe20003f05070 */
[----:B------:R-:W-:Y:S01]  /*76e0*/  IMAD.SHL.U32 R138, R238, 0x2, RZ ;  /* 0x00000002ee8a7824 */ /* 0x000fe200078e00ff */
[----:B------:R-:W-:Y:S04]  /*76f0*/  @P1 LOP3.LUT R2, R2, 0xf, RZ, 0xc0, !PT ;  /* 0x0000000f02021812 */ /* 0x000fe800078ec0ff */
[-C--:B------:R-:W-:Y:S04]  /*7700*/  @P1 IADD3 R2, P5, P2, R2, R136.reuse, R3 ;  /* 0x0000008802021210 */ /* 0x080fe80007abe003 */
[-C--:B-1----:R-:W-:Y:S05]  /*7710*/  @P1 IADD3.X R3, RZ, R137.reuse, R202, P5, P2 ;  /* 0x00000089ff031210 */ /* 0x082fea0002fe44ca */
[----:B------:R-:W-:Y:S01]  /*7720*/  @!PT LDS RZ, [RZ] ;  /* 0x00000000fffff984 */ /* 0x000fe20000000800 */
[----:B------:R-:W-:Y:S01]  /*7730*/  @!PT LDS RZ, [RZ] ;  /* 0x00000000fffff984 */ /* 0x000fe20000000800 */
[----:B------:R-:W-:Y:S01]  /*7740*/  @!PT LDS RZ, [RZ] ;  /* 0x00000000fffff984 */ /* 0x000fe20000000800 */
[----:B------:R1:W-:Y:S01]  /*7750*/  @P1 LDGSTS.E.BYPASS.LTC128B.128.ZFILL [R201+0x9100], [R2.64], P0 ;  /* 0x0910000002c91fae */ /* 0x0003e20008141d48 */
[C---:B------:R-:W-:Y:S02]  /*7760*/  @P1 ISETP.NE.U32.AND P0, PT, R200.reuse, RZ, PT ;  /* 0x000000ffc800120c */ /* 0x040fe40003f05070 */
[----:B-1----:R-:W-:Y:S04]  /*7770*/  @P1 IADD3 R2, -R200, 0x10, RZ ;  /* 0x00000010c8021810 */ /* 0x002fe80007ffe1ff */
[----:B------:R-:W-:Y:S04]  /*7780*/  @P1 LOP3.LUT R2, R2, 0xf, RZ, 0xc0, !PT ;  /* 0x0000000f02021812 */ /* 0x000fe800078ec0ff */
[----:B------:R-:W-:Y:S02]  /*7790*/  @P1 IADD3 R2, P5, P2, R2, R136, R138 ;  /* 0x0000008802021210 */ /* 0x000fe40007abe08a */
[----:B------:R-:W-:Y:S02]  /*77a0*/  IADD3 R136, -R235, 0x70, RZ ;  /* 0x00000070eb887810 */ /* 0x000fe40007ffe1ff */
[----:B------:R-:W-:Y:S05]  /*77b0*/  @P1 IADD3.X R3, RZ, R137, R203, P5, P2 ;  /* 0x00000089ff031210 */ /* 0x000fea0002fe44cb */
[----:B------:R1:W-:Y:S01]  /*77c0*/  @P1 LDGSTS.E.BYPASS.LTC128B.128.ZFILL [R201+0xc900], [R2.64], P0 ;  /* 0x0c90000002c91fae */ /* 0x0003e20008141d48 */
[----:B------:R-:W-:Y:S01]  /*77d0*/  ISETP.GE.AND P1, PT, R136, 0x41, PT ;  /* 0x000000418800780c */ /* 0x000fe20003f26270 */
[----:B------:R-:W-:-:S10]  /*77e0*/  BRA.DIV ~URZ, `(.L_x_211) ;  /* 0x00006d627f007947 */ /* 0x000fd4000b800000 */
[----:B------:R2:W1:Y:S02]  /*77f0*/  SHFL.IDX PT, R138, R0, 0x2, 0x181f ;  /* 0x00581f00008a7f89 */ /* 0x00046400000e0000 */
.L_x_294:
[----:B------:R-:W-:-:S05]  /*7800*/  BRA.DIV ~URZ, `(.L_x_212) ;  /* 0x00006db27f007947 */ /* 0x000fca000b800000 */
[----:B------:R2:W3:Y:S02]  /*7810*/  SHFL.IDX PT, R137, R68, 0x2, 0x181f ;  /* 0x00581f0044897f89 */ /* 0x0004e400000e0000 */
.L_x_295:
[C---:B-1----:R-:W-:Y:S01]  /*7820*/  @P1 IADD3 R2, -R208.reuse, 0x10, RZ ;  /* 0x00000010d0021810 */ /* 0x042fe20007ffe1ff */
[----:B------:R-:W-:Y:S01]  /*7830*/  IMAD.SHL.U32 R3, R231, 0x2, RZ ;  /* 0x00000002e7037824 */ /* 0x000fe200078e00ff */
[----:B------:R-:W-:Y:S01]  /*7840*/  @P1 ISETP.NE.U32.AND P0, PT, R208, RZ, PT ;  /* 0x000000ffd000120c */ /* 0x000fe20003f05070 */
[----:B------:R-:W-:Y:S01]  /*7850*/  IMAD.SHL.U32 R139, R238, 0x2, RZ ;  /* 0x00000002ee8b7824 */ /* 0x000fe200078e00ff */
[----:B------:R-:W-:Y:S04]  /*7860*/  @P1 LOP3.LUT R2, R2, 0xf, RZ, 0xc0, !PT ;  /* 0x0000000f02021812 */ /* 0x000fe800078ec0ff */
[-C--:B---3--:R-:W-:Y:S04]  /*7870*/  @P1 IADD3 R2, P5, P2, R2, R137.reuse, R3 ;  /* 0x0000008902021210 */ /* 0x088fe80007abe003 */
[-C--:B------:R-:W-:Y:S05]  /*7880*/  @P1 IADD3.X R3, RZ, R138.reuse, R202, P5, P2 ;  /* 0x0000008aff031210 */ /* 0x080fea0002fe44ca */
[----:B------:R-:W-:Y:S01]  /*7890*/  @!PT LDS RZ, [RZ] ;  /* 0x00000000fffff984 */ /* 0x000fe20000000800 */
[----:B------:R-:W-:Y:S01]  /*78a0*/  @!PT LDS RZ, [RZ] ;  /* 0x00000000fffff984 */ /* 0x000fe20000000800 */
[----:B------:R-:W-:Y:S01]  /*78b0*/  @!PT LDS RZ, [RZ] ;  /* 0x00000000fffff984 */ /* 0x000fe20000000800 */
[----:B------:R1:W-:Y:S01]  /*78c0*/  @P1 LDGSTS.E.BYPASS.LTC128B.128.ZFILL [R201+0xa100], [R2.64], P0 ;  /* 0x0a10000002c91fae */ /* 0x0003e20008141d48 */
[C---:B------:R-:W-:Y:S02]  /*78d0*/  @P1 ISETP.NE.U32.AND P0, PT, R200.reuse, RZ, PT ;  /* 0x000000ffc800120c */ /* 0x040fe40003f05070 */
[----:B-1----:R-:W-:Y:S04]  /*78e0*/  @P1 IADD3 R2, -R200, 0x10, RZ ;  /* 0x00000010c8021810 */ /* 0x002fe80007ffe1ff */
[----:B------:R-:W-:Y:S04]  /*78f0*/  @P1 LOP3.LUT R2, R2, 0xf, RZ, 0xc0, !PT ;  /* 0x0000000f02021812 */ /* 0x000fe800078ec0ff */
[----:B------:R-:W-:Y:S04]  /*7900*/  @P1 IADD3 R2, P5, P2, R2, R137, R139 ;  /* 0x0000008902021210 */ /* 0x000fe80007abe08b */
[----:B------:R-:W-:Y:S05]  /*7910*/  @P1 IADD3.X R3, RZ, R138, R203, P5, P2 ;  /* 0x0000008aff031210 */ /* 0x000fea0002fe44cb */
[----:B------:R1:W-:Y:S01]  /*7920*/  @P1 LDGSTS.E.BYPASS.LTC128B.128.ZFILL [R201+0xd900], [R2.64], P0 ;  /* 0x0d90000002c91fae */ /* 0x0003e20008141d48 */
[----:B------:R-:W-:Y:S01]  /*7930*/  ISETP.GE.AND P1, PT, R136, 0x61, PT ;  /* 0x000000618800780c */ /* 0x000fe20003f26270 */
[----:B------:R-:W-:-:S06]  /*7940*/  BRA.DIV ~URZ, `(.L_x_213) ;  /* 0x00006ce27f007947 */ /* 0x000fcc000b800000 */
[----:B------:R3:W1:Y:S04]  /*7950*/  SHFL.IDX PT, R136, R0, 0x3, 0x181f ;  /* 0x00781f0000887f89 */ /* 0x00066800000e0000 */
[----:B--2-4-:R3:W2:Y:S02]  /*7960*/  SHFL.IDX PT, R0, R68, 0x3, 0x181f ;  /* 0x00781f0044007f89 */ /* 0x0146a400000e0000 */
.L_x_296:
[C---:B-1----:R-:W-:Y:S01]  /*7970*/  @P1 IADD3 R2, -R208.reuse, 0x10, RZ ;  /* 0x00000010d0021810 */ /* 0x042fe20007ffe1ff */
[----:B------:R-:W-:Y:S01]  /*7980*/  IMAD.SHL.U32 R3, R231, 0x2, RZ ;  /* 0x00000002e7037824 */ /* 0x000fe200078e00ff */
[----:B------:R-:W-:Y:S01]  /*7990*/  @P1 ISETP.NE.U32.AND P0, PT, R208, RZ, PT ;  /* 0x000000ffd000120c */ /* 0x000fe20003f05070 */
[----:B---3--:R-:W-:Y:S01]  /*79a0*/  IMAD.SHL.U32 R68, R238, 0x2, RZ ;  /* 0x00000002ee447824 */ /* 0x008fe200078e00ff */
[----:B------:R-:W-:Y:S04]  /*79b0*/  @P1 LOP3.LUT R2, R2, 0xf, RZ, 0xc0, !PT ;  /* 0x0000000f02021812 */ /* 0x000fe800078ec0ff */
[----:B--2---:R-:W-:Y:S04]  /*79c0*/  @P1 IADD3 R2, P5, P2, R2, R0, R3 ;  /* 0x0000000002021210 */ /* 0x004fe80007abe003 */
[----:B------:R-:W-:Y:S05]  /*79d0*/  @P1 IADD3.X R3, RZ, R136, R202, P5, P2 ;  /* 0x00000088ff031210 */ /* 0x000fea0002fe44ca */
        /* <DEDUP_REMOVED lines=9> */
[----:B------:R1:W-:Y:S04]  /*7a70*/  @P1 LDGSTS.E.BYPASS.LTC128B.128.ZFILL [R201+0xe900], [R2.64], P0 ;  /* 0x0e90000002c91fae */ /* 0x0003e80008141d48 */
.L_x_207:
[----:B------:R-:W-:Y:S05]  /*7a80*/  BSYNC B0 ;  /* 0x0000000000007941 */ /* 0x000fea0003800000 */
.L_x_206:
        /* <DEDUP_REMOVED lines=58> */
[----:B------:R1:W2:Y:S02]  /*7e30*/  SHFL.BFLY PT, R0, R68, 0x2, 0x1f ;  /* 0x0c401f0044007f89 */ /* 0x0002a400000e0000 */
.L_x_297:
[----:B-12---:R-:W-:Y:S01]  /*7e40*/  FMNMX.FTZ R68, R68, R0, !PT ;  /* 0x0000000044447209 */ /* 0x006fe20007810000 */
[----:B------:R-:W-:-:S05]  /*7e50*/  BRA.DIV ~URZ, `(.L_x_215) ;  /* 0x000068e27f007947 */ /* 0x000fca000b800000 */
[----:B------:R-:W1:Y:S02]  /*7e60*/  SHFL.BFLY PT, R0, R68, 0x1, 0x1f ;  /* 0x0c201f0044007f89 */ /* 0x000e6400000e0000 */
[----:B-1----:R-:W-:Y:S02]  /*7e70*/  FMNMX.FTZ R70, R68, R0, !PT ;  /* 0x0000000044467209 */ /* 0x002fe40007810000 */
[----:B------:R-:W1:Y:S02]  /*7e80*/  SHFL.BFLY PT, R0, R136, 0x2, 0x1f ;  /* 0x0c401f0088007f89 */ /* 0x000e6400000e0000 */
[----:B-1----:R-:W-:Y:S05]  /*7e90*/  FMNMX.FTZ R68, R136, R0, !PT ;  /* 0x0000000088447209 */ /* 0x002fea0007810000 */
[----:B------:R1:W2:Y:S02]  /*7ea0*/  SHFL.BFLY PT, R0, R68, 0x1, 0x1f ;  /* 0x0c201f0044007f89 */ /* 0x0002a400000e0000 */
.L_x_298:
[----:B--2---:R-:W-:Y:S01]  /*7eb0*/  FMNMX.FTZ R3, R0, R68, !PT ;  /* 0x0000004400037209 */ /* 0x004fe20007810000 */
[C---:B-1----:R-:W-:Y:S01]  /*7ec0*/  FMUL.FTZ R68, R70.reuse, c[0x0][0x2d0] ;  /* 0x0000b40046447a20 */ /* 0x042fe20000410000 */
[----:B------:R-:W-:Y:S01]  /*7ed0*/  WARPSYNC 0xffffffff ;  /* 0xffffffff00007948 */ /* 0x000fe20003800000 */
[----:B------:R-:W-:Y:S01]  /*7ee0*/  FADD.FTZ R0, -R70, R71 ;  /* 0x0000004746007221 */ /* 0x000fe20000010100 */
[----:B------:R-:W-:Y:S01]  /*7ef0*/  ISETP.GT.AND P0, PT, R214, R239, PT ;  /* 0x000000efd600720c */ /* 0x000fe20003f04270 */
        /* <DEDUP_REMOVED lines=32> */
[----:B------:R-:W3:Y:S01]  /*8100*/  MUFU.EX2 R9, R9 ;  /* 0x0000000900097308 */ /* 0x000ee20000000800 */
[----:B------:R-:W-:Y:S09]  /*8110*/  FFMA.FTZ R68, R57, c[0x0][0x2d0], -R68 ;  /* 0x0000b40039447a23 */ /* 0x000ff20000010844 */
[----:B------:R-:W-:Y:S01]  /*8120*/  MUFU.EX2 R68, R68 ;  /* 0x0000004400447308 */ /* 0x000fe20000000800 */
[----:B-1----:R-:W-:Y:S01]  /*8130*/  FFMA.FTZ R0, R2, R209, R12 ;  /* 0x000000d102007223 */ /* 0x002fe2000001000c */
[----:B--2---:R-:W-:Y:S01]  /*8140*/  F2FP.PACK_AB R136, R4, R12 ;  /* 0x0000000c0488723e */ /* 0x004fe200000000ff */
[----:B------:R-:W-:Y:S02]  /*8150*/  FMUL.FTZ R56, R2, R72 ;  /* 0x0000004802387220 */ /* 0x000fe40000410000 */
[----:B------:R-:W-:Y:S02]  /*8160*/  FADD.FTZ R5, R4, R0 ;  /* 0x0000000004057221 */ /* 0x000fe40000010000 */
[C---:B------:R-:W-:Y:S02]  /*8170*/  FADD.FTZ R0, -R3.reuse, R69 ;  /* 0x0000004503007221 */ /* 0x040fe40000010100 */
[----:B------:R-:W-:Y:S01]  /*8180*/  FMUL.FTZ R4, R3, c[0x0][0x2d0] ;  /* 0x0000b40003047a20 */ /* 0x000fe20000410000 */
[----:B------:R-:W-:Y:S01]  /*8190*/  MUFU.EX2 R69, R148 ;  /* 0x0000009400457308 */ /* 0x000fe20000000800 */
[----:B------:R-:W-:Y:S02]  /*81a0*/  FMUL.FTZ R0, R0, c[0x0][0x2d0] ;  /* 0x0000b40000007a20 */ /* 0x000fe40000410000 */
[----:B------:R-:W-:Y:S01]  /*81b0*/  FMUL.FTZ R57, R2, R73 ;  /* 0x0000004902397220 */ /* 0x000fe20000410000 */
[----:B---3--:R-:W-:Y:S01]  /*81c0*/  F2FP.PACK_AB R138, R9, R8 ;  /* 0x00000008098a723e */ /* 0x008fe200000000ff */
[--C-:B------:R-:W-:Y:S02]  /*81d0*/  FFMA.FTZ R228, R58, c[0x0][0x2d0], -R4.reuse ;  /* 0x0000b4003ae47a23 */ /* 0x100fe40000010804 */
[--C-:B------:R-:W-:Y:S02]  /*81e0*/  FFMA.FTZ R229, R59, c[0x0][0x2d0], -R4.reuse ;  /* 0x0000b4003be57a23 */ /* 0x100fe40000010804 */
[--C-:B------:R-:W-:Y:S01]  /*81f0*/  FFMA.FTZ R6, R6, c[0x0][0x2d0], -R4.reuse ;  /* 0x0000b40006067a23 */ /* 0x100fe20000010804 */
[----:B------:R-:W1:Y:S01]  /*8200*/  MUFU.EX2 R0, R0 ;  /* 0x0000000000007308 */ /* 0x000e620000000800 */
[--C-:B------:R-:W-:Y:S02]  /*8210*/  FFMA.FTZ R7, R7, c[0x0][0x2d0], -R4.reuse ;  /* 0x0000b40007077a23 */ /* 0x100fe40000010804 */
[--C-:B------:R-:W-:Y:S02]  /*8220*/  FFMA.FTZ R71, R10, c[0x0][0x2d0], -R4.reuse ;  /* 0x0000b4000a477a23 */ /* 0x100fe40000010804 */
[--C-:B------:R-:W-:Y:S02]  /*8230*/  FFMA.FTZ R139, R11, c[0x0][0x2d0], -R4.reuse ;  /* 0x0000b4000b8b7a23 */ /* 0x100fe40000010804 */
[C---:B------:R-:W-:Y:S02]  /*8240*/  FMUL.FTZ R20, R2.reuse, R108 ;  /* 0x0000006c02147220 */ /* 0x040fe40000410000 */
[----:B------:R-:W-:Y:S01]  /*8250*/  FMUL.FTZ R21, R2, R109 ;  /* 0x0000006d02157220 */ /* 0x000fe20000410000 */
        /* <DEDUP_REMOVED lines=9> */
[C---:B-1----:R-:W-:Y:S02]  /*82f0*/  FMUL.FTZ R58, R0.reuse, R74 ;  /* 0x0000004a003a7220 */ /* 0x042fe40000410000 */
[----:B------:R-:W-:Y:S02]  /*8300*/  FMUL.FTZ R59, R0, R75 ;  /* 0x0000004b003b7220 */ /* 0x000fe40000410000 */
[----:B------:R-:W1:Y:S01]  /*8310*/  LDSM.16.MT88.4 R72, [R190] ;  /* 0x00000000be48783b */ /* 0x000e620000004200 */
        /* <DEDUP_REMOVED lines=9> */
[----:B--2---:R-:W-:Y:S01]  /*83b0*/  F2FP.PACK_AB R137, R7, R10 ;  /* 0x0000000a0789723e */ /* 0x004fe200000000ff */
[--C-:B------:R-:W-:Y:S02]  /*83c0*/  FFMA.FTZ R223, R54, c[0x0][0x2d0], -R4.reuse ;  /* 0x0000b40036df7a23 */ /* 0x100fe40000010804 */
[----:B------:R-:W-:Y:S02]  /*83d0*/  FFMA.FTZ R224, R55, c[0x0][0x2d0], -R4 ;  /* 0x0000b40037e07a23 */ /* 0x000fe40000010804 */
[----:B------:R-:W-:Y:S01]  /*83e0*/  FFMA.FTZ R6, R0, R230, R10 ;  /* 0x000000e600067223 */ /* 0x000fe2000001000a */
[----:B------:R-:W-:Y:S01]  /*83f0*/  MUFU.EX2 R71, R145 ;  /* 0x0000009100477308 */ /* 0x000fe20000000800 */
[--C-:B------:R-:W-:Y:S02]  /*8400*/  FFMA.FTZ R141, R14, c[0x0][0x2d0], -R4.reuse ;  /* 0x0000b4000e8d7a23 */ /* 0x100fe40000010804 */
[--C-:B------:R-:W-:Y:S02]  /*8410*/  FFMA.FTZ R140, R15, c[0x0][0x2d0], -R4.reuse ;  /* 0x0000b4000f8c7a23 */ /* 0x100fe40000010804 */
[--C-:B------:R-:W-:Y:S02]  /*8420*/  FFMA.FTZ R150, R22, c[0x0][0x2d0], -R4.reuse ;  /* 0x0000b40016967a23 */ /* 0x100fe40000010804 */
[--C-:B------:R-:W-:Y:S02]  /*8430*/  FFMA.FTZ R149, R23, c[0x0][0x2d0], -R4.reuse ;  /* 0x0000b40017957a23 */ /* 0x100fe40000010804 */
[--C-:B------:R-:W-:Y:S01]  /*8440*/  FFMA.FTZ R158, R30, c[0x0][0x2d0], -R4.reuse ;  /* 0x0000b4001e9e7a23 */ /* 0x100fe20000010804 */
[----:B------:R-:W-:Y:S01]  /*8450*/  MUFU.EX2 R233, R150 ;  /* 0x0000009600e97308 */ /* 0x000fe20000000800 */
[----:B------:R-:W-:Y:S02]  /*8460*/  FFMA.FTZ R157, R31, c[0x0][0x2d0], -R4 ;  /* 0x0000b4001f9d7a23 */ /* 0x000fe40000010804 */
[----:B------:R-:W-:Y:S01]  /*8470*/  FADD.FTZ R4, R8, R5 ;  /* 0x0000000508047221 */ /* 0x000fe20000010000 */
[----:B---3--:R-:W-:Y:S01]  /*8480*/  F2FP.PACK_AB R139, R109, R108 ;  /* 0x0000006c6d8b723e */ /* 0x008fe200000000ff */
[C---:B------:R-:W-:Y:S02]  /*8490*/  FMUL.FTZ R5, R2.reuse, R125 ;  /* 0x0000007d02057220 */ /* 0x040fe40000410000 */
[----:B------:R-:W-:Y:S02]  /*84a0*/  FADD.FTZ R142, R9, R4 ;  /* 0x00000004098e7221 */ /* 0x000fe40000010000 */
[C---:B------:R-:W-:Y:S01]  /*84b0*/  FMUL.FTZ R4, R2.reuse, R124 ;  /* 0x0000007c02047220 */ /* 0x040fe20000410000 */
[----:B------:R-:W-:Y:S01]  /*84c0*/  MUFU.EX2 R232, R149 ;  /* 0x0000009500e87308 */ /* 0x000fe20000000800 */
[----:B------:R-:W-:Y:S02]  /*84d0*/  FMUL.FTZ R29, R2, R101 ;  /* 0x00000065021d7220 */ /* 0x000fe40000410000 */
[----:B------:R-:W-:Y:S02]  /*84e0*/  FADD.FTZ R101, R7, R6 ;  /* 0x0000000607657221 */ /* 0x000fe40000010000 */
[C---:B------:R-:W-:Y:S02]  /*84f0*/  FMUL.FTZ R6, R0.reuse, R126 ;  /* 0x0000007e00067220 */ /* 0x040fe40000410000 */
[----:B------:R-:W-:Y:S02]  /*8500*/  FMUL.FTZ R7, R0, R127 ;  /* 0x0000007f00077220 */ /* 0x000fe40000410000 */
[C---:B------:R-:W-:Y:S01]  /*8510*/  FMUL.FTZ R8, R2.reuse, R120 ;  /* 0x0000007802087220 */ /* 0x040fe20000410000 */
[----:B------:R-:W-:Y:S01]  /*8520*/  MUFU.EX2 R230, R151 ;  /* 0x0000009700e67308 */ /* 0x000fe20000000800 */
[----:B------:R-:W-:Y:S02]  /*8530*/  FMUL.FTZ R9, R2, R121 ;  /* 0x0000007902097220 */ /* 0x000fe40000410000 */
[C---:B------:R-:W-:Y:S01]  /*8540*/  FMUL.FTZ R10, R0.reuse, R122 ;  /* 0x0000007a000a7220 */ /* 0x040fe20000410000 */
[C---:B-1----:R-:W-:Y:S05]  /*8550*/  HMMA.16816.F32 R4, R136.reuse, R72, R4 ;  /* 0x000000488804723c */ /* 0x042fea0000001804 */
[----:B------:R-:W-:Y:S01]  /*8560*/  FMUL.FTZ R11, R0, R123 ;  /* 0x0000007b000b7220 */ /* 0x000fe20000410000 */
[----:B------:R-:W-:Y:S01]  /*8570*/  MUFU.EX2 R151, R206 ;  /* 0x000000ce00977308 */ /* 0x000fe20000000800 */
[----:B------:R-:W-:Y:S01]  /*8580*/  LDSM.16.MT88.4 R120, [R190+0x3000] ;  /* 0x00300000be78783b */ /* 0x000fe20000004200 */
[C---:B------:R-:W-:Y:S04]  /*8590*/  FMUL.FTZ R16, R2.reuse, R112 ;  /* 0x0000007002107220 */ /* 0x040fe80000410000 */
[C---:B------:R-:W-:Y:S03]  /*85a0*/  HMMA.16816.F32 R8, R136.reuse, R74, R8 ;  /* 0x0000004a8808723c */ /* 0x040fe60000001808 */
[----:B------:R-:W1:Y:S01]  /*85b0*/  LDSM.16.MT88.4 R72, [R192] ;  /* 0x00000000c048783b */ /* 0x000e620000004200 */
[C---:B------:R-:W-:Y:S01]  /*85c0*/  FMUL.FTZ R12, R2.reuse, R116 ;  /* 0x00000074020c7220 */ /* 0x040fe20000410000 */
[----:B------:R-:W-:Y:S01]  /*85d0*/  MUFU.EX2 R150, R207 ;  /* 0x000000cf00967308 */ /* 0x000fe20000000800 */
[----:B------:R-:W-:Y:S02]  /*85e0*/  FMUL.FTZ R13, R2, R117 ;  /* 0x00000075020d7220 */ /* 0x000fe40000410000 */
[C---:B------:R-:W-:Y:S04]  /*85f0*/  FMUL.FTZ R14, R0.reuse, R118 ;  /* 0x00000076000e7220 */ /* 0x040fe80000410000 */
[----:B------:R-:W-:Y:S02]  /*8600*/  FMUL.FTZ R15, R0, R119 ;  /* 0x00000077000f7220 */ /* 0x000fe40000410000 */
[----:B------:R-:W-:Y:S01]  /*8610*/  FMUL.FTZ R17, R2, R113 ;  /* 0x0000007102117220 */ /* 0x000fe20000410000 */
[----:B------:R-:W-:Y:S01]  /*8620*/  MUFU.EX2 R149, R208 ;  /* 0x000000d000957308 */ /* 0x000fe20000000800 */
[C---:B------:R-:W-:Y:S02]  /*8630*/  FMUL.FTZ R18, R0.reuse, R114 ;  /* 0x0000007200127220 */ /* 0x040fe40000410000 */
[----:B------:R-:W-:Y:S02]  /*8640*/  FMUL.FTZ R19, R0, R115 ;  /* 0x0000007300137220 */ /* 0x000fe40000410000 */
[----:B------:R-:W-:Y:S01]  /*8650*/  LDSM.16.MT88.4 R112, [R192+0x3000] ;  /* 0x00300000c070783b */ /* 0x000fe20000004200 */
[C---:B------:R-:W-:Y:S02]  /*8660*/  FMUL.FTZ R24, R2.reuse, R104 ;  /* 0x0000006802187220 */ /* 0x040fe40000410000 */
[----:B------:R-:W-:Y:S02]  /*8670*/  FMUL.FTZ R25, R2, R105 ;  /* 0x0000006902197220 */ /* 0x000fe40000410000 */
[C---:B------:R-:W-:Y:S01]  /*8680*/  FMUL.FTZ R26, R0.reuse, R106 ;  /* 0x0000006a001a7220 */ /* 0x040fe20000410000 */
[----:B------:R-:W-:Y:S01]  /*8690*/  MUFU.EX2 R148, R209 ;  /* 0x000000d100947308 */ /* 0x000fe20000000800 */
[----:B------:R-:W-:Y:S02]  /*86a0*/  FMUL.FTZ R27, R0, R107 ;  /* 0x0000006b001b7220 */ /* 0x000fe40000410000 */
[----:B------:R-:W-:Y:S01]  /*86b0*/  LDSM.16.MT88.4 R104, [R191+0x3000] ;  /* 0x00300000bf68783b */ /* 0x000fe20000004200 */
[----:B------:R-:W-:Y:S02]  /*86c0*/  FMUL.FTZ R33, R2, R97 ;  /* 0x0000006102217220 */ /* 0x000fe40000410000 */
[C---:B------:R-:W-:Y:S02]  /*86d0*/  FMUL.FTZ R34, R0.reuse, R98 ;  /* 0x0000006200227220 */ /* 0x040fe40000410000 */
[----:B------:R-:W-:Y:S02]  /*86e0*/  FMUL.FTZ R35, R0, R99 ;  /* 0x0000006300237220 */ /* 0x000fe40000410000 */
[----:B------:R-:W-:Y:S01]  /*86f0*/  FMUL.FTZ R37, R2, R93 ;  /* 0x0000005d02257220 */ /* 0x000fe20000410000 */
[----:B------:R-:W-:Y:S01]  /*8700*/  MUFU.EX2 R237, R143 ;  /* 0x0000008f00ed7308 */ /* 0x000fe20000000800 */
[C---:B------:R-:W-:Y:S02]  /*8710*/  FMUL.FTZ R38, R0.reuse, R94 ;  /* 0x0000005e00267220 */ /* 0x040fe40000410000 */
[----:B------:R-:W-:Y:S02]  /*8720*/  FMUL.FTZ R39, R0, R95 ;  /* 0x0000005f00277220 */ /* 0x000fe40000410000 */
[C---:B------:R-:W-:Y:S01]  /*8730*/  FMUL.FTZ R40, R2.reuse, R88 ;  /* 0x0000005802287220 */ /* 0x040fe20000410000 */
[C---:B-1----:R-:W-:Y:S03]  /*8740*/  HMMA.16816.F32 R12, R136.reuse, R72, R12 ;  /* 0x00000048880c723c */ /* 0x042fe6000000180c */
[----:B------:R-:W-:Y:S01]  /*8750*/  FMUL.FTZ R41, R2, R89 ;  /* 0x0000005902297220 */ /* 0x000fe20000410000 */
[----:B------:R-:W-:Y:S01]  /*8760*/  MUFU.EX2 R236, R144 ;  /* 0x0000009000ec7308 */ /* 0x000fe20000000800 */
[C---:B------:R-:W-:Y:S02]  /*8770*/  FMUL.FTZ R42, R0.reuse, R90 ;  /* 0x0000005a002a7220 */ /* 0x040fe40000410000 */
[C---:B------:R-:W-:Y:S01]  /*8780*/  FMUL.FTZ R43, R0.reuse, R91 ;  /* 0x0000005b002b7220 */ /* 0x040fe20000410000 */
[C---:B------:R-:W-:Y:S01]  /*8790*/  HMMA.16816.F32 R16, R136.reuse, R74, R16 ;  /* 0x0000004a8810723c */ /* 0x040fe20000001810 */
[----:B------:R-:W1:Y:S03]  /*87a0*/  LDSM.16.MT88.4 R72, [R191] ;  /* 0x00000000bf48783b */ /* 0x000e660000004200 */
[C---:B------:R-:W-:Y:S02]  /*87b0*/  FMUL.FTZ R22, R0.reuse, R110 ;  /* 0x0000006e00167220 */ /* 0x040fe40000410000 */
[----:B------:R-:W-:Y:S01]  /*87c0*/  FMUL.FTZ R23, R0, R111 ;  /* 0x0000006f00177220 */ /* 0x000fe20000410000 */
[----:B------:R-:W-:Y:S01]  /*87d0*/  MUFU.EX2 R145, R217 ;  /* 0x000000d900917308 */ /* 0x000fe20000000800 */
[----:B------:R-:W-:Y:S01]  /*87e0*/  FMUL.FTZ R45, R2, R85 ;  /* 0x00000055022d7220 */ /* 0x000fe20000410000 */
[----:B------:R-:W-:Y:S03]  /*87f0*/  LDSM.16.MT88.4 R88, [R192+0x1800] ;  /* 0x00180000c058783b */ /* 0x000fe60000004200 */
[C---:B------:R-:W-:Y:S02]  /*8800*/  FMUL.FTZ R46, R0.reuse, R86 ;  /* 0x00000056002e7220 */ /* 0x040fe40000410000 */
[----:B------:R-:W-:Y:S02]  /*8810*/  FMUL.FTZ R47, R0, R87 ;  /* 0x00000057002f7220 */ /* 0x000fe40000410000 */
        /* <DEDUP_REMOVED lines=13> */
[C---:B------:R-:W-:Y:S01]  /*88f0*/  FMUL.FTZ R32, R2.reuse, R96 ;  /* 0x0000006002207220 */ /* 0x040fe20000410000 */
[----:B------:R-:W-:Y:S01]  /*8900*/  MUFU.EX2 R103, R141 ;  /* 0x0000008d00677308 */ /* 0x000fe20000000800 */
[C---:B------:R-:W-:Y:S01]  /*8910*/  FMUL.FTZ R36, R2.reuse, R92 ;  /* 0x0000005c02247220 */ /* 0x040fe20000410000 */
[C---:B-1----:R-:W-:Y:S03]  /*8920*/  HMMA.16816.F32 R20, R136.reuse, R72, R20 ;  /* 0x000000488814723c */ /* 0x042fe60000001814 */
[C---:B------:R-:W-:Y:S02]  /*8930*/  FMUL.FTZ R44, R2.reuse, R84 ;  /* 0x00000054022c7220 */ /* 0x040fe40000410000 */
[C---:B------:R-:W-:Y:S03]  /*8940*/  FMUL.FTZ R48, R2.reuse, R80 ;  /* 0x0000005002307220 */ /* 0x040fe60000410000 */
[----:B------:R-:W-:Y:S01]  /*8950*/  MUFU.EX2 R80, R146 ;  /* 0x0000009200507308 */ /* 0x000fe20000000800 */
[C---:B------:R-:W-:Y:S01]  /*8960*/  HMMA.16816.F32 R24, R136.reuse, R74, R24 ;  /* 0x0000004a8818723c */ /* 0x040fe20000001818 */
[----:B------:R-:W1:Y:S02]  /*8970*/  LDSM.16.MT88.4 R72, [R195] ;  /* 0x00000000c348783b */ /* 0x000e640000004200 */
[C---:B------:R-:W-:Y:S02]  /*8980*/  FMUL.FTZ R60, R2.reuse, R60 ;  /* 0x0000003c023c7220 */ /* 0x040fe40000410000 */
[C---:B------:R-:W-:Y:S02]  /*8990*/  FMUL.FTZ R61, R2.reuse, R61 ;  /* 0x0000003d023d7220 */ /* 0x040fe40000410000 */
[C---:B------:R-:W-:Y:S02]  /*89a0*/  FMUL.FTZ R64, R2.reuse, R64 ;  /* 0x0000004002407220 */ /* 0x040fe40000410000 */
[----:B------:R-:W-:Y:S03]  /*89b0*/  MUFU.EX2 R84, R154 ;  /* 0x0000009a00547308 */ /* 0x000fe60000000800 */
[----:B------:R-:W-:Y:S02]  /*89c0*/  FMUL.FTZ R65, R2, R65 ;  /* 0x0000004102417220 */ /* 0x000fe40000410000 */
[C---:B------:R-:W-:Y:S02]  /*89d0*/  FMUL.FTZ R62, R0.reuse, R62 ;  /* 0x0000003e003e7220 */ /* 0x040fe40000410000 */
[C---:B------:R-:W-:Y:S02]  /*89e0*/  FMUL.FTZ R63, R0.reuse, R63 ;  /* 0x0000003f003f7220 */ /* 0x040fe40000410000 */
[C---:B------:R-:W-:Y:S01]  /*89f0*/  FMUL.FTZ R66, R0.reuse, R66 ;  /* 0x0000004200427220 */ /* 0x040fe20000410000 */
[----:B------:R-:W-:Y:S01]  /*8a00*/  MUFU.EX2 R92, R162 ;  /* 0x000000a2005c7308 */ /* 0x000fe20000000800 */
[----:B------:R-:W-:Y:S02]  /*8a10*/  FMUL.FTZ R67, R0, R67 ;  /* 0x0000004300437220 */ /* 0x000fe40000410000 */
[----:B------:R-:W-:Y:S07]  /*8a20*/  FADD.FTZ R0, R69, R142 ;  /* 0x0000008e45007221 */ /* 0x000fee0000010000 */
[----:B------:R-:W-:Y:S10]  /*8a30*/  MUFU.EX2 R154, R157 ;  /* 0x0000009d009a7308 */ /* 0x000ff40000000800 */
[----:B------:R-:W-:Y:S01]  /*8a40*/  MUFU.EX2 R96, R211 ;  /* 0x000000d300607308 */ /* 0x000fe20000000800 */
[C---:B-1----:R-:W-:Y:S08]  /*8a50*/  HMMA.16816.F32 R28, R136.reuse, R72, R28 ;  /* 0x00000048881c723c */ /* 0x042ff0000000181c */
[C---:B------:R-:W-:Y:S01]  /*8a60*/  HMMA.16816.F32 R32, R136.reuse, R74, R32 ;  /* 0x0000004a8820723c */ /* 0x040fe20000001820 */
[----:B------:R-:W1:Y:S01]  /*8a70*/  LDSM.16.MT88.4 R72, [R190+0x3800] ;  /* 0x00380000be48783b */ /* 0x000e620000004200 */
[----:B------:R-:W2:Y:S10]  /*8a80*/  MUFU.EX2 R2, R147 ;  /* 0x0000009300027308 */ /* 0x000eb40000000800 */
[----:B------:R-:W3:Y:S10]  /*8a90*/  MUFU.EX2 R102, R140 ;  /* 0x0000008c00667308 */ /* 0x000ef40000000800 */
[----:B------:R-:W-:Y:S01]  /*8aa0*/  MUFU.EX2 R147, R215 ;  /* 0x000000d700937308 */ /* 0x000fe20000000800 */
[----:B--2---:R-:W-:Y:S04]  /*8ab0*/  FADD.FTZ R0, R2, R0 ;  /* 0x0000000002007221 */ /* 0x004fe80000010000 */
[----:B------:R-:W-:Y:S05]  /*8ac0*/  FADD.FTZ R0, R80, R0 ;  /* 0x0000000050007221 */ /* 0x000fea0000010000 */
[----:B------:R-:W-:Y:S01]  /*8ad0*/  MUFU.EX2 R146, R216 ;  /* 0x000000d800927308 */ /* 0x000fe20000000800 */
[C---:B------:R-:W-:Y:S01]  /*8ae0*/  FADD.FTZ R0, R71.reuse, R0 ;  /* 0x0000000047007221 */ /* 0x040fe20000010000 */
[C---:B-1----:R-:W-:Y:S08]  /*8af0*/  HMMA.16816.F32 R36, R136.reuse, R72, R36 ;  /* 0x000000488824723c */ /* 0x042ff00000001824 */
[----:B------:R-:W-:Y:S01]  /*8b00*/  MUFU.EX2 R100, R226 ;  /* 0x000000e200647308 */ /* 0x000fe20000000800 */
[C---:B------:R-:W-:Y:S01]  /*8b10*/  HMMA.16816.F32 R40, R136.reuse, R74, R40 ;  /* 0x0000004a8828723c */ /* 0x040fe20000001828 */
[----:B------:R-:W1:Y:S08]  /*8b20*/  LDSM.16.MT88.4 R72, [R192+0x3800] ;  /* 0x00380000c048783b */ /* 0x000e700000004200 */
[----:B------:R-:W2:Y:S10]  /*8b30*/  MUFU.EX2 R142, R224 ;  /* 0x000000e0008e7308 */ /* 0x000eb40000000800 */
[----:B------:R-:W-:Y:S10]  /*8b40*/  MUFU.EX2 R141, R228 ;  /* 0x000000e4008d7308 */ /* 0x000ff40000000800 */
[----:B------:R-:W4:Y:S01]  /*8b50*/  MUFU.EX2 R140, R229 ;  /* 0x000000e5008c7308 */ /* 0x000f220000000800 */
        /* <DEDUP_REMOVED lines=10> */
[----:B---3--:R-:W-:Y:S03]  /*8c00*/  F2FP.PACK_AB R73, R102, R103 ;  /* 0x000000676649723e */ /* 0x008fe600000000ff */
[----:B------:R-:W-:Y:S02]  /*8c10*/  F2FP.PACK_AB R74, R71, R80 ;  /* 0x00000050474a723e */ /* 0x000fe400000000ff */
[----:B------:R-:W3:Y:S02]  /*8c20*/  LDSM.16.MT88.4 R80, [R192+0x800] ;  /* 0x00080000c050783b */ /* 0x000ee40000004200 */
[----:B------:R-:W5:Y:S01]  /*8c30*/  MUFU.EX2 R2, R155 ;  /* 0x0000009b00027308 */ /* 0x000f620000000800 */
[----:B------:R-:W-:Y:S02]  /*8c40*/  F2FP.PACK_AB R75, R236, R237 ;  /* 0x000000edec4b723e */ /* 0x000fe400000000ff */
[----:B--2---:R-:W-:Y:S02]  /*8c50*/  F2FP.PACK_AB R137, R142, R143 ;  /* 0x0000008f8e89723e */ /* 0x004fe400000000ff */
[----:B----4-:R-:W-:Y:S03]  /*8c60*/  F2FP.PACK_AB R139, R140, R141 ;  /* 0x0000008d8c8b723e */ /* 0x010fe600000000ff */
[C---:B------:R-:W-:Y:S02]  /*8c70*/  HMMA.16816.F32 R4, R72.reuse, R76, R4 ;  /* 0x0000004c4804723c */ /* 0x040fe40000001804 */
[----:B------:R-:W2:Y:S03]  /*8c80*/  MUFU.EX2 R71, R153 ;  /* 0x0000009900477308 */ /* 0x000ea60000000800 */
[----:B-1----:R-:W-:Y:S03]  /*8c90*/  FADD.FTZ R0, R69, R0 ;  /* 0x0000000045007221 */ /* 0x002fe60000010000 */
[C---:B------:R-:W-:Y:S01]  /*8ca0*/  HMMA.16816.F32 R8, R72.reuse, R78, R8 ;  /* 0x0000004e4808723c */ /* 0x040fe20000001808 */
[----:B------:R-:W1:Y:S03]  /*8cb0*/  LDSM.16.MT88.4 R76, [R191+0x800] ;  /* 0x00080000bf4c783b */ /* 0x000e660000004200 */
[----:B------:R-:W4:Y:S01]  /*8cc0*/  MUFU.EX2 R156, R152 ;  /* 0x00000098009c7308 */ /* 0x000f220000000800 */
[----:B-----5:R-:W-:Y:S04]  /*8cd0*/  FADD.FTZ R0, R2, R0 ;  /* 0x0000000002007221 */ /* 0x020fe80000010000 */
[----:B------:R-:W-:Y:S05]  /*8ce0*/  FADD.FTZ R0, R84, R0 ;  /* 0x0000000054007221 */ /* 0x000fea0000010000 */
[----:B------:R-:W-:Y:S01]  /*8cf0*/  MUFU.EX2 R155, R158 ;  /* 0x0000009e009b7308 */ /* 0x000fe20000000800 */
[C---:B--2---:R-:W-:Y:S01]  /*8d00*/  FADD.FTZ R0, R71.reuse, R0 ;  /* 0x0000000047007221 */ /* 0x044fe20000010000 */
[C---:B---3--:R-:W-:Y:S08]  /*8d10*/  HMMA.16816.F32 R12, R72.reuse, R80, R12 ;  /* 0x00000050480c723c */ /* 0x048ff0000000180c */
[----:B------:R-:W-:Y:S01]  /*8d20*/  MUFU.EX2 R153, R159 ;  /* 0x0000009f00997308 */ /* 0x000fe20000000800 */
[C---:B------:R-:W-:Y:S01]  /*8d30*/  HMMA.16816.F32 R16, R72.reuse, R82, R16 ;  /* 0x000000524810723c */ /* 0x040fe20000001810 */
[----:B------:R-:W2:Y:S08]  /*8d40*/  LDSM.16.MT88.4 R80, [R193+0x800] ;  /* 0x00080000c150783b */ /* 0x000eb00000004200 */
[----:B------:R-:W-:Y:S01]  /*8d50*/  MUFU.EX2 R152, R160 ;  /* 0x000000a000987308 */ /* 0x000fe20000000800 */
        /* <DEDUP_REMOVED lines=23> */
[----:B----4-:R-:W-:Y:S04]  /*8ed0*/  F2FP.PACK_AB R75, R156, R230 ;  /* 0x000000e69c4b723e */ /* 0x010fe800000000ff */
        /* <DEDUP_REMOVED lines=14> */
[C---:B------:R-:W-:Y:S04]  /*8fc0*/  FADD.FTZ R0, R71.reuse, R0 ;  /* 0x0000000047007221 */ /* 0x040fe80000010000 */
        /* <DEDUP_REMOVED lines=61> */
[----:B-----5:R-:W-:Y:S03]  /*93a0*/  FADD.FTZ R0, R71, R0 ;  /* 0x0000000047007221 */ /* 0x020fe60000010000 */
[C---:B------:R-:W-:Y:S01]  /*93b0*/  HMMA.16816.F32 R8, R72.reuse, R86, R8 ;  /* 0x000000564808723c */ /* 0x040fe20000001808 */
[----:B------:R-:W3:Y:S03]  /*93c0*/  LDSM.16.MT88.4 R84, [R192+0x5800] ;  /* 0x00580000c054783b */ /* 0x000ee60000004200 */
[----:B------:R-:W-:Y:S04]  /*93d0*/  FADD.FTZ R0, R69, R0 ;  /* 0x0000000045007221 */ /* 0x000fe80000010000 */
[C---:B------:R-:W-:Y:S04]  /*93e0*/  HMMA.16816.F32 R12, R72.reuse, R92, R12 ;  /* 0x0000005c480c723c */ /* 0x040fe8000000180c */
[----:B-1----:R-:W-:Y:S04]  /*93f0*/  FADD.FTZ R0, R2, R0 ;  /* 0x0000000002007221 */ /* 0x002fe80000010000 */
[C---:B------:R-:W-:Y:S01]  /*9400*/  HMMA.16816.F32 R16, R72.reuse, R94, R16 ;  /* 0x0000005e4810723c */ /* 0x040fe20000001810 */
[----:B------:R-:W1:Y:S03]  /*9410*/  LDSM.16.MT88.4 R92, [R191+0x5800] ;  /* 0x00580000bf5c783b */ /* 0x000e660000004200 */
[----:B------:R-:W-:Y:S04]  /*9420*/  FADD.FTZ R0, R100, R0 ;  /* 0x0000000064007221 */ /* 0x000fe80000010000 */
        /* <DEDUP_REMOVED lines=12> */
[----:B------:R-:W2:Y:S01]  /*94f0*/  MUFU.EX2 R69, R227 ;  /* 0x000000e300457308 */ /* 0x000ea20000000800 */
[----:B------:R-:W-:Y:S02]  /*9500*/  FADD.FTZ R2, R108, R101 ;  /* 0x000000656c027221 */ /* 0x000fe40000010000 */
[C---:B------:R-:W-:Y:S01]  /*9510*/  HMMA.16816.F32 R40, R72.reuse, R82, R40 ;  /* 0x000000524828723c */ /* 0x040fe20000001828 */
[----:B------:R-:W4:Y:S07]  /*9520*/  LDSM.16.MT88.4 R80, [R190+0x2800] ;  /* 0x00280000be50783b */ /* 0x000f2e0000004200 */
[C---:B---3--:R-:W-:Y:S04]  /*9530*/  HMMA.16816.F32 R44, R72.reuse, R84, R44 ;  /* 0x00000054482c723c */ /* 0x048fe8000000182c */
[C---:B-----5:R-:W-:Y:S01]  /*9540*/  F2FP.PACK_AB R136, R71.reuse, R100 ;  /* 0x000000644788723e */ /* 0x060fe200000000ff */
[----:B------:R-:W-:Y:S03]  /*9550*/  FADD.FTZ R0, R71, R0 ;  /* 0x0000000047007221 */ /* 0x000fe60000010000 */
[C---:B------:R-:W-:Y:S01]  /*9560*/  HMMA.16816.F32 R48, R72.reuse, R86, R48 ;  /* 0x000000564830723c */ /* 0x040fe20000001830 */
[----:B------:R-:W3:Y:S03]  /*9570*/  LDSM.16.MT88.4 R84, [R192+0x2800] ;  /* 0x00280000c054783b */ /* 0x000ee60000004200 */
[C---:B--2---:R-:W-:Y:S01]  /*9580*/  F2FP.PACK_AB R138, R68.reuse, R69 ;  /* 0x00000045448a723e */ /* 0x044fe200000000ff */
[----:B------:R-:W-:Y:S01]  /*9590*/  FADD.FTZ R0, R69, R0 ;  /* 0x0000000045007221 */ /* 0x000fe20000010000 */
[----:B------:R-:W-:Y:S02]  /*95a0*/  MOV R69, R3 ;  /* 0x0000000300457202 */ /* 0x000fe40000000f00 */
[C---:B-1----:R-:W-:Y:S04]  /*95b0*/  HMMA.16816.F32 R52, R72.reuse, R92, R52 ;  /* 0x0000005c4834723c */ /* 0x042fe80000001834 */
[----:B------:R-:W-:Y:S02]  /*95c0*/  FADD.FTZ R209, R68, R0 ;  /* 0x0000000044d17221 */ /* 0x000fe40000010000 */
[----:B------:R-:W-:Y:S02]  /*95d0*/  FADD.FTZ R0, R109, R2 ;  /* 0x000000026d007221 */ /* 0x000fe40000010000 */
[C---:B------:R-:W-:Y:S01]  /*95e0*/  HMMA.16816.F32 R56, R72.reuse, R94, R56 ;  /* 0x0000005e4838723c */ /* 0x040fe20000001838 */
[----:B------:R-:W1:Y:S03]  /*95f0*/  LDSM.16.MT88.4 R92, [R191+0x2800] ;  /* 0x00280000bf5c783b */ /* 0x000e660000004200 */
[----:B------:R-:W-:Y:S04]  /*9600*/  FADD.FTZ R0, R103, R0 ;  /* 0x0000000067007221 */ /* 0x000fe80000010000 */
[C---:B----4-:R-:W-:Y:S04]  /*9610*/  HMMA.16816.F32 R60, R72.reuse, R88, R60 ;  /* 0x00000058483c723c */ /* 0x050fe8000000183c */
[----:B------:R-:W-:Y:S04]  /*9620*/  FADD.FTZ R0, R102, R0 ;  /* 0x0000000066007221 */ /* 0x000fe80000010000 */
[----:B------:R-:W-:Y:S01]  /*9630*/  HMMA.16816.F32 R64, R72, R90, R64 ;  /* 0x0000005a4840723c */ /* 0x000fe20000001840 */
[----:B------:R-:W2:Y:S03]  /*9640*/  LDSM.16.MT88.4 R72, [R193+0x2800] ;  /* 0x00280000c148783b */ /* 0x000ea60000004200 */
[----:B------:R-:W-:Y:S04]  /*9650*/  FADD.FTZ R0, R237, R0 ;  /* 0x00000000ed007221 */ /* 0x000fe80000010000 */
[C---:B------:R-:W-:Y:S01]  /*9660*/  HMMA.16816.F32 R4, R76.reuse, R80, R4 ;  /* 0x000000504c04723c */ /* 0x040fe20000001804 */
[----:B------:R-:W4:Y:S04]  /*9670*/  LDSM.16.MT88.4 R88, [R190+0x6000] ;  /* 0x00600000be58783b */ /* 0x000f280000004200 */
[----:B------:R-:W-:Y:S03]  /*9680*/  FADD.FTZ R0, R236, R0 ;  /* 0x00000000ec007221 */ /* 0x000fe60000010000 */
[C---:B------:R-:W-:Y:S01]  /*9690*/  HMMA.16816.F32 R8, R76.reuse, R82, R8 ;  /* 0x000000524c08723c */ /* 0x040fe20000001808 */
[----:B------:R-:W5:Y:S03]  /*96a0*/  LDSM.16.MT88.4 R80, [R191+0x6000] ;  /* 0x00600000bf50783b */ /* 0x000f660000004200 */
[----:B------:R-:W-:Y:S04]  /*96b0*/  FADD.FTZ R0, R233, R0 ;  /* 0x00000000e9007221 */ /* 0x000fe80000010000 */
[C---:B---3--:R-:W-:Y:S04]  /*96c0*/  HMMA.16816.F32 R12, R76.reuse, R84, R12 ;  /* 0x000000544c0c723c */ /* 0x048fe8000000180c */
[----:B------:R-:W-:Y:S04]  /*96d0*/  FADD.FTZ R0, R232, R0 ;  /* 0x00000000e8007221 */ /* 0x000fe80000010000 */
[C---:B------:R-:W-:Y:S01]  /*96e0*/  HMMA.16816.F32 R16, R76.reuse, R86, R16 ;  /* 0x000000564c10723c */ /* 0x040fe20000001810 */
[----:B------:R-:W3:Y:S03]  /*96f0*/  LDSM.16.MT88.4 R84, [R193+0x6000] ;  /* 0x00600000c154783b */ /* 0x000ee60000004200 */
[----:B------:R-:W-:Y:S04]  /*9700*/  FADD.FTZ R0, R230, R0 ;  /* 0x00000000e6007221 */ /* 0x000fe80000010000 */
[C---:B-1----:R-:W-:Y:S04]  /*9710*/  HMMA.16816.F32 R20, R76.reuse, R92, R20 ;  /* 0x0000005c4c14723c */ /* 0x042fe80000001814 */
[----:B------:R-:W-:Y:S04]  /*9720*/  FADD.FTZ R0, R156, R0 ;  /* 0x000000009c007221 */ /* 0x000fe80000010000 */
[C---:B------:R-:W-:Y:S04]  /*9730*/  HMMA.16816.F32 R24, R76.reuse, R94, R24 ;  /* 0x0000005e4c18723c */ /* 0x040fe80000001818 */
[----:B------:R-:W-:Y:S04]  /*9740*/  FADD.FTZ R0, R155, R0 ;  /* 0x000000009b007221 */ /* 0x000fe80000010000 */
[C---:B--2---:R-:W-:Y:S04]  /*9750*/  HMMA.16816.F32 R28, R76.reuse, R72, R28 ;  /* 0x000000484c1c723c */ /* 0x044fe8000000181c */
[----:B------:R-:W-:Y:S04]  /*9760*/  FADD.FTZ R0, R154, R0 ;  /* 0x000000009a007221 */ /* 0x000fe80000010000 */
[C---:B------:R-:W-:Y:S01]  /*9770*/  HMMA.16816.F32 R32, R76.reuse, R74, R32 ;  /* 0x0000004a4c20723c */ /* 0x040fe20000001820 */
[----:B------:R-:W-:Y:S03]  /*9780*/  LDSM.16.MT88.4 R72, [R191+0x6800] ;  /* 0x00680000bf48783b */ /* 0x000fe60000004200 */
[----:B------:R-:W-:Y:S04]  /*9790*/  FADD.FTZ R0, R153, R0 ;  /* 0x0000000099007221 */ /* 0x000fe80000010000 */
[C---:B----4-:R-:W-:Y:S04]  /*97a0*/  HMMA.16816.F32 R36, R76.reuse, R88, R36 ;  /* 0x000000584c24723c */ /* 0x050fe80000001824 */
[----:B------:R-:W-:Y:S04]  /*97b0*/  FADD.FTZ R0, R152, R0 ;  /* 0x0000000098007221 */ /* 0x000fe80000010000 */
[C---:B------:R-:W-:Y:S01]  /*97c0*/  HMMA.16816.F32 R40, R76.reuse, R90, R40 ;  /* 0x0000005a4c28723c */ /* 0x040fe20000001828 */
[----:B------:R-:W-:Y:S03]  /*97d0*/  LDSM.16.MT88.4 R88, [R190+0x6800] ;  /* 0x00680000be58783b */ /* 0x000fe60000004200 */
[----:B------:R-:W-:Y:S04]  /*97e0*/  FADD.FTZ R0, R151, R0 ;  /* 0x0000000097007221 */ /* 0x000fe80000010000 */
[C---:B------:R-:W-:Y:S04]  /*97f0*/  HMMA.16816.F32 R44, R76.reuse, R96, R44 ;  /* 0x000000604c2c723c */ /* 0x040fe8000000182c */
[----:B------:R-:W-:Y:S04]  /*9800*/  FADD.FTZ R0, R150, R0 ;  /* 0x0000000096007221 */ /* 0x000fe80000010000 */
[C---:B------:R-:W-:Y:S01]  /*9810*/  HMMA.16816.F32 R48, R76.reuse, R98, R48 ;  /* 0x000000624c30723c */ /* 0x040fe20000001830 */
[----:B------:R-:W1:Y:S03]  /*9820*/  LDSM.16.MT88.4 R96, [R193+0x3000] ;  /* 0x00300000c160783b */ /* 0x000e660000004200 */
[----:B------:R-:W-:Y:S04]  /*9830*/  FADD.FTZ R0, R149, R0 ;  /* 0x0000000095007221 */ /* 0x000fe80000010000 */
[C---:B-----5:R-:W-:Y:S04]  /*9840*/  HMMA.16816.F32 R52, R76.reuse, R80, R52 ;  /* 0x000000504c34723c */ /* 0x060fe80000001834 */
[----:B------:R-:W-:Y:S04]  /*9850*/  FADD.FTZ R0, R148, R0 ;  /* 0x0000000094007221 */ /* 0x000fe80000010000 */
[C---:B------:R-:W-:Y:S01]  /*9860*/  HMMA.16816.F32 R56, R76.reuse, R82, R56 ;  /* 0x000000524c38723c */ /* 0x040fe20000001838 */
[----:B------:R-:W2:Y:S03]  /*9870*/  LDSM.16.MT88.4 R80, [R192+0x6800] ;  /* 0x00680000c050783b */ /* 0x000ea60000004200 */
[----:B------:R-:W-:Y:S04]  /*9880*/  FADD.FTZ R0, R147, R0 ;  /* 0x0000000093007221 */ /* 0x000fe80000010000 */
[C---:B---3--:R-:W-:Y:S04]  /*9890*/  HMMA.16816.F32 R60, R76.reuse, R84, R60 ;  /* 0x000000544c3c723c */ /* 0x048fe8000000183c */
[----:B------:R-:W-:Y:S04]  /*98a0*/  FADD.FTZ R0, R146, R0 ;  /* 0x0000000092007221 */ /* 0x000fe80000010000 */
[----:B------:R-:W-:Y:S04]  /*98b0*/  HMMA.16816.F32 R64, R76, R86, R64 ;  /* 0x000000564c40723c */ /* 0x000fe80000001840 */
[----:B------:R-:W-:Y:S04]  /*98c0*/  FADD.FTZ R0, R145, R0 ;  /* 0x0000000091007221 */ /* 0x000fe80000010000 */
[C---:B------:R-:W-:Y:S01]  /*98d0*/  HMMA.16816.F32 R124, R136.reuse, R120, R4 ;  /* 0x00000078887c723c */ /* 0x040fe20000001804 */
[----:B------:R-:W3:Y:S04]  /*98e0*/  LDSM.16.MT88.4 R4, [R193+0x6800] ;  /* 0x00680000c104783b */ /* 0x000ee80000004200 */
[----:B------:R-:W-:Y:S03]  /*98f0*/  FADD.FTZ R0, R144, R0 ;  /* 0x0000000090007221 */ /* 0x000fe60000010000 */
[C---:B------:R-:W-:Y:S04]  /*9900*/  HMMA.16816.F32 R120, R136.reuse, R122, R8 ;  /* 0x0000007a8878723c */ /* 0x040fe80000001808 */
[----:B------:R-:W-:Y:S04]  /*9910*/  FADD.FTZ R0, R143, R0 ;  /* 0x000000008f007221 */ /* 0x000fe80000010000 */
[C---:B------:R-:W-:Y:S04]  /*9920*/  HMMA.16816.F32 R116, R136.reuse, R112, R12 ;  /* 0x000000708874723c */ /* 0x040fe8000000180c */
[----:B------:R-:W-:Y:S04]  /*9930*/  FADD.FTZ R0, R142, R0 ;  /* 0x000000008e007221 */ /* 0x000fe80000010000 */
[C---:B------:R-:W-:Y:S04]  /*9940*/  HMMA.16816.F32 R112, R136.reuse, R114, R16 ;  /* 0x000000728870723c */ /* 0x040fe80000001810 */
[----:B------:R-:W-:Y:S01]  /*9950*/  FADD.FTZ R2, R141, R0 ;  /* 0x000000008d027221 */ /* 0x000fe20000010000 */
[----:B------:R-:W-:Y:S03]  /*9960*/  IADD3 R0, R214, -0x1, RZ ;  /* 0xffffffffd6007810 */ /* 0x000fe60007ffe0ff */
[C---:B------:R-:W-:Y:S04]  /*9970*/  HMMA.16816.F32 R108, R136.reuse, R104, R20 ;  /* 0x00000068886c723c */ /* 0x040fe80000001814 */
[----:B------:R-:W-:Y:S01]  /*9980*/  FADD.FTZ R230, R140, R2 ;  /* 0x000000028ce67221 */ /* 0x000fe20000010000 */
[----:B------:R-:W-:Y:S03]  /*9990*/  MOV R214, R0 ;  /* 0x0000000000d67202 */ /* 0x000fe60000000f00 */
        /* <DEDUP_REMOVED lines=8> */
[C---:B------:R-:W-:Y:S08]  /*9a20*/  HMMA.16816.F32 R72, R136.reuse, R74, R56 ;  /* 0x0000004a8848723c */ /* 0x040ff00000001838 */
[C---:B---3--:R-:W-:Y:S08]  /*9a30*/  HMMA.16816.F32 R60, R136.reuse, R4, R60 ;  /* 0x00000004883c723c */ /* 0x048ff0000000183c */
[----:B------:R-:W-:Y:S01]  /*9a40*/  HMMA.16816.F32 R64, R136, R6, R64 ;  /* 0x000000068840723c */ /* 0x000fe20000001840 */
[----:B------:R-:W-:Y:S07]  /*9a50*/  @!UPT UIADD3 URZ, URZ, URZ, URZ ;  /* 0x0000003f3f3ff290 */ /* 0x000fee000fffe03f */
[----:B------:R-:W-:-:S11]  /*9a60*/  @P0 BRA `(.L_x_216) ;  /* 0xffffc84000000947 */ /* 0x000fd6000383ffff */
.L_x_201:
[----:B------:R-:W-:Y:S05]  /*9a70*/  BRA.DIV ~URZ, `(.L_x_217) ;  /* 0x00004d927f007947 */ /* 0x000fea000b800000 */
[----:B------:R-:W1:Y:S04]  /*9a80*/  SHFL.BFLY PT, R0, R209, 0x2, 0x1f ;  /* 0x0c401f00d1007f89 */ /* 0x000e6800000e0000 */
[----:B------:R-:W2:Y:S01]  /*9a90*/  SHFL.BFLY PT, R2, R230, 0x2, 0x1f ;  /* 0x0c401f00e6027f89 */ /* 0x000ea200000e0000 */
[----:B-1----:R-:W-:-:S02]  /*9aa0*/  FADD.FTZ R0, R0, R209 ;  /* 0x000000d100007221 */ /* 0x002fc40000010000 */
[----:B--2---:R-:W-:-:S03]  /*9ab0*/  FADD.FTZ R5, R2, R230 ;  /* 0x000000e602057221 */ /* 0x004fc60000010000 */
[----:B------:R-:W1:Y:S04]  /*9ac0*/  SHFL.BFLY PT, R4, R0, 0x1, 0x1f ;  /* 0x0c201f0000047f89 */ /* 0x000e6800000e0000 */
[----:B------:R2:W3:Y:S01]  /*9ad0*/  SHFL.BFLY PT, R3, R5, 0x1, 0x1f ;  /* 0x0c201f0005037f89 */ /* 0x0004e200000e0000 */
[----:B-1----:R-:W-:-:S05]  /*9ae0*/  FADD.FTZ R4, R0, R4 ;  /* 0x0000000400047221 */ /* 0x002fca0000010000 */
.L_x_299:
[----:B------:R-:W-:Y:S01]  /*9af0*/  FSETP.NE.FTZ.AND P1, PT, R4, RZ, PT ;  /* 0x000000ff0400720b */ /* 0x000fe20003f35000 */
[----:B---3--:R-:W-:Y:S01]  /*9b00*/  FADD.FTZ R3, R3, R5 ;  /* 0x0000000503037221 */ /* 0x008fe20000010000 */
[----:B------:R-:W-:Y:S02]  /*9b10*/  MOV R2, RZ ;  /* 0x000000ff00027202 */ /* 0x000fe40000000f00 */
[----:B------:R-:W-:Y:S02]  /*9b20*/  MOV R23, 0xff800000 ;  /* 0xff80000000177802 */ /* 0x000fe40000000f00 */
[----:B------:R-:W-:-:S02]  /*9b30*/  FSETP.NE.FTZ.AND P0, PT, R3, RZ, PT ;  /* 0x000000ff0300720b */ /* 0x000fc40003f15000 */
[----:B------:R-:W-:Y:S02]  /*9b40*/  MOV R0, RZ ;  /* 0x000000ff00007202 */ /* 0x000fe40000000f00 */
[----:B------:R-:W-:-:S03]  /*9b50*/  MOV R22, 0xff800000 ;  /* 0xff80000000167802 */ /* 0x000fc60000000f00 */
[----:B------:R-:W1:Y:S08]  /*9b60*/  @P1 MUFU.LG2 R6, R4 ;  /* 0x0000000400061308 */ /* 0x000e700000000c00 */
[----:B------:R3:W4:Y:S01]  /*9b70*/  @P1 MUFU.RCP R2, R4 ;  /* 0x0000000400021308 */ /* 0x0007220000001000 */
[----:B-1----:R-:W-:-:S07]  /*9b80*/  @P1 FMUL.FTZ R6, R6, 0.69314718246459960938 ;  /* 0x3f31721806061820 */ /* 0x002fce0000410000 */
[----:B------:R-:W1:Y:S01]  /*9b90*/  @P0 MUFU.RCP R0, R3 ;  /* 0x0000000300000308 */ /* 0x000e620000001000 */
[----:B---3--:R-:W-:Y:S01]  /*9ba0*/  @P1 MOV R4, 0x3f317218 ;  /* 0x3f31721800041802 */ /* 0x008fe20000000f00 */
[C---:B----4-:R-:W-:Y:S02]  /*9bb0*/  FMUL.FTZ R44, R2.reuse, R88 ;  /* 0x00000058022c7220 */ /* 0x050fe40000410000 */
[----:B------:R-:W-:Y:S02]  /*9bc0*/  FMUL.FTZ R45, R2, R89 ;  /* 0x00000059022d7220 */ /* 0x000fe40000410000 */
[----:B------:R-:W-:Y:S02]  /*9bd0*/  @P1 FMUL.FTZ R4, R4, c[0x0][0x2d0] ;  /* 0x0000b40004041a20 */ /* 0x000fe40000410000 */
[----:B------:R-:W-:Y:S02]  /*9be0*/  FMUL.FTZ R58, R2, R124 ;  /* 0x0000007c023a7220 */ /* 0x000fe40000410000 */
[----:B------:R-:W-:Y:S01]  /*9bf0*/  @P1 FFMA.FTZ R23, R4, R70, R6 ;  /* 0x0000004604171223 */ /* 0x000fe20000010006 */
[----:B------:R-:W-:Y:S01]  /*9c00*/  MOV R4, 0x1 ;  /* 0x0000000100047802 */ /* 0x000fe20000000f00 */
        /* <DEDUP_REMOVED lines=28> */
[----:B------:R-:W-:Y:S02]  /*9dd0*/  FMUL.FTZ R25, R2, R65 ;  /* 0x0000004102197220 */ /* 0x000fe40000410000 */
[----:B------:R3:W4:Y:S01]  /*9de0*/  @P0 MUFU.LG2 R2, R3 ;  /* 0x0000000300020308 */ /* 0x0007220000000c00 */
[C---:B-1----:R-:W-:Y:S02]  /*9df0*/  FMUL.FTZ R92, R0.reuse, R126 ;  /* 0x0000007e005c7220 */ /* 0x042fe40000410000 */
[----:B------:R-:W-:-:S02]  /*9e00*/  FMUL.FTZ R93, R0, R127 ;  /* 0x0000007f005d7220 */ /* 0x000fc40000410000 */
[C---:B------:R-:W-:Y:S02]  /*9e10*/  FMUL.FTZ R76, R0.reuse, R122 ;  /* 0x0000007a004c7220 */ /* 0x040fe40000410000 */
[C---:B------:R-:W-:Y:S02]  /*9e20*/  FMUL.FTZ R77, R0.reuse, R123 ;  /* 0x0000007b004d7220 */ /* 0x040fe40000410000 */
[C---:B------:R-:W-:Y:S02]  /*9e30*/  FMUL.FTZ R54, R0.reuse, R118 ;  /* 0x0000007600367220 */ /* 0x040fe40000410000 */
[C---:B------:R-:W-:Y:S02]  /*9e40*/  FMUL.FTZ R55, R0.reuse, R119 ;  /* 0x0000007700377220 */ /* 0x040fe40000410000 */
[C---:B------:R-:W-:Y:S02]  /*9e50*/  FMUL.FTZ R96, R0.reuse, R114 ;  /* 0x0000007200607220 */ /* 0x040fe40000410000 */
[----:B------:R-:W-:Y:S01]  /*9e60*/  FMUL.FTZ R97, R0, R115 ;  /* 0x0000007300617220 */ /* 0x000fe20000410000 */
[----:B---3--:R-:W-:Y:S01]  /*9e70*/  @P0 MOV R3, 0x3f317218 ;  /* 0x3f31721800030802 */ /* 0x008fe20000000f00 */
[----:B----4-:R-:W-:-:S02]  /*9e80*/  @P0 FMUL.FTZ R2, R2, 0.69314718246459960938 ;  /* 0x3f31721802020820 */ /* 0x010fc40000410000 */
[C---:B------:R-:W-:Y:S02]  /*9e90*/  FMUL.FTZ R80, R0.reuse, R110 ;  /* 0x0000006e00507220 */ /* 0x040fe40000410000 */
[----:B------:R-:W-:Y:S02]  /*9ea0*/  @P0 FMUL.FTZ R3, R3, c[0x0][0x2d0] ;  /* 0x0000b40003030a20 */ /* 0x000fe40000410000 */
        /* <DEDUP_REMOVED lines=22> */
[----:B------:R-:W-:Y:S01]  /*a010*/  FMUL.FTZ R27, R0, R67 ;  /* 0x00000043001b7220 */ /* 0x000fe20000410000 */
[----:B------:R-:W-:Y:S01]  /*a020*/  PRMT R0, R4, 0x7610, R0 ;  /* 0x0000761004007816 */ /* 0x000fe20000000000 */
[----:B------:R-:W-:Y:S02]  /*a030*/  @P0 FFMA.FTZ R22, R3, R69, R2 ;  /* 0x0000004503160223 */ /* 0x000fe40000010002 */
.L_x_181:
[----:B------:R-:W3:Y:S01]  /*a040*/  S2R R2, SR_TID.X ;  /* 0x0000000000027919 */ /* 0x000ee20000002100 */
[----:B------:R-:W-:Y:S01]  /*a050*/  BSSY B0, `(.L_x_218) ;  /* 0x0000010000007945 */ /* 0x000fe20003800000 */
[----:B---3--:R-:W-:-:S13]  /*a060*/  LOP3.LUT P0, RZ, R2, 0xff, RZ, 0xc0, !PT ;  /* 0x000000ff02ff7812 */ /* 0x008fda000780c0ff */
[----:B------:R-:W-:Y:S05]  /*a070*/  @P0 BRA `(.L_x_219) ;  /* 0x000000d000000947 */ /* 0x000fea0003800000 */
[----:B------:R-:W3:Y:S01]  /*a080*/  S2R R4, SR_LANEID ;  /* 0x0000000000047919 */ /* 0x000ee20000000000 */
[----:B------:R-:W-:Y:S01]  /*a090*/  VOTEU.ANY UR4, UPT, PT ;  /* 0x0000000000047886 */ /* 0x000fe200038e0100 */
[----:B-12---:R-:W-:Y:S01]  /*a0a0*/  IMAD.MOV.U32 R5, RZ, RZ, c[0x0][0x564] ;  /* 0x00015900ff057624 */ /* 0x006fe200078e00ff */
[----:B------:R-:W3:Y:S08]  /*a0b0*/  FLO.U32 R3, UR4 ;  /* 0x0000000400037d00 */ /* 0x000ef000080e0000 */
[----:B------:R-:W1:Y:S01]  /*a0c0*/  POPC R2, UR4 ;  /* 0x0000000400027d09 */ /* 0x000e620008000000 */
[----:B---3--:R-:W-:Y:S01]  /*a0d0*/  ISETP.EQ.U32.AND P0, PT, R3, R4, PT ;  /* 0x000000040300720c */ /* 0x008fe20003f02070 */
[----:B------:R-:W-:-:S12]  /*a0e0*/  IMAD.MOV.U32 R4, RZ, RZ, c[0x0][0x560] ;  /* 0x00015800ff047624 */ /* 0x000fd800078e00ff */
[----:B-1----:R1:W2:Y:S04]  /*a0f0*/  @P0 ATOMG.E.ADD.STRONG.GPU PT, R2, [R4.64], R2 ;  /* 0x00000002040209a8 */ /* 0x0022a800081ee1c8 */
[----:B-1----:R-:W1:Y:S04]  /*a100*/  S2R R4, SR_LTMASK ;  /* 0x0000000000047919 */ /* 0x002e680000003900 */
[----:B--2---:R1:W2:Y:S02]  /*a110*/  SHFL.IDX PT, R3, R2, R3, 0x1f ;  /* 0x00001f0302037589 */ /* 0x0042a400000e0000 */
[----:B-1----:R-:W-:-:S06]  /*a120*/  LOP3.LUT R2, R4, UR4, RZ, 0xc0, !PT ;  /* 0x0000000404027c12 */ /* 0x002fcc000f8ec0ff */
[----:B------:R-:W2:Y:S02]  /*a130*/  POPC R2, R2 ;  /* 0x0000000200027309 */ /* 0x000ea40000000000 */
[----:B--2---:R-:W-:-:S06]  /*a140*/  IADD3 R248, R3, c[0x0][0xc], R2 ;  /* 0x0000030003f87a10 */ /* 0x004fcc0007ffe002 */
.L_x_219:
[----:B------:R-:W-:Y:S05]  /*a150*/  BSYNC B0 ;  /* 0x0000000000007941 */ /* 0x000fea0003800000 */
.L_x_218:
[----:B------:R-:W-:Y:S01]  /*a160*/  PRMT R0, R0, 0x9910, RZ ;  /* 0x0000991000007816 */ /* 0x000fe200000000ff */
[----:B------:R-:W-:Y:S01]  /*a170*/  BSSY B1, `(.L_x_220) ;  /* 0x00002c5000017945 */ /* 0x000fe20003800000 */
[----:B------:R-:W-:Y:S02]  /*a180*/  IMAD.MOV.U32 R62, RZ, RZ, R248 ;  /* 0x000000ffff3e7224 */ /* 0x000fe400078e00f8 */
[----:B------:R-:W-:-:S13]  /*a190*/  ISETP.NE.AND P0, PT, R0, RZ, PT ;  /* 0x000000ff0000720c */ /* 0x000fda0003f05270 */
[----:B------:R-:W-:Y:S05]  /*a1a0*/  @!P0 BRA `(.L_x_221) ;  /* 0x0000206000008947 */ /* 0x000fea0003800000 */
[----:B------:R-:W3:Y:S04]  /*a1b0*/  LDL R7, [R1+0x5c] ;  /* 0x00005c0001077983 */ /* 0x000ee80000100800 */
[----:B------:R-:W4:Y:S04]  /*a1c0*/  LDL R13, [R1+0x60] ;  /* 0x00006000010d7983 */ /* 0x000f280000100800 */
[----:B--2---:R-:W2:Y:S04]  /*a1d0*/  LDL R6, [R1+0x68] ;  /* 0x0000680001067983 */ /* 0x004ea80000100800 */
[----:B------:R-:W2:Y:S04]  /*a1e0*/  LDL R12, [R1+0x64] ;  /* 0x00006400010c7983 */ /* 0x000ea80000100800 */
[----:B------:R-:W2:Y:S04]  /*a1f0*/  LDL R11, [R1+0x78] ;  /* 0x00007800010b7983 */ /* 0x000ea80000100800 */
[----:B-1----:R-:W2:Y:S04]  /*a200*/  LDL R5, [R1+0x70] ;  /* 0x0000700001057983 */ /* 0x002ea80000100800 */
[----:B------:R-:W2:Y:S04]  /*a210*/  LDL R10, [R1+0x74] ;  /* 0x00007400010a7983 */ /* 0x000ea80000100800 */
[----:B------:R-:W2:Y:S01]  /*a220*/  LDL R8, [R1+0x6c] ;  /* 0x00006c0001087983 */ /* 0x000ea20000100800 */
[----:B------:R-:W-:Y:S01]  /*a230*/  WARPSYNC 0xffffffff ;  /* 0xffffffff00007948 */ /* 0x000fe20003800000 */
[----:B------:R-:W-:-:S02]  /*a240*/  F2FP.PACK_AB R0, R59, R58 ;  /* 0x0000003a3b00723e */ /* 0x000fc400000000ff */
[----:B------:R-:W-:Y:S01]  /*a250*/  BAR.SYNC.DEFER_BLOCKING 0x1, 0x100 ;  /* 0x0044000000007b1d */ /* 0x000fe20000010000 */
[----:B------:R-:W-:Y:S02]  /*a260*/  F2FP.PACK_AB R2, R93, R92 ;  /* 0x0000005c5d02723e */ /* 0x000fe400000000ff */
[----:B------:R-:W-:Y:S02]  /*a270*/  F2FP.PACK_AB R3, R29, R28 ;  /* 0x0000001c1d03723e */ /* 0x000fe400000000ff */
[----:B------:R-:W-:Y:S01]  /*a280*/  F2FP.PACK_AB R4, R41, R40 ;  /* 0x000000282904723e */ /* 0x000fe200000000ff */
[----:B------:R-:W2:Y:S04]  /*a290*/  LDL.LU R9, [R1+0x8] ;  /* 0x0000080001097983 */ /* 0x000ea80000300800 */
[----:B---3--:R1:W-:Y:S04]  /*a2a0*/  STS [R7], R0 ;  /* 0x0000000007007388 */ /* 0x0083e80000000800 */
[----:B------:R3:W-:Y:S04]  /*a2b0*/  STS [R7+0x400], R2 ;  /* 0x0004000207007388 */ /* 0x0007e80000000800 */
[----:B----4-:R4:W-:Y:S01]  /*a2c0*/  STS [R13], R3 ;  /* 0x000000030d007388 */ /* 0x0109e20000000800 */
[----:B-1----:R-:W-:-:S02]  /*a2d0*/  F2FP.PACK_AB R0, R77, R76 ;  /* 0x0000004c4d00723e */ /* 0x002fc400000000ff */
[----:B---3--:R-:W-:-:S03]  /*a2e0*/  F2FP.PACK_AB R2, R31, R30 ;  /* 0x0000001e1f02723e */ /* 0x008fc600000000ff */
[----:B------:R1:W-:Y:S01]  /*a2f0*/  STS [R13+0x400], R0 ;  /* 0x000400000d007388 */ /* 0x0003e20000000800 */
[----:B----4-:R-:W-:-:S03]  /*a300*/  F2FP.PACK_AB R3, R55, R54 ;  /* 0x000000363703723e */ /* 0x010fc600000000ff */
[----:B--2---:R2:W-:Y:S04]  /*a310*/  STS [R6], R2 ;  /* 0x0000000206007388 */ /* 0x0045e80000000800 */
[----:B------:R3:W-:Y:S01]  /*a320*/  STS [R6+0x400], R3 ;  /* 0x0004000306007388 */ /* 0x0007e20000000800 */
[----:B-1----:R-:W-:Y:S02]  /*a330*/  F2FP.PACK_AB R0, R33, R32 ;  /* 0x000000202100723e */ /* 0x002fe400000000ff */
[----:B--2---:R-:W-:-:S03]  /*a340*/  F2FP.PACK_AB R2, R97, R96 ;  /* 0x000000606102723e */ /* 0x004fc600000000ff */
[----:B------:R1:W-:Y:S01]  /*a350*/  STS [R12], R0 ;  /* 0x000000000c007388 */ /* 0x0003e20000000800 */
[----:B---3--:R-:W-:-:S03]  /*a360*/  F2FP.PACK_AB R3, R35, R34 ;  /* 0x000000222303723e */ /* 0x008fc600000000ff */
[----:B------:R2:W-:Y:S04]  /*a370*/  STS [R12+0x400], R2 ;  /* 0x000400020c007388 */ /* 0x0005e80000000800 */
[----:B------:R3:W-:Y:S01]  /*a380*/  STS [R11], R3 ;  /* 0x000000030b007388 */ /* 0x0007e20000000800 */
[----:B-1----:R-:W-:Y:S02]  /*a390*/  F2FP.PACK_AB R0, R81, R80 ;  /* 0x000000505100723e */ /* 0x002fe400000000ff */
[----:B--2---:R-:W-:-:S03]  /*a3a0*/  F2FP.PACK_AB R2, R37, R36 ;  /* 0x000000242502723e */ /* 0x004fc600000000ff */
[----:B------:R1:W-:Y:S01]  /*a3b0*/  STS [R11+0x400], R0 ;  /* 0x000400000b007388 */ /* 0x0003e20000000800 */
[----:B---3--:R-:W-:-:S03]  /*a3c0*/  F2FP.PACK_AB R3, R57, R56 ;  /* 0x000000383903723e */ /* 0x008fc600000000ff */
[----:B------:R2:W-:Y:S04]  /*a3d0*/  STS [R5], R2 ;  /* 0x0000000205007388 */ /* 0x0005e80000000800 */
        /* <DEDUP_REMOVED lines=11> */
[----:B------:R-:W-:Y:S04]  /*a490*/  STS [R7+0x4000], R3 ;  /* 0x0040000307007388 */ /* 0x000fe80000000800 */
[----:B------:R2:W-:Y:S01]  /*a4a0*/  STS [R7+0x4400], R4 ;  /* 0x0044000407007388 */ /* 0x0005e20000000800 */
[----:B-1----:R-:W-:-:S03]  /*a4b0*/  F2FP.PACK_AB R0, R61, R60 ;  /* 0x0000003c3d00723e */ /* 0x002fc600000000ff */
[----:B--2---:R-:W2:Y:S01]  /*a4c0*/  LDL.LU R7, [R1+0xc] ;  /* 0x00000c0001077983 */ /* 0x004ea20000300800 */
[----:B------:R-:W-:Y:S02]  /*a4d0*/  F2FP.PACK_AB R4, R47, R46 ;  /* 0x0000002e2f04723e */ /* 0x000fe400000000ff */
[----:B------:R-:W-:Y:S01]  /*a4e0*/  F2FP.PACK_AB R3, R65, R64 ;  /* 0x000000404103723e */ /* 0x000fe200000000ff */
[----:B------:R1:W-:Y:S04]  /*a4f0*/  STS [R13+0x4000], R2 ;  /* 0x004000020d007388 */ /* 0x0003e80000000800 */
[----:B------:R3:W-:Y:S04]  /*a500*/  STS [R13+0x4400], R0 ;  /* 0x004400000d007388 */ /* 0x0007e80000000800 */
[----:B------:R4:W-:Y:S04]  /*a510*/  STS [R6+0x4000], R4 ;  /* 0x0040000406007388 */ /* 0x0009e80000000800 */
[----:B------:R4:W-:Y:S01]  /*a520*/  STS [R6+0x4400], R3 ;  /* 0x0044000306007388 */ /* 0x0009e20000000800 */
[----:B-1----:R-:W-:-:S02]  /*a530*/  F2FP.PACK_AB R2, R49, R48 ;  /* 0x000000303102723e */ /* 0x002fc400000000ff */
[----:B---3--:R-:W-:-:S03]  /*a540*/  F2FP.PACK_AB R0, R83, R82 ;  /* 0x000000525300723e */ /* 0x008fc600000000ff */
[----:B------:R-:W-:Y:S04]  /*a550*/  STS [R12+0x4000], R2 ;  /* 0x004000020c007388 */ /* 0x000fe80000000800 */
[----:B------:R1:W-:Y:S01]  /*a560*/  STS [R12+0x4400], R0 ;  /* 0x004400000c007388 */ /* 0x0003e20000000800 */
[----:B----4-:R-:W-:Y:S02]  /*a570*/  F2FP.PACK_AB R4, R79, R78 ;  /* 0x0000004e4f04723e */ /* 0x010fe400000000ff */
[----:B------:R-:W-:Y:S01]  /*a580*/  F2FP.PACK_AB R3, R73, R72 ;  /* 0x000000484903723e */ /* 0x000fe200000000ff */
[----:B------:R-:W3:Y:S01]  /*a590*/  LDL.LU R6, [R1+0x10] ;  /* 0x0000100001067983 */ /* 0x000ee20000300800 */
[----:B-1----:R-:W-:Y:S02]  /*a5a0*/  F2FP.PACK_AB R0, R89, R88 ;  /* 0x000000585900723e */ /* 0x002fe400000000ff */
[----:B------:R-:W-:-:S03]  /*a5b0*/  F2FP.PACK_AB R2, R75, R74 ;  /* 0x0000004a4b02723e */ /* 0x000fc600000000ff */
[----:B------:R1:W-:Y:S04]  /*a5c0*/  STS [R11+0x4000], R0 ;  /* 0x004000000b007388 */ /* 0x0003e80000000800 */
[----:B------:R-:W-:Y:S04]  /*a5d0*/  STS [R11+0x4400], R4 ;  /* 0x004400040b007388 */ /* 0x000fe80000000800 */
[----:B------:R4:W-:Y:S04]  /*a5e0*/  STS [R5+0x4000], R3 ;  /* 0x0040000305007388 */ /* 0x0009e80000000800 */
[----:B------:R4:W-:Y:S01]  /*a5f0*/  STS [R5+0x4400], R2 ;  /* 0x0044000205007388 */ /* 0x0009e20000000800 */
[----:B-1----:R-:W-:-:S05]  /*a600*/  F2FP.PACK_AB R0, R51, R50 ;  /* 0x000000323300723e */ /* 0x002fca00000000ff */
[----:B------:R1:W-:Y:S01]  /*a610*/  STS [R10+0x4000], R0 ;  /* 0x004000000a007388 */ /* 0x0003e20000000800 */
[----:B----4-:R-:W-:Y:S02]  /*a620*/  F2FP.PACK_AB R3, R27, R26 ;  /* 0x0000001a1b03723e */ /* 0x010fe400000000ff */
[----:B------:R-:W-:-:S05]  /*a630*/  F2FP.PACK_AB R2, R53, R52 ;  /* 0x000000343502723e */ /* 0x000fca00000000ff */
[----:B------:R4:W-:Y:S01]  /*a640*/  STS [R10+0x4400], R2 ;  /* 0x004400020a007388 */ /* 0x0009e20000000800 */
[----:B-1----:R-:W-:-:S05]  /*a650*/  F2FP.PACK_AB R0, R25, R24 ;  /* 0x000000181900723e */ /* 0x002fca00000000ff */
[----:B------:R1:W-:Y:S04]  /*a660*/  STS [R8+0x4000], R0 ;  /* 0x0040000008007388 */ /* 0x0003e80000000800 */
[----:B------:R2:W-:Y:S04]  /*a670*/  STS [R8+0x4400], R3 ;  /* 0x0044000308007388 */ /* 0x0005e80000000800 */
[----:B------:R-:W-:Y:S01]  /*a680*/  BAR.SYNC.DEFER_BLOCKING 0x1, 0x100 ;  /* 0x0044000000007b1d */ /* 0x000fe20000010000 */
[----:B------:R-:W-:-:S04]  /*a690*/  ISETP.NE.U32.AND P2, PT, RZ, c[0x0][0x500], PT ;  /* 0x00014000ff007a0c */ /* 0x000fc80003f45070 */
[----:B------:R-:W-:Y:S02]  /*a6a0*/  ISETP.NE.AND.EX P2, PT, RZ, c[0x0][0x504], PT, P2 ;  /* 0x00014100ff007a0c */ /* 0x000fe40003f45320 */
[----:B----4-:R-:W-:Y:S01]  /*a6b0*/  IADD3 R2, P1, R9, c[0x0][0x500], RZ ;  /* 0x0001400009027a10 */ /* 0x010fe20007f3e0ff */
[----:B-1----:R-:W-:-:S03]  /*a6c0*/  IMAD.MOV.U32 R0, RZ, RZ, RZ ;  /* 0x000000ffff007224 */ /* 0x002fc600078e00ff */
[----:B--2---:R-:W-:-:S07]  /*a6d0*/  IADD3.X R3, R7, c[0x0][0x504], RZ, P1, !PT ;  /* 0x0001410007037a10 */ /* 0x004fce0000ffe4ff */
[----:B------:R1:W5:Y:S01]  /*a6e0*/  @P2 LDG.E R0, [R2.64] ;  /* 0x0000000802002981 */ /* 0x000362000c1e1900 */
[----:B------:R-:W-:-:S04]  /*a6f0*/  ISETP.NE.U32.AND P3, PT, RZ, c[0x0][0x508], PT ;  /* 0x00014200ff007a0c */ /* 0x000fc80003f65070 */
[----:B------:R-:W-:Y:S01]  /*a700*/  ISETP.NE.AND.EX P3, PT, RZ, c[0x0][0x50c], PT, P3 ;  /* 0x00014300ff007a0c */ /* 0x000fe20003f65330 */
[----:B------:R-:W-:-:S12]  /*a710*/  IMAD.MOV.U32 R14, RZ, RZ, c[0x0][0x388] ;  /* 0x0000e200ff0e7624 */ /* 0x000fd800078e00ff */
[----:B------:R-:W-:-:S04]  /*a720*/  @P3 IADD3 R4, P0, R9, c[0x0][0x508], RZ ;  /* 0x0001420009043a10 */ /* 0x000fc80007f1e0ff */
[----:B------:R-:W-:-:S05]  /*a730*/  @P3 IADD3.X R5, R7, c[0x0][0x50c], RZ, P0, !PT ;  /* 0x0001430007053a10 */ /* 0x000fca00007fe4ff */
[----:B------:R2:W5:Y:S01]  /*a740*/  @P3 LDG.E R14, [R4.64] ;  /* 0x00000008040e3981 */ /* 0x000562000c1e1900 */
[----:B---3--:R-:W-:-:S04]  /*a750*/  ISETP.NE.AND P0, PT, R6, RZ, PT ;  /* 0x000000ff0600720c */ /* 0x008fc80003f05270 */
[----:B--2---:R-:W-:Y:S01]  /*a760*/  SEL R5, R6, c[0x0][0x3d4], P0 ;  /* 0x0000f50006057a07 */ /* 0x004fe20000000000 */
[----:B------:R-:W-:Y:S05]  /*a770*/  @P3 BRA `(.L_x_222) ;  /* 0x0000004000003947 */ /* 0x000fea0003800000 */
[----:B-1----:R-:W-:Y:S05]  /*a780*/  @!P2 BRA `(.L_x_222) ;  /* 0x000000300000a947 */ /* 0x002fea0003800000 */
[----:B------:R1:W2:Y:S04]  /*a790*/  LDG.E R4, [R2.64] ;  /* 0x0000000802047981 */ /* 0x0002a8000c1e1900 */
[----:B-1----:R-:W2:Y:S02]  /*a7a0*/  LDG.E R2, [R2.64+0x4] ;  /* 0x0000040802027981 */ /* 0x002ea4000c1e1900 */
[----:B--2--5:R-:W-:Y:S02]  /*a7b0*/  IADD3 R14, -R4, R2, RZ ;  /* 0x00000002040e7210 */ /* 0x024fe40007ffe1ff */
.L_x_222:
[----:B-1----:R-:W-:Y:S01]  /*a7c0*/  IMAD.MOV.U32 R2, RZ, RZ, 0x368 ;  /* 0x00000368ff027424 */ /* 0x002fe200078e00ff */
[----:B------:R-:W-:Y:S01]  /*a7d0*/  ISETP.GT.AND P3, PT, R5, 0x1, PT ;  /* 0x000000010500780c */ /* 0x000fe20003f64270 */
[----:B------:R-:W2:Y:S03]  /*a7e0*/  LDL.LU R7, [R1+0x4] ;  /* 0x0000040001077983 */ /* 0x000ea60000300800 */
[----:B------:R-:W-:Y:S01]  /*a7f0*/  SEL R2, R2, 0x328, P3 ;  /* 0x0000032802027807 */ /* 0x000fe20001800000 */
[----:B------:R-:W3:Y:S03]  /*a800*/  LDL R6, [R1+0xbc] ;  /* 0x0000bc0001067983 */ /* 0x000ee60000100800 */
[----:B------:R1:W4:Y:S01]  /*a810*/  LDC.64 R16, c[0x0][R2+0x168] ;  /* 0x00005a0002107b82 */ /* 0x0003220000000a00 */
[----:B------:R-:W3:Y:S04]  /*a820*/  LDL.LU R3, [R1+0x14] ;  /* 0x0000140001037983 */ /* 0x000ee80000300800 */
[----:B------:R-:W3:Y:S01]  /*a830*/  LDL R13, [R1+0x18] ;  /* 0x00001800010d7983 */ /* 0x000ee20000100800 */
[----:B------:R-:W-:-:S02]  /*a840*/  LOP3.LUT R9, R250, 0xffff, RZ, 0xc0, !PT ;  /* 0x0000fffffa097812 */ /* 0x000fc400078ec0ff */
[----:B------:R1:W2:Y:S01]  /*a850*/  LDC.64 R4, c[0x0][R2+0x170] ;  /* 0x00005c0002047b82 */ /* 0x0002a20000000a00 */
[----:B------:R-:W-:-:S04]  /*a860*/  ISETP.NE.U32.AND P0, PT, RZ, c[0x0][0x500], PT ;  /* 0x00014000ff007a0c */ /* 0x000fc80003f05070 */
[----:B------:R-:W-:-:S03]  /*a870*/  ISETP.NE.AND.EX P0, PT, RZ, c[0x0][0x504], PT, P0 ;  /* 0x00014100ff007a0c */ /* 0x000fc60003f05300 */
[----:B------:R1:W2:Y:S08]  /*a880*/  LDC.64 R18, c[0x0][R2+0x178] ;  /* 0x00005e0002127b82 */ /* 0x0002b00000000a00 */
[----:B------:R1:W2:Y:S02]  /*a890*/  LDC.64 R20, c[0x0][R2+0x160] ;  /* 0x0000580002147b82 */ /* 0x0002a40000000a00 */
[----:B-1----:R-:W-:-:S02]  /*a8a0*/  IMAD.MOV.U32 R2, RZ, RZ, c[0x0][0x4e8] ;  /* 0x00013a00ff027624 */ /* 0x002fc400078e00ff */
[----:B----4-:R-:W-:Y:S02]  /*a8b0*/  IMAD R11, R17, R9, RZ ;  /* 0x00000009110b7224 */ /* 0x010fe400078e02ff */
[----:B------:R-:W4:Y:S01]  /*a8c0*/  LDL R17, [R1+0xb8] ;  /* 0x0000b80001117983 */ /* 0x000f220000100800 */
[----:B------:R-:W-:-:S03]  /*a8d0*/  ISETP.NE.AND P2, PT, R2, 0x1, PT ;  /* 0x000000010200780c */ /* 0x000fc60003f45270 */
[----:B------:R-:W1:Y:S01]  /*a8e0*/  S2R R63, SR_TID.X ;  /* 0x00000000003f7919 */ /* 0x000e620000002100 */
[----:B--2---:R-:W-:Y:S01]  /*a8f0*/  SEL R8, R7, RZ, !P0 ;  /* 0x000000ff07087207 */ /* 0x004fe20004000000 */
[----:B---3--:R-:W-:-:S04]  /*a900*/  IMAD R10, R249, 0x80, R6 ;  /* 0x00000080f90a7824 */ /* 0x008fc800078e0206 */
[----:B------:R-:W-:Y:S01]  /*a910*/  IMAD R2, R5, R8, RZ ;  /* 0x0000000805027224 */ /* 0x000fe200078e02ff */
[----:B------:R-:W-:Y:S01]  /*a920*/  SEL R3, R3, RZ, !P0 ;  /* 0x000000ff03037207 */ /* 0x000fe20004000000 */
[----:B------:R-:W-:-:S04]  /*a930*/  IMAD.WIDE.U32 R6, R16, R9, RZ ;  /* 0x0000000910067225 */ /* 0x000fc800078e00ff */
[----:B------:R-:W-:Y:S02]  /*a940*/  IMAD R12, R4, R3, R2 ;  /* 0x00000003040c7224 */ /* 0x000fe400078e0202 */
[----:B------:R-:W-:-:S04]  /*a950*/  @P2 IMAD.HI.U32 R3, R10, c[0x0][0x4ec], RZ ;  /* 0x00013b000a032a27 */ /* 0x000fc800078e00ff */
[----:B------:R-:W-:-:S04]  /*a960*/  IMAD.WIDE.U32 R4, R4, R8, RZ ;  /* 0x0000000804047225 */ /* 0x000fc800078e00ff */
[----:B------:R-:W-:Y:S01]  /*a970*/  IMAD.MOV.U32 R2, RZ, RZ, R10 ;  /* 0x000000ffff027224 */ /* 0x000fe200078e000a */
[----:B------:R-:W-:Y:S02]  /*a980*/  @P2 SHF.R.U32.HI R2, RZ, c[0x0][0x4f0], R3 ;  /* 0x00013c00ff022a19 */ /* 0x000fe40000011603 */
[----:B------:R-:W-:Y:S02]  /*a990*/  SEL R3, R13, RZ, P3 ;  /* 0x000000ff0d037207 */ /* 0x000fe40001800000 */
[----:B-----5:R-:W-:Y:S01]  /*a9a0*/  IADD3 R15, P1, P0, R4, R6, R0 ;  /* 0x00000006040f7210 */ /* 0x020fe2000783e000 */
[----:B------:R-:W-:Y:S02]  /*a9b0*/  IMAD.IADD R6, R7, 0x1, R11 ;  /* 0x0000000107067824 */ /* 0x000fe400078e020b */
[----:B------:R-:W-:Y:S01]  /*a9c0*/  IMAD.IADD R13, R5, 0x1, R12 ;  /* 0x00000001050d7824 */ /* 0x000fe200078e020c */
[----:B------:R-:W-:Y:S01]  /*a9d0*/  SHF.R.S32.HI R12, RZ, 0x1f, R0 ;  /* 0x0000001fff0c7819 */ /* 0x000fe20000011400 */
[----:B------:R-:W-:-:S02]  /*a9e0*/  IMAD.MOV R7, RZ, RZ, -R2 ;  /* 0x000000ffff077224 */ /* 0x000fc400078e0a02 */
[-C--:B------:R-:W-:Y:S02]  /*a9f0*/  IMAD R11, R19, R3.reuse, RZ ;  /* 0x00000003130b7224 */ /* 0x080fe400078e02ff */
[----:B------:R-:W-:Y:S01]  /*aa00*/  IMAD.WIDE.U32 R4, R18, R3, RZ ;  /* 0x0000000312047225 */ /* 0x000fe200078e00ff */
[----:B------:R-:W-:-:S03]  /*aa10*/  IADD3.X R13, R13, R6, R12, P1, P0 ;  /* 0x000000060d0d7210 */ /* 0x000fc60000fe040c */
[----:B------:R-:W-:Y:S01]  /*aa20*/  IMAD R3, R7, c[0x0][0x4e8], R10 ;  /* 0x00013a0007037a24 */ /* 0x000fe200078e020a */
[----:B------:R-:W-:Y:S01]  /*aa30*/  IADD3 R4, P1, P0, R2, R15, R4 ;  /* 0x0000000f02047210 */ /* 0x000fe2000783e004 */
[----:B------:R-:W-:Y:S01]  /*aa40*/  IMAD.IADD R11, R5, 0x1, R11 ;  /* 0x00000001050b7824 */ /* 0x000fe200078e020b */
[----:B------:R-:W-:Y:S01]  /*aa50*/  SHF.R.S32.HI R5, RZ, 0x1f, R2 ;  /* 0x0000001fff057819 */ /* 0x000fe20000011402 */
[----:B------:R-:W-:Y:S01]  /*aa60*/  IMAD R2, R21, R3, RZ ;  /* 0x0000000315027224 */ /* 0x000fe200078e02ff */
[----:B------:R-:W-:Y:S02]  /*aa70*/  SHF.R.S32.HI R6, RZ, 0x1f, R3 ;  /* 0x0000001fff067819 */ /* 0x000fe40000011403 */
[----:B------:R-:W-:Y:S01]  /*aa80*/  IADD3.X R5, R5, R13, R11, P1, P0 ;  /* 0x0000000d05057210 */ /* 0x000fe20000fe040b */
[----:B------:R-:W-:Y:S02]  /*aa90*/  IMAD.MOV.U32 R7, RZ, RZ, c[0x0][0x4a8] ;  /* 0x00012a00ff077624 */ /* 0x000fe400078e00ff */
[----:B------:R-:W-:-:S02]  /*aaa0*/  IMAD R6, R20, R6, R2 ;  /* 0x0000000614067224 */ /* 0x000fc400078e0202 */
[----:B------:R-:W-:Y:S01]  /*aab0*/  IMAD.WIDE.U32 R2, R20, R3, R4 ;  /* 0x0000000314027225 */ /* 0x000fe200078e0004 */
[----:B------:R-:W-:-:S03]  /*aac0*/  SEL R4, R7, c[0x0][0x450], P3 ;  /* 0x0001140007047a07 */ /* 0x000fc60001800000 */
[----:B------:R-:W-:Y:S01]  /*aad0*/  IMAD.MOV.U32 R5, RZ, RZ, c[0x0][0x4ac] ;  /* 0x00012b00ff057624 */ /* 0x000fe200078e00ff */
[----:B-1----:R-:W-:Y:S01]  /*aae0*/  SHF.R.S32.HI R16, RZ, 0x1f, R63 ;  /* 0x0000001fff107819 */ /* 0x002fe2000001143f */
[----:B------:R-:W-:Y:S01]  /*aaf0*/  IMAD.IADD R3, R3, 0x1, R6 ;  /* 0x0000000103037824 */ /* 0x000fe200078e0206 */
[----:B------:R-:W-:Y:S02]  /*ab00*/  LEA R4, P0, R2, R4, 0x2 ;  /* 0x0000000402047211 */ /* 0x000fe400078010ff */
[----:B------:R-:W-:Y:S02]  /*ab10*/  SEL R5, R5, c[0x0][0x454], P3 ;  /* 0x0001150005057a07 */ /* 0x000fe40001800000 */
[----:B------:R-:W-:Y:S02]  /*ab20*/  LEA.HI R16, R16, R63, RZ, 0x5 ;  /* 0x0000003f10107211 */ /* 0x000fe400078f28ff */
[----:B------:R-:W-:Y:S02]  /*ab30*/  LEA.HI.X R2, R2, R5, R3, 0x2, P0 ;  /* 0x0000000502027211 */ /* 0x000fe400000f1403 */
[----:B------:R-:W-:Y:S01]  /*ab40*/  LOP3.LUT R16, R16, 0xffffffe0, RZ, 0xc0, !PT ;  /* 0xffffffe010107812 */ /* 0x000fe200078ec0ff */
[----:B------:R-:W-:Y:S04]  /*ab50*/  SHFL.IDX PT, R6, R4, RZ, 0x1c1f ;  /* 0x001c1fff04067589 */ /* 0x000fe800000e0000 */
[----:B------:R-:W1:Y:S01]  /*ab60*/  SHFL.IDX PT, R7, R2, RZ, 0x1c1f ;  /* 0x001c1fff02077589 */ /* 0x000e6200000e0000 */
[----:B------:R-:W-:-:S03]  /*ab70*/  IMAD.IADD R16, R63, 0x1, -R16 ;  /* 0x000000013f107824 */ /* 0x000fc600078e0a10 */
[----:B------:R-:W-:Y:S04]  /*ab80*/  SHFL.IDX PT, R4, R4, 0x1, 0x1c1f ;  /* 0x003c1f0004047f89 */ /* 0x000fe800000e0000 */
[----:B------:R4:W2:Y:S01]  /*ab90*/  SHFL.IDX PT, R5, R2, 0x1, 0x1c1f ;  /* 0x003c1f0002057f89 */ /* 0x0008a200000e0000 */
[----:B------:R-:W-:Y:S01]  /*aba0*/  IMAD R11, R14, c[0x0][0x4e8], RZ ;  /* 0x00013a000e0b7a24 */ /* 0x000fe200078e02ff */
[----:B------:R-:W-:Y:S01]  /*abb0*/  LOP3.LUT P0, RZ, R16, 0x3, RZ, 0xc0, !PT ;  /* 0x0000000310ff7812 */ /* 0x000fe2000780c0ff */
[----:B----4-:R-:W-:-:S05]  /*abc0*/  IMAD R2, R249, 0x80, R17 ;  /* 0x00000080f9027824 */ /* 0x010fca00078e0211 */
[C---:B------:R-:W-:Y:S02]  /*abd0*/  IADD3 R3, R2.reuse, 0x8, RZ ;  /* 0x0000000802037810 */ /* 0x040fe40007ffe0ff */
[-C--:B------:R-:W-:Y:S02]  /*abe0*/  ISETP.GE.OR P1, PT, R2, R11.reuse, P0 ;  /* 0x0000000b0200720c */ /* 0x080fe40000726670 */
[----:B------:R-:W-:-:S11]  /*abf0*/  ISETP.GE.OR P0, PT, R3, R11, P0 ;  /* 0x0000000b0300720c */ /* 0x000fd60000706670 */
[----:B-1----:R1:W-:Y:S01]  /*ac00*/  @!P1 ST.E [R6.64], R23 ;  /* 0x0000001706009985 */ /* 0x0023e2000c101908 */
[----:B------:R-:W-:-:S03]  /*ac10*/  ISETP.GE.AND P1, PT, R2, R11, PT ;  /* 0x0000000b0200720c */ /* 0x000fc60003f26270 */
[----:B--2---:R1:W-:Y:S01]  /*ac20*/  @!P0 ST.E [R4.64], R22 ;  /* 0x0000001604008985 */ /* 0x0043e2000c101908 */
[----:B------:R-:W-:Y:S01]  /*ac30*/  ISETP.GE.AND P0, PT, R3, R11, PT ;  /* 0x0000000b0300720c */ /* 0x000fe20003f06270 */
[----:B------:R-:W-:Y:S05]  /*ac40*/  @P3 BRA `(.L_x_223) ;  /* 0x0000070000003947 */ /* 0x000fea0003800000 */
[----:B------:R-:W-:Y:S01]  /*ac50*/  IMAD R12, R12, c[0x0][0x3a0], RZ ;  /* 0x0000e8000c0c7a24 */ /* 0x000fe200078e02ff */
[----:B-1----:R-:W-:Y:S01]  /*ac60*/  LEA R4, R234, R235, 0x5 ;  /* 0x000000ebea047211 */ /* 0x002fe200078e28ff */
[C---:B------:R-:W-:Y:S01]  /*ac70*/  IMAD.WIDE.U32 R2, R0.reuse, c[0x0][0x3a0], RZ ;  /* 0x0000e80000027a25 */ /* 0x040fe200078e00ff */
[----:B------:R-:W-:Y:S01]  /*ac80*/  SHF.R.S32.HI R5, RZ, 0x1f, R8 ;  /* 0x0000001fff057819 */ /* 0x000fe20000011408 */
[----:B------:R1:W2:Y:S01]  /*ac90*/  LDS.128 R16, [R201+0x80] ;  /* 0x00008000c9107984 */ /* 0x0002a20000000c00 */
[----:B------:R-:W-:Y:S01]  /*aca0*/  LEA R4, R249, R4, 0x7 ;  /* 0x00000004f9047211 */ /* 0x000fe200078e38ff */
[----:B------:R-:W-:Y:S02]  /*acb0*/  IMAD R0, R0, c[0x0][0x3a4], R12 ;  /* 0x0000e90000007a24 */ /* 0x000fe400078e020c */
[----:B------:R1:W3:Y:S01]  /*acc0*/  LDS.128 R24, [R201+0x1080] ;  /* 0x00108000c9187984 */ /* 0x0002e20000000c00 */
[----:B------:R-:W-:-:S02]  /*acd0*/  IMAD R5, R5, c[0x0][0x3f0], RZ ;  /* 0x0000fc0005057a24 */ /* 0x000fc400078e02ff */
[----:B------:R-:W-:Y:S01]  /*ace0*/  IADD3 R3, R3, R0, RZ ;  /* 0x0000000003037210 */ /* 0x000fe20007ffe0ff */
[----:B------:R-:W-:Y:S01]  /*acf0*/  @P2 IMAD.HI.U32 R6, R4, c[0x0][0x4ec], RZ ;  /* 0x00013b0004062a27 */ /* 0x000fe200078e00ff */
[----:B------:R1:W4:Y:S01]  /*ad00*/  LDS.128 R32, [R201+0x2080] ;  /* 0x00208000c9207984 */ /* 0x0003220000000c00 */
[----:B------:R-:W-:Y:S02]  /*ad10*/  MOV R0, R4 ;  /* 0x0000000400007202 */ /* 0x000fe40000000f00 */
[C---:B------:R-:W-:Y:S01]  /*ad20*/  IMAD.WIDE.U32 R2, R9.reuse, c[0x0][0x3e8], R2 ;  /* 0x0000fa0009027a25 */ /* 0x040fe200078e0002 */
[----:B------:R1:W1:Y:S01]  /*ad30*/  LDS.128 R36, [R201+0x3080] ;  /* 0x00308000c9247984 */ /* 0x0002620000000c00 */
[----:B------:R-:W-:Y:S02]  /*ad40*/  @P2 SHF.R.U32.HI R0, RZ, c[0x0][0x4f0], R6 ;  /* 0x00013c00ff002a19 */ /* 0x000fe40000011606 */
[----:B------:R-:W-:Y:S01]  /*ad50*/  IMAD R3, R9, c[0x0][0x3ec], R3 ;  /* 0x0000fb0009037a24 */ /* 0x000fe200078e0203 */
[----:B------:R1:W1:Y:S01]  /*ad60*/  LDS.128 R12, [R201+0x4080] ;  /* 0x00408000c90c7984 */ /* 0x0002620000000c00 */
[C---:B------:R-:W-:Y:S01]  /*ad70*/  IMAD R7, R8.reuse, c[0x0][0x3f4], R5 ;  /* 0x0000fd0008077a24 */ /* 0x040fe200078e0205 */
[----:B------:R-:W-:Y:S01]  /*ad80*/  SHF.R.S32.HI R6, RZ, 0x1f, R0 ;  /* 0x0000001fff067819 */ /* 0x000fe20000011400 */
[----:B------:R-:W-:Y:S01]  /*ad90*/  IMAD.WIDE.U32 R2, R8, c[0x0][0x3f0], R2 ;  /* 0x0000fc0008027a25 */ /* 0x000fe200078e0002 */
[----:B------:R1:W1:Y:S01]  /*ada0*/  LDS.128 R20, [R201+0x5080] ;  /* 0x00508000c9147984 */ /* 0x0002620000000c00 */
[----:B------:R-:W-:-:S02]  /*adb0*/  IADD3 R5, -R0, RZ, RZ ;  /* 0x000000ff00057210 */ /* 0x000fc40007ffe1ff */
[----:B------:R-:W-:Y:S01]  /*adc0*/  IMAD R6, R6, c[0x0][0x3e0], RZ ;  /* 0x0000f80006067a24 */ /* 0x000fe200078e02ff */
[----:B------:R1:W1:Y:S01]  /*add0*/  LDS.128 R28, [R201+0x6080] ;  /* 0x00608000c91c7984 */ /* 0x0002620000000c00 */
[----:B------:R-:W-:Y:S01]  /*ade0*/  IADD3 R3, R3, R7, RZ ;  /* 0x0000000703037210 */ /* 0x000fe20007ffe0ff */
[----:B------:R-:W-:Y:S02]  /*adf0*/  IMAD R4, R5, c[0x0][0x4e8], R4 ;  /* 0x00013a0005047a24 */ /* 0x000fe400078e0204 */
[----:B------:R1:W1:Y:S01]  /*ae00*/  LDS.128 R40, [R201+0x7080] ;  /* 0x00708000c9287984 */ /* 0x0002620000000c00 */
[C---:B------:R-:W-:Y:S02]  /*ae10*/  IMAD R5, R0.reuse, c[0x0][0x3e4], R6 ;  /* 0x0000f90000057a24 */ /* 0x040fe400078e0206 */
[----:B------:R-:W-:Y:S01]  /*ae20*/  IMAD.WIDE.U32 R2, R0, c[0x0][0x3e0], R2 ;  /* 0x0000f80000027a25 */ /* 0x000fe200078e0002 */
[----:B------:R-:W-:-:S04]  /*ae30*/  SHF.R.S32.HI R0, RZ, 0x1f, R4 ;  /* 0x0000001fff007819 */ /* 0x000fc80000011404 */
[----:B------:R-:W-:Y:S01]  /*ae40*/  IADD3 R3, R3, R5, RZ ;  /* 0x0000000503037210 */ /* 0x000fe20007ffe0ff */
[----:B------:R-:W-:-:S04]  /*ae50*/  IMAD R0, R0, c[0x0][0x3d8], RZ ;  /* 0x0000f60000007a24 */ /* 0x000fc800078e02ff */
[----:B------:R-:W-:-:S04]  /*ae60*/  IMAD.WIDE.U32 R2, R4, c[0x0][0x3d8], R2 ;  /* 0x0000f60004027a25 */ /* 0x000fc800078e0002 */
[----:B------:R-:W-:Y:S01]  /*ae70*/  IMAD R0, R4, c[0x0][0x3dc], R0 ;  /* 0x0000f70004007a24 */ /* 0x000fe200078e0200 */
[----:B------:R-:W-:-:S04]  /*ae80*/  LEA R9, P0, R2, c[0x0][0x380], 0x1 ;  /* 0x0000e00002097a11 */ /* 0x000fc800078008ff */
[----:B------:R-:W-:-:S04]  /*ae90*/  IADD3 R0, R3, R0, RZ ;  /* 0x0000000003007210 */ /* 0x000fc80007ffe0ff */
[----:B------:R-:W-:Y:S01]  /*aea0*/  LEA.HI.X R7, R2, c[0x0][0x384], R0, 0x1, P0 ;  /* 0x0000e10002077a11 */ /* 0x000fe200000f0c00 */
[----:B------:R-:W-:Y:S05]  /*aeb0*/  BRA.DIV ~URZ, `(.L_x_224) ;  /* 0x00003a927f007947 */ /* 0x000fea000b800000 */
[----:B--234-:R2:W3:Y:S02]  /*aec0*/  SHFL.IDX PT, R8, R7, RZ, 0x181f ;  /* 0x00181fff07087589 */ /* 0x01c4e400000e0000 */
.L_x_300:
[----:B------:R-:W-:Y:S05]  /*aed0*/  BRA.DIV ~URZ, `(.L_x_225) ;  /* 0x00003ae27f007947 */ /* 0x000fea000b800000 */
[----:B------:R4:W2:Y:S02]  /*aee0*/  SHFL.IDX PT, R0, R9, RZ, 0x181f ;  /* 0x00181fff09007589 */ /* 0x0008a400000e0000 */
.L_x_301:
[----:B------:R-:W-:Y:S01]  /*aef0*/  LEA R6, R249, R235, 0x7 ;  /* 0x000000ebf9067211 */ /* 0x000fe200078e38ff */
[----:B------:R-:W-:Y:S03]  /*af00*/  BSSY B0, `(.L_x_226) ;  /* 0x000000d000007945 */ /* 0x000fe60003800000 */
[----:B------:R-:W-:-:S13]  /*af10*/  ISETP.GE.AND P0, PT, R6, R11, PT ;  /* 0x0000000b0600720c */ /* 0x000fda0003f06270 */
[----:B------:R-:W-:Y:S05]  /*af20*/  @P0 BRA `(.L_x_227) ;  /* 0x000000a000000947 */ /* 0x000fea0003800000 */
[----:B------:R-:W-:Y:S02]  /*af30*/  ISETP.GE.AND P3, PT, R231, c[0x0][0x3c8], PT ;  /* 0x0000f200e7007a0c */ /* 0x000fe40003f66270 */
[----:B------:R-:W-:Y:S02]  /*af40*/  ISETP.GE.AND P2, PT, R238, c[0x0][0x3c8], PT ;  /* 0x0000f200ee007a0c */ /* 0x000fe40003f46270 */
[----:B------:R-:W-:Y:S02]  /*af50*/  SHF.R.S32.HI R44, RZ, 0x1f, R231 ;  /* 0x0000001fff2c7819 */ /* 0x000fe400000114e7 */
[----:B------:R-:W-:-:S07]  /*af60*/  SHF.R.S32.HI R10, RZ, 0x1f, R238 ;  /* 0x0000001fff0a7819 */ /* 0x000fce00000114ee */
[CC--:B--2---:R-:W-:Y:S02]  /*af70*/  @!P3 LEA R4, P1, R231.reuse, R0.reuse, 0x1 ;  /* 0x00000000e704b211 */ /* 0x0c4fe400078208ff */
[C---:B------:R-:W-:Y:S02]  /*af80*/  @!P2 LEA R2, P0, R238.reuse, R0, 0x1 ;  /* 0x00000000ee02a211 */ /* 0x040fe400078008ff */
[-C--:B---3--:R-:W-:Y:S02]  /*af90*/  @!P3 LEA.HI.X R5, R231, R8.reuse, R44, 0x1, P1 ;  /* 0x00000008e705b211 */ /* 0x088fe400008f0c2c */
[----:B------:R-:W-:-:S03]  /*afa0*/  @!P2 LEA.HI.X R3, R238, R8, R10, 0x1, P0 ;  /* 0x00000008ee03a211 */ /* 0x000fc600000f0c0a */
[----:B------:R2:W-:Y:S04]  /*afb0*/  @!P3 ST.E.128 [R4.64], R16 ;  /* 0x000000100400b985 */ /* 0x0005e8000c101d08 */
[----:B-1----:R2:W-:Y:S02]  /*afc0*/  @!P2 ST.E.128 [R2.64], R12 ;  /* 0x0000000c0200a985 */ /* 0x0025e4000c101d08 */
.L_x_227:
[----:B------:R-:W-:Y:S05]  /*afd0*/  BSYNC B0 ;  /* 0x0000000000007941 */ /* 0x000fea0003800000 */
.L_x_226:
[----:B------:R-:W-:Y:S05]  /*afe0*/  BRA.DIV ~URZ, `(.L_x_228) ;  /* 0x00003a427f007947 */ /* 0x000fea000b800000 */
[----:B---3--:R3:W4:Y:S04]  /*aff0*/  SHFL.IDX PT, R8, R7, 0x1, 0x181f ;  /* 0x00381f0007087f89 */ /* 0x00872800000e0000 */
[----:B--2---:R3:W2:Y:S02]  /*b000*/  SHFL.IDX PT, R0, R9, 0x1, 0x181f ;  /* 0x00381f0009007f89 */ /* 0x0046a400000e0000 */
.L_x_302:
[----:B------:R-:W-:Y:S01]  /*b010*/  IADD3 R2, R6, 0x20, RZ ;  /* 0x0000002006027810 */ /* 0x000fe20007ffe0ff */
[----:B------:R-:W-:Y:S03]  /*b020*/  BSSY B0, `(.L_x_229) ;  /* 0x000000d000007945 */ /* 0x000fe60003800000 */
[----:B------:R-:W-:-:S13]  /*b030*/  ISETP.GE.AND P0, PT, R2, R11, PT ;  /* 0x0000000b0200720c */ /* 0x000fda0003f06270 */
[----:B------:R-:W-:Y:S05]  /*b040*/  @P0 BRA `(.L_x_230) ;  /* 0x000000a000000947 */ /* 0x000fea0003800000 */
[----:B------:R-:W-:Y:S02]  /*b050*/  ISETP.GE.AND P1, PT, R231, c[0x0][0x3c8], PT ;  /* 0x0000f200e7007a0c */ /* 0x000fe40003f26270 */
[----:B------:R-:W-:Y:S02]  /*b060*/  ISETP.GE.AND P0, PT, R238, c[0x0][0x3c8], PT ;  /* 0x0000f200ee007a0c */ /* 0x000fe40003f06270 */
[----:B-1----:R-:W-:Y:S02]  /*b070*/  SHF.R.S32.HI R12, RZ, 0x1f, R231 ;  /* 0x0000001fff0c7819 */ /* 0x002fe400000114e7 */
[----:B------:R-:W-:-:S07]  /*b080*/  SHF.R.S32.HI R10, RZ, 0x1f, R238 ;  /* 0x0000001fff0a7819 */ /* 0x000fce00000114ee */
[CC--:B--2---:R-:W-:Y:S02]  /*b090*/  @!P1 LEA R4, P3, R231.reuse, R0.reuse, 0x1 ;  /* 0x00000000e7049211 */ /* 0x0c4fe400078608ff */
[C---:B------:R-:W-:Y:S02]  /*b0a0*/  @!P0 LEA R2, P2, R238.reuse, R0, 0x1 ;  /* 0x00000000ee028211 */ /* 0x040fe400078408ff */
[-C--:B----4-:R-:W-:Y:S02]  /*b0b0*/  @!P1 LEA.HI.X R5, R231, R8.reuse, R12, 0x1, P3 ;  /* 0x00000008e7059211 */ /* 0x090fe400018f0c0c */
[----:B------:R-:W-:-:S03]  /*b0c0*/  @!P0 LEA.HI.X R3, R238, R8, R10, 0x1, P2 ;  /* 0x00000008ee038211 */ /* 0x000fc600010f0c0a */
[----:B------:R1:W-:Y:S04]  /*b0d0*/  @!P1 ST.E.128 [R4.64], R24 ;  /* 0x0000001804009985 */ /* 0x0003e8000c101d08 */
[----:B------:R1:W-:Y:S02]  /*b0e0*/  @!P0 ST.E.128 [R2.64], R20 ;  /* 0x0000001402008985 */ /* 0x0003e4000c101d08 */
.L_x_230:
[----:B------:R-:W-:Y:S05]  /*b0f0*/  BSYNC B0 ;  /* 0x0000000000007941 */ /* 0x000fea0003800000 */
.L_x_229:
[----:B------:R-:W-:Y:S05]  /*b100*/  BRA.DIV ~URZ, `(.L_x_231) ;  /* 0x000039f27f007947 */ /* 0x000fea000b800000 */
[----:B----4-:R4:W3:Y:S02]  /*b110*/  SHFL.IDX PT, R8, R7, 0x2, 0x181f ;  /* 0x00581f0007087f89 */ /* 0x0108e400000e0000 */
.L_x_303:
[----:B------:R-:W-:Y:S05]  /*b120*/  BRA.DIV ~URZ, `(.L_x_232) ;  /* 0x00003a427f007947 */ /* 0x000fea000b800000 */
[----:B--2---:R2:W4:Y:S02]  /*b130*/  SHFL.IDX PT, R0, R9, 0x2, 0x181f ;  /* 0x00581f0009007f89 */ /* 0x00452400000e0000 */
.L_x_304:
[----:B-1----:R-:W-:Y:S01]  /*b140*/  IADD3 R2, R6, 0x40, RZ ;  /* 0x0000004006027810 */ /* 0x002fe20007ffe0ff */
[----:B------:R-:W-:Y:S03]  /*b150*/  BSSY B0, `(.L_x_233) ;  /* 0x000000d000007945 */ /* 0x000fe60003800000 */
[----:B------:R-:W-:-:S13]  /*b160*/  ISETP.GE.AND P0, PT, R2, R11, PT ;  /* 0x0000000b0200720c */ /* 0x000fda0003f06270 */
[----:B------:R-:W-:Y:S05]  /*b170*/  @P0 BRA `(.L_x_234) ;  /* 0x000000a000000947 */ /* 0x000fea0003800000 */
[----:B------:R-:W-:Y:S02]  /*b180*/  ISETP.GE.AND P1, PT, R231, c[0x0][0x3c8], PT ;  /* 0x0000f200e7007a0c */ /* 0x000fe40003f26270 */
[----:B------:R-:W-:Y:S02]  /*b190*/  ISETP.GE.AND P0, PT, R238, c[0x0][0x3c8], PT ;  /* 0x0000f200ee007a0c */ /* 0x000fe40003f06270 */
[----:B------:R-:W-:Y:S02]  /*b1a0*/  SHF.R.S32.HI R12, RZ, 0x1f, R231 ;  /* 0x0000001fff0c7819 */ /* 0x000fe400000114e7 */
[----:B------:R-:W-:-:S07]  /*b1b0*/  SHF.R.S32.HI R10, RZ, 0x1f, R238 ;  /* 0x0000001fff0a7819 */ /* 0x000fce00000114ee */
[CC--:B----4-:R-:W-:Y:S02]  /*b1c0*/  @!P1 LEA R4, P3, R231.reuse, R0.reuse, 0x1 ;  /* 0x00000000e7049211 */ /* 0x0d0fe400078608ff */
[C---:B------:R-:W-:Y:S02]  /*b1d0*/  @!P0 LEA R2, P2, R238.reuse, R0, 0x1 ;  /* 0x00000000ee028211 */ /* 0x040fe400078408ff */
[-C--:B---3--:R-:W-:Y:S02]  /*b1e0*/  @!P1 LEA.HI.X R5, R231, R8.reuse, R12, 0x1, P3 ;  /* 0x00000008e7059211 */ /* 0x088fe400018f0c0c */
[----:B------:R-:W-:-:S03]  /*b1f0*/  @!P0 LEA.HI.X R3, R238, R8, R10, 0x1, P2 ;  /* 0x00000008ee038211 */ /* 0x000fc600010f0c0a */
[----:B------:R1:W-:Y:S04]  /*b200*/  @!P1 ST.E.128 [R4.64], R32 ;  /* 0x0000002004009985 */ /* 0x0003e8000c101d08 */
[----:B------:R1:W-:Y:S02]  /*b210*/  @!P0 ST.E.128 [R2.64], R28 ;  /* 0x0000001c02008985 */ /* 0x0003e4000c101d08 */
.L_x_234:
[----:B------:R-:W-:Y:S05]  /*b220*/  BSYNC B0 ;  /* 0x0000000000007941 */ /* 0x000fea0003800000 */
.L_x_233:
[----:B------:R-:W-:Y:S05]  /*b230*/  BRA.DIV ~URZ, `(.L_x_235) ;  /* 0x000039a27f007947 */ /* 0x000fea000b800000 */
[----:B---34-:R-:W3:Y:S04]  /*b240*/  SHFL.IDX PT, R7, R7, 0x3, 0x181f ;  /* 0x00781f0007077f89 */ /* 0x018ee800000e0000 */
[----:B------:R4:W1:Y:S02]  /*b250*/  SHFL.IDX PT, R0, R9, 0x3, 0x181f ;  /* 0x00781f0009007f89 */ /* 0x00086400000e0000 */
.L_x_305:
[----:B-1----:R-:W-:-:S04]  /*b260*/  IADD3 R2, R6, 0x60, RZ ;  /* 0x0000006006027810 */ /* 0x002fc80007ffe0ff */
[----:B------:R-:W-:-:S13]  /*b270*/  ISETP.GE.AND P0, PT, R2, R11, PT ;  /* 0x0000000b0200720c */ /* 0x000fda0003f06270 */
[----:B------:R-:W-:Y:S05]  /*b280*/  @P0 BRA `(.L_x_236) ;  /* 0x00001b3000000947 */ /* 0x000fea0003800000 */
[----:B------:R-:W-:Y:S02]  /*b290*/  ISETP.GE.AND P0, PT, R231, c[0x0][0x3c8], PT ;  /* 0x0000f200e7007a0c */ /* 0x000fe40003f06270 */
[----:B------:R-:W-:-:S11]  /*b2a0*/  SHF.R.S32.HI R4, RZ, 0x1f, R231 ;  /* 0x0000001fff047819 */ /* 0x000fd600000114e7 */
[----:B------:R-:W-:-:S04]  /*b2b0*/  @!P0 LEA R2, P1, R231, R0, 0x1 ;  /* 0x00000000e7028211 */ /* 0x000fc800078208ff */
[----:B---3--:R-:W-:-:S05]  /*b2c0*/  @!P0 LEA.HI.X R3, R231, R7, R4, 0x1, P1 ;  /* 0x00000007e7038211 */ /* 0x008fca00008f0c04 */
[----:B------:R1:W-:Y:S01]  /*b2d0*/  @!P0 ST.E.128 [R2.64], R36 ;  /* 0x0000002402008985 */ /* 0x0003e2000c101d08 */
[----:B------:R-:W-:-:S13]  /*b2e0*/  ISETP.GE.AND P0, PT, R238, c[0x0][0x3c8], PT ;  /* 0x0000f200ee007a0c */ /* 0x000fda0003f06270 */
[----:B------:R-:W-:Y:S05]  /*b2f0*/  @P0 BRA `(.L_x_236) ;  /* 0x00001ac000000947 */ /* 0x000fea0003800000 */
[----:B------:R-:W-:Y:S02]  /*b300*/  SHF.R.S32.HI R4, RZ, 0x1f, R238 ;  /* 0x0000001fff047819 */ /* 0x000fe400000114ee */
[----:B-1----:R-:W-:-:S04]  /*b310*/  LEA R2, P0, R238, R0, 0x1 ;  /* 0x00000000ee027211 */ /* 0x002fc800078008ff */
[----:B------:R-:W-:-:S05]  /*b320*/  LEA.HI.X R3, R238, R7, R4, 0x1, P0 ;  /* 0x00000007ee037211 */ /* 0x000fca00000f0c04 */
[----:B------:R1:W-:Y:S01]  /*b330*/  ST.E.128 [R2.64], R40 ;  /* 0x0000002802007985 */ /* 0x0003e2000c101d08 */
[----:B------:R-:W-:Y:S05]  /*b340*/  BRA `(.L_x_236) ;  /* 0x00001a7000007947 */ /* 0x000fea0003800000 */
.L_x_223:
[----:B-1----:R-:W2:Y:S01]  /*b350*/  LDL.LU R6, [R1+0x18] ;  /* 0x0000180001067983 */ /* 0x002ea20000300800 */
[----:B------:R-:W-:Y:S02]  /*b360*/  IMAD R12, R12, c[0x0][0x408], RZ ;  /* 0x000102000c0c7a24 */ /* 0x000fe400078e02ff */
[----:B------:R-:W-:-:S04]  /*b370*/  IMAD.WIDE.U32 R2, R0, c[0x0][0x408], RZ ;  /* 0x0001020000027a25 */ /* 0x000fc800078e00ff */
[----:B------:R-:W-:Y:S02]  /*b380*/  IMAD R0, R0, c[0x0][0x40c], R12 ;  /* 0x0001030000007a24 */ /* 0x000fe400078e020c */
[----:B------:R-:W-:-:S03]  /*b390*/  @P2 IMAD.HI.U32 R5, R10, c[0x0][0x4ec], RZ ;  /* 0x00013b000a052a27 */ /* 0x000fc600078e00ff */
[----:B------:R-:W-:Y:S02]  /*b3a0*/  IADD3 R3, R3, R0, RZ ;  /* 0x0000000003037210 */ /* 0x000fe40007ffe0ff */
[----:B------:R-:W-:-:S03]  /*b3b0*/  SHF.R.S32.HI R0, RZ, 0x1f, R8 ;  /* 0x0000001fff007819 */ /* 0x000fc60000011408 */
[----:B------:R-:W-:-:S04]  /*b3c0*/  IMAD.WIDE.U32 R2, R9, c[0x0][0x438], R2 ;  /* 0x00010e0009027a25 */ /* 0x000fc800078e0002 */
[----:B------:R-:W-:Y:S02]  /*b3d0*/  IMAD R0, R0, c[0x0][0x440], RZ ;  /* 0x0001100000007a24 */ /* 0x000fe400078e02ff */
[----:B------:R-:W-:Y:S02]  /*b3e0*/  IMAD R3, R9, c[0x0][0x43c], R3 ;  /* 0x00010f0009037a24 */ /* 0x000fe400078e0203 */
[C---:B------:R-:W-:Y:S01]  /*b3f0*/  IMAD R4, R8.reuse, c[0x0][0x444], R0 ;  /* 0x0001110008047a24 */ /* 0x040fe200078e0200 */
[----:B------:R-:W-:Y:S01]  /*b400*/  MOV R0, R10 ;  /* 0x0000000a00007202 */ /* 0x000fe20000000f00 */
[----:B------:R-:W-:Y:S01]  /*b410*/  IMAD.WIDE.U32 R2, R8, c[0x0][0x440], R2 ;  /* 0x0001100008027a25 */ /* 0x000fe200078e0002 */
[----:B------:R-:W-:-:S04]  /*b420*/  @P2 SHF.R.U32.HI R0, RZ, c[0x0][0x4f0], R5 ;  /* 0x00013c00ff002a19 */ /* 0x000fc80000011605 */
[----:B------:R-:W-:Y:S02]  /*b430*/  IADD3 R3, R3, R4, RZ ;  /* 0x0000000403037210 */ /* 0x000fe40007ffe0ff */
[----:B------:R-:W-:Y:S02]  /*b440*/  SHF.R.S32.HI R5, RZ, 0x1f, R0 ;  /* 0x0000001fff057819 */ /* 0x000fe40000011400 */
[----:B------:R-:W-:-:S03]  /*b450*/  IADD3 R4, -R0, RZ, RZ ;  /* 0x000000ff00047210 */ /* 0x000fc60007ffe1ff */
[----:B------:R-:W-:Y:S02]  /*b460*/  IMAD R5, R5, c[0x0][0x430], RZ ;  /* 0x00010c0005057a24 */ /* 0x000fe400078e02ff */
[----:B------:R-:W-:Y:S02]  /*b470*/  IMAD R4, R4, c[0x0][0x4e8], R10 ;  /* 0x00013a0004047a24 */ /* 0x000fe400078e020a */
[----:B------:R-:W-:Y:S02]  /*b480*/  IMAD R5, R0, c[0x0][0x434], R5 ;  /* 0x00010d0000057a24 */ /* 0x000fe400078e0205 */
[----:B--2---:R-:W-:-:S04]  /*b490*/  IMAD.WIDE.U32 R2, R6, c[0x0][0x448], R2 ;  /* 0x0001120006027a25 */ /* 0x004fc800078e0002 */
[----:B------:R-:W-:-:S04]  /*b4a0*/  IMAD R3, R6, c[0x0][0x44c], R3 ;  /* 0x0001130006037a24 */ /* 0x000fc800078e0203 */
        /* <DEDUP_REMOVED lines=10> */
[----:B------:R1:W2:Y:S02]  /*b550*/  SHFL.IDX PT, R4, R5, RZ, 0x1c1f ;  /* 0x001c1fff05047589 */ /* 0x0002a400000e0000 */
.L_x_306:
[----:B------:R-:W-:Y:S05]  /*b560*/  BRA.DIV ~URZ, `(.L_x_238) ;  /* 0x000037b27f007947 */ /* 0x000fea000b800000 */
[----:B------:R3:W4:Y:S02]  /*b570*/  SHFL.IDX PT, R0, R12, RZ, 0x1c1f ;  /* 0x001c1fff0c007589 */ /* 0x00072400000e0000 */
.L_x_307:
[----:B------:R-:W-:Y:S01]  /*b580*/  BSSY B0, `(.L_x_239) ;  /* 0x0000062000007945 */ /* 0x000fe20003800000 */
[----:B------:R-:W-:Y:S05]  /*b590*/  @P1 BRA `(.L_x_240) ;  /* 0x0000060000001947 */ /* 0x000fea0003800000 */
[----:B------:R-:W5:Y:S04]  /*b5a0*/  LDL R20, [R1+0x58] ;  /* 0x0000580001147983 */ /* 0x000f680000100800 */
[----:B---3--:R-:W3:Y:S04]  /*b5b0*/  LDL R17, [R1+0x54] ;  /* 0x0000540001117983 */ /* 0x008ee80000100800 */
[----:B----4-:R-:W4:Y:S04]  /*b5c0*/  LDL R9, [R1+0x50] ;  /* 0x0000500001097983 */ /* 0x010f280000100800 */
[----:B--2---:R-:W2:Y:S04]  /*b5d0*/  LDL R13, [R1+0x4c] ;  /* 0x00004c00010d7983 */ /* 0x004ea80000100800 */
[----:B------:R-:W2:Y:S04]  /*b5e0*/  LDL R19, [R1+0xb4] ;  /* 0x0000b40001137983 */ /* 0x000ea80000100800 */
        /* <DEDUP_REMOVED lines=12> */
[----:B------:R-:W2:Y:S01]  /*b6b0*/  LDL R22, [R1+0x90] ;  /* 0x0000900001167983 */ /* 0x000ea20000100800 */
[----:B-----5:R-:W-:-:S02]  /*b6c0*/  ISETP.GE.AND P4, PT, R20, c[0x0][0x3c8], PT ;  /* 0x0000f20014007a0c */ /* 0x020fc40003f86270 */
[----:B---3--:R-:W-:Y:S02]  /*b6d0*/  ISETP.GE.AND P2, PT, R17, c[0x0][0x3c8], PT ;  /* 0x0000f20011007a0c */ /* 0x008fe40003f46270 */
[----:B----4-:R-:W-:-:S09]  /*b6e0*/  ISETP.GE.AND P5, PT, R9, c[0x0][0x3c8], PT ;  /* 0x0000f20009007a0c */ /* 0x010fd20003fa6270 */
[----:B------:R-:W-:Y:S02]  /*b6f0*/  @!P4 IMAD.MOV.U32 R6, RZ, RZ, R0 ;  /* 0x000000ffff06c224 */ /* 0x000fe400078e0000 */
[----:B------:R-:W-:-:S04]  /*b700*/  @!P4 IMAD.MOV.U32 R7, RZ, RZ, R4 ;  /* 0x000000ffff07c224 */ /* 0x000fc800078e0004 */
[----:B------:R-:W-:Y:S01]  /*b710*/  @!P4 IMAD.WIDE R6, R20, 0x4, R6 ;  /* 0x000000041406c825 */ /* 0x000fe200078e0206 */
[----:B--2---:R-:W-:Y:S01]  /*b720*/  ISETP.GE.AND P1, PT, R13, c[0x0][0x3c8], PT ;  /* 0x0000f2000d007a0c */ /* 0x004fe20003f26270 */
[----:B------:R-:W2:Y:S01]  /*b730*/  LDL R20, [R1+0x88] ;  /* 0x0000880001147983 */ /* 0x000ea20000100800 */
[----:B------:R-:W-:-:S03]  /*b740*/  @!P2 LEA R2, P3, R17, R0, 0x2 ;  /* 0x000000001102a211 */ /* 0x000fc600078610ff */
[----:B------:R3:W-:Y:S01]  /*b750*/  @!P4 ST.E.64 [R6.64], R58 ;  /* 0x0000003a0600c985 */ /* 0x0007e2000c101b08 */
[----:B------:R-:W-:-:S03]  /*b760*/  @!P2 LEA.HI.X R3, R17, R4, R19, 0x2, P3 ;  /* 0x000000041103a211 */ /* 0x000fc600018f1413 */
[----:B------:R-:W4:Y:S04]  /*b770*/  LDL R19, [R1+0x28] ;  /* 0x0000280001137983 */ /* 0x000f280000100800 */
[----:B------:R5:W-:Y:S01]  /*b780*/  @!P2 ST.E.64 [R2.64], R28 ;  /* 0x0000001c0200a985 */ /* 0x000be2000c101b08 */
[----:B------:R-:W-:Y:S02]  /*b790*/  ISETP.GE.AND P2, PT, R11, c[0x0][0x3c8], PT ;  /* 0x0000f2000b007a0c */ /* 0x000fe40003f46270 */
[----:B------:R-:W-:Y:S01]  /*b7a0*/  ISETP.GE.AND P6, PT, R16, c[0x0][0x3c8], PT ;  /* 0x0000f20010007a0c */ /* 0x000fe20003fc6270 */
[----:B------:R-:W2:Y:S01]  /*b7b0*/  LDL R17, [R1+0x24] ;  /* 0x0000240001117983 */ /* 0x000ea20000100800 */
[----:B---3--:R-:W-:-:S04]  /*b7c0*/  @!P5 LEA R6, P4, R9, R0, 0x2 ;  /* 0x000000000906d211 */ /* 0x008fc800078810ff */
[----:B------:R-:W-:Y:S02]  /*b7d0*/  @!P5 LEA.HI.X R7, R9, R4, R10, 0x2, P4 ;  /* 0x000000040907d211 */ /* 0x000fe400020f140a */
[----:B------:R-:W3:Y:S01]  /*b7e0*/  LDL R9, [R1+0x9c] ;  /* 0x00009c0001097983 */ /* 0x000ee20000100800 */
[----:B-----5:R-:W-:-:S03]  /*b7f0*/  @!P1 LEA R2, P3, R13, R0, 0x2 ;  /* 0x000000000d029211 */ /* 0x020fc600078610ff */
[----:B------:R-:W5:Y:S04]  /*b800*/  LDL R10, [R1+0x2c] ;  /* 0x00002c00010a7983 */ /* 0x000f680000100800 */
[----:B------:R-:W2:Y:S01]  /*b810*/  LDL R29, [R1+0x98] ;  /* 0x00009800011d7983 */ /* 0x000ea20000100800 */
[----:B------:R-:W-:-:S03]  /*b820*/  @!P1 LEA.HI.X R3, R13, R4, R15, 0x2, P3 ;  /* 0x000000040d039211 */ /* 0x000fc600018f140f */
[----:B------:R-:W4:Y:S04]  /*b830*/  LDL R28, [R1+0x94] ;  /* 0x00009400011c7983 */ /* 0x000f280000100800 */
[----:B------:R-:W-:Y:S04]  /*b840*/  @!P5 ST.E.64 [R6.64], R30 ;  /* 0x0000001e0600d985 */ /* 0x000fe8000c101b08 */
[----:B------:R1:W-:Y:S04]  /*b850*/  @!P1 ST.E.64 [R2.64], R32 ;  /* 0x0000002002009985 */ /* 0x0003e8000c101b08 */
[----:B------:R-:W4:Y:S04]  /*b860*/  LDL R15, [R1+0x20] ;  /* 0x00002000010f7983 */ /* 0x000f280000100800 */
[----:B------:R-:W4:Y:S01]  /*b870*/  LDL R13, [R1+0x1c] ;  /* 0x00001c00010d7983 */ /* 0x000f220000100800 */
[----:B-1----:R-:W-:-:S04]  /*b880*/  @!P2 LEA R2, P3, R11, R0, 0x2 ;  /* 0x000000000b02a211 */ /* 0x002fc800078610ff */
[----:B------:R-:W-:Y:S02]  /*b890*/  @!P2 LEA.HI.X R3, R11, R4, R14, 0x2, P3 ;  /* 0x000000040b03a211 */ /* 0x000fe400018f140e */
[----:B------:R-:W4:Y:S01]  /*b8a0*/  LDL R11, [R1+0x8c] ;  /* 0x00008c00010b7983 */ /* 0x000f220000100800 */
[----:B------:R-:W-:-:S03]  /*b8b0*/  @!P6 LEA R6, P4, R16, R0, 0x2 ;  /* 0x000000001006e211 */ /* 0x000fc600078810ff */
[----:B------:R-:W4:Y:S01]  /*b8c0*/  LDL R14, [R1+0x7c] ;  /* 0x00007c00010e7983 */ /* 0x000f220000100800 */
[----:B------:R-:W-:-:S03]  /*b8d0*/  @!P6 LEA.HI.X R7, R16, R4, R18, 0x2, P4 ;  /* 0x000000041007e211 */ /* 0x000fc600020f1412 */
[----:B------:R-:W4:Y:S04]  /*b8e0*/  LDL R18, [R1+0x84] ;  /* 0x0000840001127983 */ /* 0x000f280000100800 */
[----:B------:R-:W4:Y:S01]  /*b8f0*/  LDL R16, [R1+0x80] ;  /* 0x0000800001107983 */ /* 0x000f220000100800 */
[----:B------:R-:W-:Y:S02]  /*b900*/  ISETP.GE.AND P5, PT, R66, c[0x0][0x3c8], PT ;  /* 0x0000f20042007a0c */ /* 0x000fe40003fa6270 */
[----:B------:R-:W-:Y:S01]  /*b910*/  ISETP.GE.AND P1, PT, R8, c[0x0][0x3c8], PT ;  /* 0x0000f20008007a0c */ /* 0x000fe20003f26270 */
[----:B------:R1:W-:Y:S01]  /*b920*/  @!P6 ST.E.64 [R6.64], R34 ;  /* 0x000000220600e985 */ /* 0x0003e2000c101b08 */
[----:B------:R-:W-:Y:S02]  /*b930*/  ISETP.GE.AND P6, PT, R63, c[0x0][0x3c8], PT ;  /* 0x0000f2003f007a0c */ /* 0x000fe40003fc6270 */
[----:B------:R-:W-:Y:S01]  /*b940*/  ISETP.GE.AND P4, PT, R23, c[0x0][0x3c8], PT ;  /* 0x0000f20017007a0c */ /* 0x000fe20003f86270 */
[----:B------:R1:W-:Y:S06]  /*b950*/  @!P2 ST.E.64 [R2.64], R36 ;  /* 0x000000240200a985 */ /* 0x0003ec000c101b08 */
[----:B-1----:R-:W-:-:S02]  /*b960*/  @!P5 LEA R6, P3, R66, R0, 0x2 ;  /* 0x000000004206d211 */ /* 0x002fc400078610ff */
[----:B------:R-:W-:Y:S02]  /*b970*/  @!P1 LEA R2, P2, R8, R0, 0x2 ;  /* 0x0000000008029211 */ /* 0x000fe400078410ff */
[----:B------:R-:W-:Y:S02]  /*b980*/  @!P5 LEA.HI.X R7, R66, R4, R67, 0x2, P3 ;  /* 0x000000044207d211 */ /* 0x000fe400018f1443 */
[----:B------:R-:W-:-:S03]  /*b990*/  ISETP.GE.AND P3, PT, R21, c[0x0][0x3c8], PT ;  /* 0x0000f20015007a0c */ /* 0x000fc60003f66270 */
[----:B------:R1:W-:Y:S01]  /*b9a0*/  @!P5 ST.E.64 [R6.64], R38 ;  /* 0x000000260600d985 */ /* 0x0003e2000c101b08 */
[----:B---3--:R-:W-:Y:S02]  /*b9b0*/  @!P1 LEA.HI.X R3, R8, R4, R9, 0x2, P2 ;  /* 0x0000000408039211 */ /* 0x008fe400010f1409 */
[----:B------:R-:W-:-:S03]  /*b9c0*/  @!P6 LEA R8, P2, R63, R0, 0x2 ;  /* 0x000000003f08e211 */ /* 0x000fc600078410ff */
[----:B------:R3:W-:Y:S01]  /*b9d0*/  @!P1 ST.E.64 [R2.64], R40 ;  /* 0x0000002802009985 */ /* 0x0007e2000c101b08 */
[----:B-----5:R-:W-:Y:S02]  /*b9e0*/  ISETP.GE.AND P1, PT, R10, c[0x0][0x3c8], PT ;  /* 0x0000f2000a007a0c */ /* 0x020fe40003f26270 */
[----:B--2---:R-:W-:Y:S02]  /*b9f0*/  @!P6 LEA.HI.X R9, R63, R4, R29, 0x2, P2 ;  /* 0x000000043f09e211 */ /* 0x004fe400010f141d */
[----:B-1----:R-:W-:-:S03]  /*ba00*/  @!P3 LEA R6, P2, R21, R0, 0x2 ;  /* 0x000000001506b211 */ /* 0x002fc600078410ff */
[----:B------:R-:W-:Y:S01]  /*ba10*/  @!P6 ST.E.64 [R8.64], R70 ;  /* 0x000000460800e985 */ /* 0x000fe2000c101b08 */
[----:B----4-:R-:W-:Y:S02]  /*ba20*/  ISETP.GE.AND P6, PT, R19, c[0x0][0x3c8], PT ;  /* 0x0000f20013007a0c */ /* 0x010fe40003fc6270 */
[----:B------:R-:W-:Y:S02]  /*ba30*/  @!P3 LEA.HI.X R7, R21, R4, R22, 0x2, P2 ;  /* 0x000000041507b211 */ /* 0x000fe400010f1416 */
[----:B---3--:R-:W-:-:S04]  /*ba40*/  @!P4 LEA R2, P5, R23, R0, 0x2 ;  /* 0x000000001702c211 */ /* 0x008fc800078a10ff */
[----:B------:R-:W-:Y:S02]  /*ba50*/  @!P4 LEA.HI.X R3, R23, R4, R28, 0x2, P5 ;  /* 0x000000041703c211 */ /* 0x000fe400028f141c */
[----:B------:R-:W-:-:S03]  /*ba60*/  ISETP.GE.AND P5, PT, R17, c[0x0][0x3c8], PT ;  /* 0x0000f20011007a0c */ /* 0x000fc60003fa6270 */
[----:B------:R1:W-:Y:S01]  /*ba70*/  @!P4 ST.E.64 [R2.64], R44 ;  /* 0x0000002c0200c985 */ /* 0x0003e2000c101b08 */
[----:B------:R-:W-:-:S03]  /*ba80*/  ISETP.GE.AND P4, PT, R15, c[0x0][0x3c8], PT ;  /* 0x0000f2000f007a0c */ /* 0x000fc60003f86270 */
[----:B------:R2:W-:Y:S01]  /*ba90*/  @!P3 ST.E.64 [R6.64], R46 ;  /* 0x0000002e0600b985 */ /* 0x0005e2000c101b08 */
[----:B------:R-:W-:Y:S02]  /*baa0*/  ISETP.GE.AND P3, PT, R13, c[0x0][0x3c8], PT ;  /* 0x0000f2000d007a0c */ /* 0x000fe40003f66270 */
[----:B-1----:R-:W-:-:S04]  /*bab0*/  @!P1 LEA R2, P2, R10, R0, 0x2 ;  /* 0x000000000a029211 */ /* 0x002fc800078410ff */
[----:B------:R-:W-:Y:S02]  /*bac0*/  @!P1 LEA.HI.X R3, R10, R4, R11, 0x2, P2 ;  /* 0x000000040a039211 */ /* 0x000fe400010f140b */
[----:B------:R-:W-:-:S03]  /*bad0*/  @!P6 LEA R10, P2, R19, R0, 0x2 ;  /* 0x00000000130ae211 */ /* 0x000fc600078410ff */
[----:B------:R1:W-:Y:S01]  /*bae0*/  @!P1 ST.E.64 [R2.64], R48 ;  /* 0x0000003002009985 */ /* 0x0003e2000c101b08 */
[----:B------:R-:W-:Y:S02]  /*baf0*/  @!P5 LEA R8, P1, R17, R0, 0x2 ;  /* 0x000000001108d211 */ /* 0x000fe400078210ff */
[----:B------:R-:W-:Y:S02]  /*bb00*/  @!P6 LEA.HI.X R11, R19, R4, R20, 0x2, P2 ;  /* 0x00000004130be211 */ /* 0x000fe400010f1414 */
[----:B--2---:R-:W-:Y:S02]  /*bb10*/  @!P4 LEA R6, P2, R15, R0, 0x2 ;  /* 0x000000000f06c211 */ /* 0x004fe400078410ff */
[-C--:B------:R-:W-:Y:S02]  /*bb20*/  @!P5 LEA.HI.X R9, R17, R4.reuse, R18, 0x2, P1 ;  /* 0x000000041109d211 */ /* 0x080fe400008f1412 */
[----:B------:R-:W-:Y:S01]  /*bb30*/  @!P4 LEA.HI.X R7, R15, R4, R16, 0x2, P2 ;  /* 0x000000040f07c211 */ /* 0x000fe200010f1410 */
[----:B------:R2:W-:Y:S04]  /*bb40*/  @!P6 ST.E.64 [R10.64], R88 ;  /* 0x000000580a00e985 */ /* 0x0005e8000c101b08 */
[----:B------:R2:W-:Y:S04]  /*bb50*/  @!P5 ST.E.64 [R8.64], R72 ;  /* 0x000000480800d985 */ /* 0x0005e8000c101b08 */
[----:B------:R2:W-:Y:S01]  /*bb60*/  @!P4 ST.E.64 [R6.64], R50 ;  /* 0x000000320600c985 */ /* 0x0005e2000c101b08 */
[----:B-1----:R-:W-:-:S04]  /*bb70*/  @!P3 LEA R2, P1, R13, R0, 0x2 ;  /* 0x000000000d02b211 */ /* 0x002fc800078210ff */
[----:B------:R-:W-:-:S05]  /*bb80*/  @!P3 LEA.HI.X R3, R13, R4, R14, 0x2, P1 ;  /* 0x000000040d03b211 */ /* 0x000fca00008f140e */
[----:B------:R2:W-:Y:S04]  /*bb90*/  @!P3 ST.E.64 [R2.64], R24 ;  /* 0x000000180200b985 */ /* 0x0005e8000c101b08 */
.L_x_240:
[----:B------:R-:W-:Y:S05]  /*bba0*/  BSYNC B0 ;  /* 0x0000000000007941 */ /* 0x000fea0003800000 */
.L_x_239:
[----:B------:R-:W-:Y:S05]  /*bbb0*/  BRA.DIV ~URZ, `(.L_x_241) ;  /* 0x000031d27f007947 */ /* 0x000fea000b800000 */
[----:B--2---:R2:W1:Y:S04]  /*bbc0*/  SHFL.IDX PT, R4, R5, 0x1, 0x1c1f ;  /* 0x003c1f0005047f89 */ /* 0x00446800000e0000 */
[----:B----4-:R2:W4:Y:S02]  /*bbd0*/  SHFL.IDX PT, R0, R12, 0x1, 0x1c1f ;  /* 0x003c1f000c007f89 */ /* 0x01052400000e0000 */
.L_x_308:
[----:B------:R-:W-:Y:S05]  /*bbe0*/  @P0 BRA `(.L_x_236) ;  /* 0x000011d000000947 */ /* 0x000fea0003800000 */
[----:B------:R-:W5:Y:S04]  /*bbf0*/  LDL R10, [R1+0x50] ;  /* 0x00005000010a7983 */ /* 0x000f680000100800 */
[----:B--2---:R-:W2:Y:S04]  /*bc00*/  LDL R18, [R1+0x58] ;  /* 0x0000580001127983 */ /* 0x004ea80000100800 */
[----:B---3--:R-:W3:Y:S04]  /*bc10*/  LDL R14, [R1+0x54] ;  /* 0x00005400010e7983 */ /* 0x008ee80000100800 */
[----:B----4-:R-:W4:Y:S04]  /*bc20*/  LDL R12, [R1+0xb0] ;  /* 0x0000b000010c7983 */ /* 0x010f280000100800 */
[----:B------:R-:W4:Y:S04]  /*bc30*/  LDL R11, [R1+0x4c] ;  /* 0x00004c00010b7983 */ /* 0x000f280000100800 */
[----:B------:R-:W4:Y:S04]  /*bc40*/  LDL R16, [R1+0xb4] ;  /* 0x0000b40001107983 */ /* 0x000f280000100800 */
[----:B------:R-:W4:Y:S04]  /*bc50*/  LDL R15, [R1+0x48] ;  /* 0x00004800010f7983 */ /* 0x000f280000100800 */
[----:B-1----:R-:W4:Y:S04]  /*bc60*/  LDL R5, [R1+0x44] ;  /* 0x0000440001057983 */ /* 0x002f280000100800 */
[----:B------:R-:W4:Y:S04]  /*bc70*/  LDL R19, [R1+0xac] ;  /* 0x0000ac0001137983 */ /* 0x000f280000100800 */
        /* <DEDUP_REMOVED lines=9> */
[----:B------:R-:W4:Y:S01]  /*bd10*/  LDL R21, [R1+0x94] ;  /* 0x0000940001157983 */ /* 0x000f220000100800 */
[----:B-----5:R-:W-:-:S02]  /*bd20*/  ISETP.GE.AND P0, PT, R10, c[0x0][0x3c8], PT ;  /* 0x0000f2000a007a0c */ /* 0x020fc40003f06270 */
[----:B--2---:R-:W-:Y:S02]  /*bd30*/  ISETP.GE.AND P2, PT, R18, c[0x0][0x3c8], PT ;  /* 0x0000f20012007a0c */ /* 0x004fe40003f46270 */
[----:B---3--:R-:W-:-:S09]  /*bd40*/  ISETP.GE.AND P1, PT, R14, c[0x0][0x3c8], PT ;  /* 0x0000f2000e007a0c */ /* 0x008fd20003f26270 */
[C---:B------:R-:W-:Y:S02]  /*bd50*/  @!P0 LEA R2, P6, R10.reuse, R0, 0x2 ;  /* 0x000000000a028211 */ /* 0x040fe400078c10ff */
[----:B----4-:R-:W-:Y:S02]  /*bd60*/  ISETP.GE.AND P5, PT, R11, c[0x0][0x3c8], PT ;  /* 0x0000f2000b007a0c */ /* 0x010fe40003fa6270 */
[----:B------:R-:W-:Y:S01]  /*bd70*/  @!P0 LEA.HI.X R3, R10, R4, R12, 0x2, P6 ;  /* 0x000000040a038211 */ /* 0x000fe200030f140c */
[----:B------:R-:W-:Y:S01]  /*bd80*/  @!P2 IMAD.MOV.U32 R8, RZ, RZ, R0 ;  /* 0x000000ffff08a224 */ /* 0x000fe200078e0000 */
[----:B------:R-:W2:Y:S01]  /*bd90*/  LDL R10, [R1+0x30] ;  /* 0x00003000010a7983 */ /* 0x000ea20000100800 */
[----:B------:R-:W-:Y:S01]  /*bda0*/  @!P2 IMAD.MOV.U32 R9, RZ, RZ, R4 ;  /* 0x000000ffff09a224 */ /* 0x000fe200078e0004 */
[----:B------:R-:W-:Y:S02]  /*bdb0*/  @!P1 LEA R6, P3, R14, R0, 0x2 ;  /* 0x000000000e069211 */ /* 0x000fe400078610ff */
[----:B------:R-:W-:Y:S01]  /*bdc0*/  ISETP.GE.AND P4, PT, R15, c[0x0][0x3c8], PT ;  /* 0x0000f2000f007a0c */ /* 0x000fe20003f86270 */
[----:B------:R-:W-:Y:S01]  /*bdd0*/  @!P2 IMAD.WIDE R8, R18, 0x4, R8 ;  /* 0x000000041208a825 */ /* 0x000fe200078e0208 */
[----:B------:R-:W3:Y:S01]  /*bde0*/  LDL R12, [R1+0x20] ;  /* 0x00002000010c7983 */ /* 0x000ee20000100800 */
[----:B------:R-:W-:-:S03]  /*bdf0*/  @!P1 LEA.HI.X R7, R14, R4, R16, 0x2, P3 ;  /* 0x000000040e079211 */ /* 0x000fc600018f1410 */
[----:B------:R-:W4:Y:S01]  /*be00*/  LDL R18, [R1+0x2c] ;  /* 0x00002c0001127983 */ /* 0x000f220000100800 */
[----:B------:R-:W-:-:S03]  /*be10*/  ISETP.GE.AND P3, PT, R5, c[0x0][0x3c8], PT ;  /* 0x0000f20005007a0c */ /* 0x000fc60003f66270 */
[----:B------:R-:W5:Y:S04]  /*be20*/  LDL R16, [R1+0x28] ;  /* 0x0000280001107983 */ /* 0x000f680000100800 */
[----:B------:R-:W5:Y:S04]  /*be30*/  LDL R14, [R1+0x24] ;  /* 0x00002400010e7983 */ /* 0x000f680000100800 */
[----:B------:R1:W-:Y:S04]  /*be40*/  @!P2 ST.E.64 [R8.64], R92 ;  /* 0x0000005c0800a985 */ /* 0x0003e8000c101b08 */
[----:B------:R1:W-:Y:S04]  /*be50*/  @!P1 ST.E.64 [R6.64], R76 ;  /* 0x0000004c06009985 */ /* 0x0003e8000c101b08 */
[----:B------:R1:W-:Y:S02]  /*be60*/  @!P0 ST.E.64 [R2.64], R54 ;  /* 0x0000003602008985 */ /* 0x0003e4000c101b08 */
[----:B-1----:R-:W-:-:S04]  /*be70*/  @!P5 LEA R8, P6, R11, R0, 0x2 ;  /* 0x000000000b08d211 */ /* 0x002fc800078c10ff */
[----:B------:R-:W-:Y:S02]  /*be80*/  @!P5 LEA.HI.X R9, R11, R4, R19, 0x2, P6 ;  /* 0x000000040b09d211 */ /* 0x000fe400030f1413 */
[----:B------:R-:W5:Y:S01]  /*be90*/  LDL R11, [R1+0x90] ;  /* 0x00009000010b7983 */ /* 0x000f620000100800 */
[-C--:B------:R-:W-:Y:S02]  /*bea0*/  @!P4 LEA R6, P0, R15, R0.reuse, 0x2 ;  /* 0x000000000f06c211 */ /* 0x080fe400078010ff */
[----:B------:R-:W-:Y:S01]  /*beb0*/  @!P3 LEA R2, P6, R5, R0, 0x2 ;  /* 0x000000000502b211 */ /* 0x000fe200078c10ff */
[----:B------:R-:W5:Y:S01]  /*bec0*/  LDL R19, [R1+0x8c] ;  /* 0x00008c0001137983 */ /* 0x000f620000100800 */
[-C--:B------:R-:W-:Y:S02]  /*bed0*/  @!P4 LEA.HI.X R7, R15, R4.reuse, R17, 0x2, P0 ;  /* 0x000000040f07c211 */ /* 0x080fe400000f1411 */
[----:B------:R-:W-:Y:S01]  /*bee0*/  @!P3 LEA.HI.X R3, R5, R4, R13, 0x2, P6 ;  /* 0x000000040503b211 */ /* 0x000fe200030f140d */
[----:B------:R-:W5:Y:S04]  /*bef0*/  LDL R17, [R1+0x88] ;  /* 0x0000880001117983 */ /* 0x000f680000100800 */
[----:B------:R-:W5:Y:S04]  /*bf00*/  LDL R15, [R1+0x84] ;  /* 0x00008400010f7983 */ /* 0x000f680000100800 */
[----:B------:R-:W5:Y:S04]  /*bf10*/  LDL R13, [R1+0x80] ;  /* 0x00008000010d7983 */ /* 0x000f680000100800 */
[----:B------:R-:W5:Y:S01]  /*bf20*/  LDL R5, [R1+0x1c] ;  /* 0x00001c0001057983 */ /* 0x000f620000100800 */
[----:B------:R-:W-:-:S02]  /*bf30*/  ISETP.GE.AND P2, PT, R28, c[0x0][0x3c8], PT ;  /* 0x0000f2001c007a0c */ /* 0x000fc40003f46270 */
[----:B------:R-:W-:Y:S02]  /*bf40*/  ISETP.GE.AND P1, PT, R24, c[0x0][0x3c8], PT ;  /* 0x0000f20018007a0c */ /* 0x000fe40003f26270 */
[----:B------:R-:W-:Y:S01]  /*bf50*/  ISETP.GE.AND P0, PT, R22, c[0x0][0x3c8], PT ;  /* 0x0000f20016007a0c */ /* 0x000fe20003f06270 */
[----:B------:R1:W-:Y:S04]  /*bf60*/  @!P5 ST.E.64 [R8.64], R96 ;  /* 0x000000600800d985 */ /* 0x0003e8000c101b08 */
[----:B------:R1:W-:Y:S01]  /*bf70*/  @!P4 ST.E.64 [R6.64], R80 ;  /* 0x000000500600c985 */ /* 0x0003e2000c101b08 */
[----:B------:R-:W-:-:S03]  /*bf80*/  ISETP.GE.AND P4, PT, R20, c[0x0][0x3c8], PT ;  /* 0x0000f20014007a0c */ /* 0x000fc60003f86270 */
[----:B------:R1:W-:Y:S02]  /*bf90*/  @!P3 ST.E.64 [R2.64], R56 ;  /* 0x000000380200b985 */ /* 0x0003e4000c101b08 */
[-C--:B-1----:R-:W-:Y:S02]  /*bfa0*/  @!P2 LEA R8, P5, R28, R0.reuse, 0x2 ;  /* 0x000000001c08a211 */ /* 0x082fe400078a10ff */
[----:B------:R-:W-:Y:S02]  /*bfb0*/  @!P1 LEA R6, P6, R24, R0, 0x2 ;  /* 0x0000000018069211 */ /* 0x000fe400078c10ff */
[----:B------:R-:W-:Y:S02]  /*bfc0*/  @!P2 LEA.HI.X R9, R28, R4, R29, 0x2, P5 ;  /* 0x000000041c09a211 */ /* 0x000fe400028f141d */
[----:B------:R-:W-:Y:S02]  /*bfd0*/  @!P0 LEA R2, P3, R22, R0, 0x2 ;  /* 0x0000000016028211 */ /* 0x000fe400078610ff */
[----:B------:R-:W-:-:S02]  /*bfe0*/  @!P1 LEA.HI.X R7, R24, R4, R25, 0x2, P6 ;  /* 0x0000000418079211 */ /* 0x000fc400030f1419 */
[----:B------:R-:W-:Y:S01]  /*bff0*/  @!P0 LEA.HI.X R3, R22, R4, R23, 0x2, P3 ;  /* 0x0000000416038211 */ /* 0x000fe200018f1417 */
[----:B------:R-:W-:Y:S04]  /*c000*/  @!P2 ST.E.64 [R8.64], R102 ;  /* 0x000000660800a985 */ /* 0x000fe8000c101b08 */
[----:B------:R1:W-:Y:S04]  /*c010*/  @!P1 ST.E.64 [R6.64], R84 ;  /* 0x0000005406009985 */ /* 0x0003e8000c101b08 */
[----:B------:R2:W-:Y:S01]  /*c020*/  @!P0 ST.E.64 [R2.64], R42 ;  /* 0x0000002a02008985 */ /* 0x0005e2000c101b08 */
[----:B-1----:R-:W-:-:S04]  /*c030*/  @!P4 LEA R6, P0, R20, R0, 0x2 ;  /* 0x000000001406c211 */ /* 0x002fc800078010ff */
[----:B------:R-:W-:-:S05]  /*c040*/  @!P4 LEA.HI.X R7, R20, R4, R21, 0x2, P0 ;  /* 0x000000041407c211 */ /* 0x000fca00000f1415 */
[----:B------:R1:W-:Y:S01]  /*c050*/  @!P4 ST.E.64 [R6.64], R60 ;  /* 0x0000003c0600c985 */ /* 0x0003e2000c101b08 */
[----:B--2---:R-:W-:Y:S02]  /*c060*/  ISETP.GE.AND P5, PT, R10, c[0x0][0x3c8], PT ;  /* 0x0000f2000a007a0c */ /* 0x004fe40003fa6270 */
[----:B----4-:R-:W-:Y:S02]  /*c070*/  ISETP.GE.AND P3, PT, R18, c[0x0][0x3c8], PT ;  /* 0x0000f20012007a0c */ /* 0x010fe40003f66270 */
[----:B---3--:R-:W-:Y:S02]  /*c080*/  ISETP.GE.AND P0, PT, R12, c[0x0][0x3c8], PT ;  /* 0x0000f2000c007a0c */ /* 0x008fe40003f06270 */
[----:B-----5:R-:W-:Y:S02]  /*c090*/  ISETP.GE.AND P2, PT, R16, c[0x0][0x3c8], PT ;  /* 0x0000f20010007a0c */ /* 0x020fe40003f46270 */
[----:B------:R-:W-:-:S05]  /*c0a0*/  ISETP.GE.AND P1, PT, R14, c[0x0][0x3c8], PT ;  /* 0x0000f2000e007a0c */ /* 0x000fca0003f26270 */
[----:B------:R-:W-:-:S04]  /*c0b0*/  @!P5 LEA R2, P6, R10, R0, 0x2 ;  /* 0x000000000a02d211 */ /* 0x000fc800078c10ff */
[----:B------:R-:W-:Y:S02]  /*c0c0*/  @!P5 LEA.HI.X R3, R10, R4, R11, 0x2, P6 ;  /* 0x000000040a03d211 */ /* 0x000fe400030f140b */
[-C--:B------:R-:W-:Y:S02]  /*c0d0*/  @!P3 LEA R10, P4, R18, R0.reuse, 0x2 ;  /* 0x00000000120ab211 */ /* 0x080fe400078810ff */
[-C--:B------:R-:W-:Y:S01]  /*c0e0*/  @!P2 LEA R8, P6, R16, R0.reuse, 0x2 ;  /* 0x000000001008a211 */ /* 0x080fe200078c10ff */
[----:B------:R2:W-:Y:S01]  /*c0f0*/  @!P5 ST.E.64 [R2.64], R64 ;  /* 0x000000400200d985 */ /* 0x0005e2000c101b08 */
[----:B-1----:R-:W-:Y:S02]  /*c100*/  @!P1 LEA R6, P5, R14, R0, 0x2 ;  /* 0x000000000e069211 */ /* 0x002fe400078a10ff */
[-C--:B------:R-:W-:Y:S02]  /*c110*/  @!P3 LEA.HI.X R11, R18, R4.reuse, R19, 0x2, P4 ;  /* 0x00000004120bb211 */ /* 0x080fe400020f1413 */
[----:B------:R-:W-:-:S02]  /*c120*/  @!P2 LEA.HI.X R9, R16, R4, R17, 0x2, P6 ;  /* 0x000000041009a211 */ /* 0x000fc400030f1411 */
[----:B------:R-:W-:Y:S01]  /*c130*/  @!P1 LEA.HI.X R7, R14, R4, R15, 0x2, P5 ;  /* 0x000000040e079211 */ /* 0x000fe200028f140f */
[----:B------:R1:W-:Y:S04]  /*c140*/  @!P3 ST.E.64 [R10.64], R82 ;  /* 0x000000520a00b985 */ /* 0x0003e8000c101b08 */
[----:B------:R1:W-:Y:S04]  /*c150*/  @!P2 ST.E.64 [R8.64], R78 ;  /* 0x0000004e0800a985 */ /* 0x0003e8000c101b08 */
[----:B------:R1:W-:Y:S01]  /*c160*/  @!P1 ST.E.64 [R6.64], R74 ;  /* 0x0000004a06009985 */ /* 0x0003e2000c101b08 */
[----:B--2---:R-:W-:-:S04]  /*c170*/  @!P0 LEA R2, P4, R12, R0, 0x2 ;  /* 0x000000000c028211 */ /* 0x004fc800078810ff */
[----:B------:R-:W-:-:S05]  /*c180*/  @!P0 LEA.HI.X R3, R12, R4, R13, 0x2, P4 ;  /* 0x000000040c038211 */ /* 0x000fca00020f140d */
[----:B------:R1:W-:Y:S01]  /*c190*/  @!P0 ST.E.64 [R2.64], R52 ;  /* 0x0000003402008985 */ /* 0x0003e2000c101b08 */
[----:B------:R-:W-:-:S13]  /*c1a0*/  ISETP.GE.AND P0, PT, R5, c[0x0][0x3c8], PT ;  /* 0x0000f20005007a0c */ /* 0x000fda0003f06270 */
[----:B------:R-:W-:Y:S05]  /*c1b0*/  @P0 BRA `(.L_x_236) ;  /* 0x00000c0000000947 */ /* 0x000fea0003800000 */
[----:B------:R-:W2:Y:S01]  /*c1c0*/  LDL R12, [R1+0x7c] ;  /* 0x00007c00010c7983 */ /* 0x000ea20000100800 */
[----:B-1----:R-:W-:-:S04]  /*c1d0*/  LEA R2, P0, R5, R0, 0x2 ;  /* 0x0000000005027211 */ /* 0x002fc800078010ff */
[----:B--2---:R-:W-:-:S05]  /*c1e0*/  LEA.HI.X R3, R5, R4, R12, 0x2, P0 ;  /* 0x0000000405037211 */ /* 0x004fca00000f140c */
[----:B------:R1:W-:Y:S01]  /*c1f0*/  ST.E.64 [R2.64], R26 ;  /* 0x0000001a02007985 */ /* 0x0003e2000c101b08 */
[----:B------:R-:W-:Y:S05]  /*c200*/  BRA `(.L_x_236) ;  /* 0x00000bb000007947 */ /* 0x000fea0003800000 */
.L_x_221:
[----:B------:R-:W3:Y:S04]  /*c210*/  LDL.LU R4, [R1+0x8] ;  /* 0x0000080001047983 */ /* 0x000ee80000300800 */
[----:B------:R-:W4:Y:S01]  /*c220*/  LDL.LU R6, [R1+0xc] ;  /* 0x00000c0001067983 */ /* 0x000f220000300800 */
[----:B------:R-:W-:Y:S02]  /*c230*/  ISETP.NE.U32.AND P1, PT, RZ, c[0x0][0x508], PT ;  /* 0x00014200ff007a0c */ /* 0x000fe40003f25070 */
[----:B------:R-:W-:Y:S01]  /*c240*/  ISETP.NE.U32.AND P3, PT, RZ, c[0x0][0x500], PT ;  /* 0x00014000ff007a0c */ /* 0x000fe20003f65070 */
[----:B--2---:R-:W2:Y:S01]  /*c250*/  LDL.LU R0, [R1+0x10] ;  /* 0x0000100001007983 */ /* 0x004ea20000300800 */
[----:B------:R-:W-:Y:S01]  /*c260*/  ISETP.NE.AND.EX P1, PT, RZ, c[0x0][0x50c], PT, P1 ;  /* 0x00014300ff007a0c */ /* 0x000fe20003f25310 */
[----:B------:R-:W-:Y:S01]  /*c270*/  IMAD.MOV.U32 R8, RZ, RZ, RZ ;  /* 0x000000ffff087224 */ /* 0x000fe200078e00ff */
[----:B------:R-:W-:Y:S01]  /*c280*/  ISETP.NE.AND.EX P3, PT, RZ, c[0x0][0x504], PT, P3 ;  /* 0x00014100ff007a0c */ /* 0x000fe20003f65330 */
[----:B------:R-:W-:Y:S01]  /*c290*/  IMAD.MOV.U32 R20, RZ, RZ, c[0x0][0x388] ;  /* 0x0000e200ff147624 */ /* 0x000fe200078e00ff */
[----:B---3--:R-:W-:-:S09]  /*c2a0*/  IADD3 R2, P2, R4, c[0x0][0x500], RZ ;  /* 0x0001400004027a10 */ /* 0x008fd20007f5e0ff */
[----:B------:R-:W-:Y:S02]  /*c2b0*/  @P1 IADD3 R4, P0, R4, c[0x0][0x508], RZ ;  /* 0x0001420004041a10 */ /* 0x000fe40007f1e0ff */
[C---:B----4-:R-:W-:Y:S02]  /*c2c0*/  IADD3.X R3, R6.reuse, c[0x0][0x504], RZ, P2, !PT ;  /* 0x0001410006037a10 */ /* 0x050fe400017fe4ff */
[----:B-1----:R-:W-:-:S03]  /*c2d0*/  @P1 IADD3.X R5, R6, c[0x0][0x50c], RZ, P0, !PT ;  /* 0x0001430006051a10 */ /* 0x002fc600007fe4ff */
[----:B------:R1:W5:Y:S04]  /*c2e0*/  @P3 LDG.E R8, [R2.64] ;  /* 0x0000000802083981 */ /* 0x000368000c1e1900 */
[----:B------:R1:W5:Y:S01]  /*c2f0*/  @P1 LDG.E R20, [R4.64] ;  /* 0x0000000804141981 */ /* 0x000362000c1e1900 */
[----:B--2---:R-:W-:-:S04]  /*c300*/  ISETP.NE.AND P0, PT, R0, RZ, PT ;  /* 0x000000ff0000720c */ /* 0x004fc80003f05270 */
[----:B------:R-:W-:Y:S01]  /*c310*/  SEL R19, R0, c[0x0][0x3d4], P0 ;  /* 0x0000f50000137a07 */ /* 0x000fe20000000000 */
[----:B------:R-:W-:Y:S05]  /*c320*/  @P1 BRA `(.L_x_242) ;  /* 0x0000004000001947 */ /* 0x000fea0003800000 */
[----:B------:R-:W-:Y:S05]  /*c330*/  @!P3 BRA `(.L_x_242) ;  /* 0x000000300000b947 */ /* 0x000fea0003800000 */
[----:B------:R2:W3:Y:S04]  /*c340*/  LDG.E R0, [R2.64] ;  /* 0x0000000802007981 */ /* 0x0004e8000c1e1900 */
[----:B-12---:R-:W3:Y:S02]  /*c350*/  LDG.E R2, [R2.64+0x4] ;  /* 0x0000040802027981 */ /* 0x006ee4000c1e1900 */
[----:B---3-5:R-:W-:Y:S02]  /*c360*/  IADD3 R20, -R0, R2, RZ ;  /* 0x0000000200147210 */ /* 0x028fe40007ffe1ff */
.L_x_242:
[----:B-1----:R-:W2:Y:S04]  /*c370*/  LDL.LU R3, [R1+0x4] ;  /* 0x0000040001037983 */ /* 0x002ea80000300800 */
[----:B------:R-:W3:Y:S01]  /*c380*/  LDL.LU R0, [R1+0x14] ;  /* 0x0000140001007983 */ /* 0x000ee20000300800 */
[----:B------:R-:W-:Y:S01]  /*c390*/  BSSY B0, `(.L_x_243) ;  /* 0x0000038000007945 */ /* 0x000fe20003800000 */
[----:B------:R-:W-:-:S02]  /*c3a0*/  LOP3.LUT R9, R250, 0xffff, RZ, 0xc0, !PT ;  /* 0x0000fffffa097812 */ /* 0x000fc400078ec0ff */
[----:B------:R-:W1:Y:S01]  /*c3b0*/  S2R R2, SR_TID.X ;  /* 0x0000000000027919 */ /* 0x000e620000002100 */
[----:B-----5:R-:W-:Y:S02]  /*c3c0*/  SHF.R.S32.HI R18, RZ, 0x1f, R8 ;  /* 0x0000001fff127819 */ /* 0x020fe40000011408 */
[----:B-1----:R-:W-:Y:S02]  /*c3d0*/  ISETP.GT.AND P0, PT, R2, 0x7f, PT ;  /* 0x0000007f0200780c */ /* 0x002fe40003f04270 */
[----:B--2---:R-:W-:Y:S02]  /*c3e0*/  SEL R15, R3, RZ, !P3 ;  /* 0x000000ff030f7207 */ /* 0x004fe40005800000 */
[----:B---3--:R-:W-:-:S09]  /*c3f0*/  SEL R21, R0, RZ, !P3 ;  /* 0x000000ff00157207 */ /* 0x008fd20005800000 */
[----:B------:R-:W-:Y:S05]  /*c400*/  @P0 BRA `(.L_x_244) ;  /* 0x0000030000000947 */ /* 0x000fea0003800000 */
[----:B------:R-:W-:Y:S01]  /*c410*/  IMAD R0, R20, c[0x0][0x4e8], RZ ;  /* 0x00013a0014007a24 */ /* 0x000fe200078e02ff */
[----:B------:R-:W-:-:S04]  /*c420*/  LEA R14, R249, R2, 0x7 ;  /* 0x00000002f90e7211 */ /* 0x000fc800078e38ff */
[----:B------:R-:W-:-:S13]  /*c430*/  ISETP.GE.AND P0, PT, R14, R0, PT ;  /* 0x000000000e00720c */ /* 0x000fda0003f06270 */
[----:B------:R-:W-:Y:S05]  /*c440*/  @P0 BRA `(.L_x_244) ;  /* 0x000002c000000947 */ /* 0x000fea0003800000 */
[----:B------:R-:W2:Y:S01]  /*c450*/  LDL.LU R22, [R1+0x18] ;  /* 0x0000180001167983 */ /* 0x000ea20000300800 */
[----:B------:R-:W-:Y:S01]  /*c460*/  IMAD.MOV.U32 R0, RZ, RZ, 0x368 ;  /* 0x00000368ff007424 */ /* 0x000fe200078e00ff */
[----:B------:R-:W-:-:S04]  /*c470*/  ISETP.GT.AND P2, PT, R19, 0x1, PT ;  /* 0x000000011300780c */ /* 0x000fc80003f44270 */
[----:B------:R-:W-:-:S04]  /*c480*/  SEL R0, R0, 0x328, P2 ;  /* 0x0000032800007807 */ /* 0x000fc80001000000 */
[----:B------:R1:W3:Y:S08]  /*c490*/  LDC.64 R6, c[0x0][R0+0x170] ;  /* 0x00005c0000067b82 */ /* 0x0002f00000000a00 */
[----:B------:R1:W4:Y:S08]  /*c4a0*/  LDC.64 R4, c[0x0][R0+0x168] ;  /* 0x00005a0000047b82 */ /* 0x0003300000000a00 */
[----:B------:R1:W5:Y:S08]  /*c4b0*/  LDC.64 R12, c[0x0][R0+0x178] ;  /* 0x00005e00000c7b82 */ /* 0x0003700000000a00 */
[----:B------:R1:W2:Y:S02]  /*c4c0*/  LDC.64 R10, c[0x0][R0+0x160] ;  /* 0x00005800000a7b82 */ /* 0x0002a40000000a00 */
[----:B-1----:R-:W-:-:S02]  /*c4d0*/  IMAD.MOV.U32 R0, RZ, RZ, c[0x0][0x4e8] ;  /* 0x00013a00ff007624 */ /* 0x002fc400078e00ff */
[-C--:B---3--:R-:W-:Y:S02]  /*c4e0*/  IMAD R7, R7, R15.reuse, RZ ;  /* 0x0000000f07077224 */ /* 0x088fe400078e02ff */
[----:B------:R-:W-:Y:S01]  /*c4f0*/  IMAD.WIDE.U32 R2, R6, R15, RZ ;  /* 0x0000000f06027225 */ /* 0x000fe200078e00ff */
[----:B------:R-:W-:Y:S02]  /*c500*/  ISETP.NE.AND P0, PT, R0, 0x1, PT ;  /* 0x000000010000780c */ /* 0x000fe40003f05270 */
[----:B------:R-:W-:Y:S01]  /*c510*/  MOV R0, R14 ;  /* 0x0000000e00007202 */ /* 0x000fe20000000f00 */
[----:B------:R-:W-:Y:S02]  /*c520*/  IMAD R7, R6, R21, R7 ;  /* 0x0000001506077224 */ /* 0x000fe400078e0207 */
[-C--:B----4-:R-:W-:Y:S02]  /*c530*/  IMAD R16, R5, R9.reuse, RZ ;  /* 0x0000000905107224 */ /* 0x090fe400078e02ff */
[----:B------:R-:W-:Y:S01]  /*c540*/  IMAD.WIDE.U32 R4, R4, R9, RZ ;  /* 0x0000000904047225 */ /* 0x000fe200078e00ff */
[----:B------:R-:W-:-:S03]  /*c550*/  IADD3 R3, R3, R7, RZ ;  /* 0x0000000703037210 */ /* 0x000fc60007ffe0ff */
[----:B------:R-:W-:Y:S02]  /*c560*/  IMAD.IADD R16, R5, 0x1, R16 ;  /* 0x0000000105107824 */ /* 0x000fe400078e0210 */
[----:B------:R-:W-:-:S05]  /*c570*/  @P0 IMAD.HI.U32 R17, R14, c[0x0][0x4ec], RZ ;  /* 0x00013b000e110a27 */ /* 0x000fca00078e00ff */
[----:B------:R-:W-:Y:S02]  /*c580*/  @P0 SHF.R.U32.HI R0, RZ, c[0x0][0x4f0], R17 ;  /* 0x00013c00ff000a19 */ /* 0x000fe40000011611 */
[----:B------:R-:W-:-:S03]  /*c590*/  IADD3 R17, P1, P0, R2, R4, R8 ;  /* 0x0000000402117210 */ /* 0x000fc6000783e008 */
[----:B------:R-:W-:-:S04]  /*c5a0*/  IMAD.MOV R2, RZ, RZ, -R0 ;  /* 0x000000ffff027224 */ /* 0x000fc800078e0a00 */
[----:B------:R-:W-:Y:S01]  /*c5b0*/  IMAD R2, R2, c[0x0][0x4e8], R14 ;  /* 0x00013a0002027a24 */ /* 0x000fe200078e020e */
[----:B--2---:R-:W-:-:S05]  /*c5c0*/  SEL R6, R22, RZ, P2 ;  /* 0x000000ff16067207 */ /* 0x004fca0001000000 */
[-C--:B-----5:R-:W-:Y:S02]  /*c5d0*/  IMAD R7, R13, R6.reuse, RZ ;  /* 0x000000060d077224 */ /* 0x0a0fe400078e02ff */
[----:B------:R-:W-:Y:S01]  /*c5e0*/  IMAD.WIDE.U32 R4, R12, R6, RZ ;  /* 0x000000060c047225 */ /* 0x000fe200078e00ff */
[----:B------:R-:W-:Y:S02]  /*c5f0*/  IADD3.X R12, R3, R16, R18, P1, P0 ;  /* 0x00000010030c7210 */ /* 0x000fe40000fe0412 */
[----:B------:R-:W-:Y:S02]  /*c600*/  SHF.R.S32.HI R3, RZ, 0x1f, R0 ;  /* 0x0000001fff037819 */ /* 0x000fe40000011400 */
[----:B------:R-:W-:Y:S01]  /*c610*/  IADD3 R5, R5, R7, RZ ;  /* 0x0000000705057210 */ /* 0x000fe20007ffe0ff */
[----:B------:R-:W-:Y:S01]  /*c620*/  IMAD.MOV.U32 R7, RZ, RZ, c[0x0][0x4a8] ;  /* 0x00012a00ff077624 */ /* 0x000fe200078e00ff */
[----:B------:R-:W-:Y:S01]  /*c630*/  IADD3 R4, P1, P0, R0, R17, R4 ;  /* 0x0000001100047210 */ /* 0x000fe2000783e004 */
[----:B------:R-:W-:Y:S01]  /*c640*/  IMAD R0, R11, R2, RZ ;  /* 0x000000020b007224 */ /* 0x000fe200078e02ff */
[----:B------:R-:W-:-:S02]  /*c650*/  SHF.R.S32.HI R6, RZ, 0x1f, R2 ;  /* 0x0000001fff067819 */ /* 0x000fc40000011402 */
[----:B------:R-:W-:-:S03]  /*c660*/  IADD3.X R5, R3, R12, R5, P1, P0 ;  /* 0x0000000c03057210 */ /* 0x000fc60000fe0405 */
[C---:B------:R-:W-:Y:S02]  /*c670*/  IMAD R0, R10.reuse, R6, R0 ;  /* 0x000000060a007224 */ /* 0x040fe400078e0200 */
[----:B------:R-:W-:Y:S01]  /*c680*/  IMAD.WIDE.U32 R2, R10, R2, R4 ;  /* 0x000000020a027225 */ /* 0x000fe200078e0004 */
[----:B------:R-:W-:Y:S02]  /*c690*/  MOV R5, c[0x0][0x4ac] ;  /* 0x00012b0000057a02 */ /* 0x000fe40000000f00 */
[----:B------:R-:W-:Y:S01]  /*c6a0*/  SEL R4, R7, c[0x0][0x450], P2 ;  /* 0x0001140007047a07 */ /* 0x000fe20001000000 */
[----:B------:R-:W-:Y:S01]  /*c6b0*/  IMAD.IADD R0, R3, 0x1, R0 ;  /* 0x0000000103007824 */ /* 0x000fe200078e0200 */
[----:B------:R-:W-:Y:S02]  /*c6c0*/  SEL R5, R5, c[0x0][0x454], P2 ;  /* 0x0001150005057a07 */ /* 0x000fe40001000000 */
[----:B------:R-:W-:-:S04]  /*c6d0*/  LEA R4, P0, R2, R4, 0x2 ;  /* 0x0000000402047211 */ /* 0x000fc800078010ff */
[----:B------:R-:W-:Y:S02]  /*c6e0*/  LEA.HI.X R5, R2, R5, R0, 0x2, P0 ;  /* 0x0000000502057211 */ /* 0x000fe400000f1400 */
[----:B------:R-:W-:-:S05]  /*c6f0*/  MOV R0, 0xff800000 ;  /* 0xff80000000007802 */ /* 0x000fca0000000f00 */
[----:B------:R1:W-:Y:S02]  /*c700*/  STG.E [R4.64], R0 ;  /* 0x0000000004007986 */ /* 0x0003e4000c101908 */
.L_x_244:
[----:B------:R-:W-:Y:S05]  /*c710*/  BSYNC B0 ;  /* 0x0000000000007941 */ /* 0x000fea0003800000 */
.L_x_243:
[----:B------:R-:W-:-:S13]  /*c720*/  ISETP.GT.AND P0, PT, R19, 0x1, PT ;  /* 0x000000011300780c */ /* 0x000fda0003f04270 */
[----:B------:R-:W-:Y:S05]  /*c730*/  @P0 BRA `(.L_x_236) ;  /* 0x0000068000000947 */ /* 0x000fea0003800000 */
[----:B------:R-:W-:Y:S01]  /*c740*/  MOV R2, c[0x0][0x4e8] ;  /* 0x00013a0000027a02 */ /* 0x000fe20000000f00 */
[----:B-1----:R-:W-:Y:S01]  /*c750*/  IMAD R0, R18, c[0x0][0x3a0], RZ ;  /* 0x0000e80012007a24 */ /* 0x002fe200078e02ff */
[----:B------:R-:W-:Y:S01]  /*c760*/  LEA R4, R234, R235, 0x5 ;  /* 0x000000ebea047211 */ /* 0x000fe200078e28ff */
[----:B------:R-:W-:Y:S01]  /*c770*/  IMAD R5, R21, c[0x0][0x3f0], RZ ;  /* 0x0000fc0015057a24 */ /* 0x000fe200078e02ff */
[----:B------:R-:W-:Y:S01]  /*c780*/  ISETP.NE.AND P0, PT, R2, 0x1, PT ;  /* 0x000000010200780c */ /* 0x000fe20003f05270 */
[----:B------:R-:W-:Y:S01]  /*c790*/  IMAD.WIDE.U32 R2, R8, c[0x0][0x3a0], RZ ;  /* 0x0000e80008027a25 */ /* 0x000fe200078e00ff */
[----:B------:R-:W-:-:S03]  /*c7a0*/  LEA R4, R249, R4, 0x7 ;  /* 0x00000004f9047211 */ /* 0x000fc600078e38ff */
[----:B------:R-:W-:Y:S01]  /*c7b0*/  IMAD R8, R8, c[0x0][0x3a4], R0 ;  /* 0x0000e90008087a24 */ /* 0x000fe200078e0200 */
[----:B------:R-:W-:Y:S01]  /*c7c0*/  MOV R0, R4 ;  /* 0x0000000400007202 */ /* 0x000fe20000000f00 */
[----:B------:R-:W-:-:S03]  /*c7d0*/  IMAD R7, R15, c[0x0][0x3f4], R5 ;  /* 0x0000fd000f077a24 */ /* 0x000fc600078e0205 */
[----:B------:R-:W-:-:S03]  /*c7e0*/  IADD3 R3, R3, R8, RZ ;  /* 0x0000000803037210 */ /* 0x000fc60007ffe0ff */
[----:B------:R-:W-:-:S04]  /*c7f0*/  @P0 IMAD.HI.U32 R6, R4, c[0x0][0x4ec], RZ ;  /* 0x00013b0004060a27 */ /* 0x000fc800078e00ff */
[----:B------:R-:W-:Y:S01]  /*c800*/  IMAD.WIDE.U32 R2, R9, c[0x0][0x3e8], R2 ;  /* 0x0000fa0009027a25 */ /* 0x000fe200078e0002 */
[----:B------:R-:W-:-:S03]  /*c810*/  @P0 SHF.R.U32.HI R0, RZ, c[0x0][0x4f0], R6 ;  /* 0x00013c00ff000a19 */ /* 0x000fc60000011606 */
[----:B------:R-:W-:Y:S01]  /*c820*/  IMAD R3, R9, c[0x0][0x3ec], R3 ;  /* 0x0000fb0009037a24 */ /* 0x000fe200078e0203 */
[----:B------:R-:W-:Y:S02]  /*c830*/  SHF.R.S32.HI R6, RZ, 0x1f, R0 ;  /* 0x0000001fff067819 */ /* 0x000fe40000011400 */
[----:B------:R-:W-:Y:S01]  /*c840*/  IADD3 R5, -R0, RZ, RZ ;  /* 0x000000ff00057210 */ /* 0x000fe20007ffe1ff */
[----:B------:R-:W-:-:S04]  /*c850*/  IMAD.WIDE.U32 R2, R15, c[0x0][0x3f0], R2 ;  /* 0x0000fc000f027a25 */ /* 0x000fc800078e0002 */
[----:B------:R-:W-:Y:S01]  /*c860*/  IMAD R6, R6, c[0x0][0x3e0], RZ ;  /* 0x0000f80006067a24 */ /* 0x000fe200078e02ff */
[----:B------:R-:W-:Y:S01]  /*c870*/  IADD3 R3, R3, R7, RZ ;  /* 0x0000000703037210 */ /* 0x000fe20007ffe0ff */
[----:B------:R-:W-:Y:S02]  /*c880*/  IMAD R4, R5, c[0x0][0x4e8], R4 ;  /* 0x00013a0005047a24 */ /* 0x000fe400078e0204 */
        /* <DEDUP_REMOVED lines=12> */
.L_x_309:
[----:B------:R-:W-:Y:S05]  /*c950*/  BRA.DIV ~URZ, `(.L_x_246) ;  /* 0x000025727f007947 */ /* 0x000fea000b800000 */
[----:B------:R3:W4:Y:S02]  /*c960*/  SHFL.IDX PT, R0, R10, RZ, 0x181f ;  /* 0x00181fff0a007589 */ /* 0x00072400000e0000 */
.L_x_310:
[----:B------:R-:W-:Y:S01]  /*c970*/  IMAD R9, R20, c[0x0][0x4e8], RZ ;  /* 0x00013a0014097a24 */ /* 0x000fe200078e02ff */
        /* <DEDUP_REMOVED lines=10> */
[-C--:B--2---:R-:W-:Y:S02]  /*ca20*/  @!P1 LEA.HI.X R5, R231, R8.reuse, R12, 0x1, P3 ;  /* 0x00000008e7059211 */ /* 0x084fe400018f0c0c */
[----:B------:R-:W-:-:S03]  /*ca30*/  @!P0 LEA.HI.X R3, R238, R8, R11, 0x1, P2 ;  /* 0x00000008ee038211 */ /* 0x000fc600010f0c0b */
[----:B------:R2:W-:Y:S04]  /*ca40*/  @!P1 ST.E.128 [R4.64], RZ ;  /* 0x000000ff04009985 */ /* 0x0005e8000c101d08 */
[----:B------:R2:W-:Y:S02]  /*ca50*/  @!P0 ST.E.128 [R2.64], RZ ;  /* 0x000000ff02008985 */ /* 0x0005e4000c101d08 */
.L_x_248:
[----:B------:R-:W-:Y:S05]  /*ca60*/  BSYNC B0 ;  /* 0x0000000000007941 */ /* 0x000fea0003800000 */
.L_x_247:
[----:B------:R-:W-:Y:S05]  /*ca70*/  BRA.DIV ~URZ, `(.L_x_249) ;  /* 0x000024c27f007947 */ /* 0x000fea000b800000 */
[----:B--2---:R2:W1:Y:S04]  /*ca80*/  SHFL.IDX PT, R8, R7, 0x1, 0x181f ;  /* 0x00381f0007087f89 */ /* 0x00446800000e0000 */
[----:B----4-:R2:W4:Y:S02]  /*ca90*/  SHFL.IDX PT, R0, R10, 0x1, 0x181f ;  /* 0x00381f000a007f89 */ /* 0x01052400000e0000 */
.L_x_311:
[----:B------:R-:W-:Y:S01]  /*caa0*/  IADD3 R2, R6, 0x20, RZ ;  /* 0x0000002006027810 */ /* 0x000fe20007ffe0ff */
        /* <DEDUP_REMOVED lines=9> */
[-C--:B-1----:R-:W-:Y:S02]  /*cb40*/  @!P1 LEA.HI.X R5, R231, R8.reuse, R12, 0x1, P3 ;  /* 0x00000008e7059211 */ /* 0x082fe400018f0c0c */
[----:B------:R-:W-:-:S03]  /*cb50*/  @!P0 LEA.HI.X R3, R238, R8, R11, 0x1, P2 ;  /* 0x00000008ee038211 */ /* 0x000fc600010f0c0b */
[----:B------:R1:W-:Y:S04]  /*cb60*/  @!P1 ST.E.128 [R4.64], RZ ;  /* 0x000000ff04009985 */ /* 0x0003e8000c101d08 */
[----:B------:R1:W-:Y:S02]  /*cb70*/  @!P0 ST.E.128 [R2.64], RZ ;  /* 0x000000ff02008985 */ /* 0x0003e4000c101d08 */
.L_x_251:
[----:B------:R-:W-:Y:S05]  /*cb80*/  BSYNC B0 ;  /* 0x0000000000007941 */ /* 0x000fea0003800000 */
.L_x_250:
[----:B------:R-:W-:Y:S05]  /*cb90*/  BRA.DIV ~URZ, `(.L_x_252) ;  /* 0x000024727f007947 */ /* 0x000fea000b800000 */
[----:B-1----:R1:W2:Y:S02]  /*cba0*/  SHFL.IDX PT, R8, R7, 0x2, 0x181f ;  /* 0x00581f0007087f89 */ /* 0x0022a400000e0000 */
.L_x_312:
[----:B------:R-:W-:Y:S05]  /*cbb0*/  BRA.DIV ~URZ, `(.L_x_253) ;  /* 0x000024c27f007947 */ /* 0x000fea000b800000 */
[----:B----4-:R4:W1:Y:S02]  /*cbc0*/  SHFL.IDX PT, R0, R10, 0x2, 0x181f ;  /* 0x00581f000a007f89 */ /* 0x01086400000e0000 */
.L_x_313:
        /* <DEDUP_REMOVED lines=8> */
[CC--:B-1----:R-:W-:Y:S02]  /*cc50*/  @!P1 LEA R4, P3, R231.reuse, R0.reuse, 0x1 ;  /* 0x00000000e7049211 */ /* 0x0c2fe400078608ff */
[C---:B------:R-:W-:Y:S02]  /*cc60*/  @!P0 LEA R2, P2, R238.reuse, R0, 0x1 ;  /* 0x00000000ee028211 */ /* 0x040fe400078408ff */
[-C--:B--2---:R-:W-:Y:S02]  /*cc70*/  @!P1 LEA.HI.X R5, R231, R8.reuse, R12, 0x1, P3 ;  /* 0x00000008e7059211 */ /* 0x084fe400018f0c0c */
[----:B------:R-:W-:-:S03]  /*cc80*/  @!P0 LEA.HI.X R3, R238, R8, R11, 0x1, P2 ;  /* 0x00000008ee038211 */ /* 0x000fc600010f0c0b */
[----:B------:R1:W-:Y:S04]  /*cc90*/  @!P1 ST.E.128 [R4.64], RZ ;  /* 0x000000ff04009985 */ /* 0x0003e8000c101d08 */
[----:B------:R1:W-:Y:S02]  /*cca0*/  @!P0 ST.E.128 [R2.64], RZ ;  /* 0x000000ff02008985 */ /* 0x0003e4000c101d08 */
.L_x_255:
[----:B------:R-:W-:Y:S05]  /*ccb0*/  BSYNC B0 ;  /* 0x0000000000007941 */ /* 0x000fea0003800000 */
.L_x_254:
[----:B------:R-:W-:Y:S05]  /*ccc0*/  BRA.DIV ~URZ, `(.L_x_256) ;  /* 0x000024227f007947 */ /* 0x000fea000b800000 */
[----:B-12---:R-:W1:Y:S04]  /*ccd0*/  SHFL.IDX PT, R7, R7, 0x3, 0x181f ;  /* 0x00781f0007077f89 */ /* 0x006e6800000e0000 */
[----:B------:R2:W3:Y:S02]  /*cce0*/  SHFL.IDX PT, R0, R10, 0x3, 0x181f ;  /* 0x00781f000a007f89 */ /* 0x0004e400000e0000 */
.L_x_314:
[----:B------:R-:W-:-:S04]  /*ccf0*/  IADD3 R6, R6, 0x60, RZ ;  /* 0x0000006006067810 */ /* 0x000fc80007ffe0ff */
[----:B------:R-:W-:-:S13]  /*cd00*/  ISETP.GE.AND P0, PT, R6, R9, PT ;  /* 0x000000090600720c */ /* 0x000fda0003f06270 */
[----:B------:R-:W-:Y:S05]  /*cd10*/  @P0 BRA `(.L_x_236) ;  /* 0x000000a000000947 */ /* 0x000fea0003800000 */
[----:B------:R-:W-:Y:S02]  /*cd20*/  ISETP.GE.AND P1, PT, R231, c[0x0][0x3c8], PT ;  /* 0x0000f200e7007a0c */ /* 0x000fe40003f26270 */
[----:B------:R-:W-:Y:S02]  /*cd30*/  ISETP.GE.AND P0, PT, R238, c[0x0][0x3c8], PT ;  /* 0x0000f200ee007a0c */ /* 0x000fe40003f06270 */
[----:B--234-:R-:W-:Y:S02]  /*cd40*/  SHF.R.S32.HI R10, RZ, 0x1f, R231 ;  /* 0x0000001fff0a7819 */ /* 0x01cfe400000114e7 */
[----:B------:R-:W-:-:S07]  /*cd50*/  SHF.R.S32.HI R8, RZ, 0x1f, R238 ;  /* 0x0000001fff087819 */ /* 0x000fce00000114ee */
[CC--:B------:R-:W-:Y:S02]  /*cd60*/  @!P1 LEA R4, P3, R231.reuse, R0.reuse, 0x1 ;  /* 0x00000000e7049211 */ /* 0x0c0fe400078608ff */
[C---:B------:R-:W-:Y:S02]  /*cd70*/  @!P0 LEA R2, P2, R238.reuse, R0, 0x1 ;  /* 0x00000000ee028211 */ /* 0x040fe400078408ff */
[-C--:B-1----:R-:W-:Y:S02]  /*cd80*/  @!P1 LEA.HI.X R5, R231, R7.reuse, R10, 0x1, P3 ;  /* 0x00000007e7059211 */ /* 0x082fe400018f0c0a */
[----:B------:R-:W-:-:S03]  /*cd90*/  @!P0 LEA.HI.X R3, R238, R7, R8, 0x1, P2 ;  /* 0x00000007ee038211 */ /* 0x000fc600010f0c08 */
[----:B------:R1:W-:Y:S04]  /*cda0*/  @!P1 ST.E.128 [R4.64], RZ ;  /* 0x000000ff04009985 */ /* 0x0003e8000c101d08 */
[----:B------:R1:W-:Y:S02]  /*cdb0*/  @!P0 ST.E.128 [R2.64], RZ ;  /* 0x000000ff02008985 */ /* 0x0003e4000c101d08 */
.L_x_236:
[----:B------:R-:W-:Y:S05]  /*cdc0*/  BSYNC B1 ;  /* 0x0000000000017941 */ /* 0x000fea0003800000 */
.L_x_220:
[----:B------:R-:W-:-:S13]  /*cdd0*/  ISETP.NE.AND P0, PT, RZ, UR6, PT ;  /* 0x00000006ff007c0c */ /* 0x000fda000bf05270 */
[----:B------:R-:W-:Y:S01]  /*cde0*/  @P0 WARPSYNC 0xffffffff ;  /* 0xffffffff00000948 */ /* 0x000fe20003800000 */
[----:B------:R-:W-:Y:S06]  /*cdf0*/  @P0 BAR.SYNC.DEFER_BLOCKING 0x5, 0x100 ;  /* 0x0144000000000b1d */ /* 0x000fec0000010000 */
[----:B------:R-:W2:Y:S04]  /*ce00*/  @P0 LDS.128 R248, [0xf100] ;  /* 0x00f10000fff80984 */ /* 0x000ea80000000c00 */
[----:B------:R-:W-:Y:S06]  /*ce10*/  @P0 BAR.ARV 0x4, 0x100 ;  /* 0x0104000000000b1d */ /* 0x000fec0000002000 */
[----:B------:R-:W-:Y:S05]  /*ce20*/  @P0 BRA `(.L_x_257) ;  /* 0x00000ad000000947 */ /* 0x000fea0003800000 */
[----:B-1-34-:R-:W1:Y:S01]  /*ce30*/  S2R R0, SR_TID.X ;  /* 0x0000000000007919 */ /* 0x01ae620000002100 */
[----:B------:R-:W-:Y:S01]  /*ce40*/  IMAD.MOV.U32 R7, RZ, RZ, RZ ;  /* 0x000000ffff077224 */ /* 0x000fe200078e00ff */
[----:B-1----:R-:W-:-:S04]  /*ce50*/  LOP3.LUT R13, R0, 0x1f, RZ, 0xc0, !PT ;  /* 0x0000001f000d7812 */ /* 0x002fc800078ec0ff */
[----:B------:R-:W-:Y:S01]  /*ce60*/  ISETP.NE.AND P5, PT, R13, 0x1f, PT ;  /* 0x0000001f0d00780c */ /* 0x000fe20003fa5270 */
[----:B------:R-:W-:Y:S10]  /*ce70*/  BRA.DIV ~URZ, `(.L_x_258) ;  /* 0x000023427f007947 */ /* 0x000ff4000b800000 */
[----:B--2---:R1:W2:Y:S02]  /*ce80*/  SHFL.IDX PT, R9, R62, RZ, 0x1f ;  /* 0x00001fff3e097589 */ /* 0x0042a400000e0000 */
.L_x_315:
[----:B------:R-:W-:Y:S05]  /*ce90*/  BRA.DIV ~URZ, `(.L_x_259) ;  /* 0x000023927f007947 */ /* 0x000fea000b800000 */
[----:B------:R3:W4:Y:S02]  /*cea0*/  SHFL.IDX PT, R8, R62, 0x1, 0x1f ;  /* 0x00201f003e087f89 */ /* 0x00072400000e0000 */
.L_x_316:
[----:B------:R-:W-:Y:S02]  /*ceb0*/  IMAD.IADD R0, R251, 0x1, R13 ;  /* 0x00000001fb007824 */ /* 0x000fe400078e020d */
[----:B------:R-:W-:-:S03]  /*cec0*/  IMAD.MOV.U32 R6, RZ, RZ, RZ ;  /* 0x000000ffff067224 */ /* 0x000fc600078e00ff */
[----:B------:R-:W-:-:S13]  /*ced0*/  ISETP.GE.OR P0, PT, R0, c[0x0][0x53c], !P5 ;  /* 0x00014f0000007a0c */ /* 0x000fda0006f06670 */
[----:B------:R-:W-:Y:S01]  /*cee0*/  @!P0 IMAD.MOV.U32 R2, RZ, RZ, 0x4 ;  /* 0x00000004ff028424 */ /* 0x000fe200078e00ff */
[----:B------:R-:W-:-:S03]  /*cef0*/  @!P0 MOV R3, 0x4 ;  /* 0x0000000400038802 */ /* 0x000fc60000000f00 */
[----:B------:R-:W-:-:S04]  /*cf00*/  @!P0 IMAD.WIDE R4, R0, R2, c[0x0][0x580] ;  /* 0x0001600000048625 */ /* 0x000fc800078e0202 */
[----:B------:R-:W-:Y:S01]  /*cf10*/  @!P0 IMAD.WIDE R2, R0, R3, c[0x0][0x578] ;  /* 0x00015e0000028625 */ /* 0x000fe200078e0203 */
[----:B------:R-:W5:Y:S04]  /*cf20*/  @!P0 LDG.E R6, [R4.64] ;  /* 0x0000000804068981 */ /* 0x000f68000c1e1900 */
[----:B------:R-:W5:Y:S01]  /*cf30*/  @!P0 LDG.E R7, [R2.64] ;  /* 0x0000000802078981 */ /* 0x000f62000c1e1900 */
[C---:B------:R-:W-:Y:S02]  /*cf40*/  ISETP.GE.U32.AND P4, PT, R13.reuse, 0x10, PT ;  /* 0x000000100d00780c */ /* 0x040fe40003f86070 */
[C---:B------:R-:W-:Y:S02]  /*cf50*/  ISETP.GE.U32.AND P3, PT, R13.reuse, 0x8, PT ;  /* 0x000000080d00780c */ /* 0x040fe40003f66070 */
[----:B------:R-:W-:-:S02]  /*cf60*/  ISETP.GE.U32.AND P2, PT, R13, 0x4, PT ;  /* 0x000000040d00780c */ /* 0x000fc40003f46070 */
[C---:B------:R-:W-:Y:S02]  /*cf70*/  ISETP.GE.U32.AND P1, PT, R13.reuse, 0x2, PT ;  /* 0x000000020d00780c */ /* 0x040fe40003f26070 */
[----:B------:R-:W-:Y:S02]  /*cf80*/  ISETP.NE.AND P0, PT, R13, RZ, PT ;  /* 0x000000ff0d00720c */ /* 0x000fe40003f05270 */
[----:B------:R-:W-:Y:S01]  /*cf90*/  MOV R10, RZ ;  /* 0x000000ff000a7202 */ /* 0x000fe20000000f00 */
[----:B-----5:R-:W-:Y:S01]  /*cfa0*/  IMAD R0, R7, R6, RZ ;  /* 0x0000000607007224 */ /* 0x020fe200078e02ff */
[----:B------:R-:W-:Y:S07]  /*cfb0*/  BRA.DIV ~URZ, `(.L_x_260) ;  /* 0x000022e27f007947 */ /* 0x000fee000b800000 */
[----:B------:R1:W3:Y:S02]  /*cfc0*/  SHFL.UP PT, R4, R0, 0x1, RZ ;  /* 0x0420000000047989 */ /* 0x0002e400000e00ff */
.L_x_317:
[----:B---3--:R-:W-:-:S04]  /*cfd0*/  SEL R4, R4, RZ, P0 ;  /* 0x000000ff04047207 */ /* 0x008fc80000000000 */
[----:B-1----:R-:W-:Y:S01]  /*cfe0*/  IADD3 R0, R0, R4, RZ ;  /* 0x0000000400007210 */ /* 0x002fe20007ffe0ff */
[----:B------:R-:W-:Y:S05]  /*cff0*/  BRA.DIV ~URZ, `(.L_x_261) ;  /* 0x000022e27f007947 */ /* 0x000fea000b800000 */
[----:B------:R-:W1:Y:S02]  /*d000*/  SHFL.UP PT, R2, R0, 0x2, RZ ;  /* 0x0440000000027989 */ /* 0x000e6400000e00ff */
[----:B-1----:R-:W-:-:S05]  /*d010*/  SEL R2, R2, RZ, P1 ;  /* 0x000000ff02027207 */ /* 0x002fca0000800000 */
[----:B------:R-:W-:-:S05]  /*d020*/  IMAD.IADD R4, R0, 0x1, R2 ;  /* 0x0000000100047824 */ /* 0x000fca00078e0202 */
        /* <DEDUP_REMOVED lines=9> */
[----:B------:R1:W3:Y:S02]  /*d0c0*/  SHFL.IDX PT, R0, R4, 0x1f, 0x1f ;  /* 0x03e01f0004007f89 */ /* 0x0002e400000e0000 */
.L_x_318:
[----:B---3--:R-:W-:Y:S01]  /*d0d0*/  IMAD R0, R0, c[0x0][0x538], RZ ;  /* 0x00014e0000007a24 */ /* 0x008fe200078e02ff */
[----:B------:R-:W-:Y:S04]  /*d0e0*/  BSSY B1, `(.L_x_262) ;  /* 0x000007c000017945 */ /* 0x000fe80003800000 */
[----:B----4-:R-:W-:-:S04]  /*d0f0*/  IADD3 R8, R0, R8, RZ ;  /* 0x0000000800087210 */ /* 0x010fc80007ffe0ff */
[----:B--2---:R-:W-:-:S13]  /*d100*/  ISETP.GT.AND P6, PT, R8, R9, PT ;  /* 0x000000090800720c */ /* 0x004fda0003fc4270 */
[----:B------:R-:W-:Y:S05]  /*d110*/  @P6 BRA `(.L_x_263) ;  /* 0x0000024000006947 */ /* 0x000fea0003800000 */
.L_x_267:
[----:B------:R-:W-:-:S04]  /*d120*/  IADD3 R0, R251, 0x1f, RZ ;  /* 0x0000001ffb007810 */ /* 0x000fc80007ffe0ff */
[----:B------:R-:W-:-:S13]  /*d130*/  ISETP.GE.AND P6, PT, R0, c[0x0][0x53c], PT ;  /* 0x00014f0000007a0c */ /* 0x000fda0003fc6270 */
[----:B------:R-:W-:Y:S05]  /*d140*/  @P6 BRA `(.L_x_264) ;  /* 0x0000071000006947 */ /* 0x000fea0003800000 */
[----:B------:R-:W-:Y:S01]  /*d150*/  MOV R251, R0 ;  /* 0x0000000000fb7202 */ /* 0x000fe20000000f00 */
[----:B------:R-:W-:-:S03]  /*d160*/  CS2R R6, SRZ ;  /* 0x0000000000067805 */ /* 0x000fc6000001ff00 */
[----:B------:R-:W-:-:S04]  /*d170*/  IADD3 R0, R251, R13, RZ ;  /* 0x0000000dfb007210 */ /* 0x000fc80007ffe0ff */
[----:B------:R-:W-:-:S13]  /*d180*/  ISETP.GE.OR P6, PT, R0, c[0x0][0x53c], !P5 ;  /* 0x00014f0000007a0c */ /* 0x000fda0006fc6670 */
[----:B------:R-:W-:Y:S02]  /*d190*/  @!P6 MOV R2, 0x4 ;  /* 0x000000040002e802 */ /* 0x000fe40000000f00 */
[----:B------:R-:W-:-:S03]  /*d1a0*/  @!P6 MOV R3, 0x4 ;  /* 0x000000040003e802 */ /* 0x000fc60000000f00 */
[----:B-1----:R-:W-:-:S04]  /*d1b0*/  @!P6 IMAD.WIDE R4, R0, R2, c[0x0][0x580] ;  /* 0x000160000004e625 */ /* 0x002fc800078e0202 */
[----:B------:R-:W-:Y:S01]  /*d1c0*/  @!P6 IMAD.WIDE R2, R0, R3, c[0x0][0x578] ;  /* 0x00015e000002e625 */ /* 0x000fe200078e0203 */
[----:B------:R-:W2:Y:S04]  /*d1d0*/  @!P6 LDG.E R6, [R4.64] ;  /* 0x000000080406e981 */ /* 0x000ea8000c1e1900 */
[----:B------:R-:W2:Y:S02]  /*d1e0*/  @!P6 LDG.E R7, [R2.64] ;  /* 0x000000080207e981 */ /* 0x000ea4000c1e1900 */
[----:B--2---:R-:W-:Y:S01]  /*d1f0*/  IMAD R0, R7, R6, RZ ;  /* 0x0000000607007224 */ /* 0x004fe200078e02ff */
[----:B------:R-:W-:Y:S05]  /*d200*/  BRA.DIV ~URZ, `(.L_x_265) ;  /* 0x000022827f007947 */ /* 0x000fea000b800000 */
[----:B------:R1:W2:Y:S02]  /*d210*/  SHFL.UP PT, R2, R0, 0x1, RZ ;  /* 0x0420000000027989 */ /* 0x0002a400000e00ff */
.L_x_319:
[----:B--2---:R-:W-:-:S04]  /*d220*/  SEL R2, R2, RZ, P0 ;  /* 0x000000ff02027207 */ /* 0x004fc80000000000 */
        /* <DEDUP_REMOVED lines=14> */
[----:B------:R1:W2:Y:S02]  /*d310*/  SHFL.IDX PT, R0, R4, 0x1f, 0x1f ;  /* 0x03e01f0004007f89 */ /* 0x0002a400000e0000 */
.L_x_320:
[----:B--2---:R-:W-:-:S05]  /*d320*/  IMAD R0, R0, c[0x0][0x538], RZ ;  /* 0x00014e0000007a24 */ /* 0x004fca00078e02ff */
[----:B------:R-:W-:-:S04]  /*d330*/  IADD3 R8, R0, R8, RZ ;  /* 0x0000000800087210 */ /* 0x000fc80007ffe0ff */
[----:B------:R-:W-:-:S13]  /*d340*/  ISETP.GT.AND P6, PT, R8, R9, PT ;  /* 0x000000090800720c */ /* 0x000fda0003fc4270 */
[----:B-1----:R-:W-:Y:S05]  /*d350*/  @!P6 BRA `(.L_x_267) ;  /* 0xfffffdc00000e947 */ /* 0x002fea000383ffff */
.L_x_263:
[----:B------:R-:W-:-:S05]  /*d360*/  IADD3 R8, -R0, R8, RZ ;  /* 0x0000000800087210 */ /* 0x000fca0007ffe1ff */
[----:B------:R-:W-:-:S05]  /*d370*/  IMAD R0, R4, c[0x0][0x538], R8 ;  /* 0x00014e0004007a24 */ /* 0x000fca00078e0208 */
[----:B------:R-:W-:Y:S01]  /*d380*/  ISETP.GT.AND P0, PT, R0, R9, PT ;  /* 0x000000090000720c */ /* 0x000fe20003f04270 */
[----:B------:R-:W-:-:S12]  /*d390*/  BRA.DIV ~URZ, `(.L_x_268) ;  /* 0x000022f27f007947 */ /* 0x000fd8000b800000 */
[----:B------:R-:W-:-:S04]  /*d3a0*/  VOTE.ANY R0, PT, !P0 ;  /* 0x0000000000007806 */ /* 0x000fc800040e0100 */
.L_x_321:
[----:B------:R2:W3:Y:S01]  /*d3b0*/  POPC R11, R0 ;  /* 0x00000000000b7309 */ /* 0x0004e20000000000 */
[----:B------:R-:W-:Y:S05]  /*d3c0*/  BRA.DIV ~URZ, `(.L_x_269) ;  /* 0x000023027f007947 */ /* 0x000fea000b800000 */
[----:B---3--:R3:W4:Y:S04]  /*d3d0*/  SHFL.IDX PT, R6, R6, R11, 0x1f ;  /* 0x00001f0b06067589 */ /* 0x00872800000e0000 */
[----:B------:R3:W1:Y:S02]  /*d3e0*/  SHFL.IDX PT, R7, R7, R11, 0x1f ;  /* 0x00001f0b07077589 */ /* 0x00066400000e0000 */
.L_x_322:
[----:B------:R-:W-:Y:S01]  /*d3f0*/  ISETP.NE.AND P0, PT, R0, RZ, PT ;  /* 0x000000ff0000720c */ /* 0x000fe20003f05270 */
[----:B------:R-:W-:-:S12]  /*d400*/  BSSY B0, `(.L_x_270) ;  /* 0x0000005000007945 */ /* 0x000fd80003800000 */
[----:B------:R-:W-:Y:S05]  /*d410*/  @!P0 BRA `(.L_x_271) ;  /* 0x0000003000008947 */ /* 0x000fea0003800000 */
[----:B--2---:R-:W-:Y:S01]  /*d420*/  IADD3 R0, R11, -0x1, RZ ;  /* 0xffffffff0b007810 */ /* 0x004fe20007ffe0ff */
[----:B------:R-:W-:Y:S05]  /*d430*/  BRA.DIV ~URZ, `(.L_x_272) ;  /* 0x000023627f007947 */ /* 0x000fea000b800000 */
[----:B------:R2:W3:Y:S02]  /*d440*/  SHFL.IDX PT, R10, R4, R0, 0x1f ;  /* 0x00001f00040a7589 */ /* 0x0004e400000e0000 */
.L_x_271:
[----:B------:R-:W-:Y:S05]  /*d450*/  BSYNC B0 ;  /* 0x0000000000007941 */ /* 0x000fea0003800000 */
.L_x_270:
[-C--:B-12-4-:R-:W-:Y:S01]  /*d460*/  IABS R4, R6.reuse ;  /* 0x0000000600047213 */ /* 0x096fe20000000000 */
[----:B---3--:R-:W-:Y:S01]  /*d470*/  IMAD R248, R10, c[0x0][0x538], R8 ;  /* 0x00014e000af87a24 */ /* 0x008fe200078e0208 */
[----:B------:R-:W-:Y:S01]  /*d480*/  IABS R0, R7 ;  /* 0x0000000700007213 */ /* 0x000fe20000000000 */
[----:B------:R-:W-:Y:S01]  /*d490*/  IMAD.IADD R251, R11, 0x1, R251 ;  /* 0x000000010bfb7824 */ /* 0x000fe200078e02fb */
[----:B------:R-:W1:Y:S01]  /*d4a0*/  I2F.RP R2, R4 ;  /* 0x0000000400027306 */ /* 0x000e620000209400 */
[----:B------:R-:W-:Y:S02]  /*d4b0*/  IMAD.IADD R10, R9, 0x1, -R248 ;  /* 0x00000001090a7824 */ /* 0x000fe400078e0af8 */
[----:B------:R-:W-:Y:S01]  /*d4c0*/  IMAD.MOV.U32 R5, RZ, RZ, R0 ;  /* 0x000000ffff057224 */ /* 0x000fe200078e0000 */
[----:B------:R-:W-:Y:S02]  /*d4d0*/  IABS R0, R6 ;  /* 0x0000000600007213 */ /* 0x000fe40000000000 */
[----:B------:R-:W-:-:S02]  /*d4e0*/  IABS R9, R10 ;  /* 0x0000000a00097213 */ /* 0x000fc40000000000 */
[----:B------:R-:W-:Y:S01]  /*d4f0*/  I2F.RP R12, R5 ;  /* 0x00000005000c7306 */ /* 0x000fe20000209400 */
[----:B------:R-:W-:-:S07]  /*d500*/  IMAD.MOV R0, RZ, RZ, -R0 ;  /* 0x000000ffff007224 */ /* 0x000fce00078e0a00 */
[----:B-1----:R-:W1:Y:S02]  /*d510*/  MUFU.RCP R2, R2 ;  /* 0x0000000200027308 */ /* 0x002e640000001000 */
[----:B-1----:R-:W-:-:S06]  /*d520*/  IADD3 R2, R2, 0xffffffe, RZ ;  /* 0x0ffffffe02027810 */ /* 0x002fcc0007ffe0ff */
[----:B------:R-:W1:Y:S02]  /*d530*/  F2I.FTZ.U32.TRUNC.NTZ R3, R2 ;  /* 0x0000000200037305 */ /* 0x000e64000021f000 */
[----:B-1----:R-:W-:-:S04]  /*d540*/  IMAD.MOV R2, RZ, RZ, -R3 ;  /* 0x000000ffff027224 */ /* 0x002fc800078e0a03 */
[----:B------:R-:W-:Y:S01]  /*d550*/  IMAD R8, R2, R4, RZ ;  /* 0x0000000402087224 */ /* 0x000fe200078e02ff */
[----:B------:R-:W-:-:S05]  /*d560*/  MOV R2, RZ ;  /* 0x000000ff00027202 */ /* 0x000fca0000000f00 */
[----:B------:R-:W-:-:S04]  /*d570*/  IMAD.HI.U32 R8, R3, R8, R2 ;  /* 0x0000000803087227 */ /* 0x000fc800078e0002 */
[----:B------:R-:W-:Y:S02]  /*d580*/  IMAD.MOV.U32 R2, RZ, RZ, R9 ;  /* 0x000000ffff027224 */ /* 0x000fe400078e0009 */
[----:B------:R-:W-:Y:S02]  /*d590*/  IMAD.MOV.U32 R3, RZ, RZ, R0 ;  /* 0x000000ffff037224 */ /* 0x000fe400078e0000 */
[----:B------:R-:W-:-:S04]  /*d5a0*/  IMAD.HI.U32 R0, R8, R2, RZ ;  /* 0x0000000208007227 */ /* 0x000fc800078e00ff */
[----:B------:R-:W-:Y:S02]  /*d5b0*/  IMAD R2, R0, R3, R2 ;  /* 0x0000000300027224 */ /* 0x000fe400078e0202 */
[----:B------:R-:W1:Y:S03]  /*d5c0*/  MUFU.RCP R3, R12 ;  /* 0x0000000c00037308 */ /* 0x000e660000001000 */
[----:B------:R-:W-:Y:S02]  /*d5d0*/  ISETP.GT.U32.AND P1, PT, R4, R2, PT ;  /* 0x000000020400720c */ /* 0x000fe40003f24070 */
[----:B-1----:R-:W-:-:S11]  /*d5e0*/  IADD3 R3, R3, 0xffffffe, RZ ;  /* 0x0ffffffe03037810 */ /* 0x002fd60007ffe0ff */
[-C--:B------:R-:W-:Y:S02]  /*d5f0*/  @!P1 IADD3 R2, R2, -R4.reuse, RZ ;  /* 0x8000000402029210 */ /* 0x080fe40007ffe0ff */
[----:B------:R-:W-:Y:S01]  /*d600*/  @!P1 IADD3 R0, R0, 0x1, RZ ;  /* 0x0000000100009810 */ /* 0x000fe20007ffe0ff */
[----:B------:R-:W1:Y:S01]  /*d610*/  F2I.FTZ.U32.TRUNC.NTZ R3, R3 ;  /* 0x0000000300037305 */ /* 0x000e62000021f000 */
[----:B------:R-:W-:Y:S02]  /*d620*/  ISETP.GE.U32.AND P2, PT, R2, R4, PT ;  /* 0x000000040200720c */ /* 0x000fe40003f46070 */
[----:B------:R-:W-:Y:S02]  /*d630*/  LOP3.LUT R2, R10, R6, RZ, 0x3c, !PT ;  /* 0x000000060a027212 */ /* 0x000fe400078e3cff */
[----:B------:R-:W-:Y:S02]  /*d640*/  ISETP.NE.AND P1, PT, R6, RZ, PT ;  /* 0x000000ff0600720c */ /* 0x000fe40003f25270 */
[----:B------:R-:W-:-:S07]  /*d650*/  ISETP.GE.AND P0, PT, R2, RZ, PT ;  /* 0x000000ff0200720c */ /* 0x000fce0003f06270 */
[----:B------:R-:W-:Y:S01]  /*d660*/  @P2 IADD3 R0, R0, 0x1, RZ ;  /* 0x0000000100002810 */ /* 0x000fe20007ffe0ff */
[----:B-1----:R-:W-:-:S04]  /*d670*/  IMAD.MOV R2, RZ, RZ, -R3 ;  /* 0x000000ffff027224 */ /* 0x002fc800078e0a03 */
[----:B------:R-:W-:Y:S01]  /*d680*/  IMAD.MOV.U32 R4, RZ, RZ, R2 ;  /* 0x000000ffff047224 */ /* 0x000fe200078e0002 */
[----:B------:R-:W-:Y:S01]  /*d690*/  IABS R2, R7 ;  /* 0x0000000700027213 */ /* 0x000fe20000000000 */
[----:B------:R-:W-:Y:S01]  /*d6a0*/  @!P0 IMAD.MOV R0, RZ, RZ, -R0 ;  /* 0x000000ffff008224 */ /* 0x000fe200078e0a00 */
[----:B------:R-:W-:Y:S01]  /*d6b0*/  @!P1 LOP3.LUT R0, RZ, R6, RZ, 0x33, !PT ;  /* 0x00000006ff009212 */ /* 0x000fe200078e33ff */
[----:B------:R-:W-:Y:S01]  /*d6c0*/  IMAD R4, R4, R5, RZ ;  /* 0x0000000504047224 */ /* 0x000fe200078e02ff */
[----:B------:R-:W-:Y:S01]  /*d6d0*/  IADD3 R8, RZ, -R2, RZ ;  /* 0x80000002ff087210 */ /* 0x000fe20007ffe0ff */
[----:B------:R-:W-:Y:S01]  /*d6e0*/  IMAD.MOV.U32 R2, RZ, RZ, RZ ;  /* 0x000000ffff027224 */ /* 0x000fe200078e00ff */
[----:B------:R-:W-:Y:S01]  /*d6f0*/  IABS R9, R0 ;  /* 0x0000000000097213 */ /* 0x000fe20000000000 */
[----:B------:R-:W-:Y:S02]  /*d700*/  IMAD R6, R0, R6, RZ ;  /* 0x0000000600067224 */ /* 0x000fe400078e02ff */
[----:B------:R-:W-:Y:S01]  /*d710*/  IMAD.HI.U32 R2, R3, R4, R2 ;  /* 0x0000000403027227 */ /* 0x000fe200078e0002 */
[----:B------:R-:W-:-:S02]  /*d720*/  MOV R4, R8 ;  /* 0x0000000800047202 */ /* 0x000fc40000000f00 */
[----:B------:R-:W-:Y:S01]  /*d730*/  IADD3 R249, R10, -R6, RZ ;  /* 0x800000060af97210 */ /* 0x000fe20007ffe0ff */
[----:B------:R-:W-:-:S04]  /*d740*/  IMAD.MOV.U32 R3, RZ, RZ, R9 ;  /* 0x000000ffff037224 */ /* 0x000fc800078e0009 */
        /* <DEDUP_REMOVED lines=11> */
[----:B------:R-:W-:-:S04]  /*d800*/  @!P1 LOP3.LUT R2, RZ, R7, RZ, 0x33, !PT ;  /* 0x00000007ff029212 */ /* 0x000fc800078e33ff */
[----:B------:R-:W-:Y:S01]  /*d810*/  IADD3 R3, -R2, RZ, RZ ;  /* 0x000000ff02037210 */ /* 0x000fe20007ffe1ff */
[----:B------:R-:W-:-:S04]  /*d820*/  IMAD R2, R7, 0x1000000, R2 ;  /* 0x0100000007027824 */ /* 0x000fc800078e0202 */
[----:B------:R-:W-:-:S04]  /*d830*/  IMAD R0, R7, R3, R0 ;  /* 0x0000000307007224 */ /* 0x000fc800078e0200 */
[----:B------:R-:W-:Y:S01]  /*d840*/  IMAD R250, R0, 0x10000, R2 ;  /* 0x0001000000fa7824 */ /* 0x000fe200078e0202 */
[----:B------:R-:W-:Y:S05]  /*d850*/  BRA `(.L_x_273) ;  /* 0x0000004000007947 */ /* 0x000fea0003800000 */
.L_x_264:
[----:B------:R-:W-:Y:S01]  /*d860*/  IMAD.MOV.U32 R248, RZ, RZ, R9 ;  /* 0x000000fffff87224 */ /* 0x000fe200078e0009 */
[----:B------:R-:W-:Y:S01]  /*d870*/  MOV R250, RZ ;  /* 0x000000ff00fa7202 */ /* 0x000fe20000000f00 */
[----:B------:R-:W-:Y:S01]  /*d880*/  IMAD.MOV.U32 R249, RZ, RZ, RZ ;  /* 0x000000fffff97224 */ /* 0x000fe200078e00ff */
[----:B------:R-:W-:Y:S02]  /*d890*/  MOV R251, c[0x0][0x53c] ;  /* 0x00014f0000fb7a02 */ /* 0x000fe40000000f00 */
.L_x_273:
[----:B------:R-:W-:Y:S05]  /*d8a0*/  BSYNC B1 ;  /* 0x0000000000017941 */ /* 0x000fea0003800000 */
.L_x_262:
[----:B------:R-:W-:Y:S01]  /*d8b0*/  WARPSYNC 0xffffffff ;  /* 0xffffffff00007948 */ /* 0x000fe20003800000 */
[----:B------:R-:W-:Y:S01]  /*d8c0*/  BAR.SYNC.DEFER_BLOCKING 0x4, 0x100 ;  /* 0x0104000000007b1d */ /* 0x000fe20000010000 */
[----:B------:R-:W-:-:S13]  /*d8d0*/  ISETP.NE.AND P0, PT, R13, RZ, PT ;  /* 0x000000ff0d00720c */ /* 0x000fda0003f05270 */
[----:B------:R2:W-:Y:S04]  /*d8e0*/  @!P0 STS.128 [0xf100], R248 ;  /* 0x00f100f8ff008388 */ /* 0x0005e80000000c00 */
[----:B------:R-:W-:Y:S06]  /*d8f0*/  BAR.ARV 0x5, 0x100 ;  /* 0x0144000000007b1d */ /* 0x000fec0000002000 */
.L_x_257:
[----:B--2---:R-:W-:-:S13]  /*d900*/  ISETP.GE.AND P0, PT, R251, c[0x0][0x53c], PT ;  /* 0x00014f00fb007a0c */ /* 0x004fda0003f06270 */
[----:B-1-34-:R-:W-:Y:S01]  /*d910*/  @P0 CALL.REL.NOINC `(.L_x_274) ;  /* 0x0000001000000944 */ /* 0x01afe20003c00000 */
[----:B------:R-:W-:Y:S05]  /*d920*/  BRA `(.L_x_275) ;  /* 0xffff3da000007947 */ /* 0x000fea000383ffff */
.L_x_274:
[----:B------:R-:W-:Y:S05]  /*d930*/  EXIT ;  /* 0x000000000000794d */ /* 0x000fea0003800000 */
.L_x_167:
[----:B------:R-:W-:Y:S01]  /*d940*/  IMAD.MOV.U32 R0, RZ, RZ, R5 ;  /* 0x000000ffff007224 */ /* 0x000fe200078e0005 */
[----:B------:R-:W-:Y:S02]  /*d950*/  MOV R2, 0x1 ;  /* 0x0000000100027802 */ /* 0x000fe40000000f00 */
[----:B------:R-:W-:Y:S02]  /*d960*/  MOV R3, 0xd980 ;  /* 0x0000d98000037802 */ /* 0x000fe40000000f00 */
[----:B-1----:R-:W-:Y:S05]  /*d970*/  CALL.REL.NOINC `($__internal_4_$__cuda_sm70_shflsync_up_p) ;  /* 0x00001f4000007944 */ /* 0x002fea0003c00000 */
[----:B------:R-:W-:Y:S01]  /*d980*/  MOV R0, R4 ;  /* 0x0000000400007202 */ /* 0x000fe20000000f00 */
[----:B------:R-:W-:Y:S05]  /*d990*/  BRA `(.L_x_276) ;  /* 0xffff2ab000007947 */ /* 0x000fea000383ffff */
.L_x_168:
[----:B------:R-:W-:Y:S01]  /*d9a0*/  IMAD.MOV.U32 R0, RZ, RZ, R5 ;  /* 0x000000ffff007224 */ /* 0x000fe200078e0005 */
[----:B------:R-:W-:Y:S02]  /*d9b0*/  MOV R2, 0x2 ;  /* 0x0000000200027802 */ /* 0x000fe40000000f00 */
[----:B------:R-:W-:Y:S02]  /*d9c0*/  MOV R3, 0xd9e0 ;  /* 0x0000d9e000037802 */ /* 0x000fe40000000f00 */
[----:B-1----:R-:W-:Y:S05]  /*d9d0*/  CALL.REL.NOINC `($__internal_4_$__cuda_sm70_shflsync_up_p) ;  /* 0x00001ee000007944 */ /* 0x002fea0003c00000 */
[----:B------:R-:W-:Y:S01]  /*d9e0*/  SEL R0, R4, RZ, P4 ;  /* 0x000000ff04007207 */ /* 0x000fe20002000000 */
[----:B------:R-:W-:Y:S01]  /*d9f0*/  IMAD.MOV.U32 R2, RZ, RZ, 0x4 ;  /* 0x00000004ff027424 */ /* 0x000fe200078e00ff */
[----:B------:R-:W-:-:S03]  /*da00*/  MOV R3, 0xda30 ;  /* 0x0000da3000037802 */ /* 0x000fc60000000f00 */
[----:B------:R-:W-:Y:S02]  /*da10*/  IMAD.IADD R0, R5, 0x1, R0 ;  /* 0x0000000105007824 */ /* 0x000fe400078e0200 */
[----:B------:R-:W-:Y:S05]  /*da20*/  CALL.REL.NOINC `($__internal_4_$__cuda_sm70_shflsync_up_p) ;  /* 0x00001e9000007944 */ /* 0x000fea0003c00000 */
        /* <DEDUP_REMOVED lines=12> */
[----:B------:R-:W-:Y:S02]  /*daf0*/  MOV R3, 0x1f ;  /* 0x0000001f00037802 */ /* 0x000fe40000000f00 */
[----:B------:R-:W-:Y:S01]  /*db00*/  MOV R2, 0xdb40 ;  /* 0x0000db4000027802 */ /* 0x000fe20000000f00 */
[----:B------:R-:W-:-:S04]  /*db10*/  IMAD.IADD R4, R0, 0x1, R4 ;  /* 0x0000000100047824 */ /* 0x000fc800078e0204 */
[----:B------:R-:W-:Y:S02]  /*db20*/  IMAD.MOV.U32 R207, RZ, RZ, R4 ;  /* 0x000000ffffcf7224 */ /* 0x000fe400078e0004 */
[----:B------:R-:W-:Y:S05]  /*db30*/  CALL.REL.NOINC `($__internal_3_$__cuda_sm70_shflsync_idx_p) ;  /* 0x00001d3000007944 */ /* 0x000fea0003c00000 */
[----:B------:R-:W-:Y:S01]  /*db40*/  MOV R0, R206 ;  /* 0x000000ce00007202 */ /* 0x000fe20000000f00 */
[----:B------:R-:W-:Y:S05]  /*db50*/  BRA `(.L_x_277) ;  /* 0xffff29f000007947 */ /* 0x000fea000383ffff */
.L_x_170:
[----:B------:R-:W-:Y:S02]  /*db60*/  SEL R0, RZ, 0x1, P0 ;  /* 0x00000001ff007807 */ /* 0x000fe40000000000 */
[----:B------:R-:W-:Y:S02]  /*db70*/  MOV R2, 0xdb90 ;  /* 0x0000db9000027802 */ /* 0x000fe40000000f00 */
[----:B-1----:R-:W-:Y:S05]  /*db80*/  CALL.REL.NOINC `($__internal_5_$__cuda_sm70_votesync_ballot) ;  /* 0x00001da000007944 */ /* 0x002fea0003c00000 */
[----:B------:R-:W-:Y:S05]  /*db90*/  BRA `(.L_x_278) ;  /* 0xffff2a4000007947 */ /* 0x000fea000383ffff */
.L_x_171:
[----:B------:R-:W-:Y:S01]  /*dba0*/  IMAD.MOV.U32 R207, RZ, RZ, R8 ;  /* 0x000000ffffcf7224 */ /* 0x000fe200078e0008 */
[----:B--2---:R-:W-:Y:S01]  /*dbb0*/  MOV R206, R251 ;  /* 0x000000fb00ce7202 */ /* 0x004fe20000000f00 */
[----:B------:R-:W-:Y:S01]  /*dbc0*/  IMAD.MOV.U32 R3, RZ, RZ, 0x1f ;  /* 0x0000001fff037424 */ /* 0x000fe200078e00ff */
[----:B------:R-:W-:Y:S02]  /*dbd0*/  MOV R2, 0xdbf0 ;  /* 0x0000dbf000027802 */ /* 0x000fe40000000f00 */
[----:B-1----:R-:W-:Y:S05]  /*dbe0*/  CALL.REL.NOINC `($__internal_3_$__cuda_sm70_shflsync_idx_p) ;  /* 0x00001c8000007944 */ /* 0x002fea0003c00000 */
[----:B------:R-:W-:Y:S01]  /*dbf0*/  IMAD.MOV.U32 R11, RZ, RZ, R206 ;  /* 0x000000ffff0b7224 */ /* 0x000fe200078e00ce */
[----:B------:R-:W-:Y:S01]  /*dc00*/  MOV R207, R7 ;  /* 0x0000000700cf7202 */ /* 0x000fe20000000f00 */
[----:B------:R-:W-:Y:S01]  /*dc10*/  IMAD.MOV.U32 R6, RZ, RZ, RZ ;  /* 0x000000ffff067224 */ /* 0x000fe200078e00ff */
[----:B------:R-:W-:Y:S01]  /*dc20*/  MOV R206, R251 ;  /* 0x000000fb00ce7202 */ /* 0x000fe20000000f00 */
[----:B------:R-:W-:Y:S01]  /*dc30*/  IMAD.MOV.U32 R3, RZ, RZ, 0x1f ;  /* 0x0000001fff037424 */ /* 0x000fe200078e00ff */
[----:B------:R-:W-:-:S02]  /*dc40*/  MOV R2, 0xdc60 ;  /* 0x0000dc6000027802 */ /* 0x000fc40000000f00 */
[----:B------:R-:W-:Y:S05]  /*dc50*/  CALL.REL.NOINC `($__internal_3_$__cuda_sm70_shflsync_idx_p) ;  /* 0x00001c1000007944 */ /* 0x000fea0003c00000 */
[----:B------:R-:W-:Y:S01]  /*dc60*/  MOV R10, R206 ;  /* 0x000000ce000a7202 */ /* 0x000fe20000000f00 */
[----:B------:R-:W-:Y:S05]  /*dc70*/  BRA `(.L_x_279) ;  /* 0xffff29b000007947 */ /* 0x000fea000383ffff */
.L_x_174:
[----:B------:R-:W-:Y:S01]  /*dc80*/  IMAD.MOV.U32 R207, RZ, RZ, R4 ;  /* 0x000000ffffcf7224 */ /* 0x000fe200078e0004 */
[----:B------:R-:W-:-:S02]  /*dc90*/  MOV R3, 0x1f ;  /* 0x0000001f00037802 */ /* 0x000fc40000000f00 */
[----:B------:R-:W-:Y:S02]  /*dca0*/  MOV R2, 0xdcc0 ;  /* 0x0000dcc000027802 */ /* 0x000fe40000000f00 */
[----:B-1234-:R-:W-:Y:S05]  /*dcb0*/  CALL.REL.NOINC `($__internal_3_$__cuda_sm70_shflsync_idx_p) ;  /* 0x00001bb000007944 */ /* 0x01efea0003c00000 */
[----:B------:R-:W-:Y:S01]  /*dcc0*/  MOV R6, R206 ;  /* 0x000000ce00067202 */ /* 0x000fe20000000f00 */
[----:B------:R-:W-:Y:S05]  /*dcd0*/  BRA `(.L_x_173) ;  /* 0xffff29b000007947 */ /* 0x000fea000383ffff */
.L_x_184:
[----:B------:R-:W-:Y:S01]  /*dce0*/  IMAD.MOV.U32 R207, RZ, RZ, R15 ;  /* 0x000000ffffcf7224 */ /* 0x000fe200078e000f */
[----:B------:R-:W-:Y:S01]  /*dcf0*/  MOV R206, 0x3 ;  /* 0x0000000300ce7802 */ /* 0x000fe20000000f00 */
[----:B------:R-:W-:Y:S01]  /*dd00*/  IMAD.MOV.U32 R3, RZ, RZ, 0x181f ;  /* 0x0000181fff037424 */ /* 0x000fe200078e00ff */
[----:B------:R-:W-:Y:S02]  /*dd10*/  MOV R2, 0xdd30 ;  /* 0x0000dd3000027802 */ /* 0x000fe40000000f00 */
[----:B------:R-:W-:Y:S05]  /*dd20*/  CALL.REL.NOINC `($__internal_3_$__cuda_sm70_shflsync_idx_p) ;  /* 0x00001b4000007944 */ /* 0x000fea0003c00000 */
[----:B------:R-:W-:Y:S01]  /*dd30*/  IMAD.MOV.U32 R0, RZ, RZ, R206 ;  /* 0x000000ffff007224 */ /* 0x000fe200078e00ce */
[----:B------:R-:W-:Y:S01]  /*dd40*/  MOV R206, 0x3 ;  /* 0x0000000300ce7802 */ /* 0x000fe20000000f00 */
[----:B------:R-:W-:Y:S01]  /*dd50*/  IMAD.MOV.U32 R207, RZ, RZ, R14 ;  /* 0x000000ffffcf7224 */ /* 0x000fe200078e000e */
[----:B------:R-:W-:Y:S02]  /*dd60*/  MOV R3, 0x181f ;  /* 0x0000181f00037802 */ /* 0x000fe40000000f00 */
[----:B------:R-:W-:Y:S02]  /*dd70*/  MOV R2, 0xdd90 ;  /* 0x0000dd9000027802 */ /* 0x000fe40000000f00 */
[----:B------:R-:W-:Y:S05]  /*dd80*/  CALL.REL.NOINC `($__internal_3_$__cuda_sm70_shflsync_idx_p) ;  /* 0x00001ae000007944 */ /* 0x000fea0003c00000 */
[----:B------:R-:W-:Y:S01]  /*dd90*/  MOV R2, R206 ;  /* 0x000000ce00027202 */ /* 0x000fe20000000f00 */
[----:B------:R-:W-:Y:S05]  /*dda0*/  BRA `(.L_x_280) ;  /* 0xffff524000007947 */ /* 0x000fea000383ffff */
.L_x_187:
[----:B------:R-:W-:Y:S01]  /*ddb0*/  IMAD.MOV.U32 R207, RZ, RZ, R0 ;  /* 0x000000ffffcf7224 */ /* 0x000fe200078e0000 */
[----:B------:R-:W-:Y:S01]  /*ddc0*/  MOV R206, RZ ;  /* 0x000000ff00ce7202 */ /* 0x000fe20000000f00 */
[----:B------:R-:W-:Y:S01]  /*ddd0*/  IMAD.MOV.U32 R3, RZ, RZ, 0x181f ;  /* 0x0000181fff037424 */ /* 0x000fe200078e00ff */
[----:B------:R-:W-:-:S02]  /*dde0*/  MOV R2, 0xde00 ;  /* 0x0000de0000027802 */ /* 0x000fc40000000f00 */
[----:B------:R-:W-:Y:S05]  /*ddf0*/  CALL.REL.NOINC `($__internal_3_$__cuda_sm70_shflsync_idx_p) ;  /* 0x00001a7000007944 */ /* 0x000fea0003c00000 */
[----:B------:R-:W-:Y:S01]  /*de00*/  MOV R5, R206 ;  /* 0x000000ce00057202 */ /* 0x000fe20000000f00 */
[----:B------:R-:W-:Y:S05]  /*de10*/  BRA `(.L_x_281) ;  /* 0xffff5f4000007947 */ /* 0x000fea000383ffff */
.L_x_188:
[----:B------:R-:W-:Y:S01]  /*de20*/  IMAD.MOV.U32 R207, RZ, RZ, R4 ;  /* 0x000000ffffcf7224 */ /* 0x000fe200078e0004 */
[----:B------:R-:W-:Y:S01]  /*de30*/  MOV R206, RZ ;  /* 0x000000ff00ce7202 */ /* 0x000fe20000000f00 */
[----:B------:R-:W-:Y:S01]  /*de40*/  IMAD.MOV.U32 R3, RZ, RZ, 0x181f ;  /* 0x0000181fff037424 */ /* 0x000fe200078e00ff */
[----:B------:R-:W-:-:S02]  /*de50*/  MOV R2, 0xde70 ;  /* 0x0000de7000027802 */ /* 0x000fc40000000f00 */
[----:B-12---:R-:W-:Y:S05]  /*de60*/  CALL.REL.NOINC `($__internal_3_$__cuda_sm70_shflsync_idx_p) ;  /* 0x00001a0000007944 */ /* 0x006fea0003c00000 */
[----:B------:R-:W-:Y:S01]  /*de70*/  MOV R2, R206 ;  /* 0x000000ce00027202 */ /* 0x000fe20000000f00 */
[----:B------:R-:W-:Y:S05]  /*de80*/  BRA `(.L_x_282) ;  /* 0xffff5ef000007947 */ /* 0x000fea000383ffff */
.L_x_191:
[----:B------:R-:W-:Y:S01]  /*de90*/  IMAD.MOV.U32 R207, RZ, RZ, R0 ;  /* 0x000000ffffcf7224 */ /* 0x000fe200078e0000 */
[----:B------:R-:W-:Y:S01]  /*dea0*/  MOV R206, 0x1 ;  /* 0x0000000100ce7802 */ /* 0x000fe20000000f00 */
[----:B--2---:R-:W-:Y:S01]  /*deb0*/  IMAD.MOV.U32 R3, RZ, RZ, 0x181f ;  /* 0x0000181fff037424 */ /* 0x004fe200078e00ff */
[----:B----4-:R-:W-:-:S03]  /*dec0*/  MOV R2, 0xdee0 ;  /* 0x0000dee000027802 */ /* 0x010fc60000000f00 */
[----:B-1-3--:R-:W-:Y:S05]  /*ded0*/  CALL.REL.NOINC `($__internal_3_$__cuda_sm70_shflsync_idx_p) ;  /* 0x0000199000007944 */ /* 0x00afea0003c00000 */
[----:B------:R-:W-:Y:S01]  /*dee0*/  IMAD.MOV.U32 R5, RZ, RZ, R206 ;  /* 0x000000ffff057224 */ /* 0x000fe200078e00ce */
[----:B------:R-:W-:Y:S01]  /*def0*/  MOV R206, 0x1 ;  /* 0x0000000100ce7802 */ /* 0x000fe20000000f00 */
[----:B------:R-:W-:Y:S01]  /*df00*/  IMAD.MOV.U32 R207, RZ, RZ, R4 ;  /* 0x000000ffffcf7224 */ /* 0x000fe200078e0004 */
[----:B------:R-:W-:-:S02]  /*df10*/  MOV R3, 0x181f ;  /* 0x0000181f00037802 */ /* 0x000fc40000000f00 */
[----:B------:R-:W-:Y:S02]  /*df20*/  MOV R2, 0xdf40 ;  /* 0x0000df4000027802 */ /* 0x000fe40000000f00 */
[----:B------:R-:W-:Y:S05]  /*df30*/  CALL.REL.NOINC `($__internal_3_$__cuda_sm70_shflsync_idx_p) ;  /* 0x0000193000007944 */ /* 0x000fea0003c00000 */
[----:B------:R-:W-:Y:S01]  /*df40*/  MOV R2, R206 ;  /* 0x000000ce00027202 */ /* 0x000fe20000000f00 */
[----:B------:R-:W-:Y:S05]  /*df50*/  BRA `(.L_x_283) ;  /* 0xffff5f4000007947 */ /* 0x000fea000383ffff */
.L_x_194:
[----:B------:R-:W-:Y:S01]  /*df60*/  IMAD.MOV.U32 R207, RZ, RZ, R0 ;  /* 0x000000ffffcf7224 */ /* 0x000fe200078e0000 */
[----:B------:R-:W-:Y:S01]  /*df70*/  MOV R206, 0x2 ;  /* 0x0000000200ce7802 */ /* 0x000fe20000000f00 */
[----:B-1----:R-:W-:Y:S01]  /*df80*/  IMAD.MOV.U32 R3, RZ, RZ, 0x181f ;  /* 0x0000181fff037424 */ /* 0x002fe200078e00ff */
[----:B----4-:R-:W-:Y:S02]  /*df90*/  MOV R2, 0xdfb0 ;  /* 0x0000dfb000027802 */ /* 0x010fe40000000f00 */
[----:B--23--:R-:W-:Y:S05]  /*dfa0*/  CALL.REL.NOINC `($__internal_3_$__cuda_sm70_shflsync_idx_p) ;  /* 0x000018c000007944 */ /* 0x00cfea0003c00000 */
[----:B------:R-:W-:Y:S01]  /*dfb0*/  MOV R5, R206 ;  /* 0x000000ce00057202 */ /* 0x000fe20000000f00 */
[----:B------:R-:W-:Y:S05]  /*dfc0*/  BRA `(.L_x_284) ;  /* 0xffff5ff000007947 */ /* 0x000fea000383ffff */
.L_x_195:
[----:B------:R-:W-:Y:S01]  /*dfd0*/  IMAD.MOV.U32 R207, RZ, RZ, R4 ;  /* 0x000000ffffcf7224 */ /* 0x000fe200078e0004 */
[----:B------:R-:W-:Y:S01]  /*dfe0*/  MOV R206, 0x2 ;  /* 0x0000000200ce7802 */ /* 0x000fe20000000f00 */
[----:B------:R-:W-:Y:S01]  /*dff0*/  IMAD.MOV.U32 R3, RZ, RZ, 0x181f ;  /* 0x0000181fff037424 */ /* 0x000fe200078e00ff */
[----:B----4-:R-:W-:Y:S02]  /*e000*/  MOV R2, 0xe020 ;  /* 0x0000e02000027802 */ /* 0x010fe40000000f00 */
[----:B-123--:R-:W-:Y:S05]  /*e010*/  CALL.REL.NOINC `($__internal_3_$__cuda_sm70_shflsync_idx_p) ;  /* 0x0000185000007944 */ /* 0x00efea0003c00000 */
[----:B------:R-:W-:Y:S01]  /*e020*/  MOV R2, R206 ;  /* 0x000000ce00027202 */ /* 0x000fe20000000f00 */
[----:B------:R-:W-:Y:S05]  /*e030*/  BRA `(.L_x_285) ;  /* 0xffff5fa000007947 */ /* 0x000fea000383ffff */
.L_x_198:
[----:B------:R-:W-:Y:S01]  /*e040*/  IMAD.MOV.U32 R207, RZ, RZ, R0 ;  /* 0x000000ffffcf7224 */ /* 0x000fe200078e0000 */
[----:B------:R-:W-:Y:S01]  /*e050*/  MOV R206, 0x3 ;  /* 0x0000000300ce7802 */ /* 0x000fe20000000f00 */
[----:B-1----:R-:W-:Y:S01]  /*e060*/  IMAD.MOV.U32 R3, RZ, RZ, 0x181f ;  /* 0x0000181fff037424 */ /* 0x002fe200078e00ff */
[----:B------:R-:W-:-:S03]  /*e070*/  MOV R2, 0xe090 ;  /* 0x0000e09000027802 */ /* 0x000fc60000000f00 */
[----:B--234-:R-:W-:Y:S05]  /*e080*/  CALL.REL.NOINC `($__internal_3_$__cuda_sm70_shflsync_idx_p) ;  /* 0x000017e000007944 */ /* 0x01cfea0003c00000 */
        /* <DEDUP_REMOVED lines=8> */
.L_x_199:
[----:B------:R-:W-:Y:S01]  /*e110*/  IMAD.MOV.U32 R68, RZ, RZ, R4 ;  /* 0x000000ffff447224 */ /* 0x000fe200078e0004 */
[----:B------:R-:W-:Y:S02]  /*e120*/  MOV R0, 0x2 ;  /* 0x0000000200007802 */ /* 0x000fe40000000f00 */
[----:B------:R-:W-:Y:S02]  /*e130*/  MOV R2, 0xe150 ;  /* 0x0000e15000027802 */ /* 0x000fe40000000f00 */
[----:B------:R-:W-:Y:S05]  /*e140*/  CALL.REL.NOINC `($__internal_2_$__cuda_sm70_shflsync_bfly_p) ;  /* 0x000016c000007944 */ /* 0x000fea0003c00000 */
[----:B------:R-:W-:Y:S05]  /*e150*/  BRA `(.L_x_287) ;  /* 0xffff696000007947 */ /* 0x000fea000383ffff */
.L_x_200:
[----:B------:R-:W-:Y:S01]  /*e160*/  IMAD.MOV.U32 R68, RZ, RZ, R4 ;  /* 0x000000ffff447224 */ /* 0x000fe200078e0004 */
[----:B------:R-:W-:Y:S02]  /*e170*/  MOV R0, 0x1 ;  /* 0x0000000100007802 */ /* 0x000fe40000000f00 */
[----:B------:R-:W-:Y:S02]  /*e180*/  MOV R2, 0xe1a0 ;  /* 0x0000e1a000027802 */ /* 0x000fe40000000f00 */
[----:B------:R-:W-:Y:S05]  /*e190*/  CALL.REL.NOINC `($__internal_2_$__cuda_sm70_shflsync_bfly_p) ;  /* 0x0000167000007944 */ /* 0x000fea0003c00000 */
[----:B------:R-:W-:Y:S01]  /*e1a0*/  FMNMX.FTZ R70, R4, R0, !PT ;  /* 0x0000000004467209 */ /* 0x000fe20007810000 */
[----:B------:R-:W-:Y:S01]  /*e1b0*/  IMAD.MOV.U32 R68, RZ, RZ, R5 ;  /* 0x000000ffff447224 */ /* 0x000fe200078e0005 */
[----:B------:R-:W-:Y:S01]  /*e1c0*/  MOV R2, 0xe1f0 ;  /* 0x0000e1f000027802 */ /* 0x000fe20000000f00 */
[----:B------:R-:W-:-:S02]  /*e1d0*/  IMAD.MOV.U32 R0, RZ, RZ, 0x2 ;  /* 0x00000002ff007424 */ /* 0x000fc400078e00ff */
[----:B------:R-:W-:Y:S05]  /*e1e0*/  CALL.REL.NOINC `($__internal_2_$__cuda_sm70_shflsync_bfly_p) ;  /* 0x0000162000007944 */ /* 0x000fea0003c00000 */
[----:B------:R-:W-:Y:S01]  /*e1f0*/  FMNMX.FTZ R5, R5, R0, !PT ;  /* 0x0000000005057209 */ /* 0x000fe20007810000 */
[----:B------:R-:W-:Y:S01]  /*e200*/  IMAD.MOV.U32 R0, RZ, RZ, 0x1 ;  /* 0x00000001ff007424 */ /* 0x000fe200078e00ff */
[----:B------:R-:W-:-:S03]  /*e210*/  MOV R2, 0xe240 ;  /* 0x0000e24000027802 */ /* 0x000fc60000000f00 */
[----:B------:R-:W-:Y:S02]  /*e220*/  IMAD.MOV.U32 R68, RZ, RZ, R5 ;  /* 0x000000ffff447224 */ /* 0x000fe400078e0005 */
[----:B------:R-:W-:Y:S05]  /*e230*/  CALL.REL.NOINC `($__internal_2_$__cuda_sm70_shflsync_bfly_p) ;  /* 0x000015d000007944 */ /* 0x000fea0003c00000 */
[----:B------:R-:W-:Y:S01]  /*e240*/  MOV R3, R0 ;  /* 0x0000000000037202 */ /* 0x000fe20000000f00 */
[----:B------:R-:W-:Y:S05]  /*e250*/  BRA `(.L_x_288) ;  /* 0xffff68d000007947 */ /* 0x000fea000383ffff */
.L_x_202:
[----:B-1-34-:R-:W-:Y:S01]  /*e260*/  MOV R206, RZ ;  /* 0x000000ff00ce7202 */ /* 0x01afe20000000f00 */
[----:B------:R-:W-:Y:S01]  /*e270*/  IMAD.MOV.U32 R207, RZ, RZ, R4 ;  /* 0x000000ffffcf7224 */ /* 0x000fe200078e0004 */
[----:B------:R-:W-:Y:S01]  /*e280*/  MOV R2, 0xe2b0 ;  /* 0x0000e2b000027802 */ /* 0x000fe20000000f00 */
[----:B------:R-:W-:Y:S02]  /*e290*/  IMAD.MOV.U32 R3, RZ, RZ, 0x181f ;  /* 0x0000181fff037424 */ /* 0x000fe400078e00ff */
[----:B------:R-:W-:Y:S05]  /*e2a0*/  CALL.REL.NOINC `($__internal_3_$__cuda_sm70_shflsync_idx_p) ;  /* 0x000015c000007944 */ /* 0x000fea0003c00000 */
[----:B------:R-:W-:Y:S01]  /*e2b0*/  MOV R0, R206 ;  /* 0x000000ce00007202 */ /* 0x000fe20000000f00 */
[----:B------:R-:W-:-:S05]  /*e2c0*/  BRA `(.L_x_289) ;  /* 0xffff824000007947 */ /* 0x000fca000383ffff */
.L_x_205:
[----:B------:R-:W-:Y:S01]  /*e2d0*/  MOV R206, 0x3 ;  /* 0x0000000300ce7802 */ /* 0x000fe20000000f00 */
[----:B------:R-:W-:Y:S01]  /*e2e0*/  IMAD.MOV.U32 R207, RZ, RZ, R4 ;  /* 0x000000ffffcf7224 */ /* 0x000fe200078e0004 */
[----:B------:R-:W-:Y:S01]  /*e2f0*/  MOV R2, 0xe320 ;  /* 0x0000e32000027802 */ /* 0x000fe20000000f00 */
[----:B------:R-:W-:Y:S02]  /*e300*/  IMAD.MOV.U32 R3, RZ, RZ, 0x181f ;  /* 0x0000181fff037424 */ /* 0x000fe400078e00ff */
[----:B-1----:R-:W-:Y:S05]  /*e310*/  CALL.REL.NOINC `($__internal_3_$__cuda_sm70_shflsync_idx_p) ;  /* 0x0000155000007944 */ /* 0x002fea0003c00000 */
[----:B------:R-:W-:Y:S01]  /*e320*/  MOV R3, 0x181f ;  /* 0x0000181f00037802 */ /* 0x000fe20000000f00 */
[----:B------:R-:W-:Y:S01]  /*e330*/  IMAD.MOV.U32 R4, RZ, RZ, R206 ;  /* 0x000000ffff047224 */ /* 0x000fe200078e00ce */
[----:B------:R-:W-:Y:S01]  /*e340*/  MOV R206, 0x3 ;  /* 0x0000000300ce7802 */ /* 0x000fe20000000f00 */
[----:B------:R-:W-:Y:S01]  /*e350*/  IMAD.MOV.U32 R207, RZ, RZ, R5 ;  /* 0x000000ffffcf7224 */ /* 0x000fe200078e0005 */
[----:B------:R-:W-:Y:S02]  /*e360*/  MOV R2, 0xe380 ;  /* 0x0000e38000027802 */ /* 0x000fe40000000f00 */
[----:B------:R-:W-:Y:S05]  /*e370*/  CALL.REL.NOINC `($__internal_3_$__cuda_sm70_shflsync_idx_p) ;  /* 0x000014f000007944 */ /* 0x000fea0003c00000 */
[----:B------:R-:W-:Y:S01]  /*e380*/  MOV R0, R206 ;  /* 0x000000ce00007202 */ /* 0x000fe20000000f00 */
[----:B------:R-:W-:-:S05]  /*e390*/  BRA `(.L_x_290) ;  /* 0xffff842000007947 */ /* 0x000fca000383ffff */
.L_x_208:
[----:B------:R-:W-:Y:S01]  /*e3a0*/  MOV R206, RZ ;  /* 0x000000ff00ce7202 */ /* 0x000fe20000000f00 */
[----:B------:R-:W-:Y:S01]  /*e3b0*/  IMAD.MOV.U32 R207, RZ, RZ, R0 ;  /* 0x000000ffffcf7224 */ /* 0x000fe200078e0000 */
[----:B------:R-:W-:Y:S01]  /*e3c0*/  MOV R2, 0xe3f0 ;  /* 0x0000e3f000027802 */ /* 0x000fe20000000f00 */
[----:B------:R-:W-:Y:S02]  /*e3d0*/  IMAD.MOV.U32 R3, RZ, RZ, 0x181f ;  /* 0x0000181fff037424 */ /* 0x000fe400078e00ff */
[----:B------:R-:W-:Y:S05]  /*e3e0*/  CALL.REL.NOINC `($__internal_3_$__cuda_sm70_shflsync_idx_p) ;  /* 0x0000148000007944 */ /* 0x000fea0003c00000 */
[----:B------:R-:W-:Y:S01]  /*e3f0*/  MOV R138, R206 ;  /* 0x000000ce008a7202 */ /* 0x000fe20000000f00 */
[----:B------:R-:W-:-:S05]  /*e400*/  BRA `(.L_x_291) ;  /* 0xffff913000007947 */ /* 0x000fca000383ffff */
.L_x_209:
[----:B------:R-:W-:Y:S01]  /*e410*/  MOV R206, RZ ;  /* 0x000000ff00ce7202 */ /* 0x000fe20000000f00 */
[----:B------:R-:W-:Y:S01]  /*e420*/  IMAD.MOV.U32 R207, RZ, RZ, R68 ;  /* 0x000000ffffcf7224 */ /* 0x000fe200078e0044 */
[----:B------:R-:W-:Y:S01]  /*e430*/  MOV R2, 0xe460 ;  /* 0x0000e46000027802 */ /* 0x000fe20000000f00 */
[----:B------:R-:W-:Y:S02]  /*e440*/  IMAD.MOV.U32 R3, RZ, RZ, 0x181f ;  /* 0x0000181fff037424 */ /* 0x000fe400078e00ff */
[----:B-12---:R-:W-:Y:S05]  /*e450*/  CALL.REL.NOINC `($__internal_3_$__cuda_sm70_shflsync_idx_p) ;  /* 0x0000141000007944 */ /* 0x006fea0003c00000 */
[----:B------:R-:W-:Y:S01]  /*e460*/  MOV R137, R206 ;  /* 0x000000ce00897202 */ /* 0x000fe20000000f00 */
[----:B------:R-:W-:-:S05]  /*e470*/  BRA `(.L_x_292) ;  /* 0xffff90e000007947 */ /* 0x000fca000383ffff */
.L_x_210:
[----:B------:R-:W-:Y:S01]  /*e480*/  MOV R206, 0x1 ;  /* 0x0000000100ce7802 */ /* 0x000fe20000000f00 */
[----:B------:R-:W-:Y:S01]  /*e490*/  IMAD.MOV.U32 R207, RZ, RZ, R0 ;  /* 0x000000ffffcf7224 */ /* 0x000fe200078e0000 */
[----:B--2---:R-:W-:Y:S01]  /*e4a0*/  MOV R2, 0xe4d0 ;  /* 0x0000e4d000027802 */ /* 0x004fe20000000f00 */
[----:B------:R-:W-:Y:S03]  /*e4b0*/  IMAD.MOV.U32 R3, RZ, RZ, 0x181f ;  /* 0x0000181fff037424 */ /* 0x000fe600078e00ff */
[----:B-1-3--:R-:W-:Y:S05]  /*e4c0*/  CALL.REL.NOINC `($__internal_3_$__cuda_sm70_shflsync_idx_p) ;  /* 0x000013a000007944 */ /* 0x00afea0003c00000 */
        /* <DEDUP_REMOVED lines=8> */
.L_x_211:
[----:B------:R-:W-:Y:S01]  /*e550*/  MOV R206, 0x2 ;  /* 0x0000000200ce7802 */ /* 0x000fe20000000f00 */
[----:B------:R-:W-:Y:S01]  /*e560*/  IMAD.MOV.U32 R207, RZ, RZ, R0 ;  /* 0x000000ffffcf7224 */ /* 0x000fe200078e0000 */
[----:B-1----:R-:W-:Y:S01]  /*e570*/  MOV R2, 0xe5a0 ;  /* 0x0000e5a000027802 */ /* 0x002fe20000000f00 */
[----:B------:R-:W-:Y:S02]  /*e580*/  IMAD.MOV.U32 R3, RZ, RZ, 0x181f ;  /* 0x0000181fff037424 */ /* 0x000fe400078e00ff */
[----:B---34-:R-:W-:Y:S05]  /*e590*/  CALL.REL.NOINC `($__internal_3_$__cuda_sm70_shflsync_idx_p) ;  /* 0x000012d000007944 */ /* 0x018fea0003c00000 */
[----:B------:R-:W-:Y:S01]  /*e5a0*/  MOV R138, R206 ;  /* 0x000000ce008a7202 */ /* 0x000fe20000000f00 */
[----:B------:R-:W-:-:S05]  /*e5b0*/  BRA `(.L_x_294) ;  /* 0xffff924000007947 */ /* 0x000fca000383ffff */
.L_x_212:
[----:B------:R-:W-:Y:S01]  /*e5c0*/  MOV R206, 0x2 ;  /* 0x0000000200ce7802 */ /* 0x000fe20000000f00 */
[----:B------:R-:W-:Y:S01]  /*e5d0*/  IMAD.MOV.U32 R207, RZ, RZ, R68 ;  /* 0x000000ffffcf7224 */ /* 0x000fe200078e0044 */
[----:B-1----:R-:W-:Y:S01]  /*e5e0*/  MOV R2, 0xe610 ;  /* 0x0000e61000027802 */ /* 0x002fe20000000f00 */
[----:B------:R-:W-:Y:S02]  /*e5f0*/  IMAD.MOV.U32 R3, RZ, RZ, 0x181f ;  /* 0x0000181fff037424 */ /* 0x000fe400078e00ff */
[----:B--234-:R-:W-:Y:S05]  /*e600*/  CALL.REL.NOINC `($__internal_3_$__cuda_sm70_shflsync_idx_p) ;  /* 0x0000126000007944 */ /* 0x01cfea0003c00000 */
[----:B------:R-:W-:Y:S01]  /*e610*/  MOV R137, R206 ;  /* 0x000000ce00897202 */ /* 0x000fe20000000f00 */
[----:B------:R-:W-:-:S05]  /*e620*/  BRA `(.L_x_295) ;  /* 0xffff91f000007947 */ /* 0x000fca000383ffff */
.L_x_213:
[----:B------:R-:W-:Y:S01]  /*e630*/  MOV R206, 0x3 ;  /* 0x0000000300ce7802 */ /* 0x000fe20000000f00 */
[----:B------:R-:W-:Y:S01]  /*e640*/  IMAD.MOV.U32 R207, RZ, RZ, R0 ;  /* 0x000000ffffcf7224 */ /* 0x000fe200078e0000 */
[----:B-1----:R-:W-:Y:S01]  /*e650*/  MOV R2, 0xe680 ;  /* 0x0000e68000027802 */ /* 0x002fe20000000f00 */
[----:B------:R-:W-:Y:S03]  /*e660*/  IMAD.MOV.U32 R3, RZ, RZ, 0x181f ;  /* 0x0000181fff037424 */ /* 0x000fe600078e00ff */
[----:B--2-4-:R-:W-:Y:S05]  /*e670*/  CALL.REL.NOINC `($__internal_3_$__cuda_sm70_shflsync_idx_p) ;  /* 0x000011f000007944 */ /* 0x014fea0003c00000 */
        /* <DEDUP_REMOVED lines=8> */
.L_x_214:
[----:B------:R-:W-:Y:S02]  /*e700*/  MOV R0, 0x2 ;  /* 0x0000000200007802 */ /* 0x000fe40000000f00 */
[----:B------:R-:W-:Y:S02]  /*e710*/  MOV R2, 0xe730 ;  /* 0x0000e73000027802 */ /* 0x000fe40000000f00 */
[----:B------:R-:W-:Y:S05]  /*e720*/  CALL.REL.NOINC `($__internal_2_$__cuda_sm70_shflsync_bfly_p) ;  /* 0x000010e000007944 */ /* 0x000fea0003c00000 */
[----:B------:R-:W-:-:S05]  /*e730*/  BRA `(.L_x_297) ;  /* 0xffff970000007947 */ /* 0x000fca000383ffff */
.L_x_215:
[----:B------:R-:W-:Y:S02]  /*e740*/  MOV R0, 0x1 ;  /* 0x0000000100007802 */ /* 0x000fe40000000f00 */
[----:B------:R-:W-:Y:S02]  /*e750*/  MOV R2, 0xe770 ;  /* 0x0000e77000027802 */ /* 0x000fe40000000f00 */
[----:B------:R-:W-:Y:S05]  /*e760*/  CALL.REL.NOINC `($__internal_2_$__cuda_sm70_shflsync_bfly_p) ;  /* 0x000010a000007944 */ /* 0x000fea0003c00000 */
[----:B------:R-:W-:Y:S01]  /*e770*/  FMNMX.FTZ R70, R68, R0, !PT ;  /* 0x0000000044467209 */ /* 0x000fe20007810000 */
[----:B------:R-:W-:Y:S01]  /*e780*/  IMAD.MOV.U32 R68, RZ, RZ, R136 ;  /* 0x000000ffff447224 */ /* 0x000fe200078e0088 */
[----:B------:R-:W-:Y:S01]  /*e790*/  MOV R2, 0xe7c0 ;  /* 0x0000e7c000027802 */ /* 0x000fe20000000f00 */
[----:B------:R-:W-:Y:S02]  /*e7a0*/  IMAD.MOV.U32 R0, RZ, RZ, 0x2 ;  /* 0x00000002ff007424 */ /* 0x000fe400078e00ff */
[----:B------:R-:W-:Y:S05]  /*e7b0*/  CALL.REL.NOINC `($__internal_2_$__cuda_sm70_shflsync_bfly_p) ;  /* 0x0000105000007944 */ /* 0x000fea0003c00000 */
[----:B------:R-:W-:Y:S01]  /*e7c0*/  FMNMX.FTZ R68, R136, R0, !PT ;  /* 0x0000000088447209 */ /* 0x000fe20007810000 */
[----:B------:R-:W-:Y:S01]  /*e7d0*/  IMAD.MOV.U32 R0, RZ, RZ, 0x1 ;  /* 0x00000001ff007424 */ /* 0x000fe200078e00ff */
[----:B------:R-:W-:Y:S02]  /*e7e0*/  MOV R2, 0xe800 ;  /* 0x0000e80000027802 */ /* 0x000fe40000000f00 */
[----:B------:R-:W-:Y:S05]  /*e7f0*/  CALL.REL.NOINC `($__internal_2_$__cuda_sm70_shflsync_bfly_p) ;  /* 0x0000101000007944 */ /* 0x000fea0003c00000 */
[----:B------:R-:W-:-:S05]  /*e800*/  BRA `(.L_x_298) ;  /* 0xffff96a000007947 */ /* 0x000fca000383ffff */
.L_x_217:
[----:B------:R-:W-:Y:S01]  /*e810*/  IMAD.MOV.U32 R68, RZ, RZ, R209 ;  /* 0x000000ffff447224 */ /* 0x000fe200078e00d1 */
[----:B------:R-:W-:-:S02]  /*e820*/  MOV R0, 0x2 ;  /* 0x0000000200007802 */ /* 0x000fc40000000f00 */
[----:B------:R-:W-:Y:S02]  /*e830*/  MOV R2, 0xe850 ;  /* 0x0000e85000027802 */ /* 0x000fe40000000f00 */
[----:B------:R-:W-:Y:S05]  /*e840*/  CALL.REL.NOINC `($__internal_2_$__cuda_sm70_shflsync_bfly_p) ;  /* 0x00000fc000007944 */ /* 0x000fea0003c00000 */
[----:B------:R-:W-:Y:S01]  /*e850*/  FADD.FTZ R68, R209, R0 ;  /* 0x00000000d1447221 */ /* 0x000fe20000010000 */
[----:B------:R-:W-:Y:S02]  /*e860*/  MOV R0, 0x1 ;  /* 0x0000000100007802 */ /* 0x000fe40000000f00 */
[----:B------:R-:W-:Y:S02]  /*e870*/  MOV R2, 0xe890 ;  /* 0x0000e89000027802 */ /* 0x000fe40000000f00 */
[----:B------:R-:W-:Y:S05]  /*e880*/  CALL.REL.NOINC `($__internal_2_$__cuda_sm70_shflsync_bfly_p) ;  /* 0x00000f8000007944 */ /* 0x000fea0003c00000 */
[----:B------:R-:W-:Y:S01]  /*e890*/  FADD.FTZ R4, R68, R0 ;  /* 0x0000000044047221 */ /* 0x000fe20000010000 */
[----:B------:R-:W-:Y:S02]  /*e8a0*/  MOV R68, R230 ;  /* 0x000000e600447202 */ /* 0x000fe40000000f00 */
[----:B------:R-:W-:Y:S02]  /*e8b0*/  MOV R0, 0x2 ;  /* 0x0000000200007802 */ /* 0x000fe40000000f00 */
[----:B------:R-:W-:Y:S02]  /*e8c0*/  MOV R2, 0xe8e0 ;  /* 0x0000e8e000027802 */ /* 0x000fe40000000f00 */
[----:B------:R-:W-:Y:S05]  /*e8d0*/  CALL.REL.NOINC `($__internal_2_$__cuda_sm70_shflsync_bfly_p) ;  /* 0x00000f3000007944 */ /* 0x000fea0003c00000 */
[----:B------:R-:W-:Y:S01]  /*e8e0*/  FADD.FTZ R5, R230, R0 ;  /* 0x00000000e6057221 */ /* 0x000fe20000010000 */
[----:B------:R-:W-:Y:S02]  /*e8f0*/  MOV R0, 0x1 ;  /* 0x0000000100007802 */ /* 0x000fe40000000f00 */
[----:B------:R-:W-:-:S02]  /*e900*/  MOV R2, 0xe930 ;  /* 0x0000e93000027802 */ /* 0x000fc40000000f00 */
[----:B------:R-:W-:Y:S02]  /*e910*/  MOV R68, R5 ;  /* 0x0000000500447202 */ /* 0x000fe40000000f00 */
[----:B------:R-:W-:Y:S05]  /*e920*/  CALL.REL.NOINC `($__internal_2_$__cuda_sm70_shflsync_bfly_p) ;  /* 0x00000ee000007944 */ /* 0x000fea0003c00000 */
[----:B------:R-:W-:Y:S01]  /*e930*/  MOV R3, R0 ;  /* 0x0000000000037202 */ /* 0x000fe20000000f00 */
[----:B------:R-:W-:Y:S05]  /*e940*/  BRA `(.L_x_299) ;  /* 0xffffb1a000007947 */ /* 0x000fea000383ffff */
.L_x_224:
[----:B--234-:R-:W-:Y:S01]  /*e950*/  IMAD.MOV.U32 R207, RZ, RZ, R7 ;  /* 0x000000ffffcf7224 */ /* 0x01cfe200078e0007 */
[----:B------:R-:W-:Y:S01]  /*e960*/  MOV R206, RZ ;  /* 0x000000ff00ce7202 */ /* 0x000fe20000000f00 */
[----:B------:R-:W-:Y:S01]  /*e970*/  IMAD.MOV.U32 R3, RZ, RZ, 0x181f ;  /* 0x0000181fff037424 */ /* 0x000fe200078e00ff */
[----:B------:R-:W-:Y:S02]  /*e980*/  MOV R2, 0xe9a0 ;  /* 0x0000e9a000027802 */ /* 0x000fe40000000f00 */
[----:B-1----:R-:W-:Y:S05]  /*e990*/  CALL.REL.NOINC `($__internal_3_$__cuda_sm70_shflsync_idx_p) ;  /* 0x00000ed000007944 */ /* 0x002fea0003c00000 */
[----:B------:R-:W-:Y:S01]  /*e9a0*/  MOV R8, R206 ;  /* 0x000000ce00087202 */ /* 0x000fe20000000f00 */
[----:B------:R-:W-:Y:S05]  /*e9b0*/  BRA `(.L_x_300) ;  /* 0xffffc51000007947 */ /* 0x000fea000383ffff */
.L_x_225:
[----:B------:R-:W-:Y:S01]  /*e9c0*/  IMAD.MOV.U32 R207, RZ, RZ, R9 ;  /* 0x000000ffffcf7224 */ /* 0x000fe200078e0009 */
[----:B------:R-:W-:Y:S01]  /*e9d0*/  MOV R206, RZ ;  /* 0x000000ff00ce7202 */ /* 0x000fe20000000f00 */
[----:B------:R-:W-:Y:S01]  /*e9e0*/  IMAD.MOV.U32 R3, RZ, RZ, 0x181f ;  /* 0x0000181fff037424 */ /* 0x000fe200078e00ff */
[----:B------:R-:W-:Y:S02]  /*e9f0*/  MOV R2, 0xea10 ;  /* 0x0000ea1000027802 */ /* 0x000fe40000000f00 */
[----:B-123--:R-:W-:Y:S05]  /*ea00*/  CALL.REL.NOINC `($__internal_3_$__cuda_sm70_shflsync_idx_p) ;  /* 0x00000e6000007944 */ /* 0x00efea0003c00000 */
[----:B------:R-:W-:Y:S01]  /*ea10*/  MOV R0, R206 ;  /* 0x000000ce00007202 */ /* 0x000fe20000000f00 */
[----:B------:R-:W-:Y:S05]  /*ea20*/  BRA `(.L_x_301) ;  /* 0xffffc4c000007947 */ /* 0x000fea000383ffff */
.L_x_228:
[----:B------:R-:W-:Y:S01]  /*ea30*/  IMAD.MOV.U32 R207, RZ, RZ, R7 ;  /* 0x000000ffffcf7224 */ /* 0x000fe200078e0007 */
[----:B------:R-:W-:Y:S01]  /*ea40*/  MOV R206, 0x1 ;  /* 0x0000000100ce7802 */ /* 0x000fe20000000f00 */
[----:B--2---:R-:W-:Y:S01]  /*ea50*/  IMAD.MOV.U32 R3, RZ, RZ, 0x181f ;  /* 0x0000181fff037424 */ /* 0x004fe200078e00ff */
[----:B------:R-:W-:-:S02]  /*ea60*/  MOV R2, 0xea80 ;  /* 0x0000ea8000027802 */ /* 0x000fc40000000f00 */
[----:B-1-34-:R-:W-:Y:S05]  /*ea70*/  CALL.REL.NOINC `($__internal_3_$__cuda_sm70_shflsync_idx_p) ;  /* 0x00000df000007944 */ /* 0x01afea0003c00000 */
        /* <DEDUP_REMOVED lines=8> */
.L_x_231:
[----:B------:R-:W-:Y:S01]  /*eb00*/  IMAD.MOV.U32 R207, RZ, RZ, R7 ;  /* 0x000000ffffcf7224 */ /* 0x000fe200078e0007 */
[----:B------:R-:W-:Y:S01]  /*eb10*/  MOV R206, 0x2 ;  /* 0x0000000200ce7802 */ /* 0x000fe20000000f00 */
[----:B-1----:R-:W-:Y:S01]  /*eb20*/  IMAD.MOV.U32 R3, RZ, RZ, 0x181f ;  /* 0x0000181fff037424 */ /* 0x002fe200078e00ff */
[----:B------:R-:W-:Y:S02]  /*eb30*/  MOV R2, 0xeb50 ;  /* 0x0000eb5000027802 */ /* 0x000fe40000000f00 */
[----:B--234-:R-:W-:Y:S05]  /*eb40*/  CALL.REL.NOINC `($__internal_3_$__cuda_sm70_shflsync_idx_p) ;  /* 0x00000d2000007944 */ /* 0x01cfea0003c00000 */
[----:B------:R-:W-:Y:S01]  /*eb50*/  MOV R8, R206 ;  /* 0x000000ce00087202 */ /* 0x000fe20000000f00 */
[----:B------:R-:W-:Y:S05]  /*eb60*/  BRA `(.L_x_303) ;  /* 0xffffc5b000007947 */ /* 0x000fea000383ffff */
.L_x_232:
[----:B------:R-:W-:Y:S01]  /*eb70*/  IMAD.MOV.U32 R207, RZ, RZ, R9 ;  /* 0x000000ffffcf7224 */ /* 0x000fe200078e0009 */
[----:B------:R-:W-:Y:S01]  /*eb80*/  MOV R206, 0x2 ;  /* 0x0000000200ce7802 */ /* 0x000fe20000000f00 */
[----:B-1----:R-:W-:Y:S01]  /*eb90*/  IMAD.MOV.U32 R3, RZ, RZ, 0x181f ;  /* 0x0000181fff037424 */ /* 0x002fe200078e00ff */
[----:B------:R-:W-:Y:S02]  /*eba0*/  MOV R2, 0xebc0 ;  /* 0x0000ebc000027802 */ /* 0x000fe40000000f00 */
[----:B--234-:R-:W-:Y:S05]  /*ebb0*/  CALL.REL.NOINC `($__internal_3_$__cuda_sm70_shflsync_idx_p) ;  /* 0x00000cb000007944 */ /* 0x01cfea0003c00000 */
[----:B------:R-:W-:Y:S01]  /*ebc0*/  MOV R0, R206 ;  /* 0x000000ce00007202 */ /* 0x000fe20000000f00 */
[----:B------:R-:W-:Y:S05]  /*ebd0*/  BRA `(.L_x_304) ;  /* 0xffffc56000007947 */ /* 0x000fea000383ffff */
.L_x_235:
[----:B------:R-:W-:Y:S01]  /*ebe0*/  IMAD.MOV.U32 R207, RZ, RZ, R7 ;  /* 0x000000ffffcf7224 */ /* 0x000fe200078e0007 */
[----:B------:R-:W-:Y:S01]  /*ebf0*/  MOV R206, 0x3 ;  /* 0x0000000300ce7802 */ /* 0x000fe20000000f00 */
[----:B-1----:R-:W-:Y:S01]  /*ec00*/  IMAD.MOV.U32 R3, RZ, RZ, 0x181f ;  /* 0x0000181fff037424 */ /* 0x002fe200078e00ff */
[----:B------:R-:W-:-:S02]  /*ec10*/  MOV R2, 0xec30 ;  /* 0x0000ec3000027802 */ /* 0x000fc40000000f00 */
        /* <DEDUP_REMOVED lines=9> */
.L_x_237:
[----:B------:R-:W-:Y:S01]  /*ecb0*/  IMAD.MOV.U32 R207, RZ, RZ, R5 ;  /* 0x000000ffffcf7224 */ /* 0x000fe200078e0005 */
[----:B------:R-:W-:Y:S01]  /*ecc0*/  MOV R206, RZ ;  /* 0x000000ff00ce7202 */ /* 0x000fe20000000f00 */
[----:B------:R-:W-:Y:S01]  /*ecd0*/  IMAD.MOV.U32 R3, RZ, RZ, 0x1c1f ;  /* 0x00001c1fff037424 */ /* 0x000fe200078e00ff */
[----:B------:R-:W-:Y:S02]  /*ece0*/  MOV R2, 0xed00 ;  /* 0x0000ed0000027802 */ /* 0x000fe40000000f00 */
[----:B------:R-:W-:Y:S05]  /*ecf0*/  CALL.REL.NOINC `($__internal_3_$__cuda_sm70_shflsync_idx_p) ;  /* 0x00000b7000007944 */ /* 0x000fea0003c00000 */
[----:B------:R-:W-:Y:S01]  /*ed00*/  MOV R4, R206 ;  /* 0x000000ce00047202 */ /* 0x000fe20000000f00 */
[----:B------:R-:W-:Y:S05]  /*ed10*/  BRA `(.L_x_306) ;  /* 0xffffc84000007947 */ /* 0x000fea000383ffff */
.L_x_238:
[----:B------:R-:W-:Y:S01]  /*ed20*/  IMAD.MOV.U32 R207, RZ, RZ, R12 ;  /* 0x000000ffffcf7224 */ /* 0x000fe200078e000c */
[----:B------:R-:W-:Y:S01]  /*ed30*/  MOV R206, RZ ;  /* 0x000000ff00ce7202 */ /* 0x000fe20000000f00 */
[----:B------:R-:W-:Y:S01]  /*ed40*/  IMAD.MOV.U32 R3, RZ, RZ, 0x1c1f ;  /* 0x00001c1fff037424 */ /* 0x000fe200078e00ff */
[----:B------:R-:W-:Y:S02]  /*ed50*/  MOV R2, 0xed70 ;  /* 0x0000ed7000027802 */ /* 0x000fe40000000f00 */
[----:B-12---:R-:W-:Y:S05]  /*ed60*/  CALL.REL.NOINC `($__internal_3_$__cuda_sm70_shflsync_idx_p) ;  /* 0x00000b0000007944 */ /* 0x006fea0003c00000 */
[----:B------:R-:W-:Y:S01]  /*ed70*/  MOV R0, R206 ;  /* 0x000000ce00007202 */ /* 0x000fe20000000f00 */
[----:B------:R-:W-:Y:S05]  /*ed80*/  BRA `(.L_x_307) ;  /* 0xffffc7f000007947 */ /* 0x000fea000383ffff */
.L_x_241:
        /* <DEDUP_REMOVED lines=13> */
.L_x_245:
[----:B------:R-:W-:Y:S01]  /*ee60*/  IMAD.MOV.U32 R207, RZ, RZ, R7 ;  /* 0x000000ffffcf7224 */ /* 0x000fe200078e0007 */
[----:B------:R-:W-:Y:S01]  /*ee70*/  MOV R206, RZ ;  /* 0x000000ff00ce7202 */ /* 0x000fe20000000f00 */
[----:B------:R-:W-:Y:S01]  /*ee80*/  IMAD.MOV.U32 R3, RZ, RZ, 0x181f ;  /* 0x0000181fff037424 */ /* 0x000fe200078e00ff */
[----:B------:R-:W-:Y:S02]  /*ee90*/  MOV R2, 0xeeb0 ;  /* 0x0000eeb000027802 */ /* 0x000fe40000000f00 */
[----:B------:R-:W-:Y:S05]  /*eea0*/  CALL.REL.NOINC `($__internal_3_$__cuda_sm70_shflsync_idx_p) ;  /* 0x000009c000007944 */ /* 0x000fea0003c00000 */
[----:B------:R-:W-:Y:S01]  /*eeb0*/  MOV R8, R206 ;  /* 0x000000ce00087202 */ /* 0x000fe20000000f00 */
[----:B------:R-:W-:Y:S05]  /*eec0*/  BRA `(.L_x_309) ;  /* 0xffffda8000007947 */ /* 0x000fea000383ffff */
.L_x_246:
[----:B------:R-:W-:Y:S01]  /*eed0*/  IMAD.MOV.U32 R207, RZ, RZ, R10 ;  /* 0x000000ffffcf7224 */ /* 0x000fe200078e000a */
[----:B------:R-:W-:Y:S01]  /*eee0*/  MOV R206, RZ ;  /* 0x000000ff00ce7202 */ /* 0x000fe20000000f00 */
[----:B------:R-:W-:Y:S01]  /*eef0*/  IMAD.MOV.U32 R3, RZ, RZ, 0x181f ;  /* 0x0000181fff037424 */ /* 0x000fe200078e00ff */
[----:B------:R-:W-:Y:S02]  /*ef00*/  MOV R2, 0xef20 ;  /* 0x0000ef2000027802 */ /* 0x000fe40000000f00 */
[----:B-12---:R-:W-:Y:S05]  /*ef10*/  CALL.REL.NOINC `($__internal_3_$__cuda_sm70_shflsync_idx_p) ;  /* 0x0000095000007944 */ /* 0x006fea0003c00000 */
[----:B------:R-:W-:Y:S01]  /*ef20*/  MOV R0, R206 ;  /* 0x000000ce00007202 */ /* 0x000fe20000000f00 */
[----:B------:R-:W-:Y:S05]  /*ef30*/  BRA `(.L_x_310) ;  /* 0xffffda3000007947 */ /* 0x000fea000383ffff */
.L_x_249:
        /* <DEDUP_REMOVED lines=13> */
.L_x_252:
[----:B------:R-:W-:Y:S01]  /*f010*/  IMAD.MOV.U32 R207, RZ, RZ, R7 ;  /* 0x000000ffffcf7224 */ /* 0x000fe200078e0007 */
[----:B------:R-:W-:Y:S01]  /*f020*/  MOV R206, 0x2 ;  /* 0x0000000200ce7802 */ /* 0x000fe20000000f00 */
[----:B-1----:R-:W-:Y:S01]  /*f030*/  IMAD.MOV.U32 R3, RZ, RZ, 0x181f ;  /* 0x0000181fff037424 */ /* 0x002fe200078e00ff */
[----:B------:R-:W-:Y:S02]  /*f040*/  MOV R2, 0xf060 ;  /* 0x0000f06000027802 */ /* 0x000fe40000000f00 */
[----:B--234-:R-:W-:Y:S05]  /*f050*/  CALL.REL.NOINC `($__internal_3_$__cuda_sm70_shflsync_idx_p) ;  /* 0x0000081000007944 */ /* 0x01cfea0003c00000 */
[----:B------:R-:W-:Y:S01]  /*f060*/  MOV R8, R206 ;  /* 0x000000ce00087202 */ /* 0x000fe20000000f00 */
[----:B------:R-:W-:Y:S05]  /*f070*/  BRA `(.L_x_312) ;  /* 0xffffdb3000007947 */ /* 0x000fea000383ffff */
.L_x_253:
[----:B------:R-:W-:Y:S01]  /*f080*/  IMAD.MOV.U32 R207, RZ, RZ, R10 ;  /* 0x000000ffffcf7224 */ /* 0x000fe200078e000a */
[----:B------:R-:W-:Y:S01]  /*f090*/  MOV R206, 0x2 ;  /* 0x0000000200ce7802 */ /* 0x000fe20000000f00 */
[----:B------:R-:W-:Y:S01]  /*f0a0*/  IMAD.MOV.U32 R3, RZ, RZ, 0x181f ;  /* 0x0000181fff037424 */ /* 0x000fe200078e00ff */
[----:B------:R-:W-:Y:S02]  /*f0b0*/  MOV R2, 0xf0d0 ;  /* 0x0000f0d000027802 */ /* 0x000fe40000000f00 */
[----:B-1234-:R-:W-:Y:S05]  /*f0c0*/  CALL.REL.NOINC `($__internal_3_$__cuda_sm70_shflsync_idx_p) ;  /* 0x000007a000007944 */ /* 0x01efea0003c00000 */
[----:B------:R-:W-:Y:S01]  /*f0d0*/  MOV R0, R206 ;  /* 0x000000ce00007202 */ /* 0x000fe20000000f00 */
[----:B------:R-:W-:Y:S05]  /*f0e0*/  BRA `(.L_x_313) ;  /* 0xffffdae000007947 */ /* 0x000fea000383ffff */
.L_x_256:
        /* <DEDUP_REMOVED lines=13> */
.L_x_258:
[----:B------:R-:W-:Y:S01]  /*f1c0*/  IMAD.MOV.U32 R207, RZ, RZ, R62 ;  /* 0x000000ffffcf7224 */ /* 0x000fe200078e003e */
[----:B------:R-:W-:Y:S01]  /*f1d0*/  MOV R206, RZ ;  /* 0x000000ff00ce7202 */ /* 0x000fe20000000f00 */
[----:B------:R-:W-:Y:S01]  /*f1e0*/  IMAD.MOV.U32 R3, RZ, RZ, 0x1f ;  /* 0x0000001fff037424 */ /* 0x000fe200078e00ff */
[----:B------:R-:W-:Y:S02]  /*f1f0*/  MOV R2, 0xf210 ;  /* 0x0000f21000027802 */ /* 0x000fe40000000f00 */
[----:B--2---:R-:W-:Y:S05]  /*f200*/  CALL.REL.NOINC `($__internal_3_$__cuda_sm70_shflsync_idx_p) ;  /* 0x0000066000007944 */ /* 0x004fea0003c00000 */
[----:B------:R-:W-:Y:S01]  /*f210*/  MOV R9, R206 ;  /* 0x000000ce00097202 */ /* 0x000fe20000000f00 */
[----:B------:R-:W-:Y:S05]  /*f220*/  BRA `(.L_x_315) ;  /* 0xffffdc6000007947 */ /* 0x000fea000383ffff */
.L_x_259:
[----:B------:R-:W-:Y:S01]  /*f230*/  IMAD.MOV.U32 R207, RZ, RZ, R62 ;  /* 0x000000ffffcf7224 */ /* 0x000fe200078e003e */
[----:B------:R-:W-:Y:S01]  /*f240*/  MOV R206, 0x1 ;  /* 0x0000000100ce7802 */ /* 0x000fe20000000f00 */
[----:B------:R-:W-:Y:S01]  /*f250*/  IMAD.MOV.U32 R3, RZ, RZ, 0x1f ;  /* 0x0000001fff037424 */ /* 0x000fe200078e00ff */
[----:B------:R-:W-:Y:S02]  /*f260*/  MOV R2, 0xf280 ;  /* 0x0000f28000027802 */ /* 0x000fe40000000f00 */
[----:B-12---:R-:W-:Y:S05]  /*f270*/  CALL.REL.NOINC `($__internal_3_$__cuda_sm70_shflsync_idx_p) ;  /* 0x000005f000007944 */ /* 0x006fea0003c00000 */
[----:B------:R-:W-:Y:S01]  /*f280*/  MOV R8, R206 ;  /* 0x000000ce00087202 */ /* 0x000fe20000000f00 */
[----:B------:R-:W-:Y:S05]  /*f290*/  BRA `(.L_x_316) ;  /* 0xffffdc1000007947 */ /* 0x000fea000383ffff */
.L_x_260:
[----:B------:R-:W-:Y:S02]  /*f2a0*/  MOV R2, 0x1 ;  /* 0x0000000100027802 */ /* 0x000fe40000000f00 */
[----:B------:R-:W-:-:S02]  /*f2b0*/  MOV R3, 0xf2d0 ;  /* 0x0000f2d000037802 */ /* 0x000fc40000000f00 */
[----:B-1234-:R-:W-:Y:S05]  /*f2c0*/  CALL.REL.NOINC `($__internal_4_$__cuda_sm70_shflsync_up_p) ;  /* 0x000005f000007944 */ /* 0x01efea0003c00000 */
[----:B------:R-:W-:Y:S05]  /*f2d0*/  BRA `(.L_x_317) ;  /* 0xffffdcf000007947 */ /* 0x000fea000383ffff */
.L_x_261:
[----:B------:R-:W-:Y:S02]  /*f2e0*/  MOV R2, 0x2 ;  /* 0x0000000200027802 */ /* 0x000fe40000000f00 */
[----:B------:R-:W-:-:S02]  /*f2f0*/  MOV R3, 0xf310 ;  /* 0x0000f31000037802 */ /* 0x000fc40000000f00 */
[----:B--2-4-:R-:W-:Y:S05]  /*f300*/  CALL.REL.NOINC `($__internal_4_$__cuda_sm70_shflsync_up_p) ;  /* 0x000005b000007944 */ /* 0x014fea0003c00000 */
        /* <DEDUP_REMOVED lines=24> */
.L_x_265:
[----:B------:R-:W-:Y:S02]  /*f490*/  MOV R2, 0x1 ;  /* 0x0000000100027802 */ /* 0x000fe40000000f00 */
[----:B------:R-:W-:Y:S02]  /*f4a0*/  MOV R3, 0xf4c0 ;  /* 0x0000f4c000037802 */ /* 0x000fe40000000f00 */
[----:B------:R-:W-:Y:S05]  /*f4b0*/  CALL.REL.NOINC `($__internal_4_$__cuda_sm70_shflsync_up_p) ;  /* 0x0000040000007944 */ /* 0x000fea0003c00000 */
[----:B------:R-:W-:Y:S01]  /*f4c0*/  MOV R2, R4 ;  /* 0x0000000400027202 */ /* 0x000fe20000000f00 */
[----:B------:R-:W-:Y:S05]  /*f4d0*/  BRA `(.L_x_319) ;  /* 0xffffdd4000007947 */ /* 0x000fea000383ffff */
.L_x_266:
[----:B------:R-:W-:Y:S02]  /*f4e0*/  MOV R2, 0x2 ;  /* 0x0000000200027802 */ /* 0x000fe40000000f00 */
[----:B------:R-:W-:Y:S02]  /*f4f0*/  MOV R3, 0xf510 ;  /* 0x0000f51000037802 */ /* 0x000fe40000000f00 */
        /* <DEDUP_REMOVED lines=25> */
.L_x_268:
[----:B------:R-:W-:Y:S02]  /*f690*/  SEL R0, RZ, 0x1, P0 ;  /* 0x00000001ff007807 */ /* 0x000fe40000000000 */
[----:B------:R-:W-:Y:S02]  /*f6a0*/  MOV R2, 0xf6c0 ;  /* 0x0000f6c000027802 */ /* 0x000fe40000000f00 */
[----:B-1----:R-:W-:Y:S05]  /*f6b0*/  CALL.REL.NOINC `($__internal_5_$__cuda_sm70_votesync_ballot) ;  /* 0x0000027000007944 */ /* 0x002fea0003c00000 */
[----:B------:R-:W-:Y:S05]  /*f6c0*/  BRA `(.L_x_321) ;  /* 0xffffdce000007947 */ /* 0x000fea000383ffff */
.L_x_269:
[----:B------:R-:W-:Y:S01]  /*f6d0*/  IMAD.MOV.U32 R207, RZ, RZ, R6 ;  /* 0x000000ffffcf7224 */ /* 0x000fe200078e0006 */
[----:B---3--:R-:W-:Y:S01]  /*f6e0*/  MOV R206, R11 ;  /* 0x0000000b00ce7202 */ /* 0x008fe20000000f00 */
[----:B------:R-:W-:Y:S01]  /*f6f0*/  IMAD.MOV.U32 R3, RZ, RZ, 0x1f ;  /* 0x0000001fff037424 */ /* 0x000fe200078e00ff */
[----:B------:R-:W-:Y:S02]  /*f700*/  MOV R2, 0xf720 ;  /* 0x0000f72000027802 */ /* 0x000fe40000000f00 */
[----:B-12---:R-:W-:Y:S05]  /*f710*/  CALL.REL.NOINC `($__internal_3_$__cuda_sm70_shflsync_idx_p) ;  /* 0x0000015000007944 */ /* 0x006fea0003c00000 */
[----:B------:R-:W-:Y:S01]  /*f720*/  IMAD.MOV.U32 R6, RZ, RZ, R206 ;  /* 0x000000ffff067224 */ /* 0x000fe200078e00ce */
[----:B------:R-:W-:Y:S01]  /*f730*/  MOV R206, R11 ;  /* 0x0000000b00ce7202 */ /* 0x000fe20000000f00 */
[----:B------:R-:W-:Y:S01]  /*f740*/  IMAD.MOV.U32 R207, RZ, RZ, R7 ;  /* 0x000000ffffcf7224 */ /* 0x000fe200078e0007 */
[----:B------:R-:W-:Y:S02]  /*f750*/  MOV R3, 0x1f ;  /* 0x0000001f00037802 */ /* 0x000fe40000000f00 */
[----:B------:R-:W-:-:S02]  /*f760*/  MOV R2, 0xf780 ;  /* 0x0000f78000027802 */ /* 0x000fc40000000f00 */
[----:B------:R-:W-:Y:S05]  /*f770*/  CALL.REL.NOINC `($__internal_3_$__cuda_sm70_shflsync_idx_p) ;  /* 0x000000f000007944 */ /* 0x000fea0003c00000 */
[----:B------:R-:W-:Y:S01]  /*f780*/  MOV R7, R206 ;  /* 0x000000ce00077202 */ /* 0x000fe20000000f00 */
[----:B------:R-:W-:Y:S05]  /*f790*/  BRA `(.L_x_322) ;  /* 0xffffdc5000007947 */ /* 0x000fea000383ffff */
.L_x_272:
[----:B------:R-:W-:Y:S01]  /*f7a0*/  IMAD.MOV.U32 R207, RZ, RZ, R4 ;  /* 0x000000ffffcf7224 */ /* 0x000fe200078e0004 */
[----:B------:R-:W-:Y:S01]  /*f7b0*/  MOV R206, R0 ;  /* 0x0000000000ce7202 */ /* 0x000fe20000000f00 */
[----:B------:R-:W-:Y:S01]  /*f7c0*/  IMAD.MOV.U32 R3, RZ, RZ, 0x1f ;  /* 0x0000001fff037424 */ /* 0x000fe200078e00ff */
[----:B------:R-:W-:-:S02]  /*f7d0*/  MOV R2, 0xf7f0 ;  /* 0x0000f7f000027802 */ /* 0x000fc40000000f00 */
[----:B-1-34-:R-:W-:Y:S05]  /*f7e0*/  CALL.REL.NOINC `($__internal_3_$__cuda_sm70_shflsync_idx_p) ;  /* 0x0000008000007944 */ /* 0x01afea0003c00000 */
[----:B------:R-:W-:Y:S01]  /*f7f0*/  MOV R10, R206 ;  /* 0x000000ce000a7202 */ /* 0x000fe20000000f00 */
[----:B------:R-:W-:Y:S05]  /*f800*/  BRA `(.L_x_271) ;  /* 0xffffdc4000007947 */ /* 0x000fea000383ffff */
        .weak           $__internal_2_$__cuda_sm70_shflsync_bfly_p
        .type           $__internal_2_$__cuda_sm70_shflsync_bfly_p,@function
        .size           $__internal_2_$__cuda_sm70_shflsync_bfly_p,($__internal_3_$__cuda_sm70_shflsync_idx_p - $__internal_2_$__cuda_sm70_shflsync_bfly_p)
$__internal_2_$__cuda_sm70_shflsync_bfly_p:
[----:B------:R-:W-:Y:S02]  /*f810*/  MOV R143, 0xffffffff ;  /* 0xffffffff008f7802 */ /* 0x000fe40000000f00 */
[----:B------:R-:W-:-:S02]  /*f820*/  MOV R3, 0x1f ;  /* 0x0000001f00037802 */ /* 0x000fc40000000f00 */
[----:B------:R-:W-:Y:S04]  /*f830*/  WARPSYNC R143 ;  /* 0x0000008f00007348 */ /* 0x000fe80003800000 */
[----:B------:R1:W2:Y:S02]  /*f840*/  SHFL.BFLY PT, R0, R68, R0, R3 ;  /* 0x0c00000044007389 */ /* 0x0002a400000e0003 */
[----:B-1----:R-:W-:-:S04]  /*f850*/  MOV R3, 0x0 ;  /* 0x0000000000037802 */ /* 0x002fc80000000f00 */
[----:B--2---:R-:W-:Y:S05]  /*f860*/  RET.REL.NODEC R2 `(_ZN7cutlass13device_kernelIN5flash19enable_sm80_to_sm89INS1_16FlashAttnFwdSm80INS1_25CollectiveMainloopFwdSm80ILi8ELi1ELb1EN4cute5tupleIJNS5_1CILi128EEENS7_ILi112EEES8_EEELi128ENS_6half_tEfNS_4arch4Sm80ELb0ELb0ELb0ELb1ELb1ELb0ELb1ELb1EEENS1_21CollectiveEpilogueFwdINS6_IJS8_S8_S9_EEENS6_IJNS7_ILi1EEESH_SH_EEESB_SD_Li256ELb1ELb1ELb1ELb0EEENS1_36VarlenDynamicPersistentTileSchedulerILi128ELi112ELi256ELi256ELb1ELb1ELb0ELb0ELb1ELb1EEEEEEEEEvNT_6ParamsE) ;  /* 0xffff079002007950 */ /* 0x004fea0003c3ffff */
        .weak           $__internal_3_$__cuda_sm70_shflsync_idx_p
        .type           $__internal_3_$__cuda_sm70_shflsync_idx_p,@function
        .size           $__internal_3_$__cuda_sm70_shflsync_idx_p,($__internal_4_$__cuda_sm70_shflsync_up_p - $__internal_3_$__cuda_sm70_shflsync_idx_p)
$__internal_3_$__cuda_sm70_shflsync_idx_p:
[----:B------:R-:W-:-:S04]  /*f870*/  MOV R210, 0xffffffff ;  /* 0xffffffff00d27802 */ /* 0x000fc80000000f00 */
[----:B------:R-:W-:Y:S04]  /*f880*/  WARPSYNC R210 ;  /* 0x000000d200007348 */ /* 0x000fe80003800000 */
[----:B------:R1:W2:Y:S02]  /*f890*/  SHFL.IDX PT, R206, R207, R206, R3 ;  /* 0x000000cecfce7389 */ /* 0x0002a400000e0003 */
[----:B-1----:R-:W-:-:S04]  /*f8a0*/  MOV R3, 0x0 ;  /* 0x0000000000037802 */ /* 0x002fc80000000f00 */
[----:B--2---:R-:W-:Y:S05]  /*f8b0*/  RET.REL.NODEC R2 `(_ZN7cutlass13device_kernelIN5flash19enable_sm80_to_sm89INS1_16FlashAttnFwdSm80INS1_25CollectiveMainloopFwdSm80ILi8ELi1ELb1EN4cute5tupleIJNS5_1CILi128EEENS7_ILi112EEES8_EEELi128ENS_6half_tEfNS_4arch4Sm80ELb0ELb0ELb0ELb1ELb1ELb0ELb1ELb1EEENS1_21CollectiveEpilogueFwdINS6_IJS8_S8_S9_EEENS6_IJNS7_ILi1EEESH_SH_EEESB_SD_Li256ELb1ELb1ELb1ELb0EEENS1_36VarlenDynamicPersistentTileSchedulerILi128ELi112ELi256ELi256ELb1ELb1ELb0ELb0ELb1ELb1EEEEEEEEEvNT_6ParamsE) ;  /* 0xffff074002007950 */ /* 0x004fea0003c3ffff */
        .weak           $__internal_4_$__cuda_sm70_shflsync_up_p
        .type           $__internal_4_$__cuda_sm70_shflsync_up_p,@function
        .size           $__internal_4_$__cuda_sm70_shflsync_up_p,($__internal_5_$__cuda_sm70_votesync_ballot - $__internal_4_$__cuda_sm70_shflsync_up_p)
$__internal_4_$__cuda_sm70_shflsync_up_p:
[----:B------:R-:W-:Y:S02]  /*f8c0*/  IMAD.MOV.U32 R4, RZ, RZ, RZ ;  /* 0x000000ffff047224 */ /* 0x000fe400078e00ff */
[----:B------:R-:W-:-:S04]  /*f8d0*/  IMAD.MOV.U32 R11, RZ, RZ, -0x1 ;  /* 0xffffffffff0b7424 */ /* 0x000fc800078e00ff */
[----:B------:R-:W-:Y:S04]  /*f8e0*/  WARPSYNC R11 ;  /* 0x0000000b00007348 */ /* 0x000fe80003800000 */
[----:B------:R1:W2:Y:S02]  /*f8f0*/  SHFL.UP PT, R4, R0, R2, R4 ;  /* 0x0400000200047389 */ /* 0x0002a400000e0004 */
[----:B-1----:R-:W-:Y:S02]  /*f900*/  MOV R2, R3 ;  /* 0x0000000300027202 */ /* 0x002fe40000000f00 */
[----:B------:R-:W-:-:S04]  /*f910*/  MOV R3, 0x0 ;  /* 0x0000000000037802 */ /* 0x000fc80000000f00 */
[----:B--2---:R-:W-:Y:S05]  /*f920*/  RET.REL.NODEC R2 `(_ZN7cutlass13device_kernelIN5flash19enable_sm80_to_sm89INS1_16FlashAttnFwdSm80INS1_25CollectiveMainloopFwdSm80ILi8ELi1ELb1EN4cute5tupleIJNS5_1CILi128EEENS7_ILi112EEES8_EEELi128ENS_6half_tEfNS_4arch4Sm80ELb0ELb0ELb0ELb1ELb1ELb0ELb1ELb1EEENS1_21CollectiveEpilogueFwdINS6_IJS8_S8_S9_EEENS6_IJNS7_ILi1EEESH_SH_EEESB_SD_Li256ELb1ELb1ELb1ELb0EEENS1_36VarlenDynamicPersistentTileSchedulerILi128ELi112ELi256ELi256ELb1ELb1ELb0ELb0ELb1ELb1EEEEEEEEEvNT_6ParamsE) ;  /* 0xffff06d002007950 */ /* 0x004fea0003c3ffff */
        .weak           $__internal_5_$__cuda_sm70_votesync_ballot
        .type           $__internal_5_$__cuda_sm70_votesync_ballot,@function
        .size           $__internal_5_$__cuda_sm70_votesync_ballot,(.L_x_1790 - $__internal_5_$__cuda_sm70_votesync_ballot)
$__internal_5_$__cuda_sm70_votesync_ballot:
[----:B------:R-:W-:Y:S01]  /*f930*/  ISETP.NE.U32.AND P0, PT, R0, 0x1, PT ;  /* 0x000000010000780c */ /* 0x000fe20003f05070 */
[----:B------:R-:W-:-:S04]  /*f940*/  IMAD.MOV.U32 R3, RZ, RZ, -0x1 ;  /* 0xffffffffff037424 */ /* 0x000fc800078e00ff */
[----:B------:R-:W-:Y:S08]  /*f950*/  WARPSYNC R3 ;  /* 0x0000000300007348 */ /* 0x000ff00003800000 */
[----:B------:R-:W-:-:S04]  /*f960*/  VOTE.ANY R0, PT, !P0 ;  /* 0x0000000000007806 */ /* 0x000fc800040e0100 */
[----:B------:R-:W-:Y:S01]  /*f970*/  LOP3.LUT R0, R0, R3, RZ, 0xc0, !PT ;  /* 0x0000000300007212 */ /* 0x000fe200078ec0ff */
[----:B------:R-:W-:-:S04]  /*f980*/  IMAD.MOV.U32 R3, RZ, RZ, 0x0 ;  /* 0x00000000ff037424 */ /* 0x000fc800078e00ff */
[----:B------:R-:W-:Y:S05]  /*f990*/  RET.REL.NODEC R2 `(_ZN7cutlass13device_kernelIN5flash19enable_sm80_to_sm89INS1_16FlashAttnFwdSm80INS1_25CollectiveMainloopFwdSm80ILi8ELi1ELb1EN4cute5tupleIJNS5_1CILi128EEENS7_ILi112EEES8_EEELi128ENS_6half_tEfNS_4arch4Sm80ELb0ELb0ELb0ELb1ELb1ELb0ELb1ELb1EEENS1_21CollectiveEpilogueFwdINS6_IJS8_S8_S9_EEENS6_IJNS7_ILi1EEESH_SH_EEESB_SD_Li256ELb1ELb1ELb1ELb0EEENS1_36VarlenDynamicPersistentTileSchedulerILi128ELi112ELi256ELi256ELb1ELb1ELb0ELb0ELb1ELb1EEEEEEEEEvNT_6ParamsE) ;  /* 0xffff066002007950 */ /* 0x000fea0003c3ffff */
.L_x_323:
        /* <DEDUP_REMOVED lines=14> */
.L_x_1790:


//--------------------- .text._ZN7cutlass13device_kernelIN5flash19enable_sm80_to_sm89INS1_16FlashAttnFwdSm80INS1_25CollectiveMainloopFwdSm80ILi8ELi1ELb1EN4cute5tupleIJNS5_1CILi128EEENS7_ILi112EEES8_EEELi128ENS_6half_tEfNS_4arch4Sm80ELb0ELb0ELb0ELb1ELb1ELb1ELb1ELb1EEENS1_21CollectiveEpilogueFwdINS6_IJS8_S8_S9_EEENS6_IJNS7_ILi1EEESH_SH_EEESB_SD_Li256ELb1ELb1ELb1ELb0EEENS1_36VarlenDynamicPersistentTileSchedulerILi128ELi112ELi256ELi256ELb1ELb1ELb0ELb0ELb1ELb1EEEEEEEEEvNT_6ParamsE --------------------------
	.section	.text._ZN7cutlass13device_kernelIN5flash19enable_sm80_to_sm89INS1_16FlashAttnFwdSm80INS1_25CollectiveMainloopFwdSm80ILi8ELi1ELb1EN4cute5tupleIJNS5_1CILi128EEENS7_ILi112EEES8_EEELi128ENS_6half_tEfNS_4arch4Sm80ELb0ELb0ELb0ELb1ELb1ELb1ELb1ELb1EEENS1_21CollectiveEpilogueFwdINS6_IJS8_S8_S9_EEENS6_IJNS7_ILi1EEESH_SH_EEESB_SD_Li256ELb1ELb1ELb1ELb0EEENS1_36VarlenDynamicPersistentTileSchedulerILi128ELi112ELi256ELi256ELb1ELb1ELb0ELb0ELb1ELb1EEEEEEEEEvNT_6ParamsE,"ax",@progbits
	.sectioninfo	@"SHI_REGISTERS=255"
	.align	128
.text._ZN7cutlass13device_kernelIN5flash19enable_sm80_to_sm89INS1_16FlashAttnFwdSm80INS1_25CollectiveMainloopFwdSm80ILi8ELi1ELb1EN4cute5tupleIJNS5_1CILi128EEENS7_ILi112EEES8_EEELi128ENS_6half_tEfNS_4arch4Sm80ELb0ELb0ELb0ELb1ELb1ELb1ELb1ELb1EEENS1_21CollectiveEpilogueFwdINS6_IJS8_S8_S9_EEENS6_IJNS7_ILi1EEESH_SH_EEESB_SD_Li256ELb1ELb1ELb1ELb0EEENS1_36VarlenDynamicPersistentTileSchedulerILi128ELi112ELi256ELi256ELb1ELb1ELb0ELb0ELb1ELb1EEEEEEEEEvNT_6ParamsE:
        .type           _ZN7cutlass13device_kernelIN5flash19enable_sm80_to_sm89INS1_16FlashAttnFwdSm80INS1_25CollectiveMainloopFwdSm80ILi8ELi1ELb1EN4cute5tupleIJNS5_1CILi128EEENS7_ILi112EEES8_EEELi128ENS_6half_tEfNS_4arch4Sm80ELb0ELb0ELb0ELb1ELb1ELb1ELb1ELb1EEENS1_21CollectiveEpilogueFwdINS6_IJS8_S8_S9_EEENS6_IJNS7_ILi1EEESH_SH_EEESB_SD_Li256ELb1ELb1ELb1ELb0EEENS1_36VarlenDynamicPersistentTileSchedulerILi128ELi112ELi256ELi256ELb1ELb1ELb0ELb0ELb1ELb1EEEEEEEEEvNT_6ParamsE,@function
        .size           _ZN7cutlass13device_kernelIN5flash19enable_sm80_to_sm89INS1_16FlashAttnFwdSm80INS1_25CollectiveMainloopFwdSm80ILi8ELi1ELb1EN4cute5tupleIJNS5_1CILi128EEENS7_ILi112EEES8_EEELi128ENS_6half_tEfNS_4arch4Sm80ELb0ELb0ELb0ELb1ELb1ELb1ELb1ELb1EEENS1_21CollectiveEpilogueFwdINS6_IJS8_S8_S9_EEENS6_IJNS7_ILi1EEESH_SH_EEESB_SD_Li256ELb1ELb1ELb1ELb0EEENS1_36VarlenDynamicPersistentTileSchedulerILi128ELi112ELi256ELi256ELb1ELb1ELb0ELb0ELb1ELb1EEEEEEEEEvNT_6ParamsE,(.L_x_1795 - _ZN7cutlass13device_kernelIN5flash19enable_sm80_to_sm89INS1_16FlashAttnFwdSm80INS1_25CollectiveMainloopFwdSm80ILi8ELi1ELb1EN4cute5tupleIJNS5_1CILi128EEENS7_ILi112EEES8_EEELi128ENS_6half_tEfNS_4arch4Sm80ELb0ELb0ELb0ELb1ELb1ELb1ELb1ELb1EEENS1_21CollectiveEpilogueFwdINS6_IJS8_S8_S9_EEENS6_IJNS7_ILi1EEESH_SH_EEESB_SD_Li256ELb1ELb1ELb1ELb0EEENS1_36VarlenDynamicPersistentTileSchedulerILi128ELi112ELi256ELi256ELb1ELb1ELb0ELb0ELb1ELb1EEEEEEEEEvNT_6ParamsE)
        .other          _ZN7cutlass13device_kernelIN5flash19enable_sm80_to_sm89INS1_16FlashAttnFwdSm80INS1_25CollectiveMainloopFwdSm80ILi8ELi1ELb1EN4cute5tupleIJNS5_1CILi128EEENS7_ILi112EEES8_EEELi128ENS_6half_tEfNS_4arch4Sm80ELb0ELb0ELb0ELb1ELb1ELb1ELb1ELb1EEENS1_21CollectiveEpilogueFwdINS6_IJS8_S8_S9_EEENS6_IJNS7_ILi1EEESH_SH_EEESB_SD_Li256ELb1ELb1ELb1ELb0EEENS1_36VarlenDynamicPersistentTileSchedulerILi128ELi112ELi256ELi256ELb1ELb1ELb0ELb0ELb1ELb1EEEEEEEEEvNT_6ParamsE,@"STO_CUDA_ENTRY STV_DEFAULT"
_ZN7cutlass13device_kernelIN5flash19enable_sm80_to_sm89INS1_16FlashAttnFwdSm80INS1_25CollectiveMainloopFwdSm80ILi8ELi1ELb1EN4cute5tupleIJNS5_1CILi128EEENS7_ILi112EEES8_EEELi128ENS_6half_tEfNS_4arch4Sm80ELb0ELb0ELb0ELb1ELb1ELb1ELb1ELb1EEENS1_21CollectiveEpilogueFwdINS6_IJS8_S8_S9_EEENS6_IJNS7_ILi1EEESH_SH_EEESB_SD_Li256ELb1ELb1ELb1ELb0EEENS1_36VarlenDynamicPersistentTileSchedulerILi128ELi112ELi256ELi256ELb1ELb1ELb0ELb0ELb1ELb1EEEEEEEEEvNT_6ParamsE:
[----:B------:R-:W-:-:S03]  /*0000*/  MOV R1, c[0x0][0x28] ;  /* 0x00000a0000017a02 */ /* 0x000fc60000000f00 */
[----:B------:R-:W1:Y:S01]  /*0010*/  S2R R2, SR_TID.X ;  /* 0x0000000000027919 */ /* 0x000e620000002100 */
[----:B------:R-:W-:Y:S01]  /*0020*/  IADD3 R1, R1, -0x110, RZ ;  /* 0xfffffef001017810 */ /* 0x000fe20007ffe0ff */
[----:B------:R-:W-:Y:S01]  /*0030*/  ULDC.64 UR8, c[0x0][0x118] ;  /* 0x0000460000087ab9 */ /* 0x000fe20000000a00 */
[----:B-1----:R-:W-:-:S06]  /*0040*/  SHF.R.U32.HI R0, RZ, 0x5, R2 ;  /* 0x00000005ff007819 */ /* 0x002fcc0000011602 */
[----:B------:R-:W1:Y:S02]  /*0050*/  SHFL.IDX PT, R0, R0, RZ, 0x1f ;  /* 0x00001fff00007589 */ /* 0x000e6400000e0000 */
[----:B-1----:R-:W1:Y:S02]  /*0060*/  R2UR UR7, R0 ;  /* 0x00000000000773c2 */ /* 0x002e6400000e0000 */
[----:B-1----:R-:W-:-:S13]  /*0070*/  ISETP.NE.AND P0, PT, RZ, UR7, PT ;  /* 0x00000007ff007c0c */ /* 0x002fda000bf05270 */
[----:B------:R-:W-:Y:S06]  /*0080*/  @P0 BAR.SYNC.DEFER_BLOCKING 0x5, 0x100 ;  /* 0x0144000000000b1d */ /* 0x000fec0000010000 */
[----:B------:R-:W1:Y:S04]  /*0090*/  @P0 LDS.128 R4, [0xf100] ;  /* 0x00f10000ff040984 */ /* 0x000e680000000c00 */
[----:B-1----:R1:W-:Y:S04]  /*00a0*/  @P0 STL.64 [R1+0x28], R4 ;  /* 0x0000280401000387 */ /* 0x0023e80000100a00 */
[----:B------:R1:W-:Y:S04]  /*00b0*/  @P0 STL.64 [R1+0x30], R6 ;  /* 0x0000300601000387 */ /* 0x0003e80000100a00 */
[----:B------:R-:W-:Y:S06]  /*00c0*/  @P0 BAR.ARV 0x4, 0x100 ;  /* 0x0104000000000b1d */ /* 0x000fec0000002000 */
[----:B------:R-:W-:Y:S05]  /*00d0*/  @P0 BRA `(.L_x_324) ;  /* 0x00000b1000000947 */ /* 0x000fea0003800000 */
[----:B------:R-:W-:Y:S01]  /*00e0*/  LOP3.LUT R14, R2, 0x1f, RZ, 0xc0, !PT ;  /* 0x0000001f020e7812 */ /* 0x000fe200078ec0ff */
[----:B------:R-:W-:Y:S01]  /*00f0*/  CS2R R8, SRZ ;  /* 0x0000000000087805 */ /* 0x000fe2000001ff00 */
[----:B-1----:R-:W-:-:S02]  /*0100*/  IMAD.MOV.U32 R7, RZ, RZ, RZ ;  /* 0x000000ffff077224 */ /* 0x002fc400078e00ff */
        /* <DEDUP_REMOVED lines=9> */
[----:B------:R-:W1:Y:S01]  /*01a0*/  S2UR UR4, SR_CTAID.X ;  /* 0x00000000000479c3 */ /* 0x000e620000002500 */
        /* <DEDUP_REMOVED lines=23> */
[----:B-1----:R-:W-:-:S13]  /*0320*/  ISETP.GT.AND P0, PT, R6, UR4, PT ;  /* 0x0000000406007c0c */ /* 0x002fda000bf04270 */
[----:B------:R-:W-:Y:S05]  /*0330*/  @P0 BRA `(.L_x_325) ;  /* 0x0000027000000947 */ /* 0x000fea0003800000 */
[----:B------:R-:W-:Y:S02]  /*0340*/  MOV R6, R0 ;  /* 0x0000000000067202 */ /* 0x000fe40000000f00 */
[----:B------:R-:W-:-:S04]  /*0350*/  MOV R9, RZ ;  /* 0x000000ff00097202 */ /* 0x000fc80000000f00 */
.L_x_329:
        /* <DEDUP_REMOVED lines=16> */
[----:B------:R1:W2:Y:S02]  /*0460*/  SHFL.UP PT, R0, R2, 0x1, RZ ;  /* 0x0420000002007989 */ /* 0x0002a400000e00ff */
.L_x_518:
        /* <DEDUP_REMOVED lines=16> */
.L_x_519:
[----:B--2---:R-:W-:-:S05]  /*0570*/  IMAD R0, R0, c[0x0][0x538], RZ ;  /* 0x00014e0000007a24 */ /* 0x004fca00078e02ff */
[----:B------:R-:W-:-:S04]  /*0580*/  IADD3 R6, R0, R6, RZ ;  /* 0x0000000600067210 */ /* 0x000fc80007ffe0ff */
[----:B------:R-:W-:-:S13]  /*0590*/  ISETP.GT.AND P0, PT, R6, UR4, PT ;  /* 0x0000000406007c0c */ /* 0x000fda000bf04270 */
[----:B-1----:R-:W-:Y:S05]  /*05a0*/  @!P0 BRA `(.L_x_329) ;  /* 0xfffffdb000008947 */ /* 0x002fea000383ffff */
.L_x_325:
[----:B------:R-:W-:-:S05]  /*05b0*/  IADD3 R12, -R0, R6, RZ ;  /* 0x00000006000c7210 */ /* 0x000fca0007ffe1ff */
[----:B------:R-:W-:-:S05]  /*05c0*/  IMAD R0, R4, c[0x0][0x538], R12 ;  /* 0x00014e0004007a24 */ /* 0x000fca00078e020c */
[----:B------:R-:W-:Y:S01]  /*05d0*/  ISETP.GT.AND P0, PT, R0, UR4, PT ;  /* 0x0000000400007c0c */ /* 0x000fe2000bf04270 */
[----:B------:R-:W-:-:S12]  /*05e0*/  BRA.DIV ~URZ, `(.L_x_330) ;  /* 0x000186b27f007947 */ /* 0x000fd8000b800000 */
[----:B------:R-:W-:-:S04]  /*05f0*/  VOTE.ANY R5, PT, !P0 ;  /* 0x0000000000057806 */ /* 0x000fc800040e0100 */
.L_x_520:
[----:B------:R1:W2:Y:S01]  /*0600*/  POPC R13, R5 ;  /* 0x00000005000d7309 */ /* 0x0002a20000000000 */
[----:B------:R-:W-:Y:S05]  /*0610*/  BRA.DIV ~URZ, `(.L_x_331) ;  /* 0x000186c27f007947 */ /* 0x000fea000b800000 */
[----:B--2---:R2:W3:Y:S01]  /*0620*/  SHFL.IDX PT, R11, R8, R13, 0x1f ;  /* 0x00001f0d080b7589 */ /* 0x0044e200000e0000 */
[----:B------:R-:W-:-:S03]  /*0630*/  MOV R6, RZ ;  /* 0x000000ff00067202 */ /* 0x000fc60000000f00 */
[----:B------:R2:W4:Y:S04]  /*0640*/  SHFL.IDX PT, R10, R7, R13, 0x1f ;  /* 0x00001f0d070a7589 */ /* 0x00052800000e0000 */
.L_x_521:
[----:B------:R-:W-:Y:S01]  /*0650*/  ISETP.NE.AND P0, PT, R5, RZ, PT ;  /* 0x000000ff0500720c */ /* 0x000fe20003f05270 */
[----:B------:R-:W-:-:S12]  /*0660*/  BSSY B0, `(.L_x_332) ;  /* 0x0000005000007945 */ /* 0x000fd80003800000 */
[----:B------:R-:W-:Y:S05]  /*0670*/  @!P0 BRA `(.L_x_333) ;  /* 0x0000003000008947 */ /* 0x000fea0003800000 */
[----:B------:R-:W-:Y:S01]  /*0680*/  IADD3 R221, R13, -0x1, RZ ;  /* 0xffffffff0ddd7810 */ /* 0x000fe20007ffe0ff */
[----:B------:R-:W-:Y:S05]  /*0690*/  BRA.DIV ~URZ, `(.L_x_334) ;  /* 0x000187227f007947 */ /* 0x000fea000b800000 */
[----:B------:R1:W2:Y:S02]  /*06a0*/  SHFL.IDX PT, R6, R4, R221, 0x1f ;  /* 0x00001fdd04067589 */ /* 0x0002a400000e0000 */
.L_x_333:
[----:B------:R-:W-:Y:S05]  /*06b0*/  BSYNC B0 ;  /* 0x0000000000007941 */ /* 0x000fea0003800000 */
.L_x_332:
[----:B---3--:R-:W-:Y:S01]  /*06c0*/  IABS R0, R11 ;  /* 0x0000000b00007213 */ /* 0x008fe20000000000 */
[----:B-12---:R-:W-:-:S04]  /*06d0*/  IMAD R4, R6, c[0x0][0x538], R12 ;  /* 0x00014e0006047a24 */ /* 0x006fc800078e020c */
[----:B------:R-:W-:Y:S01]  /*06e0*/  IMAD.MOV.U32 R5, RZ, RZ, R0 ;  /* 0x000000ffff057224 */ /* 0x000fe200078e0000 */
[----:B----4-:R-:W-:Y:S01]  /*06f0*/  IABS R0, R10 ;  /* 0x0000000a00007213 */ /* 0x010fe20000000000 */
[----:B------:R1:W-:Y:S01]  /*0700*/  STL [R1+0x28], R4 ;  /* 0x0000280401007387 */ /* 0x0003e20000100800 */
[----:B------:R-:W-:Y:S01]  /*0710*/  IADD3 R12, -R4, UR4, RZ ;  /* 0x00000004040c7c10 */ /* 0x000fe2000fffe1ff */
[----:B------:R-:W2:Y:S02]  /*0720*/  I2F.RP R2, R5 ;  /* 0x0000000500027306 */ /* 0x000ea40000209400 */
[----:B------:R-:W-:Y:S01]  /*0730*/  IMAD.MOV.U32 R7, RZ, RZ, R0 ;  /* 0x000000ffff077224 */ /* 0x000fe200078e0000 */
[----:B------:R-:W-:Y:S02]  /*0740*/  IABS R6, R12 ;  /* 0x0000000c00067213 */ /* 0x000fe40000000000 */
[----:B------:R-:W-:-:S03]  /*0750*/  IABS R0, R11 ;  /* 0x0000000b00007213 */ /* 0x000fc60000000000 */
[----:B------:R-:W-:Y:S01]  /*0760*/  I2F.RP R8, R7 ;  /* 0x0000000700087306 */ /* 0x000fe20000209400 */
[----:B------:R-:W-:-:S07]  /*0770*/  IADD3 R0, RZ, -R0, RZ ;  /* 0x80000000ff007210 */ /* 0x000fce0007ffe0ff */
[----:B--2---:R-:W2:Y:S02]  /*0780*/  MUFU.RCP R2, R2 ;  /* 0x0000000200027308 */ /* 0x004ea40000001000 */
[----:B--2---:R-:W-:-:S06]  /*0790*/  IADD3 R2, R2, 0xffffffe, RZ ;  /* 0x0ffffffe02027810 */ /* 0x004fcc0007ffe0ff */
[----:B------:R-:W2:Y:S02]  /*07a0*/  F2I.FTZ.U32.TRUNC.NTZ R3, R2 ;  /* 0x0000000200037305 */ /* 0x000ea4000021f000 */
[----:B--2---:R-:W-:-:S04]  /*07b0*/  IMAD.MOV R2, RZ, RZ, -R3 ;  /* 0x000000ffff027224 */ /* 0x004fc800078e0a03 */
[----:B-1----:R-:W-:Y:S02]  /*07c0*/  IMAD R4, R2, R5, RZ ;  /* 0x0000000502047224 */ /* 0x002fe400078e02ff */
        /* <DEDUP_REMOVED lines=45> */
[----:B------:R-:W-:Y:S02]  /*0aa0*/  IMAD R2, R10, R2, R4 ;  /* 0x000000020a027224 */ /* 0x000fe400078e0204 */
[----:B------:R-:W-:Y:S02]  /*0ab0*/  IMAD.IADD R4, R13, 0x1, R9 ;  /* 0x000000010d047824 */ /* 0x000fe400078e0209 */
[----:B------:R-:W-:-:S03]  /*0ac0*/  IMAD R0, R2, 0x10000, R0 ;  /* 0x0001000002007824 */ /* 0x000fc600078e0200 */
[----:B------:R1:W-:Y:S04]  /*0ad0*/  STL [R1+0x34], R4 ;  /* 0x0000340401007387 */ /* 0x0003e80000100800 */
[----:B------:R1:W-:Y:S04]  /*0ae0*/  STL [R1+0x30], R0 ;  /* 0x0000300001007387 */ /* 0x0003e80000100800 */
[----:B------:R1:W-:Y:S01]  /*0af0*/  STL [R1+0x2c], R3 ;  /* 0x00002c0301007387 */ /* 0x0003e20000100800 */
[----:B------:R-:W-:Y:S05]  /*0b00*/  BRA `(.L_x_335) ;  /* 0x0000006000007947 */ /* 0x000fea0003800000 */
.L_x_326:
[----:B------:R-:W-:Y:S01]  /*0b10*/  MOV R0, UR4 ;  /* 0x0000000400007c02 */ /* 0x000fe20008000f00 */
[----:B------:R-:W-:Y:S04]  /*0b20*/  STL [R1+0x2c], RZ ;  /* 0x00002cff01007387 */ /* 0x000fe80000100800 */
[----:B------:R-:W-:Y:S04]  /*0b30*/  STL [R1+0x30], RZ ;  /* 0x000030ff01007387 */ /* 0x000fe80000100800 */
[----:B------:R1:W-:Y:S02]  /*0b40*/  STL [R1+0x28], R0 ;  /* 0x0000280001007387 */ /* 0x0003e40000100800 */
[----:B-1----:R-:W-:-:S05]  /*0b50*/  MOV R0, c[0x0][0x53c] ;  /* 0x00014f0000007a02 */ /* 0x002fca0000000f00 */
[----:B------:R1:W-:Y:S02]  /*0b60*/  STL [R1+0x34], R0 ;  /* 0x0000340001007387 */ /* 0x0003e40000100800 */
.L_x_335:
[----:B-1----:R-:W2:Y:S04]  /*0b70*/  LDL R4, [R1+0x28] ;  /* 0x0000280001047983 */ /* 0x002ea80000100800 */
[----:B------:R-:W2:Y:S04]  /*0b80*/  LDL R5, [R1+0x2c] ;  /* 0x00002c0001057983 */ /* 0x000ea80000100800 */
[----:B------:R-:W2:Y:S04]  /*0b90*/  LDL R6, [R1+0x30] ;  /* 0x0000300001067983 */ /* 0x000ea80000100800 */
[----:B------:R-:W2:Y:S01]  /*0ba0*/  LDL R7, [R1+0x34] ;  /* 0x0000340001077983 */ /* 0x000ea20000100800 */
[----:B------:R-:W-:Y:S01]  /*0bb0*/  ISETP.NE.AND P0, PT, R14, RZ, PT ;  /* 0x000000ff0e00720c */ /* 0x000fe20003f05270 */
[----:B------:R-:W-:-:S12]  /*0bc0*/  WARPSYNC 0xffffffff ;  /* 0xffffffff00007948 */ /* 0x000fd80003800000 */
[----:B--2---:R1:W-:Y:S04]  /*0bd0*/  @!P0 STS.128 [0xf100], R4 ;  /* 0x00f10004ff008388 */ /* 0x0043e80000000c00 */
[----:B------:R-:W-:Y:S06]  /*0be0*/  BAR.ARV 0x5, 0x100 ;  /* 0x0144000000007b1d */ /* 0x000fec0000002000 */
.L_x_324:
[----:B------:R-:W2:Y:S02]  /*0bf0*/  LDL R0, [R1+0x34] ;  /* 0x0000340001007983 */ /* 0x000ea40000100800 */
[----:B--2---:R-:W-:-:S13]  /*0c00*/  ISETP.GE.AND P0, PT, R0, c[0x0][0x53c], PT ;  /* 0x00014f0000007a0c */ /* 0x004fda0003f06270 */
[----:B------:R-:W-:Y:S05]  /*0c10*/  @P0 EXIT ;  /* 0x000000000000094d */ /* 0x000fea0003800000 */
[----:B------:R-:W2:Y:S01]  /*0c20*/  S2R R15, SR_TID.X ;  /* 0x00000000000f7919 */ /* 0x000ea20000002100 */
[----:B------:R-:W-:Y:S01]  /*0c30*/  IMAD.MOV.U32 R19, RZ, RZ, 0x20 ;  /* 0x00000020ff137424 */ /* 0x000fe200078e00ff */
[----:B------:R-:W-:Y:S01]  /*0c40*/  ULDC UR4, c[0x0][0x2ac] ;  /* 0x0000ab0000047ab9 */ /* 0x000fe20000000800 */
[----:B------:R-:W-:Y:S01]  /*0c50*/  IMAD.MOV.U32 R18, RZ, RZ, 0x40 ;  /* 0x00000040ff127424 */ /* 0x000fe200078e00ff */
[----:B------:R-:W-:Y:S02]  /*0c60*/  ULDC UR6, c[0x0][0x1d0] ;  /* 0x0000740000067ab9 */ /* 0x000fe40000000800 */
[----:B------:R-:W-:Y:S01]  /*0c70*/  UIMAD UR6, UR4, UR6, URZ ;  /* 0x00000006040672a4 */ /* 0x000fe2000f8e023f */
[----:B--2---:R-:W-:-:S04]  /*0c80*/  SHF.R.S32.HI R14, RZ, 0x1f, R15 ;  /* 0x0000001fff0e7819 */ /* 0x004fc8000001140f */
[CC--:B------:R-:W-:Y:S02]  /*0c90*/  LEA.HI R2, R14.reuse, R15.reuse, RZ, 0x4 ;  /* 0x0000000f0e027211 */ /* 0x0c0fe400078f20ff */
[----:B-1----:R-:W-:Y:S02]  /*0ca0*/  LEA.HI R7, R14, R15, RZ, 0x2 ;  /* 0x0000000f0e077211 */ /* 0x002fe400078f10ff */
[C---:B------:R-:W-:Y:S02]  /*0cb0*/  LOP3.LUT R0, R2.reuse, 0xfffffff0, RZ, 0xc0, !PT ;  /* 0xfffffff002007812 */ /* 0x040fe400078ec0ff */
[----:B------:R-:W-:Y:S02]  /*0cc0*/  SHF.R.S32.HI R4, RZ, 0x4, R2 ;  /* 0x00000004ff047819 */ /* 0x000fe40000011402 */
[----:B------:R-:W-:Y:S01]  /*0cd0*/  SHF.R.S32.HI R8, RZ, 0x2, R7 ;  /* 0x00000002ff087819 */ /* 0x000fe20000011407 */
[----:B------:R-:W-:Y:S01]  /*0ce0*/  IMAD.IADD R0, R15, 0x1, -R0 ;  /* 0x000000010f007824 */ /* 0x000fe200078e0a00 */
[----:B------:R-:W-:-:S02]  /*0cf0*/  LEA.HI R2, R2, R4, RZ, 0x1 ;  /* 0x0000000402027211 */ /* 0x000fc400078f08ff */
[----:B------:R-:W-:Y:S02]  /*0d00*/  SHF.R.S32.HI R5, RZ, 0x1f, R7 ;  /* 0x0000001fff057819 */ /* 0x000fe40000011407 */
[----:B------:R-:W-:Y:S02]  /*0d10*/  SHF.R.S32.HI R6, RZ, 0x1f, R0 ;  /* 0x0000001fff067819 */ /* 0x000fe40000011400 */
[----:B------:R-:W-:Y:S02]  /*0d20*/  LOP3.LUT R3, R2, 0xfffffffe, RZ, 0xc0, !PT ;  /* 0xfffffffe02037812 */ /* 0x000fe400078ec0ff */
[----:B------:R-:W-:Y:S02]  /*0d30*/  LEA.HI R2, R5, R8, RZ, 0x3 ;  /* 0x0000000805027211 */ /* 0x000fe400078f18ff */
[----:B------:R-:W-:Y:S01]  /*0d40*/  LEA.HI R12, R6, R0, RZ, 0x3 ;  /* 0x00000000060c7211 */ /* 0x000fe200078f18ff */
[----:B------:R-:W-:Y:S01]  /*0d50*/  IMAD.IADD R11, R4, 0x1, -R3 ;  /* 0x00000001040b7824 */ /* 0x000fe200078e0a03 */
[----:B------:R-:W-:-:S02]  /*0d60*/  LEA.HI R81, R14, R15, RZ, 0x3 ;  /* 0x0000000f0e517211 */ /* 0x000fc400078f18ff */
[----:B------:R-:W-:Y:S02]  /*0d70*/  LOP3.LUT R2, R2, 0xfffffff8, RZ, 0xc0, !PT ;  /* 0xfffffff802027812 */ /* 0x000fe400078ec0ff */
[----:B------:R-:W-:Y:S02]  /*0d80*/  LOP3.LUT R3, R12, 0xfffffff8, RZ, 0xc0, !PT ;  /* 0xfffffff80c037812 */ /* 0x000fe400078ec0ff */
[----:B------:R-:W-:Y:S01]  /*0d90*/  LOP3.LUT R4, R81, 0xfffffff8, RZ, 0xc0, !PT ;  /* 0xfffffff851047812 */ /* 0x000fe200078ec0ff */
[----:B------:R-:W-:Y:S01]  /*0da0*/  IMAD.IADD R6, R8, 0x1, -R2 ;  /* 0x0000000108067824 */ /* 0x000fe200078e0a02 */
[----:B------:R-:W-:Y:S01]  /*0db0*/  LEA.HI R5, R14, R15, RZ, 0x5 ;  /* 0x0000000f0e057211 */ /* 0x000fe200078f28ff */
[----:B------:R-:W-:Y:S01]  /*0dc0*/  IMAD.IADD R9, R0, 0x1, -R3 ;  /* 0x0000000100097824 */ /* 0x000fe200078e0a03 */
[----:B------:R-:W-:Y:S01]  /*0dd0*/  LOP3.LUT R3, R7, 0xfffffffc, RZ, 0xc0, !PT ;  /* 0xfffffffc07037812 */ /* 0x000fe200078ec0ff */
[----:B------:R-:W-:Y:S01]  /*0de0*/  IMAD.IADD R82, R15, 0x1, -R4 ;  /* 0x000000010f527824 */ /* 0x000fe200078e0a04 */
[----:B------:R-:W-:-:S02]  /*0df0*/  SHF.R.S32.HI R0, RZ, 0x5, R5 ;  /* 0x00000005ff007819 */ /* 0x000fc40000011405 */
[----:B------:R-:W-:Y:S01]  /*0e00*/  SHF.R.S32.HI R2, RZ, 0x1f, R5 ;  /* 0x0000001fff027819 */ /* 0x000fe20000011405 */
[----:B------:R-:W-:Y:S01]  /*0e10*/  IMAD.SHL.U32 R7, R82, 0x40, RZ ;  /* 0x0000004052077824 */ /* 0x000fe200078e00ff */
[----:B------:R-:W-:Y:S01]  /*0e20*/  LOP3.LUT R4, R5, 0xffffffe0, RZ, 0xc0, !PT ;  /* 0xffffffe005047812 */ /* 0x000fe200078ec0ff */
[----:B------:R-:W-:Y:S01]  /*0e30*/  IMAD.SHL.U32 R16, R0, 0x400, RZ ;  /* 0x0000040000107824 */ /* 0x000fe200078e00ff */
[----:B------:R-:W-:Y:S01]  /*0e40*/  LEA.HI R5, R2, R0, RZ, 0x3 ;  /* 0x0000000002057211 */ /* 0x000fe200078f18ff */
[----:B------:R-:W-:Y:S01]  /*0e50*/  IMAD.IADD R2, R15, 0x1, -R3 ;  /* 0x000000010f027824 */ /* 0x000fe200078e0a03 */
[----:B------:R-:W-:Y:S01]  /*0e60*/  LOP3.LUT R3, R7, 0x1c0, RZ, 0xc0, !PT ;  /* 0x000001c007037812 */ /* 0x000fe200078ec0ff */
[----:B------:R-:W-:Y:S01]  /*0e70*/  IMAD.IADD R27, R15, 0x1, -R4 ;  /* 0x000000010f1b7824 */ /* 0x000fe200078e0a04 */
[----:B------:R-:W-:Y:S01]  /*0e80*/  LOP3.LUT R5, R5, 0xffffff8, RZ, 0xc0, !PT ;  /* 0x0ffffff805057812 */ /* 0x000fe200078ec0ff */
[----:B------:R-:W-:Y:S01]  /*0e90*/  IMAD.SHL.U32 R76, R82, 0x8, RZ ;  /* 0x00000008524c7824 */ /* 0x000fe200078e00ff */
[----:B------:R-:W-:Y:S01]  /*0ea0*/  LEA.HI R4, R2, R2, RZ, 0x1 ;  /* 0x0000000202047211 */ /* 0x000fe200078f08ff */
[----:B------:R-:W-:Y:S01]  /*0eb0*/  IMAD.SHL.U32 R78, R82, 0x4, RZ ;  /* 0x00000004524e7824 */ /* 0x000fe200078e00ff */
[----:B------:R-:W-:Y:S01]  /*0ec0*/  LOP3.LUT R8, R3, 0x8, R81, 0xf8, !PT ;  /* 0x0000000803087812 */ /* 0x000fe200078ef851 */
[----:B------:R-:W-:Y:S01]  /*0ed0*/  IMAD.IADD R10, R0, 0x1, -R5 ;  /* 0x00000001000a7824 */ /* 0x000fe200078e0a05 */
[----:B------:R-:W-:Y:S01]  /*0ee0*/  SHF.R.U32.HI R7, RZ, 0x3, R3 ;  /* 0x00000003ff077819 */ /* 0x000fe20000011603 */
[----:B------:R-:W-:Y:S01]  /*0ef0*/  IMAD.SHL.U32 R0, R6, 0x40, RZ ;  /* 0x0000004006007824 */ /* 0x000fe200078e00ff */
[----:B------:R-:W-:Y:S01]  /*0f00*/  LOP3.LUT R3, R4, 0x1ffffffe, RZ, 0xc0, !PT ;  /* 0x1ffffffe04037812 */ /* 0x000fe200078ec0ff */
[----:B------:R-:W-:Y:S01]  /*0f10*/  IMAD.SHL.U32 R5, R11, 0x8, RZ ;  /* 0x000000080b057824 */ /* 0x000fe200078e00ff */
[----:B------:R-:W-:Y:S01]  /*0f20*/  LOP3.LUT R8, R8, R7, RZ, 0x3c, !PT ;  /* 0x0000000708087212 */ /* 0x000fe200078e3cff */
[----:B------:R-:W-:Y:S01]  /*0f30*/  IMAD R7, R2, 0x2, R16 ;  /* 0x0000000202077824 */ /* 0x000fe200078e0210 */
[----:B------:R-:W-:Y:S01]  /*0f40*/  LOP3.LUT R0, R0, 0x1c0, RZ, 0xc0, !PT ;  /* 0x000001c000007812 */ /* 0x000fe200078ec0ff */
[----:B------:R-:W-:Y:S01]  /*0f50*/  IMAD.IADD R17, R2, 0x1, -R3 ;  /* 0x0000000102117824 */ /* 0x000fe200078e0a03 */
[----:B------:R-:W-:Y:S01]  /*0f60*/  SHF.R.S32.HI R4, RZ, 0x1f, R27 ;  /* 0x0000001fff047819 */ /* 0x000fe2000001141b */
[----:B------:R-:W-:Y:S01]  /*0f70*/  IMAD.SHL.U32 R3, R9, 0x40, RZ ;  /* 0x0000004009037824 */ /* 0x000fe200078e00ff */
[----:B------:R-:W-:-:S02]  /*0f80*/  LEA.HI R2, R0, R0, RZ, 0x1d ;  /* 0x0000000000027211 */ /* 0x000fc400078fe8ff */
[C---:B------:R-:W-:Y:S02]  /*0f90*/  R2P PR, R6.reuse, 0x6 ;  /* 0x0000000606007804 */ /* 0x040fe40000000000 */
[----:B------:R-:W-:Y:S01]  /*0fa0*/  LOP3.LUT R0, R3, 0x1c0, RZ, 0xc0, !PT ;  /* 0x000001c003007812 */ /* 0x000fe200078ec0ff */
[----:B------:R-:W-:Y:S01]  /*0fb0*/  IMAD.IADD R2, R7, 0x1, R2 ;  /* 0x0000000107027824 */ /* 0x000fe200078e0202 */
[----:B------:R-:W-:Y:S02]  /*0fc0*/  LOP3.LUT R6, R6, 0x1, RZ, 0xc0, !PT ;  /* 0x0000000106067812 */ /* 0x000fe400078ec0ff */
[----:B------:R-:W-:Y:S01]  /*0fd0*/  LOP3.LUT R3, R0, 0x8, R5, 0xf8, !PT ;  /* 0x0000000800037812 */ /* 0x000fe200078ef805 */
[----:B------:R-:W-:Y:S01]  /*0fe0*/  IMAD.SHL.U32 R21, R2, 0x2, RZ ;  /* 0x0000000202157824 */ /* 0x000fe200078e00ff */
[----:B------:R-:W-:Y:S01]  /*0ff0*/  SHF.R.U32.HI R0, RZ, 0x3, R0 ;  /* 0x00000003ff007819 */ /* 0x000fe20000011600 */
[----:B------:R-:W-:Y:S01]  /*1000*/  IMAD.SHL.U32 R2, R12, 0x40, RZ ;  /* 0x000000400c027824 */ /* 0x000fe200078e00ff */
[----:B------:R-:W-:-:S02]  /*1010*/  LEA.HI R13, R4, R27, RZ, 0x2 ;  /* 0x0000001b040d7211 */ /* 0x000fc400078f10ff */
[----:B------:R-:W-:Y:S02]  /*1020*/  LOP3.LUT R0, R3, R0, RZ, 0x3c, !PT ;  /* 0x0000000003007212 */ /* 0x000fe400078e3cff */
[----:B------:R-:W-:Y:S02]  /*1030*/  SHF.R.S32.HI R81, RZ, 0x3, R81 ;  /* 0x00000003ff517819 */ /* 0x000fe40000011451 */
[----:B------:R-:W-:Y:S02]  /*1040*/  LOP3.LUT R5, R0, 0xfffffe00, R2, 0xf8, !PT ;  /* 0xfffffe0000057812 */ /* 0x000fe400078ef802 */
[----:B------:R-:W-:Y:S02]  /*1050*/  LEA.HI R0, R14, R15, RZ, 0x6 ;  /* 0x0000000f0e007211 */ /* 0x000fe400078f30ff */
[----:B------:R-:W-:Y:S01]  /*1060*/  ISETP.NE.U32.AND P0, PT, R6, 0x1, PT ;  /* 0x000000010600780c */ /* 0x000fe20003f05070 */
[----:B------:R-:W-:Y:S01]  /*1070*/  IMAD R6, R11, 0x200, R8 ;  /* 0x000002000b067824 */ /* 0x000fe200078e0208 */
[----:B------:R-:W-:Y:S01]  /*1080*/  SHF.R.S32.HI R4, RZ, 0x2, R13 ;  /* 0x00000002ff047819 */ /* 0x000fe2000001140d */
[----:B------:R-:W-:Y:S01]  /*1090*/  IMAD.SHL.U32 R0, R0, 0x8, RZ ;  /* 0x0000000800007824 */ /* 0x000fe200078e00ff */
[----:B------:R-:W-:-:S02]  /*10a0*/  IADD3 R15, R81, 0x20, RZ ;  /* 0x00000020510f7810 */ /* 0x000fc40007ffe0ff */
[C---:B------:R-:W-:Y:S01]  /*10b0*/  IADD3 R22, R81.reuse, 0x40, RZ ;  /* 0x0000004051167810 */ /* 0x040fe20007ffe0ff */
[----:B------:R-:W-:Y:S01]  /*10c0*/  IMAD R25, R10, 0x10, R4 ;  /* 0x000000100a197824 */ /* 0x000fe200078e0204 */
[----:B------:R-:W-:Y:S01]  /*10d0*/  LOP3.LUT R7, R0, 0xfffffe00, RZ, 0xc0, !PT ;  /* 0xfffffe0000077812 */ /* 0x000fe200078ec0ff */
[C---:B------:R-:W-:Y:S01]  /*10e0*/  IMAD.SHL.U32 R0, R81.reuse, 0x40, RZ ;  /* 0x0000004051007824 */ /* 0x040fe200078e00ff */
[----:B------:R-:W-:Y:S01]  /*10f0*/  IADD3 R12, R81, 0x60, RZ ;  /* 0x00000060510c7810 */ /* 0x000fe20007ffe0ff */
[----:B------:R-:W-:Y:S01]  /*1100*/  IMAD.SHL.U32 R4, R15, 0x40, RZ ;  /* 0x000000400f047824 */ /* 0x000fe200078e00ff */
[C---:B------:R-:W-:Y:S01]  /*1110*/  LOP3.LUT P4, RZ, R9.reuse, 0x2, RZ, 0xc0, !PT ;  /* 0x0000000209ff7812 */ /* 0x040fe2000788c0ff */
[----:B------:R1:W-:Y:S01]  /*1120*/  STL [R1+0x104], R25 ;  /* 0x0001041901007387 */ /* 0x0003e20000100800 */
[----:B------:R-:W-:Y:S02]  /*1130*/  LOP3.LUT P3, RZ, R9, 0x4, RZ, 0xc0, !PT ;  /* 0x0000000409ff7812 */ /* 0x000fe4000786c0ff */
[----:B------:R-:W-:Y:S01]  /*1140*/  SHF.R.S32.HI R9, RZ, 0x1f, R15 ;  /* 0x0000001fff097819 */ /* 0x000fe2000001140f */
[----:B------:R-:W-:Y:S01]  /*1150*/  STL [R1+0x90], R21 ;  /* 0x0000901501007387 */ /* 0x000fe20000100800 */
[----:B------:R-:W-:-:S02]  /*1160*/  IADD3 R3, R21, 0x80, RZ ;  /* 0x0000008015037810 */ /* 0x000fc40007ffe0ff */
[--C-:B------:R-:W-:Y:S01]  /*1170*/  SHF.R.S32.HI R2, RZ, 0x1f, R81.reuse ;  /* 0x0000001fff027819 */ /* 0x100fe20000011451 */
[----:B------:R-:W-:Y:S01]  /*1180*/  IMAD.SHL.U32 R2, R12, 0x40, RZ ;  /* 0x000000400c027824 */ /* 0x000fe200078e00ff */
[----:B------:R-:W-:Y:S02]  /*1190*/  SHF.R.S32.HI R8, RZ, 0x1f, R22 ;  /* 0x0000001fff087819 */ /* 0x000fe40000011416 */
[----:B------:R-:W-:Y:S02]  /*11a0*/  SHF.R.S32.HI R10, RZ, 0x1f, R12 ;  /* 0x0000001fff0a7819 */ /* 0x000fe4000001140c */
[----:B------:R-:W-:Y:S01]  /*11b0*/  LOP3.LUT R11, R0, 0x1c0, RZ, 0xc0, !PT ;  /* 0x000001c0000b7812 */ /* 0x000fe200078ec0ff */
[----:B------:R-:W-:Y:S01]  /*11c0*/  IMAD R0, R82, 0x20, R81 ;  /* 0x0000002052007824 */ /* 0x000fe200078e0251 */
[----:B------:R-:W-:Y:S02]  /*11d0*/  IADD3 R20, R21, 0x70, RZ ;  /* 0x0000007015147810 */ /* 0x000fe40007ffe0ff */
[----:B------:R-:W-:-:S02]  /*11e0*/  LEA.HI R9, R9, R15, RZ, 0x3 ;  /* 0x0000000f09097211 */ /* 0x000fc400078f18ff */
[----:B------:R-:W-:Y:S01]  /*11f0*/  @P0 IADD3 R20, R3, 0x10, RZ ;  /* 0x0000001003140810 */ /* 0x000fe20007ffe0ff */
[----:B------:R-:W-:Y:S01]  /*1200*/  IMAD.SHL.U32 R3, R22, 0x40, RZ ;  /* 0x0000004016037824 */ /* 0x000fe200078e00ff */
[----:B------:R-:W-:Y:S02]  /*1210*/  LOP3.LUT R15, R4, 0x1c0, RZ, 0xc0, !PT ;  /* 0x000001c0040f7812 */ /* 0x000fe400078ec0ff */
[----:B------:R-:W-:Y:S01]  /*1220*/  LEA.HI R8, R8, R22, RZ, 0x3 ;  /* 0x0000001608087211 */ /* 0x000fe200078f18ff */
[----:B------:R-:W-:Y:S01]  /*1230*/  STL [R1+0x94], R20 ;  /* 0x0000941401007387 */ /* 0x000fe20000100800 */
[----:B------:R-:W-:Y:S02]  /*1240*/  LEA.HI R4, R10, R12, RZ, 0x3 ;  /* 0x0000000c0a047211 */ /* 0x000fe400078f18ff */
[----:B------:R-:W-:Y:S02]  /*1250*/  LOP3.LUT R10, R11, 0x38, R76, 0xf8, !PT ;  /* 0x000000380b0a7812 */ /* 0x000fe400078ef84c */
[----:B------:R-:W-:Y:S01]  /*1260*/  SHF.R.U32.HI R22, RZ, 0x3, R11 ;  /* 0x00000003ff167819 */ /* 0x000fe2000001160b */
[----:B------:R-:W-:Y:S01]  /*1270*/  IMAD.SHL.U32 R4, R4, 0x40, RZ ;  /* 0x0000004004047824 */ /* 0x000fe200078e00ff */
[----:B------:R-:W-:Y:S01]  /*1280*/  LOP3.LUT R12, R2, 0x1c0, RZ, 0xc0, !PT ;  /* 0x000001c0020c7812 */ /* 0x000fe200078ec0ff */
[----:B------:R-:W-:Y:S01]  /*1290*/  IMAD.SHL.U32 R2, R9, 0x40, RZ ;  /* 0x0000004009027824 */ /* 0x000fe200078e00ff */
[----:B------:R-:W-:-:S02]  /*12a0*/  IADD3 R80, R78, 0x20, RZ ;  /* 0x000000204e507810 */ /* 0x000fc40007ffe0ff */
[----:B------:R-:W-:Y:S02]  /*12b0*/  LOP3.LUT R26, R10, R22, RZ, 0x3c, !PT ;  /* 0x000000160a1a7212 */ /* 0x000fe400078e3cff */
[--C-:B------:R-:W-:Y:S02]  /*12c0*/  LOP3.LUT R9, R15, 0x38, R76.reuse, 0xf8, !PT ;  /* 0x000000380f097812 */ /* 0x100fe400078ef84c */
[----:B------:R-:W-:Y:S01]  /*12d0*/  SHF.R.U32.HI R24, RZ, 0x3, R15 ;  /* 0x00000003ff187819 */ /* 0x000fe2000001160f */
[----:B------:R-:W-:Y:S01]  /*12e0*/  STL [R1+0x100], R26 ;  /* 0x0001001a01007387 */ /* 0x000fe20000100800 */
[----:B------:R-:W-:Y:S02]  /*12f0*/  LOP3.LUT R15, R12, 0x38, R76, 0xf8, !PT ;  /* 0x000000380c0f7812 */ /* 0x000fe400078ef84c */
[----:B------:R-:W-:Y:S01]  /*1300*/  SHF.R.U32.HI R22, RZ, 0x3, R12 ;  /* 0x00000003ff167819 */ /* 0x000fe2000001160c */
[----:B------:R-:W-:Y:S01]  /*1310*/  IMAD.SHL.U32 R12, R80, 0x2, RZ ;  /* 0x00000002500c7824 */ /* 0x000fe200078e00ff */
[----:B------:R-:W-:-:S02]  /*1320*/  LOP3.LUT R11, R13, 0x7ffffffc, RZ, 0xc0, !PT ;  /* 0x7ffffffc0d0b7812 */ /* 0x000fc400078ec0ff */
[----:B------:R-:W-:Y:S01]  /*1330*/  LOP3.LUT R14, R3, 0x1c0, RZ, 0xc0, !PT ;  /* 0x000001c0030e7812 */ /* 0x000fe200078ec0ff */
[----:B------:R-:W-:Y:S01]  /*1340*/  IMAD.SHL.U32 R3, R8, 0x40, RZ ;  /* 0x0000004008037824 */ /* 0x000fe200078e00ff */
[----:B------:R2:W-:Y:S01]  /*1350*/  STL [R1+0xfc], R12 ;  /* 0x0000fc0c01007387 */ /* 0x0005e20000100800 */
[----:B------:R-:W-:Y:S01]  /*1360*/  IMAD.IADD R11, R27, 0x1, -R11 ;  /* 0x000000011b0b7824 */ /* 0x000fe200078e0a0b */
[----:B------:R-:W-:Y:S02]  /*1370*/  LOP3.LUT R10, R14, 0x38, R76, 0xf8, !PT ;  /* 0x000000380e0a7812 */ /* 0x000fe400078ef84c */
[----:B------:R-:W-:Y:S01]  /*1380*/  SHF.R.U32.HI R23, RZ, 0x3, R14 ;  /* 0x00000003ff177819 */ /* 0x000fe2000001160e */
[----:B------:R-:W-:Y:S01]  /*1390*/  IMAD.SHL.U32 R30, R11, 0x2, RZ ;  /* 0x000000020b1e7824 */ /* 0x000fe200078e00ff */
[----:B------:R-:W-:Y:S02]  /*13a0*/  SHF.R.S32.HI R8, RZ, 0x1f, R80 ;  /* 0x0000001fff087819 */ /* 0x000fe40000011450 */
[----:B------:R-:W-:Y:S01]  /*13b0*/  LOP3.LUT R13, R3, 0xfffffe00, RZ, 0xc0, !PT ;  /* 0xfffffe00030d7812 */ /* 0x000fe200078ec0ff */
[----:B------:R-:W-:Y:S01]  /*13c0*/  IMAD R3, R17, 0x8, R25 ;  /* 0x0000000811037824 */ /* 0x000fe200078e0219 */
[----:B------:R-:W-:-:S02]  /*13d0*/  LOP3.LUT R14, R4, 0xfffffe00, RZ, 0xc0, !PT ;  /* 0xfffffe00040e7812 */ /* 0x000fc400078ec0ff */
[----:B------:R-:W-:Y:S02]  /*13e0*/  LOP3.LUT R10, R13, R10, R23, 0xf6, !PT ;  /* 0x0000000a0d0a7212 */ /* 0x000fe400078ef617 */
[----:B------:R-:W-:Y:S02]  /*13f0*/  LEA R200, R6, 0x8100, 0x1 ;  /* 0x0000810006c87811 */ /* 0x000fe400078e08ff */
[----:B------:R-:W-:Y:S02]  /*1400*/  LEA R10, R10, 0x100, 0x1 ;  /* 0x000001000a0a7811 */ /* 0x000fe400078e08ff */
[C---:B------:R-:W-:Y:S02]  /*1410*/  IADD3 R29, R30.reuse, 0x8, RZ ;  /* 0x000000081e1d7810 */ /* 0x040fe40007ffe0ff */
[C---:B------:R-:W-:Y:S02]  /*1420*/  IADD3 R28, R30.reuse, 0x10, RZ ;  /* 0x000000101e1c7810 */ /* 0x040fe40007ffe0ff */
[----:B------:R-:W-:-:S02]  /*1430*/  IADD3 R27, R30, 0x18, RZ ;  /* 0x000000181e1b7810 */ /* 0x000fc40007ffe0ff */
[----:B-1----:R-:W-:Y:S02]  /*1440*/  IADD3 R25, R30, 0x28, RZ ;  /* 0x000000281e197810 */ /* 0x002fe40007ffe0ff */
[----:B--2---:R-:W-:Y:S02]  /*1450*/  LOP3.LUT R12, R2, 0xfffffe00, RZ, 0xc0, !PT ;  /* 0xfffffe00020c7812 */ /* 0x004fe400078ec0ff */
[----:B------:R-:W-:Y:S02]  /*1460*/  SHF.L.U64.HI R2, R80, 0x1, R8 ;  /* 0x0000000150027819 */ /* 0x000fe40000010208 */
[----:B------:R-:W-:Y:S02]  /*1470*/  LOP3.LUT R11, R12, R9, R24, 0xf6, !PT ;  /* 0x000000090c0b7212 */ /* 0x000fe400078ef618 */
[----:B------:R-:W-:Y:S01]  /*1480*/  LOP3.LUT R9, R14, R15, R22, 0xf6, !PT ;  /* 0x0000000f0e097212 */ /* 0x000fe200078ef616 */
[----:B------:R1:W-:Y:S01]  /*1490*/  STL [R1+0xf8], R2 ;  /* 0x0000f80201007387 */ /* 0x0003e20000100800 */
[----:B------:R-:W-:-:S02]  /*14a0*/  LEA R11, R11, 0x100, 0x1 ;  /* 0x000001000b0b7811 */ /* 0x000fc400078e08ff */
[----:B------:R-:W-:Y:S01]  /*14b0*/  LEA R6, R9, 0x100, 0x1 ;  /* 0x0000010009067811 */ /* 0x000fe200078e08ff */
[----:B------:R2:W-:Y:S01]  /*14c0*/  STL [R1+0x108], R3 ;  /* 0x0001080301007387 */ /* 0x0005e20000100800 */
[C---:B------:R-:W-:Y:S02]  /*14d0*/  IADD3 R24, R30.reuse, 0x30, RZ ;  /* 0x000000301e187810 */ /* 0x040fe40007ffe0ff */
[C---:B------:R-:W-:Y:S01]  /*14e0*/  IADD3 R23, R30.reuse, 0x38, RZ ;  /* 0x000000381e177810 */ /* 0x040fe20007ffe0ff */
[----:B------:R-:W-:Y:S01]  /*14f0*/  STL [R1+0x8c], R30 ;  /* 0x00008c1e01007387 */ /* 0x000fe20000100800 */
[----:B------:R-:W-:Y:S02]  /*1500*/  SEL R4, R19, 0xffffffe0, !P1 ;  /* 0xffffffe013047807 */ /* 0x000fe40004800000 */
[----:B------:R-:W-:Y:S01]  /*1510*/  IADD3 R22, R30, 0x40, RZ ;  /* 0x000000401e167810 */ /* 0x000fe20007ffe0ff */
[----:B------:R3:W-:Y:S01]  /*1520*/  STL [R1+0xf4], R11 ;  /* 0x0000f40b01007387 */ /* 0x0007e20000100800 */
[----:B------:R-:W-:-:S02]  /*1530*/  SEL R8, R18, 0xffffffc0, !P2 ;  /* 0xffffffc012087807 */ /* 0x000fc40005000000 */
[C---:B------:R-:W-:Y:S01]  /*1540*/  IADD3 R17, R30.reuse, 0x58, RZ ;  /* 0x000000581e117810 */ /* 0x040fe20007ffe0ff */
[----:B------:R4:W-:Y:S01]  /*1550*/  STL [R1+0xf0], R10 ;  /* 0x0000f00a01007387 */ /* 0x0009e20000100800 */
[----:B------:R-:W-:Y:S02]  /*1560*/  IADD3 R15, R30, 0x60, RZ ;  /* 0x000000601e0f7810 */ /* 0x000fe40007ffe0ff */
[----:B------:R-:W-:Y:S01]  /*1570*/  SHF.R.S32.HI R9, RZ, 0x1f, R29 ;  /* 0x0000001fff097819 */ /* 0x000fe2000001141d */
[----:B------:R5:W-:Y:S01]  /*1580*/  STL [R1+0xec], R6 ;  /* 0x0000ec0601007387 */ /* 0x000be20000100800 */
[----:B------:R-:W-:Y:S02]  /*1590*/  LEA R201, R5, 0x100, 0x1 ;  /* 0x0000010005c97811 */ /* 0x000fe400078e08ff */
[----:B------:R-:W-:Y:S01]  /*15a0*/  IADD3 R212, R76, 0x40, RZ ;  /* 0x000000404cd47810 */ /* 0x000fe20007ffe0ff */
[----:B------:R-:W-:Y:S01]  /*15b0*/  STL [R1+0x88], R29 ;  /* 0x0000881d01007387 */ /* 0x000fe20000100800 */
[----:B-1----:R-:W-:-:S02]  /*15c0*/  LOP3.LUT R2, R26, R7, RZ, 0xfc, !PT ;  /* 0x000000071a027212 */ /* 0x002fc400078efcff */
[----:B------:R-:W-:Y:S01]  /*15d0*/  IADD3 R26, R30, 0x20, RZ ;  /* 0x000000201e1a7810 */ /* 0x000fe20007ffe0ff */
[----:B------:R1:W-:Y:S01]  /*15e0*/  STL [R1+0x84], R28 ;  /* 0x0000841c01007387 */ /* 0x0003e20000100800 */
[----:B--2---:R-:W-:Y:S01]  /*15f0*/  SEL R3, R19, 0xffffffe0, !P4 ;  /* 0xffffffe013037807 */ /* 0x004fe20006000000 */
[----:B------:R-:W-:Y:S01]  /*1600*/  IMAD.SHL.U32 R214, R2, 0x2, RZ ;  /* 0x0000000202d67824 */ /* 0x000fe200078e00ff */
[----:B------:R-:W-:Y:S01]  /*1610*/  SEL R2, R18, 0xffffffc0, !P3 ;  /* 0xffffffc012027807 */ /* 0x000fe20005800000 */
[----:B------:R-:W-:Y:S01]  /*1620*/  STL [R1+0x80], R27 ;  /* 0x0000801b01007387 */ /* 0x000fe20000100800 */
[C---:B------:R-:W-:Y:S01]  /*1630*/  IADD3 R19, R30.reuse, 0x48, RZ ;  /* 0x000000481e137810 */ /* 0x040fe20007ffe0ff */
[--C-:B------:R-:W-:Y:S01]  /*1640*/  IMAD.IADD R202, R3, 0x1, R201.reuse ;  /* 0x0000000103ca7824 */ /* 0x100fe200078e02c9 */
[C---:B------:R-:W-:Y:S01]  /*1650*/  IADD3 R18, R30.reuse, 0x50, RZ ;  /* 0x000000501e127810 */ /* 0x040fe20007ffe0ff */
[----:B------:R2:W-:Y:S01]  /*1660*/  STL [R1+0x7c], R26 ;  /* 0x00007c1a01007387 */ /* 0x0005e20000100800 */
[----:B---3--:R-:W-:Y:S01]  /*1670*/  IADD3 R11, R30, 0x68, RZ ;  /* 0x000000681e0b7810 */ /* 0x008fe20007ffe0ff */
[----:B------:R-:W-:Y:S01]  /*1680*/  IMAD.IADD R204, R2, 0x1, R201 ;  /* 0x0000000102cc7824 */ /* 0x000fe200078e02c9 */
[----:B------:R-:W-:Y:S01]  /*1690*/  IADD3 R219, -R81, 0x70, RZ ;  /* 0x0000007051db7810 */ /* 0x000fe20007ffe1ff */
[----:B------:R3:W-:Y:S01]  /*16a0*/  STL [R1+0x78], R25 ;  /* 0x0000781901007387 */ /* 0x0007e20000100800 */
[----:B----4-:R-:W-:Y:S01]  /*16b0*/  IADD3 R10, R30, 0x70, RZ ;  /* 0x000000701e0a7810 */ /* 0x010fe20007ffe0ff */
[----:B------:R-:W-:Y:S01]  /*16c0*/  IMAD.IADD R203, R2, 0x1, R202 ;  /* 0x0000000102cb7824 */ /* 0x000fe200078e02ca */
[----:B------:R-:W-:Y:S01]  /*16d0*/  SHF.R.S32.HI R77, RZ, 0x1f, R76 ;  /* 0x0000001fff4d7819 */ /* 0x000fe2000001144c */
[----:B------:R-:W-:Y:S01]  /*16e0*/  STL [R1+0x74], R24 ;  /* 0x0000741801007387 */ /* 0x000fe20000100800 */
[----:B-----5:R-:W-:-:S02]  /*16f0*/  IADD3 R6, R30, 0x78, RZ ;  /* 0x000000781e067810 */ /* 0x020fc40007ffe0ff */
[----:B------:R-:W-:Y:S01]  /*1700*/  SHF.R.S32.HI R231, RZ, 0x1f, R212 ;  /* 0x0000001fffe77819 */ /* 0x000fe200000114d4 */
[----:B------:R4:W-:Y:S04]  /*1710*/  STL [R1+0x70], R23 ;  /* 0x0000701701007387 */ /* 0x0009e80000100800 */
[----:B------:R5:W-:Y:S01]  /*1720*/  STL [R1+0x6c], R22 ;  /* 0x00006c1601007387 */ /* 0x000be20000100800 */
[----:B-1----:R-:W-:-:S03]  /*1730*/  SHF.R.S32.HI R28, RZ, 0x1f, R28 ;  /* 0x0000001fff1c7819 */ /* 0x002fc6000001141c */
[----:B------:R-:W-:Y:S04]  /*1740*/  STL [R1+0x68], R19 ;  /* 0x0000681301007387 */ /* 0x000fe80000100800 */
[----:B------:R1:W-:Y:S01]  /*1750*/  STL [R1+0x64], R18 ;  /* 0x0000641201007387 */ /* 0x0003e20000100800 */
[----:B--2---:R-:W-:-:S03]  /*1760*/  SHF.R.S32.HI R26, RZ, 0x1f, R26 ;  /* 0x0000001fff1a7819 */ /* 0x004fc6000001141a */
[----:B------:R2:W-:Y:S01]  /*1770*/  STL [R1+0x60], R17 ;  /* 0x0000601101007387 */ /* 0x0005e20000100800 */
[----:B---3--:R-:W-:-:S03]  /*1780*/  SHF.R.S32.HI R25, RZ, 0x1f, R25 ;  /* 0x0000001fff197819 */ /* 0x008fc60000011419 */
[----:B------:R-:W-:Y:S04]  /*1790*/  STL [R1+0x5c], R15 ;  /* 0x00005c0f01007387 */ /* 0x000fe80000100800 */
[----:B------:R3:W-:Y:S01]  /*17a0*/  STL [R1+0x58], R11 ;  /* 0x0000580b01007387 */ /* 0x0007e20000100800 */
[----:B----4-:R-:W-:-:S03]  /*17b0*/  SHF.R.S32.HI R23, RZ, 0x1f, R23 ;  /* 0x0000001fff177819 */ /* 0x010fc60000011417 */
[----:B------:R4:W-:Y:S01]  /*17c0*/  STL [R1+0xe8], R9 ;  /* 0x0000e80901007387 */ /* 0x0009e20000100800 */
[----:B-----5:R-:W-:-:S03]  /*17d0*/  SHF.R.S32.HI R22, RZ, 0x1f, R22 ;  /* 0x0000001fff167819 */ /* 0x020fc60000011416 */
[----:B------:R5:W-:Y:S04]  /*17e0*/  STL [R1+0x54], R10 ;  /* 0x0000540a01007387 */ /* 0x000be80000100800 */
[----:B------:R-:W-:Y:S01]  /*17f0*/  STL [R1+0xe4], R28 ;  /* 0x0000e41c01007387 */ /* 0x000fe20000100800 */
[----:B-1----:R-:W-:-:S03]  /*1800*/  SHF.R.S32.HI R18, RZ, 0x1f, R18 ;  /* 0x0000001fff127819 */ /* 0x002fc60000011412 */
[----:B------:R-:W-:Y:S01]  /*1810*/  STL [R1+0x50], R6 ;  /* 0x0000500601007387 */ /* 0x000fe20000100800 */
[----:B--2---:R-:W-:Y:S02]  /*1820*/  SHF.R.S32.HI R17, RZ, 0x1f, R17 ;  /* 0x0000001fff117819 */ /* 0x004fe40000011411 */
[----:B---3--:R-:W-:Y:S02]  /*1830*/  SHF.R.S32.HI R11, RZ, 0x1f, R11 ;  /* 0x0000001fff0b7819 */ /* 0x008fe4000001140b */
[----:B----4-:R-:W-:Y:S02]  /*1840*/  SHF.R.S32.HI R9, RZ, 0x1f, R27 ;  /* 0x0000001fff097819 */ /* 0x010fe4000001141b */
[----:B-----5:R-:W-:-:S03]  /*1850*/  SHF.R.S32.HI R10, RZ, 0x1f, R10 ;  /* 0x0000001fff0a7819 */ /* 0x020fc6000001140a */
[----:B------:R1:W-:Y:S04]  /*1860*/  STL [R1+0xe0], R9 ;  /* 0x0000e00901007387 */ /* 0x0003e80000100800 */
        /* <DEDUP_REMOVED lines=14> */
[----:B-1----:R-:W-:Y:S02]  /*1950*/  IMAD.IADD R9, R21, 0x1, R4 ;  /* 0x0000000115097824 */ /* 0x002fe400078e0204 */
[----:B------:R-:W-:Y:S01]  /*1960*/  IMAD.IADD R4, R4, 0x1, R20 ;  /* 0x0000000104047824 */ /* 0x000fe200078e0214 */
[----:B--2---:R-:W-:Y:S01]  /*1970*/  SHF.R.S32.HI R11, RZ, 0x1f, R6 ;  /* 0x0000001fff0b7819 */ /* 0x004fe20000011406 */
[----:B------:R-:W-:-:S02]  /*1980*/  IMAD.IADD R6, R5, 0x1, R16 ;  /* 0x0000000105067824 */ /* 0x000fc400078e0210 */
[----:B------:R-:W-:Y:S02]  /*1990*/  IMAD.IADD R5, R8, 0x1, R20 ;  /* 0x0000000108057824 */ /* 0x000fe400078e0214 */
[----:B------:R-:W-:Y:S01]  /*19a0*/  STL [R1+0xb0], R11 ;  /* 0x0000b00b01007387 */ /* 0x000fe20000100800 */
[----:B---3--:R-:W-:Y:S01]  /*19b0*/  IMAD.IADD R10, R21, 0x1, R8 ;  /* 0x00000001150a7824 */ /* 0x008fe200078e0208 */
[----:B------:R-:W-:Y:S02]  /*19c0*/  LEA R206, R6, 0x100, 0x1 ;  /* 0x0000010006ce7811 */ /* 0x000fe400078e08ff */
[----:B------:R1:W-:Y:S03]  /*19d0*/  STL [R1+0x9c], R9 ;  /* 0x00009c0901007387 */ /* 0x0003e60000100800 */
[C---:B------:R-:W-:Y:S01]  /*19e0*/  IMAD.IADD R207, R206.reuse, 0x1, R3 ;  /* 0x00000001cecf7824 */ /* 0x040fe200078e0203 */
[----:B------:R-:W-:Y:S01]  /*19f0*/  STL [R1+0xac], R10 ;  /* 0x0000ac0a01007387 */ /* 0x000fe20000100800 */
[----:B------:R-:W-:-:S02]  /*1a00*/  IMAD.IADD R209, R206, 0x1, R2 ;  /* 0x00000001ced17824 */ /* 0x000fc400078e0202 */
[----:B------:R-:W-:Y:S02]  /*1a10*/  IMAD.IADD R208, R207, 0x1, R2 ;  /* 0x00000001cfd07824 */ /* 0x000fe400078e0202 */
[----:B-1----:R-:W-:-:S05]  /*1a20*/  IMAD.IADD R9, R8, 0x1, R9 ;  /* 0x0000000108097824 */ /* 0x002fca00078e0209 */
[----:B------:R-:W-:Y:S04]  /*1a30*/  STL [R1+0xa8], R9 ;  /* 0x0000a80901007387 */ /* 0x000fe80000100800 */
[----:B------:R1:W-:Y:S04]  /*1a40*/  STL [R1+0x98], R4 ;  /* 0x0000980401007387 */ /* 0x0003e80000100800 */
[----:B------:R2:W-:Y:S01]  /*1a50*/  STL [R1+0xa4], R5 ;  /* 0x0000a40501007387 */ /* 0x0005e20000100800 */
[----:B-1----:R-:W-:-:S05]  /*1a60*/  IMAD.IADD R4, R4, 0x1, R8 ;  /* 0x0000000104047824 */ /* 0x002fca00078e0208 */
[----:B------:R2:W-:Y:S02]  /*1a70*/  STL [R1+0xa0], R4 ;  /* 0x0000a00401007387 */ /* 0x0005e40000100800 */
.L_x_517:
[----:B------:R-:W3:Y:S01]  /*1a80*/  LDL R3, [R1+0x34] ;  /* 0x0000340001037983 */ /* 0x000ee20000100800 */
[----:B------:R-:W-:Y:S01]  /*1a90*/  IMAD.MOV.U32 R2, RZ, RZ, 0x4 ;  /* 0x00000004ff027424 */ /* 0x000fe200078e00ff */
[----:B------:R-:W-:-:S04]  /*1aa0*/  ISETP.NE.U32.AND P0, PT, RZ, c[0x0][0x370], PT ;  /* 0x0000dc00ff007a0c */ /* 0x000fc80003f05070 */
[----:B------:R-:W-:Y:S01]  /*1ab0*/  ISETP.NE.AND.EX P1, PT, RZ, c[0x0][0x374], PT, P0 ;  /* 0x0000dd00ff007a0c */ /* 0x000fe20003f25300 */
[----:B---3--:R-:W-:-:S05]  /*1ac0*/  IMAD.WIDE R2, R3, R2, c[0x0][0x588] ;  /* 0x0001620003027625 */ /* 0x008fca00078e0202 */
[----:B------:R-:W3:Y:S01]  /*1ad0*/  LDG.E R33, [R2.64] ;  /* 0x0000000802217981 */ /* 0x000ee2000c1e1900 */
[----:B------:R-:W-:Y:S01]  /*1ae0*/  ISETP.NE.U32.AND P4, PT, RZ, c[0x0][0x360], PT ;  /* 0x0000d800ff007a0c */ /* 0x000fe20003f85070 */
[----:B------:R-:W-:Y:S01]  /*1af0*/  IMAD.MOV.U32 R11, RZ, RZ, RZ ;  /* 0x000000ffff0b7224 */ /* 0x000fe200078e00ff */
[----:B------:R-:W-:Y:S02]  /*1b00*/  ISETP.NE.U32.AND P3, PT, RZ, c[0x0][0x348], PT ;  /* 0x0000d200ff007a0c */ /* 0x000fe40003f65070 */
[----:B------:R-:W-:Y:S02]  /*1b10*/  ISETP.NE.AND.EX P4, PT, RZ, c[0x0][0x364], PT, P4 ;  /* 0x0000d900ff007a0c */ /* 0x000fe40003f85340 */
[----:B------:R-:W-:Y:S02]  /*1b20*/  ISETP.NE.U32.AND P5, PT, RZ, c[0x0][0x350], PT ;  /* 0x0000d400ff007a0c */ /* 0x000fe40003fa5070 */
[----:B------:R-:W-:Y:S02]  /*1b30*/  ISETP.NE.U32.AND P6, PT, RZ, c[0x0][0x358], PT ;  /* 0x0000d600ff007a0c */ /* 0x000fe40003fc5070 */
[----:B------:R-:W-:-:S02]  /*1b40*/  ISETP.NE.AND.EX P3, PT, RZ, c[0x0][0x34c], PT, P3 ;  /* 0x0000d300ff007a0c */ /* 0x000fc40003f65330 */
[----:B------:R-:W-:Y:S02]  /*1b50*/  ISETP.NE.AND.EX P5, PT, RZ, c[0x0][0x354], PT, P5 ;  /* 0x0000d500ff007a0c */ /* 0x000fe40003fa5350 */
[----:B------:R-:W-:Y:S01]  /*1b60*/  ISETP.NE.AND.EX P6, PT, RZ, c[0x0][0x35c], PT, P6 ;  /* 0x0000d700ff007a0c */ /* 0x000fe20003fc5360 */
[----:B------:R-:W-:Y:S02]  /*1b70*/  IMAD.MOV.U32 R146, RZ, RZ, RZ ;  /* 0x000000ffff927224 */ /* 0x000fe400078e00ff */
[----:B------:R-:W-:Y:S02]  /*1b80*/  IMAD.MOV.U32 R18, RZ, RZ, RZ ;  /* 0x000000ffff127224 */ /* 0x000fe400078e00ff */
[----:B------:R-:W-:Y:S01]  /*1b90*/  IMAD.MOV.U32 R17, RZ, RZ, RZ ;  /* 0x000000ffff117224 */ /* 0x000fe200078e00ff */
[----:B---3--:R-:W-:Y:S01]  /*1ba0*/  SHF.R.S32.HI R34, RZ, 0x1f, R33 ;  /* 0x0000001fff227819 */ /* 0x008fe20000011421 */
[C---:B------:R-:W-:Y:S01]  /*1bb0*/  IMAD.SHL.U32 R19, R33.reuse, 0x4, RZ ;  /* 0x0000000421137824 */ /* 0x040fe200078e00ff */
[C---:B--2---:R-:W-:Y:S01]  /*1bc0*/  @P1 LEA R4, P0, R33.reuse, c[0x0][0x370], 0x2 ;  /* 0x0000dc0021041a11 */ /* 0x044fe200078010ff */
[----:B------:R1:W-:Y:S01]  /*1bd0*/  STL [R1+0x40], R33 ;  /* 0x0000402101007387 */ /* 0x0003e20000100800 */
[----:B------:R-:W-:-:S02]  /*1be0*/  SHF.L.U64.HI R22, R33, 0x2, R34 ;  /* 0x0000000221167819 */ /* 0x000fc40000010222 */
[----:B------:R-:W-:Y:S01]  /*1bf0*/  @P1 LEA.HI.X R5, R33, c[0x0][0x374], R34, 0x2, P0 ;  /* 0x0000dd0021051a11 */ /* 0x000fe200000f1422 */
[----:B------:R1:W-:Y:S01]  /*1c00*/  STL [R1+0x44], R34 ;  /* 0x0000442201007387 */ /* 0x0003e20000100800 */
[----:B------:R-:W-:-:S03]  /*1c10*/  @P4 IADD3 R2, P0, R19, c[0x0][0x360], RZ ;  /* 0x0000d80013024a10 */ /* 0x000fc60007f1e0ff */
[----:B------:R2:W3:Y:S01]  /*1c20*/  @P1 LDG.E R11, [R4.64] ;  /* 0x00000008040b1981 */ /* 0x0004e2000c1e1900 */
[C---:B------:R-:W-:Y:S02]  /*1c30*/  @P4 IADD3.X R3, R22.reuse, c[0x0][0x364], RZ, P0, !PT ;  /* 0x0000d90016034a10 */ /* 0x040fe400007fe4ff */
[----:B------:R-:W-:Y:S01]  /*1c40*/  IADD3 R8, P2, R19, c[0x0][0x348], RZ ;  /* 0x0000d20013087a10 */ /* 0x000fe20007f5e0ff */
[----:B------:R1:W-:Y:S04]  /*1c50*/  STL [R1+0x38], R19 ;  /* 0x0000381301007387 */ /* 0x0003e80000100800 */
[----:B------:R4:W5:Y:S01]  /*1c60*/  @P4 LDG.E R153, [R2.64] ;  /* 0x0000000802994981 */ /* 0x000962000c1e1900 */
[----:B------:R-:W-:-:S03]  /*1c70*/  IADD3.X R9, R22, c[0x0][0x34c], RZ, P2, !PT ;  /* 0x0000d30016097a10 */ /* 0x000fc600017fe4ff */
[----:B------:R1:W-:Y:S04]  /*1c80*/  STL [R1+0x3c], R22 ;  /* 0x00003c1601007387 */ /* 0x0003e80000100800 */
[----:B------:R1:W5:Y:S01]  /*1c90*/  @P3 LDG.E R146, [R8.64] ;  /* 0x0000000808923981 */ /* 0x000362000c1e1900 */
[----:B--2---:R-:W-:-:S04]  /*1ca0*/  IADD3 R4, P1, R19, c[0x0][0x350], RZ ;  /* 0x0000d40013047a10 */ /* 0x004fc80007f3e0ff */
[----:B------:R-:W-:Y:S02]  /*1cb0*/  IADD3.X R5, R22, c[0x0][0x354], RZ, P1, !PT ;  /* 0x0000d50016057a10 */ /* 0x000fe40000ffe4ff */
[----:B----4-:R-:W-:-:S03]  /*1cc0*/  IADD3 R2, P0, R19, c[0x0][0x358], RZ ;  /* 0x0000d60013027a10 */ /* 0x010fc60007f1e0ff */
[----:B------:R1:W5:Y:S01]  /*1cd0*/  @P5 LDG.E R18, [R4.64] ;  /* 0x0000000804125981 */ /* 0x000362000c1e1900 */
[----:B------:R-:W-:-:S05]  /*1ce0*/  IADD3.X R3, R22, c[0x0][0x35c], RZ, P0, !PT ;  /* 0x0000d70016037a10 */ /* 0x000fca00007fe4ff */
[----:B------:R1:W5:Y:S01]  /*1cf0*/  @P6 LDG.E R17, [R2.64] ;  /* 0x0000000802116981 */ /* 0x000362000c1e1900 */
[----:B------:R-:W-:Y:S03]  /*1d00*/  YIELD ;  /* 0x0000000000007946 */ /* 0x000fe60003800000 */
[----:B---3--:R1:W-:Y:S01]  /*1d10*/  STL [R1+0x24], R11 ;  /* 0x0000240b01007387 */ /* 0x0083e20000100800 */
[----:B------:R-:W-:Y:S05]  /*1d20*/  @P4 BRA `(.L_x_336) ;  /* 0x0000005000004947 */ /* 0x000fea0003800000 */
[----:B-----5:R-:W-:Y:S01]  /*1d30*/  MOV R153, c[0x0][0x168] ;  /* 0x00005a0000997a02 */ /* 0x020fe20000000f00 */
[----:B------:R-:W-:Y:S05]  /*1d40*/  @!P3 BRA `(.L_x_336) ;  /* 0x000000300000b947 */ /* 0x000fea0003800000 */
[----:B------:R-:W2:Y:S04]  /*1d50*/  LDG.E R10, [R8.64] ;  /* 0x00000008080a7981 */ /* 0x000ea8000c1e1900 */
[----:B------:R-:W2:Y:S02]  /*1d60*/  LDG.E R6, [R8.64+0x4] ;  /* 0x0000040808067981 */ /* 0x000ea4000c1e1900 */
[----:B--2---:R-:W-:-:S02]  /*1d70*/  IADD3 R153, -R10, R6, RZ ;  /* 0x000000060a997210 */ /* 0x004fc40007ffe1ff */
.L_x_336:
[----:B------:R-:W-:-:S04]  /*1d80*/  ISETP.NE.U32.AND P0, PT, RZ, c[0x0][0x368], PT ;  /* 0x0000da00ff007a0c */ /* 0x000fc80003f05070 */
[----:B------:R-:W-:-:S13]  /*1d90*/  ISETP.NE.AND.EX P0, PT, RZ, c[0x0][0x36c], PT, P0 ;  /* 0x0000db00ff007a0c */ /* 0x000fda0003f05300 */
[----:B------:R-:W-:Y:S05]  /*1da0*/  @!P0 BRA `(.L_x_337) ;  /* 0x0000004000008947 */ /* 0x000fea0003800000 */
[----:B-1----:R-:W-:-:S04]  /*1db0*/  IADD3 R4, P0, R19, c[0x0][0x368], RZ ;  /* 0x0000da0013047a10 */ /* 0x002fc80007f1e0ff */
[----:B------:R-:W-:-:S05]  /*1dc0*/  IADD3.X R5, R22, c[0x0][0x36c], RZ, P0, !PT ;  /* 0x0000db0016057a10 */ /* 0x000fca00007fe4ff */
[----:B------:R1:W5:Y:S01]  /*1dd0*/  LDG.E R16, [R4.64] ;  /* 0x0000000804107981 */ /* 0x000362000c1e1900 */
[----:B------:R-:W-:Y:S05]  /*1de0*/  BRA `(.L_x_338) ;  /* 0x0000005000007947 */ /* 0x000fea0003800000 */
.L_x_337:
[----:B------:R-:W-:Y:S01]  /*1df0*/  MOV R16, UR6 ;  /* 0x0000000600107c02 */ /* 0x000fe20008000f00 */
[----:B------:R-:W-:Y:S05]  /*1e00*/  @!P5 BRA `(.L_x_338) ;  /* 0x000000300000d947 */ /* 0x000fea0003800000 */
[----:B------:R2:W3:Y:S04]  /*1e10*/  LDG.E R6, [R4.64] ;  /* 0x0000000804067981 */ /* 0x0004e8000c1e1900 */
[----:B-12---:R-:W3:Y:S02]  /*1e20*/  LDG.E R4, [R4.64+0x4] ;  /* 0x0000040804047981 */ /* 0x006ee4000c1e1900 */
[----:B---3--:R-:W-:Y:S02]  /*1e30*/  IADD3 R16, -R6, R4, RZ ;  /* 0x0000000406107210 */ /* 0x008fe40007ffe1ff */
.L_x_338:
[----:B------:R-:W2:Y:S04]  /*1e40*/  LDL R21, [R1+0x30] ;  /* 0x0000300001157983 */ /* 0x000ea80000100800 */
[----:B-1----:R1:W3:Y:S04]  /*1e50*/  @P6 LDG.E R5, [R2.64] ;  /* 0x0000000802056981 */ /* 0x0022e8000c1e1900 */
[----:B------:R1:W3:Y:S01]  /*1e60*/  @P6 LDG.E R4, [R2.64+0x4] ;  /* 0x0000040802046981 */ /* 0x0002e2000c1e1900 */
[----:B------:R-:W-:Y:S01]  /*1e70*/  ISETP.NE.U32.AND P0, PT, RZ, c[0x0][0x378], PT ;  /* 0x0000de00ff007a0c */ /* 0x000fe20003f05070 */
[----:B-----5:R-:W-:-:S03]  /*1e80*/  IMAD.MOV.U32 R137, RZ, RZ, R16 ;  /* 0x000000ffff897224 */ /* 0x020fc600078e0010 */
[----:B------:R-:W-:-:S13]  /*1e90*/  ISETP.NE.AND.EX P1, PT, RZ, c[0x0][0x37c], PT, P0 ;  /* 0x0000df00ff007a0c */ /* 0x000fda0003f25300 */
[----:B-1----:R-:W-:-:S04]  /*1ea0*/  @P1 IADD3 R2, P0, R19, c[0x0][0x378], RZ ;  /* 0x0000de0013021a10 */ /* 0x002fc80007f1e0ff */
[----:B------:R-:W-:-:S05]  /*1eb0*/  @P1 IADD3.X R3, R22, c[0x0][0x37c], RZ, P0, !PT ;  /* 0x0000df0016031a10 */ /* 0x000fca00007fe4ff */
[----:B------:R1:W5:Y:S01]  /*1ec0*/  @P1 LDG.E R137, [R2.64] ;  /* 0x0000000802891981 */ /* 0x000362000c1e1900 */
[----:B------:R-:W-:Y:S01]  /*1ed0*/  IMAD.IADD R6, R16, 0x1, -R11 ;  /* 0x0000000110067824 */ /* 0x000fe200078e0a0b */
[----:B------:R-:W-:Y:S01]  /*1ee0*/  BSSY B0, `(.L_x_339) ;  /* 0x0000033000007945 */ /* 0x000fe20003800000 */
[----:B-1----:R-:W-:Y:S01]  /*1ef0*/  IMAD.MOV.U32 R2, RZ, RZ, c[0x0][0x228] ;  /* 0x00008a00ff027624 */ /* 0x002fe200078e00ff */
[----:B--2---:R-:W-:-:S04]  /*1f00*/  LOP3.LUT R3, R21, 0xff000000, RZ, 0xc0, !PT ;  /* 0xff00000015037812 */ /* 0x004fc800078ec0ff */
[----:B------:R-:W-:Y:S01]  /*1f10*/  SHF.R.U32.HI R3, RZ, 0x8, R3 ;  /* 0x00000008ff037819 */ /* 0x000fe20000011603 */
[----:B---3--:R-:W-:Y:S01]  /*1f20*/  @P6 IMAD.IADD R2, R4, 0x1, -R5 ;  /* 0x0000000104026824 */ /* 0x008fe200078e0a05 */
[----:B------:R-:W-:-:S03]  /*1f30*/  LOP3.LUT R4, R21, 0xff0000, RZ, 0xc0, !PT ;  /* 0x00ff000015047812 */ /* 0x000fc600078ec0ff */
[----:B------:R-:W-:Y:S01]  /*1f40*/  IMAD.IADD R144, R6, 0x1, R2 ;  /* 0x0000000106907824 */ /* 0x000fe200078e0202 */
[----:B------:R-:W-:Y:S01]  /*1f50*/  LEA.HI R8, R4, R3, RZ, 0x10 ;  /* 0x0000000304087211 */ /* 0x000fe200078f80ff */
[----:B------:R-:W-:-:S03]  /*1f60*/  IMAD.MOV.U32 R4, RZ, RZ, RZ ;  /* 0x000000ffff047224 */ /* 0x000fc600078e00ff */
[----:B------:R-:W-:Y:S02]  /*1f70*/  SHF.R.U32.HI R9, RZ, 0x10, R8 ;  /* 0x00000010ff097819 */ /* 0x000fe40000011608 */
[----:B------:R-:W-:Y:S02]  /*1f80*/  LOP3.LUT R23, R8, 0xff, RZ, 0xc0, !PT ;  /* 0x000000ff08177812 */ /* 0x000fe400078ec0ff */
[C---:B------:R-:W-:Y:S01]  /*1f90*/  IADD3 R5, R144.reuse, 0x6f, RZ ;  /* 0x0000006f90057810 */ /* 0x040fe20007ffe0ff */
[----:B------:R1:W-:Y:S01]  /*1fa0*/  STL [R1+0x48], R9 ;  /* 0x0000480901007387 */ /* 0x0003e20000100800 */
[----:B------:R-:W-:Y:S02]  /*1fb0*/  ISETP.GE.AND P0, PT, R144, 0x1, PT ;  /* 0x000000019000780c */ /* 0x000fe40003f06270 */
[----:B------:R-:W-:Y:S01]  /*1fc0*/  ISETP.NE.AND P1, PT, R9, RZ, PT ;  /* 0x000000ff0900720c */ /* 0x000fe20003f25270 */
[----:B------:R1:W-:Y:S01]  /*1fd0*/  STL [R1+0x4c], R23 ;  /* 0x00004c1701007387 */ /* 0x0003e20000100800 */
[----:B------:R-:W-:-:S02]  /*1fe0*/  IMAD.HI R3, R5, -0x6db6db6d, R4 ;  /* 0x9249249305037827 */ /* 0x000fc400078e0204 */
[----:B------:R-:W-:-:S03]  /*1ff0*/  SEL R136, R9, c[0x0][0x338], P1 ;  /* 0x0000ce0009887a07 */ /* 0x000fc60000800000 */
[----:B------:R-:W-:-:S04]  /*2000*/  SHF.R.U32.HI R4, RZ, 0x1f, R3 ;  /* 0x0000001fff047819 */ /* 0x000fc80000011603 */
[----:B------:R-:W-:Y:S01]  /*2010*/  LEA.HI.SX32 R145, R3, R4, 0x1a ;  /* 0x0000000403917211 */ /* 0x000fe200078fd2ff */
[----:B------:R-:W-:Y:S01]  /*2020*/  IMAD.MOV.U32 R3, RZ, RZ, RZ ;  /* 0x000000ffff037224 */ /* 0x000fe200078e00ff */
[----:B------:R-:W-:Y:S05]  /*2030*/  @!P0 BRA `(.L_x_340) ;  /* 0x000001d000008947 */ /* 0x000fea0003800000 */
[----:B------:R-:W-:Y:S01]  /*2040*/  IABS R3, R136 ;  /* 0x0000008800037213 */ /* 0x000fe20000000000 */
[----:B------:R-:W-:Y:S01]  /*2050*/  IMAD.MOV.U32 R8, RZ, RZ, RZ ;  /* 0x000000ffff087224 */ /* 0x000fe200078e00ff */
[----:B------:R-:W-:-:S03]  /*2060*/  IADD3 R10, R145, -0x1, R136 ;  /* 0xffffffff910a7810 */ /* 0x000fc60007ffe088 */
[----:B------:R-:W-:Y:S01]  /*2070*/  IMAD.MOV.U32 R4, RZ, RZ, R3 ;  /* 0x000000ffff047224 */ /* 0x000fe200078e0003 */
[----:B------:R-:W-:-:S03]  /*2080*/  IABS R15, R10 ;  /* 0x0000000a000f7213 */ /* 0x000fc60000000000 */
[----:B------:R-:W2:Y:S08]  /*2090*/  I2F.RP R3, R4 ;  /* 0x0000000400037306 */ /* 0x000eb00000209400 */
        /* <DEDUP_REMOVED lines=23> */
.L_x_340:
[----:B------:R-:W-:Y:S05]  /*2210*/  BSYNC B0 ;  /* 0x0000000000007941 */ /* 0x000fea0003800000 */
.L_x_339:
[----:B------:R-:W2:Y:S01]  /*2220*/  LDL R10, [R1+0x100] ;  /* 0x00010000010a7983 */ /* 0x000ea20000100800 */
[----:B------:R-:W-:-:S04]  /*2230*/  IMAD R4, R23, R3, RZ ;  /* 0x0000000317047224 */ /* 0x000fc800078e02ff */
[C---:B------:R-:W-:Y:S02]  /*2240*/  IMAD.IADD R3, R4.reuse, 0x1, R3 ;  /* 0x0000000104037824 */ /* 0x040fe400078e0203 */
[----:B------:R-:W-:-:S03]  /*2250*/  IMAD R4, R4, 0x70, -R6 ;  /* 0x0000007004047824 */ /* 0x000fc600078e0a06 */
[----:B------:R-:W-:Y:S02]  /*2260*/  IMNMX R3, R145, R3, PT ;  /* 0x0000000391037217 */ /* 0x000fe40003800200 */
[----:B------:R-:W-:-:S03]  /*2270*/  IMNMX R4, RZ, R4, !PT ;  /* 0x00000004ff047217 */ /* 0x000fc60007800200 */
[----:B------:R-:W-:-:S05]  /*2280*/  IMAD R3, R3, 0x70, -R6 ;  /* 0x0000007003037824 */ /* 0x000fca00078e0a06 */
[----:B------:R-:W-:-:S04]  /*2290*/  IMNMX R3, R3, R2, PT ;  /* 0x0000000203037217 */ /* 0x000fc80003800200 */
[----:B------:R-:W-:Y:S02]  /*22a0*/  ISETP.GT.AND P0, PT, R3, R4, PT ;  /* 0x000000040300720c */ /* 0x000fe40003f04270 */
[----:B------:R-:W-:-:S05]  /*22b0*/  SHF.R.U32.HI R4, RZ, 0x4, R4 ;  /* 0x00000004ff047819 */ /* 0x000fca0000011604 */
[----:B-1----:R-:W-:-:S04]  /*22c0*/  IMAD.WIDE.U32 R8, R4, 0x24924925, RZ ;  /* 0x2492492504087825 */ /* 0x002fc800078e00ff */
[----:B------:R-:W-:Y:S02]  /*22d0*/  IMAD.MOV.U32 R115, RZ, RZ, R9 ;  /* 0x000000ffff737224 */ /* 0x000fe400078e0009 */
[----:B------:R-:W-:Y:S01]  /*22e0*/  @P0 IADD3 R5, R3, 0x6f, RZ ;  /* 0x0000006f03050810 */ /* 0x000fe20007ffe0ff */
[----:B------:R-:W-:Y:S02]  /*22f0*/  @P0 IMAD.MOV.U32 R4, RZ, RZ, RZ ;  /* 0x000000ffff040224 */ /* 0x000fe400078e00ff */
[----:B------:R-:W-:Y:S02]  /*2300*/  MOV R3, R115 ;  /* 0x0000007300037202 */ /* 0x000fe40000000f00 */
[----:B------:R-:W-:-:S05]  /*2310*/  @P0 IMAD.HI R4, R5, -0x6db6db6d, R4 ;  /* 0x9249249305040827 */ /* 0x000fca00078e0204 */
[----:B------:R-:W-:-:S04]  /*2320*/  @P0 SHF.R.U32.HI R5, RZ, 0x1f, R4 ;  /* 0x0000001fff050819 */ /* 0x000fc80000011604 */
[----:B------:R-:W-:-:S04]  /*2330*/  @P0 LEA.HI.SX32 R3, R4, R5, 0x1a ;  /* 0x0000000504030211 */ /* 0x000fc800078fd2ff */
[----:B------:R-:W-:Y:S01]  /*2340*/  ISETP.GT.AND P0, PT, R3, R115, PT ;  /* 0x000000730300720c */ /* 0x000fe20003f04270 */
[----:B--2---:R-:W-:-:S05]  /*2350*/  IMAD.IADD R4, R7, 0x1, R10 ;  /* 0x0000000107047824 */ /* 0x004fca00078e020a */
[----:B------:R-:W-:-:S07]  /*2360*/  SHF.L.U32 R213, R4, 0x1, RZ ;  /* 0x0000000104d57819 */ /* 0x000fce00000006ff */
[----:B------:R-:W-:Y:S05]  /*2370*/  @!P0 BRA `(.L_x_341) ;  /* 0x0000717000008947 */ /* 0x000fea0003800000 */
[----:B------:R-:W-:-:S04]  /*2380*/  ISETP.NE.U32.AND P0, PT, RZ, c[0x0][0x340], PT ;  /* 0x0000d000ff007a0c */ /* 0x000fc80003f05070 */
[----:B------:R-:W-:-:S13]  /*2390*/  ISETP.NE.AND.EX P4, PT, RZ, c[0x0][0x344], PT, P0 ;  /* 0x0000d100ff007a0c */ /* 0x000fda0003f85300 */
[----:B------:R-:W-:Y:S02]  /*23a0*/  @P4 IADD3 R4, P0, R19, c[0x0][0x340], RZ ;  /* 0x0000d00013044a10 */ /* 0x000fe40007f1e0ff */
[----:B------:R-:W-:Y:S02]  /*23b0*/  SHF.R.S32.HI R19, RZ, 0x1f, R81 ;  /* 0x0000001fff137819 */ /* 0x000fe40000011451 */
[----:B------:R-:W-:-:S05]  /*23c0*/  @P4 IADD3.X R5, R22, c[0x0][0x344], RZ, P0, !PT ;  /* 0x0000d10016054a10 */ /* 0x000fca00007fe4ff */
[----:B------:R1:W2:Y:S01]  /*23d0*/  @P4 LDG.E R28, [R4.64] ;  /* 0x00000008041c4981 */ /* 0x0002a2000c1e1900 */
[----:B------:R-:W-:Y:S01]  /*23e0*/  IADD3 R116, P0, R81, R17, RZ ;  /* 0x0000001151747210 */ /* 0x000fe20007f1e0ff */
[----:B------:R-:W-:Y:S01]  /*23f0*/  IMAD.MOV.U32 R140, RZ, RZ, 0x70 ;  /* 0x00000070ff8c7424 */ /* 0x000fe200078e00ff */
[----:B------:R-:W-:Y:S01]  /*2400*/  IADD3 R41, R3, -0x1, RZ ;  /* 0xffffffff03297810 */ /* 0x000fe20007ffe0ff */
[----:B------:R-:W-:Y:S01]  /*2410*/  IMAD.MOV.U32 R32, RZ, RZ, c[0x0][0x238] ;  /* 0x00008e00ff207624 */ /* 0x000fe200078e00ff */
[----:B------:R-:W-:Y:S01]  /*2420*/  LEA.HI.X.SX32 R117, R17, R19, 0x1, P0 ;  /* 0x0000001311757211 */ /* 0x000fe200000f0eff */
[C---:B------:R-:W-:Y:S01]  /*2430*/  IMAD R154, R140.reuse, c[0x0][0x23c], RZ ;  /* 0x00008f008c9a7a24 */ /* 0x040fe200078e02ff */
[----:B------:R-:W-:Y:S01]  /*2440*/  LOP3.LUT R31, R21, 0xffff, RZ, 0xc0, !PT ;  /* 0x0000ffff151f7812 */ /* 0x000fe200078ec0ff */
[----:B------:R-:W-:Y:S01]  /*2450*/  IMAD.WIDE.U32 R138, R140, c[0x0][0x238], RZ ;  /* 0x00008e008c8a7a25 */ /* 0x000fe200078e00ff */
[----:B------:R-:W-:Y:S01]  /*2460*/  SEL R29, R34, RZ, !P6 ;  /* 0x000000ff221d7207 */ /* 0x000fe20007000000 */
[----:B------:R-:W-:Y:S01]  /*2470*/  ULDC UR5, c[0x0][0x23c] ;  /* 0x00008f0000057ab9 */ /* 0x000fe20000000800 */
[----:B------:R-:W-:Y:S01]  /*2480*/  SEL R30, R33, RZ, !P6 ;  /* 0x000000ff211e7207 */ /* 0x000fe20007000000 */
[----:B------:R-:W-:Y:S01]  /*2490*/  IMAD R6, R117, c[0x0][0x238], RZ ;  /* 0x00008e0075067a24 */ /* 0x000fe200078e02ff */
[----:B------:R-:W-:Y:S01]  /*24a0*/  IADD3 R154, R139, R154, RZ ;  /* 0x0000009a8b9a7210 */ /* 0x000fe20007ffe0ff */
[----:B------:R-:W-:Y:S01]  /*24b0*/  IMAD R3, R29, c[0x0][0x248], RZ ;  /* 0x000092001d037a24 */ /* 0x000fe200078e02ff */
[----:B------:R-:W-:Y:S01]  /*24c0*/  ISETP.GE.AND P6, PT, R76, c[0x0][0x1d4], PT ;  /* 0x000075004c007a0c */ /* 0x000fe20003fc6270 */
[----:B------:R-:W-:Y:S01]  /*24d0*/  IMAD R6, R116, c[0x0][0x23c], R6 ;  /* 0x00008f0074067a24 */ /* 0x000fe200078e0206 */
[----:B------:R-:W-:Y:S01]  /*24e0*/  ISETP.GE.AND P5, PT, R212, c[0x0][0x1d4], PT ;  /* 0x00007500d4007a0c */ /* 0x000fe20003fa6270 */
[C---:B------:R-:W-:Y:S01]  /*24f0*/  IMAD.SHL.U32 R163, R32.reuse, 0x20, RZ ;  /* 0x0000002020a37824 */ /* 0x040fe200078e00ff */
[----:B------:R-:W-:Y:S01]  /*2500*/  MOV R152, 0x5 ;  /* 0x0000000500987802 */ /* 0x000fe20000000f00 */
[C---:B------:R-:W-:Y:S01]  /*2510*/  IMAD.WIDE.U32 R10, R32.reuse, 0x40, RZ ;  /* 0x00000040200a7825 */ /* 0x040fe200078e00ff */
[----:B------:R-:W-:Y:S01]  /*2520*/  USHF.L.U32 UR12, UR5, 0x6, URZ ;  /* 0x00000006050c7899 */ /* 0x000fe2000800063f */
[----:B------:R-:W-:Y:S01]  /*2530*/  SHF.R.S32.HI R79, RZ, 0x1f, R78 ;  /* 0x0000001fff4f7819 */ /* 0x000fe2000001144e */
[----:B------:R-:W-:Y:S01]  /*2540*/  UIMAD UR5, UR5, 0x60, URZ ;  /* 0x00000060050578a4 */ /* 0x000fe2000f8e023f */
[----:B------:R-:W-:Y:S01]  /*2550*/  SHF.L.U64.HI R158, R32, R152, c[0x0][0x23c] ;  /* 0x00008f00209e7619 */ /* 0x000fe20000010298 */
[----:B-1----:R-:W-:Y:S01]  /*2560*/  IMAD.WIDE.U32 R4, R116, c[0x0][0x238], R76 ;  /* 0x00008e0074047a25 */ /* 0x002fe200078e004c */
[----:B------:R-:W-:-:S02]  /*2570*/  IADD3 R135, R16, R18, RZ ;  /* 0x0000001210877210 */ /* 0x000fc40007ffe0ff */
[----:B------:R-:W-:Y:S01]  /*2580*/  LOP3.LUT R241, R241, 0xfffffffb, RZ, 0xc0, !PT ;  /* 0xfffffffbf1f17812 */ /* 0x000fe200078ec0ff */
[----:B------:R-:W-:Y:S01]  /*2590*/  IMAD.WIDE.U32 R16, R81, c[0x0][0x290], R76 ;  /* 0x0000a40051107a25 */ /* 0x000fe200078e004c */
[----:B------:R-:W-:Y:S02]  /*25a0*/  IADD3 R5, R5, R6, RZ ;  /* 0x0000000605057210 */ /* 0x000fe40007ffe0ff */
[----:B------:R-:W-:Y:S01]  /*25b0*/  @P6 LOP3.LUT R241, R241, 0x4, RZ, 0xfc, !PT ;  /* 0x00000004f1f16812 */ /* 0x000fe200078efcff */
[----:B------:R-:W-:Y:S01]  /*25c0*/  IMAD R6, R41, -0x70, R2 ;  /* 0xffffff9029067824 */ /* 0x000fe200078e0202 */
[----:B------:R-:W-:Y:S01]  /*25d0*/  MOV R147, c[0x0][0x280] ;  /* 0x0000a00000937a02 */ /* 0x000fe20000000f00 */
[----:B------:R-:W-:Y:S01]  /*25e0*/  IMAD.WIDE.U32 R4, R31, c[0x0][0x240], R4 ;  /* 0x000090001f047a25 */ /* 0x000fe200078e0004 */
[----:B------:R-:W-:Y:S02]  /*25f0*/  LOP3.LUT R241, R241, 0xfffffffd, RZ, 0xc0, !PT ;  /* 0xfffffffdf1f17812 */ /* 0x000fe400078ec0ff */
[----:B------:R-:W-:Y:S01]  /*2600*/  IMNMX R8, R6, 0x70, PT ;  /* 0x0000007006087817 */ /* 0x000fe20003800200 */
[----:B------:R-:W-:Y:S01]  /*2610*/  IMAD R5, R31, c[0x0][0x244], R5 ;  /* 0x000091001f057a24 */ /* 0x000fe200078e0205 */
[----:B------:R-:W-:Y:S01]  /*2620*/  SHF.L.U64.HI R151, R147, R152, c[0x0][0x284] ;  /* 0x0000a10093977619 */ /* 0x000fe20000010298 */
[----:B------:R-:W-:Y:S01]  /*2630*/  IMAD R6, R30, c[0x0][0x24c], R3 ;  /* 0x000093001e067a24 */ /* 0x000fe200078e0203 */
[----:B------:R-:W-:Y:S01]  /*2640*/  @P5 LOP3.LUT R241, R241, 0x2, RZ, 0xfc, !PT ;  /* 0x00000002f1f15812 */ /* 0x000fe200078efcff */
[----:B------:R-:W-:-:S02]  /*2650*/  IMAD.IADD R3, R8, 0x1, -R81 ;  /* 0x0000000108037824 */ /* 0x000fc400078e0a51 */
[----:B------:R-:W-:Y:S01]  /*2660*/  IMAD.WIDE.U32 R120, R30, c[0x0][0x248], R4 ;  /* 0x000092001e787a25 */ /* 0x000fe200078e0004 */
[----:B------:R-:W-:Y:S02]  /*2670*/  SHF.R.S32.HI R5, RZ, 0x1f, R41 ;  /* 0x0000001fff057819 */ /* 0x000fe40000011429 */
[----:B------:R-:W-:Y:S01]  /*2680*/  ISETP.GE.AND P3, PT, R3, 0x1, PT ;  /* 0x000000010300780c */ /* 0x000fe20003f66270 */
[----:B------:R-:W-:Y:S01]  /*2690*/  IMAD R4, R154, R41, RZ ;  /* 0x000000299a047224 */ /* 0x000fe200078e02ff */
[----:B------:R-:W-:Y:S01]  /*26a0*/  IADD3 R119, R121, R6, RZ ;  /* 0x0000000679777210 */ /* 0x000fe20007ffe0ff */
[----:B------:R-:W-:Y:S01]  /*26b0*/  IMAD.MOV.U32 R118, RZ, RZ, R120 ;  /* 0x000000ffff767224 */ /* 0x000fe200078e0078 */
[----:B------:R-:W-:Y:S01]  /*26c0*/  ISETP.GE.AND P2, PT, R3, 0x21, PT ;  /* 0x000000210300780c */ /* 0x000fe20003f46270 */
[-C--:B------:R-:W-:Y:S01]  /*26d0*/  IMAD R6, R5, R138.reuse, R4 ;  /* 0x0000008a05067224 */ /* 0x080fe200078e0204 */
[----:B------:R-:W-:Y:S01]  /*26e0*/  ISETP.GE.AND P1, PT, R3, 0x41, PT ;  /* 0x000000410300780c */ /* 0x000fe20003f26270 */
[----:B------:R-:W-:-:S04]  /*26f0*/  IMAD.WIDE.U32 R4, R41, R138, R118 ;  /* 0x0000008a29047225 */ /* 0x000fc800078e0076 */
[----:B------:R-:W-:Y:S01]  /*2700*/  IMAD.WIDE.U32 R26, R81, c[0x0][0x290], R78 ;  /* 0x0000a400511a7a25 */ /* 0x000fe200078e004e */
[----:B------:R-:W-:Y:S02]  /*2710*/  IADD3 R5, R5, R6, RZ ;  /* 0x0000000605057210 */ /* 0x000fe40007ffe0ff */
[----:B------:R-:W-:Y:S01]  /*2720*/  @P3 LEA R8, P0, R4, c[0x0][0x220], 0x1 ;  /* 0x0000880004083a11 */ /* 0x000fe200078008ff */
[----:B------:R-:W-:-:S03]  /*2730*/  IMAD.WIDE.U32 R148, R32, 0x60, RZ ;  /* 0x0000006020947825 */ /* 0x000fc600078e00ff */
[----:B------:R-:W-:Y:S01]  /*2740*/  @P3 LEA.HI.X R9, R4, c[0x0][0x224], R5, 0x1, P0 ;  /* 0x0000890004093a11 */ /* 0x000fe200000f0c05 */
[C---:B------:R-:W-:Y:S01]  /*2750*/  IMAD R155, R140.reuse, c[0x0][0x284], RZ ;  /* 0x0000a1008c9b7a24 */ /* 0x040fe200078e02ff */
[----:B------:R-:W-:Y:S01]  /*2760*/  ISETP.GT.AND P0, PT, R3, 0x60, PT ;  /* 0x000000600300780c */ /* 0x000fe20003f04270 */
[----:B------:R-:W-:Y:S01]  /*2770*/  IMAD R3, R19, c[0x0][0x280], RZ ;  /* 0x0000a00013037a24 */ /* 0x000fe200078e02ff */
[----:B------:R-:W-:Y:S01]  /*2780*/  IADD3 R157, R149, UR5, RZ ;  /* 0x00000005959d7c10 */ /* 0x000fe2000fffe0ff */
[----:B------:R-:W-:Y:S01]  /*2790*/  @!PT LDS RZ, [RZ] ;  /* 0x00000000fffff984 */ /* 0x000fe20000000800 */
[----:B------:R-:W-:Y:S01]  /*27a0*/  @!PT LDS RZ, [RZ] ;  /* 0x00000000fffff984 */ /* 0x000fe20000000800 */
[----:B------:R-:W-:Y:S01]  /*27b0*/  @!PT LDS RZ, [RZ] ;  /* 0x00000000fffff984 */ /* 0x000fe20000000800 */
[----:B------:R1:W-:Y:S01]  /*27c0*/  @P3 LDGSTS.E.BYPASS.LTC128B.128 [R213+0x8100], [R8.64], !P6 ;  /* 0x0810000008d53fae */ /* 0x0003e2000f101d48 */
[C---:B------:R-:W-:Y:S02]  /*27d0*/  IMAD R156, R140.reuse, c[0x0][0x294], RZ ;  /* 0x0000a5008c9c7a24 */ /* 0x040fe400078e02ff */
[----:B------:R-:W-:Y:S01]  /*27e0*/  IMAD R15, R81, c[0x0][0x284], R3 ;  /* 0x0000a100510f7a24 */ /* 0x000fe200078e0203 */
[----:B------:R1:W-:Y:S01]  /*27f0*/  @P3 LDGSTS.E.BYPASS.LTC128B.128 [R213+0xb900], [R8.64+0x80], !P5 ;  /* 0x0b90008008d53fae */ /* 0x0003e2000e901d48 */
[----:B------:R-:W-:Y:S01]  /*2800*/  @P2 IADD3 R3, P3, R163, R4, RZ ;  /* 0x00000004a3032210 */ /* 0x000fe20007f7e0ff */
[----:B------:R-:W-:-:S03]  /*2810*/  IMAD.WIDE.U32 R142, R140, c[0x0][0x280], RZ ;  /* 0x0000a0008c8e7a25 */ /* 0x000fc600078e00ff */
[----:B------:R-:W-:Y:S01]  /*2820*/  @P2 IADD3.X R6, R5, R158, RZ, P3, !PT ;  /* 0x0000009e05062210 */ /* 0x000fe20001ffe4ff */
[----:B------:R-:W-:Y:S01]  /*2830*/  IMAD.MOV.U32 R160, RZ, RZ, c[0x0][0x290] ;  /* 0x0000a400ffa07624 */ /* 0x000fe200078e00ff */
[----:B------:R-:W-:Y:S01]  /*2840*/  @P2 LEA R22, P3, R3, c[0x0][0x220], 0x1 ;  /* 0x0000880003162a11 */ /* 0x000fe200078608ff */
[----:B------:R-:W-:-:S03]  /*2850*/  IMAD.WIDE.U32 R140, R140, c[0x0][0x290], RZ ;  /* 0x0000a4008c8c7a25 */ /* 0x000fc600078e00ff */
[----:B------:R-:W-:Y:S01]  /*2860*/  @P2 LEA.HI.X R23, R3, c[0x0][0x224], R6, 0x1, P3 ;  /* 0x0000890003172a11 */ /* 0x000fe200018f0c06 */
[----:B------:R-:W-:Y:S01]  /*2870*/  IMAD R3, R19, c[0x0][0x290], RZ ;  /* 0x0000a40013037a24 */ /* 0x000fe200078e02ff */
[----:B------:R-:W-:Y:S01]  /*2880*/  @P1 IADD3 R6, P3, R4, R10, RZ ;  /* 0x0000000a04061210 */ /* 0x000fe20007f7e0ff */
[C---:B------:R-:W-:Y:S01]  /*2890*/  IMAD.WIDE.U32 R18, R81.reuse, c[0x0][0x280], R78 ;  /* 0x0000a00051127a25 */ /* 0x040fe200078e004e */
[C---:B------:R-:W-:Y:S01]  /*28a0*/  SHF.L.U64.HI R152, R160.reuse, R152, c[0x0][0x294] ;  /* 0x0000a500a0987619 */ /* 0x040fe20000010298 */
[----:B------:R3:W-:Y:S01]  /*28b0*/  @P2 LDGSTS.E.BYPASS.LTC128B.128 [R214+0x9100], [R22.64], !P6 ;  /* 0x0910000016d62fae */ /* 0x0007e2000f101d48 */
[----:B------:R-:W-:Y:S01]  /*28c0*/  SHF.L.U32 R162, R160, 0x5, RZ ;  /* 0x00000005a0a27819 */ /* 0x000fe200000006ff */
[----:B------:R-:W-:Y:S01]  /*28d0*/  IMAD R3, R81, c[0x0][0x294], R3 ;  /* 0x0000a50051037a24 */ /* 0x000fe200078e0203 */
[----:B------:R-:W-:Y:S01]  /*28e0*/  IADD3 R156, R141, R156, RZ ;  /* 0x0000009c8d9c7210 */ /* 0x000fe20007ffe0ff */
[----:B------:R-:W-:Y:S01]  /*28f0*/  IMAD.IADD R21, R19, 0x1, R15 ;  /* 0x0000000113157824 */ /* 0x000fe200078e020f */
[----:B------:R3:W-:Y:S01]  /*2900*/  @P2 LDGSTS.E.BYPASS.LTC128B.128 [R214+0xc900], [R22.64+0x80], !P5 ;  /* 0x0c90008016d62fae */ /* 0x0007e2000e901d48 */
[----:B------:R-:W-:Y:S01]  /*2910*/  IMAD.MOV.U32 R20, RZ, RZ, R18 ;  /* 0x000000ffff147224 */ /* 0x000fe200078e0012 */
[----:B------:R-:W-:Y:S01]  /*2920*/  IADD3 R17, R3, R17, RZ ;  /* 0x0000001103117210 */ /* 0x000fe20007ffe0ff */
[----:B------:R-:W-:Y:S01]  /*2930*/  IMAD.WIDE.U32 R126, R31, c[0x0][0x1e8], RZ ;  /* 0x00007a001f7e7a25 */ /* 0x000fe200078e00ff */
[----:B------:R-:W-:-:S02]  /*2940*/  IADD3 R19, R27, R3, RZ ;  /* 0x000000031b137210 */ /* 0x000fc40007ffe0ff */
[----:B------:R-:W-:Y:S01]  /*2950*/  MOV R18, R26 ;  /* 0x0000001a00127202 */ /* 0x000fe20000000f00 */
[----:B-1----:R-:W-:-:S04]  /*2960*/  IMAD.WIDE.U32 R8, R81, c[0x0][0x280], R76 ;  /* 0x0000a00051087a25 */ /* 0x002fc800078e004c */
[----:B------:R-:W-:Y:S01]  /*2970*/  IMAD.MOV.U32 R24, RZ, RZ, R8 ;  /* 0x000000ffff187224 */ /* 0x000fe200078e0008 */
[----:B------:R-:W-:Y:S01]  /*2980*/  @P1 IADD3.X R8, R5, UR12, R11, P3, !PT ;  /* 0x0000000c05081c10 */ /* 0x000fe20009ffe40b */
[----:B------:R-:W-:Y:S01]  /*2990*/  @P0 IMAD.WIDE.U32 R4, R32, 0x60, R4 ;  /* 0x0000006020040825 */ /* 0x000fe200078e0004 */
[----:B------:R-:W-:-:S03]  /*29a0*/  @P1 LEA R10, P3, R6, c[0x0][0x220], 0x1 ;  /* 0x00008800060a1a11 */ /* 0x000fc600078608ff */
[----:B------:R-:W-:Y:S01]  /*29b0*/  IMAD.IADD R25, R15, 0x1, R9 ;  /* 0x000000010f197824 */ /* 0x000fe200078e0209 */
[----:B------:R-:W-:Y:S01]  /*29c0*/  @P1 LEA.HI.X R11, R6, c[0x0][0x224], R8, 0x1, P3 ;  /* 0x00008900060b1a11 */ /* 0x000fe200018f0c08 */
[----:B-----5:R-:W-:Y:S01]  /*29d0*/  IMAD.WIDE.U32 R104, R137, c[0x0][0x290], R16 ;  /* 0x0000a40089687a25 */ /* 0x020fe200078e0010 */
[----:B------:R-:W-:Y:S02]  /*29e0*/  @P0 IADD3 R3, R5, UR5, RZ ;  /* 0x0000000505030c10 */ /* 0x000fe4000fffe0ff */
[C---:B------:R-:W-:Y:S01]  /*29f0*/  @P0 LEA R8, P3, R4.reuse, c[0x0][0x220], 0x1 ;  /* 0x0000880004080a11 */ /* 0x040fe200078608ff */
[----:B------:R3:W-:Y:S01]  /*2a00*/  @P1 LDGSTS.E.BYPASS.LTC128B.128 [R214+0xa100], [R10.64], !P6 ;  /* 0x0a1000000ad61fae */ /* 0x0007e2000f101d48 */
[----:B------:R-:W-:Y:S02]  /*2a10*/  IMAD.WIDE.U32 R100, R137, c[0x0][0x290], R18 ;  /* 0x0000a40089647a25 */ /* 0x000fe400078e0012 */
[----:B------:R-:W-:Y:S01]  /*2a20*/  @P0 LEA.HI.X R9, R4, c[0x0][0x224], R3, 0x1, P3 ;  /* 0x0000890004090a11 */ /* 0x000fe200018f0c03 */
[----:B------:R3:W-:Y:S01]  /*2a30*/  @P1 LDGSTS.E.BYPASS.LTC128B.128 [R214+0xd900], [R10.64+0x80], !P5 ;  /* 0x0d9000800ad61fae */ /* 0x0007e2000e901d48 */
[----:B------:R-:W-:Y:S01]  /*2a40*/  SHF.R.S32.HI R4, RZ, 0x1f, R137 ;  /* 0x0000001fff047819 */ /* 0x000fe20000011489 */
[----:B------:R-:W-:-:S02]  /*2a50*/  IMAD.MOV.U32 R3, RZ, RZ, c[0x0][0x27c] ;  /* 0x00009f00ff037624 */ /* 0x000fc400078e00ff */
[----:B------:R3:W-:Y:S01]  /*2a60*/  @P0 LDGSTS.E.BYPASS.LTC128B.128 [R214+0xb100], [R8.64], !P6 ;  /* 0x0b10000008d60fae */ /* 0x0007e2000f101d48 */
[----:B------:R-:W-:Y:S02]  /*2a70*/  IMAD.WIDE.U32 R124, R31, c[0x0][0x210], RZ ;  /* 0x000084001f7c7a25 */ /* 0x000fe400078e00ff */
[----:B------:R-:W-:Y:S01]  /*2a80*/  SHF.L.U32 R83, R3, 0x1, RZ ;  /* 0x0000000103537819 */ /* 0x000fe200000006ff */
[----:B------:R3:W-:Y:S01]  /*2a90*/  @P0 LDGSTS.E.BYPASS.LTC128B.128 [R214+0xe900], [R8.64+0x80], !P5 ;  /* 0x0e90008008d60fae */ /* 0x0007e2000e901d48 */
[C---:B------:R-:W-:Y:S02]  /*2aa0*/  IMAD R5, R4.reuse, c[0x0][0x290], RZ ;  /* 0x0000a40004057a24 */ /* 0x040fe400078e02ff */
[----:B------:R-:W-:Y:S01]  /*2ab0*/  IMAD R6, R4, c[0x0][0x280], RZ ;  /* 0x0000a00004067a24 */ /* 0x000fe200078e02ff */
[----:B------:R-:W0:Y:S01]  /*2ac0*/  LDGDEPBAR ;  /* 0x00000000000079af */ /* 0x000e220000000000 */
[C---:B------:R-:W-:Y:S01]  /*2ad0*/  IMAD R3, R137.reuse, c[0x0][0x294], R5 ;  /* 0x0000a50089037a24 */ /* 0x040fe200078e0205 */
[----:B------:R-:W-:Y:S01]  /*2ae0*/  WARPSYNC 0xffffffff ;  /* 0xffffffff00007948 */ /* 0x000fe20003800000 */
[----:B------:R-:W-:-:S02]  /*2af0*/  IMAD R4, R137, c[0x0][0x284], R6 ;  /* 0x0000a10089047a24 */ /* 0x000fc400078e0206 */
[----:B------:R-:W-:Y:S01]  /*2b00*/  IMAD.WIDE.U32 R106, R137, c[0x0][0x280], R24 ;  /* 0x0000a000896a7a25 */ /* 0x000fe200078e0018 */
[----:B------:R-:W-:Y:S02]  /*2b10*/  IADD3 R111, R3, R105, RZ ;  /* 0x00000069036f7210 */ /* 0x000fe40007ffe0ff */
[----:B------:R-:W-:Y:S01]  /*2b20*/  IADD3 R109, R101, R3, RZ ;  /* 0x00000003656d7210 */ /* 0x000fe20007ffe0ff */
[----:B------:R-:W-:-:S04]  /*2b30*/  IMAD.WIDE.U32 R102, R137, c[0x0][0x280], R20 ;  /* 0x0000a00089667a25 */ /* 0x000fc800078e0014 */
[----:B------:R-:W-:Y:S02]  /*2b40*/  IMAD.SHL.U32 R161, R147, 0x20, RZ ;  /* 0x0000002093a17824 */ /* 0x000fe400078e00ff */
[----:B------:R-:W-:Y:S02]  /*2b50*/  IMAD.IADD R155, R143, 0x1, R155 ;  /* 0x000000018f9b7824 */ /* 0x000fe400078e029b */
[C---:B------:R-:W-:Y:S02]  /*2b60*/  IMAD R134, R31.reuse, c[0x0][0x1ec], R127 ;  /* 0x00007b001f867a24 */ /* 0x040fe400078e027f */
[----:B------:R-:W-:Y:S02]  /*2b70*/  IMAD R133, R31, c[0x0][0x214], R125 ;  /* 0x000085001f857a24 */ /* 0x000fe400078e027d */
[----:B------:R-:W-:Y:S02]  /*2b80*/  IMAD.IADD R112, R4, 0x1, R107 ;  /* 0x0000000104707824 */ /* 0x000fe400078e026b */
[----:B------:R-:W-:Y:S01]  /*2b90*/  IMAD.IADD R110, R103, 0x1, R4 ;  /* 0x00000001676e7824 */ /* 0x000fe200078e0204 */
[----:B--2---:R-:W-:Y:S01]  /*2ba0*/  @P4 SHF.R.S32.HI R5, RZ, 0x1f, R28 ;  /* 0x0000001fff054819 */ /* 0x004fe2000001141c */
[----:B------:R-:W-:Y:S01]  /*2bb0*/  @!P4 IMAD.MOV.U32 R5, RZ, RZ, R34 ;  /* 0x000000ffff05c224 */ /* 0x000fe200078e0022 */
[----:B------:R-:W-:-:S03]  /*2bc0*/  @!P4 MOV R28, R33 ;  /* 0x00000021001cc202 */ /* 0x000fc60000000f00 */
[----:B------:R-:W-:Y:S02]  /*2bd0*/  IMAD R5, R5, c[0x0][0x2b0], RZ ;  /* 0x0000ac0005057a24 */ /* 0x000fe400078e02ff */
[----:B------:R-:W-:-:S04]  /*2be0*/  IMAD.WIDE.U32 R122, R28, c[0x0][0x2b0], RZ ;  /* 0x0000ac001c7a7a25 */ /* 0x000fc800078e00ff */
[----:B------:R-:W-:-:S05]  /*2bf0*/  IMAD R5, R28, c[0x0][0x2b4], R5 ;  /* 0x0000ad001c057a24 */ /* 0x000fca00078e0205 */
[----:B------:R-:W-:Y:S02]  /*2c00*/  IADD3 R132, R123, R5, RZ ;  /* 0x000000057b847210 */ /* 0x000fe40007ffe0ff */
[C---:B---3--:R-:W-:Y:S01]  /*2c10*/  ISETP.GE.AND P2, PT, R76.reuse, c[0x0][0x27c], PT ;  /* 0x00009f004c007a0c */ /* 0x048fe20003f46270 */
[----:B------:R-:W-:Y:S01]  /*2c20*/  IMAD.WIDE.U32 R4, R31, c[0x0][0x260], R76 ;  /* 0x000098001f047a25 */ /* 0x000fe200078e004c */
[----:B------:R-:W-:Y:S01]  /*2c30*/  IADD3 R11, R81, 0x20, RZ ;  /* 0x00000020510b7810 */ /* 0x000fe20007ffe0ff */
[----:B------:R-:W-:Y:S01]  /*2c40*/  BAR.SYNC.DEFER_BLOCKING 0x0 ;  /* 0x0000000000007b1d */ /* 0x000fe20000010000 */
[----:B------:R-:W-:Y:S01]  /*2c50*/  SEL R3, RZ, c[0x0][0x27c], !P2 ;  /* 0x00009f00ff037a07 */ /* 0x000fe20005000000 */
[----:B------:R-:W-:Y:S01]  /*2c60*/  IMAD R9, R31, c[0x0][0x264], R5 ;  /* 0x000099001f097a24 */ /* 0x000fe200078e0205 */
[C---:B------:R-:W-:Y:S01]  /*2c70*/  IADD3 R23, R81.reuse, 0x40, RZ ;  /* 0x0000004051177810 */ /* 0x040fe20007ffe0ff */
[----:B------:R-:W-:Y:S01]  /*2c80*/  IMAD.SHL.U32 R22, R81, 0x40, RZ ;  /* 0x0000004051167824 */ /* 0x000fe200078e00ff */
[----:B------:R-:W-:Y:S01]  /*2c90*/  LOP3.LUT R241, R241, 0xffffffef, RZ, 0xc0, !PT ;  /* 0xffffffeff1f17812 */ /* 0x000fe200078ec0ff */
[----:B------:R-:W-:Y:S01]  /*2ca0*/  IMAD.IADD R3, R76, 0x1, R3 ;  /* 0x000000014c037824 */ /* 0x000fe200078e0203 */
[----:B------:R-:W-:Y:S01]  /*2cb0*/  UMOV UR12, 0x60 ;  /* 0x00000060000c7882 */ /* 0x000fe20000000000 */
[----:B------:R-:W-:Y:S01]  /*2cc0*/  IMAD.SHL.U32 R11, R11, 0x40, RZ ;  /* 0x000000400b0b7824 */ /* 0x000fe200078e00ff */
[----:B------:R-:W-:Y:S01]  /*2cd0*/  LOP3.LUT R22, R22, 0x1c0, RZ, 0xc0, !PT ;  /* 0x000001c016167812 */ /* 0x000fe200078ec0ff */
[----:B------:R-:W-:Y:S01]  /*2ce0*/  IMAD.MOV.U32 R8, RZ, RZ, R4 ;  /* 0x000000ffff087224 */ /* 0x000fe200078e0004 */
[----:B------:R-:W-:Y:S01]  /*2cf0*/  SHF.R.S32.HI R5, RZ, 0x1f, R3 ;  /* 0x0000001fff057819 */ /* 0x000fe20000011403 */
[----:B------:R-:W-:Y:S01]  /*2d00*/  IMAD R6, R29, c[0x0][0x268], RZ ;  /* 0x00009a001d067a24 */ /* 0x000fe200078e02ff */
[----:B------:R-:W-:Y:S01]  /*2d10*/  LOP3.LUT R11, R11, 0x1c0, RZ, 0xc0, !PT ;  /* 0x000001c00b0b7812 */ /* 0x000fe200078ec0ff */
[C---:B------:R-:W-:Y:S01]  /*2d20*/  IMAD.WIDE.U32 R98, R30.reuse, c[0x0][0x268], R8 ;  /* 0x00009a001e627a25 */ /* 0x040fe200078e0008 */
[CC--:B------:R-:W-:Y:S01]  /*2d30*/  LEA.HI R10, R5.reuse, R3.reuse, RZ, 0x6 ;  /* 0x00000003050a7211 */ /* 0x0c0fe200078f30ff */
[----:B------:R-:W-:Y:S01]  /*2d40*/  ULDC.64 UR4, c[0x0][0x280] ;  /* 0x0000a00000047ab9 */ /* 0x000fe20000000a00 */
[----:B------:R-:W-:Y:S01]  /*2d50*/  LEA.HI R3, R5, R3, RZ, 0x3 ;  /* 0x0000000305037211 */ /* 0x000fe200078f18ff */
[----:B------:R-:W-:Y:S01]  /*2d60*/  IMAD.SHL.U32 R23, R23, 0x40, RZ ;  /* 0x0000004017177824 */ /* 0x000fe200078e00ff */
[----:B------:R-:W-:Y:S01]  /*2d70*/  SHF.R.S32.HI R4, RZ, 0x6, R10 ;  /* 0x00000006ff047819 */ /* 0x000fe2000001140a */
[----:B------:R-:W-:Y:S01]  /*2d80*/  IMAD R15, R30, c[0x0][0x26c], R6 ;  /* 0x00009b001e0f7a24 */ /* 0x000fe200078e0206 */
[--C-:B------:R-:W-:Y:S01]  /*2d90*/  LOP3.LUT R5, R22, 0x38, R3.reuse, 0xf8, !PT ;  /* 0x0000003816057812 */ /* 0x100fe200078ef803 */
[----:B------:R-:W-:Y:S01]  /*2da0*/  IMAD.SHL.U32 R22, R81, 0x40, RZ ;  /* 0x0000004051167824 */ /* 0x000fe200078e00ff */
[----:B------:R-:W-:Y:S01]  /*2db0*/  LOP3.LUT R8, R11, 0x38, R3, 0xf8, !PT ;  /* 0x000000380b087812 */ /* 0x000fe200078ef803 */
[C---:B------:R-:W-:Y:S01]  /*2dc0*/  IMAD R10, R4.reuse, 0x1c00, R7 ;  /* 0x00001c00040a7824 */ /* 0x040fe200078e0207 */
[----:B------:R-:W-:Y:S01]  /*2dd0*/  IADD3 R11, R81, 0x20, RZ ;  /* 0x00000020510b7810 */ /* 0x000fe20007ffe0ff */
[----:B------:R-:W-:Y:S01]  /*2de0*/  IMAD R6, R4, 0x1c00, R12 ;  /* 0x00001c0004067824 */ /* 0x000fe200078e020c */
[----:B------:R-:W-:Y:S01]  /*2df0*/  LOP3.LUT R22, R22, 0x1c0, RZ, 0xc0, !PT ;  /* 0x000001c016167812 */ /* 0x000fe200078ec0ff */
[----:B------:R-:W-:Y:S01]  /*2e00*/  IMAD.MOV.U32 R166, RZ, RZ, c[0x0][0x2b8] ;  /* 0x0000ae00ffa67624 */ /* 0x000fe200078e00ff */
[----:B------:R-:W-:Y:S01]  /*2e10*/  LOP3.LUT R23, R23, 0x1c0, RZ, 0xc0, !PT ;  /* 0x000001c017177812 */ /* 0x000fe200078ec0ff */
[----:B------:R-:W-:Y:S01]  /*2e20*/  IMAD.SHL.U32 R11, R11, 0x40, RZ ;  /* 0x000000400b0b7824 */ /* 0x000fe200078e00ff */
[----:B------:R-:W-:Y:S01]  /*2e30*/  SHF.R.U32.HI R22, RZ, 0x3, R22 ;  /* 0x00000003ff167819 */ /* 0x000fe20000011616 */
[----:B------:R-:W-:Y:S01]  /*2e40*/  IMAD.MOV.U32 R165, RZ, RZ, c[0x0][0x27c] ;  /* 0x00009f00ffa57624 */ /* 0x000fe200078e00ff */
[----:B------:R-:W-:Y:S01]  /*2e50*/  ISETP.NE.AND P1, PT, R166, 0x1, PT ;  /* 0x00000001a600780c */ /* 0x000fe20003f25270 */
[----:B------:R-:W-:Y:S01]  /*2e60*/  IMAD.MOV.U32 R150, RZ, RZ, 0x6 ;  /* 0x00000006ff967424 */ /* 0x000fe200078e00ff */
[----:B------:R-:W-:Y:S01]  /*2e70*/  LOP3.LUT R11, R11, 0x1c0, RZ, 0xc0, !PT ;  /* 0x000001c00b0b7812 */ /* 0x000fe200078ec0ff */
[----:B------:R-:W-:Y:S01]  /*2e80*/  UIMAD.WIDE.U32 UR10, UR4, 0x60, URZ ;  /* 0x00000060040a78a5 */ /* 0x000fe2000f8e003f */
[----:B------:R-:W-:Y:S01]  /*2e90*/  LOP3.LUT R9, R5, R22, RZ, 0x3c, !PT ;  /* 0x0000001605097212 */ /* 0x000fe200078e3cff */
[----:B------:R-:W-:Y:S01]  /*2ea0*/  UIMAD UR13, UR12, UR5, URZ ;  /* 0x000000050c0d72a4 */ /* 0x000fe2000f8e023f */
[----:B------:R-:W-:Y:S01]  /*2eb0*/  IADD3 R22, R81, 0x60, RZ ;  /* 0x0000006051167810 */ /* 0x000fe20007ffe0ff */
[----:B------:R-:W-:Y:S01]  /*2ec0*/  IMAD.SHL.U32 R159, R147, 0x40, RZ ;  /* 0x00000040939f7824 */ /* 0x000fe200078e00ff */
[----:B------:R-:W-:Y:S01]  /*2ed0*/  SHF.R.U32.HI R11, RZ, 0x3, R11 ;  /* 0x00000003ff0b7819 */ /* 0x000fe2000001160b */
[----:B------:R-:W-:Y:S01]  /*2ee0*/  ULDC.64 UR4, c[0x0][0x290] ;  /* 0x0000a40000047ab9 */ /* 0x000fe20000000a00 */
[----:B------:R-:W-:Y:S01]  /*2ef0*/  ISETP.GE.AND P0, PT, R165, 0x1, PT ;  /* 0x00000001a500780c */ /* 0x000fe20003f06270 */
[----:B------:R-:W-:Y:S01]  /*2f00*/  IMAD.SHL.U32 R22, R22, 0x40, RZ ;  /* 0x0000004016167824 */ /* 0x000fe200078e00ff */
[----:B------:R-:W-:Y:S01]  /*2f10*/  LOP3.LUT R5, R8, R11, RZ, 0x3c, !PT ;  /* 0x0000000b08057212 */ /* 0x000fe200078e3cff */
[----:B------:R-:W-:Y:S01]  /*2f20*/  IMAD.IADD R11, R10, 0x1, R9 ;  /* 0x000000010a0b7824 */ /* 0x000fe200078e0209 */
[----:B------:R-:W-:Y:S01]  /*2f30*/  LOP3.LUT R241, R241, 0xfffffff7, RZ, 0xc0, !PT ;  /* 0xfffffff7f1f17812 */ /* 0x000fe200078ec0ff */
[----:B------:R-:W-:Y:S01]  /*2f40*/  IMAD R9, R4, 0x1c00, R13 ;  /* 0x00001c0004097824 */ /* 0x000fe200078e020d */
[----:B------:R-:W-:Y:S01]  /*2f50*/  LOP3.LUT R22, R22, 0x1c0, RZ, 0xc0, !PT ;  /* 0x000001c016167812 */ /* 0x000fe200078ec0ff */
[----:B------:R-:W-:Y:S01]  /*2f60*/  IMAD.IADD R10, R6, 0x1, R5 ;  /* 0x00000001060a7824 */ /* 0x000fe200078e0205 */
[--C-:B------:R-:W-:Y:S01]  /*2f70*/  LOP3.LUT R5, R23, 0x38, R3.reuse, 0xf8, !PT ;  /* 0x0000003817057812 */ /* 0x100fe200078ef803 */
[----:B------:R-:W-:Y:S01]  /*2f80*/  UIMAD.WIDE.U32 UR16, UR4, 0x60, URZ ;  /* 0x00000060041078a5 */ /* 0x000fe2000f8e003f */
[C---:B------:R-:W-:Y:S01]  /*2f90*/  IADD3 R23, R81.reuse, 0x40, RZ ;  /* 0x0000004051177810 */ /* 0x040fe20007ffe0ff */
[----:B------:R-:W-:Y:S01]  /*2fa0*/  UIMAD UR5, UR12, UR5, URZ ;  /* 0x000000050c0572a4 */ /* 0x000fe2000f8e023f */
[----:B------:R-:W-:Y:S01]  /*2fb0*/  LOP3.LUT R6, R22, 0x38, R3, 0xf8, !PT ;  /* 0x0000003816067812 */ /* 0x000fe200078ef803 */
[----:B------:R-:W-:Y:S01]  /*2fc0*/  ULDC UR4, c[0x0][0x238] ;  /* 0x00008e0000047ab9 */ /* 0x000fe20000000800 */
[----:B------:R-:W-:Y:S01]  /*2fd0*/  IADD3 R22, R81, 0x60, RZ ;  /* 0x0000006051167810 */ /* 0x000fe20007ffe0ff */
[----:B------:R-:W-:Y:S01]  /*2fe0*/  IMAD.SHL.U32 R23, R23, 0x40, RZ ;  /* 0x0000004017177824 */ /* 0x000fe200078e00ff */
[----:B------:R-:W-:Y:S01]  /*2ff0*/  LOP3.LUT R94, R3, 0xfffffff8, RZ, 0xc0, !PT ;  /* 0xfffffff8035e7812 */ /* 0x000fe200078ec0ff */
[----:B------:R-:W-:Y:S01]  /*3000*/  UMOV UR12, 0x6 ;  /* 0x00000006000c7882 */ /* 0x000fe20000000000 */
[----:B------:R-:W-:Y:S01]  /*3010*/  @P1 LOP3.LUT R241, R241, 0x8, RZ, 0xfc, !PT ;  /* 0x00000008f1f11812 */ /* 0x000fe200078efcff */
[----:B------:R-:W-:Y:S01]  /*3020*/  IMAD.SHL.U32 R22, R22, 0x40, RZ ;  /* 0x0000004016167824 */ /* 0x000fe200078e00ff */
[----:B------:R-:W-:Y:S01]  /*3030*/  LOP3.LUT R23, R23, 0x1c0, RZ, 0xc0, !PT ;  /* 0x000001c017177812 */ /* 0x000fe200078ec0ff */
[----:B------:R-:W-:Y:S01]  /*3040*/  ULDC UR15, c[0x0][0x23c] ;  /* 0x00008f00000f7ab9 */ /* 0x000fe20000000800 */
[----:B------:R-:W-:Y:S01]  /*3050*/  SHF.L.U64.HI R147, R147, R150, c[0x0][0x284] ;  /* 0x0000a10093937619 */ /* 0x000fe20000010296 */
[----:B------:R-:W-:Y:S01]  /*3060*/  IMAD.SHL.U32 R164, R32, 0x40, RZ ;  /* 0x0000004020a47824 */ /* 0x000fe200078e00ff */
[----:B------:R-:W-:Y:S01]  /*3070*/  LOP3.LUT R22, R22, 0x1c0, RZ, 0xc0, !PT ;  /* 0x000001c016167812 */ /* 0x000fe200078ec0ff */
[----:B------:R-:W-:Y:S01]  /*3080*/  IMAD.IADD R97, R99, 0x1, R15 ;  /* 0x0000000163617824 */ /* 0x000fe200078e020f */
[----:B------:R-:W-:Y:S01]  /*3090*/  SHF.R.U32.HI R23, RZ, 0x3, R23 ;  /* 0x00000003ff177819 */ /* 0x000fe20000011617 */
[----:B------:R-:W-:Y:S01]  /*30a0*/  IMAD.SHL.U32 R131, R11, 0x2, RZ ;  /* 0x000000020b837824 */ /* 0x000fe200078e00ff */
[----:B------:R-:W-:Y:S01]  /*30b0*/  SHF.R.U32.HI R22, RZ, 0x3, R22 ;  /* 0x00000003ff167819 */ /* 0x000fe20000011616 */
[----:B------:R-:W-:Y:S01]  /*30c0*/  IMAD.SHL.U32 R130, R10, 0x2, RZ ;  /* 0x000000020a827824 */ /* 0x000fe200078e00ff */
[----:B------:R-:W-:Y:S01]  /*30d0*/  LOP3.LUT R8, R5, R23, RZ, 0x3c, !PT ;  /* 0x0000001705087212 */ /* 0x000fe200078e3cff */
[----:B------:R-:W-:Y:S01]  /*30e0*/  IMAD R5, R4, 0x1c00, R14 ;  /* 0x00001c0004057824 */ /* 0x000fe200078e020e */
[----:B------:R-:W-:Y:S01]  /*30f0*/  LOP3.LUT R4, R6, R22, RZ, 0x3c, !PT ;  /* 0x0000001606047212 */ /* 0x000fe200078e3cff */
[----:B------:R-:W-:Y:S01]  /*3100*/  USHF.L.U64.HI UR15, UR4, UR12, UR15 ;  /* 0x0000000c040f7299 */ /* 0x000fe2000801020f */
[----:B------:R-:W-:Y:S01]  /*3110*/  SHF.L.U64.HI R150, R160, R150, c[0x0][0x294] ;  /* 0x0000a500a0967619 */ /* 0x000fe20000010296 */
[----:B------:R-:W-:Y:S01]  /*3120*/  IMAD.IADD R6, R9, 0x1, R8 ;  /* 0x0000000109067824 */ /* 0x000fe200078e0208 */
[----:B------:R-:W-:Y:S01]  /*3130*/  ISETP.GE.AND P6, PT, R76, c[0x0][0x1d4], PT ;  /* 0x000075004c007a0c */ /* 0x000fe20003fc6270 */
[----:B------:R-:W-:Y:S01]  /*3140*/  IMAD.IADD R4, R5, 0x1, R4 ;  /* 0x0000000105047824 */ /* 0x000fe200078e0204 */
[----:B------:R-:W-:Y:S01]  /*3150*/  SHF.R.S32.HI R74, RZ, 0x3, R3 ;  /* 0x00000003ff4a7819 */ /* 0x000fe20000011403 */
[----:B------:R-:W-:Y:S01]  /*3160*/  IMAD.SHL.U32 R160, R160, 0x40, RZ ;  /* 0x00000040a0a07824 */ /* 0x000fe200078e00ff */
[----:B------:R-:W-:Y:S01]  /*3170*/  SHF.R.S32.HI R108, RZ, 0x1f, R94 ;  /* 0x0000001fff6c7819 */ /* 0x000fe2000001145e */
[----:B------:R-:W-:Y:S01]  /*3180*/  IMAD.SHL.U32 R129, R6, 0x2, RZ ;  /* 0x0000000206817824 */ /* 0x000fe200078e00ff */
[----:B------:R-:W-:Y:S01]  /*3190*/  @P0 LOP3.LUT R241, R241, 0x10, RZ, 0xfc, !PT ;  /* 0x00000010f1f10812 */ /* 0x000fe200078efcff */
[----:B------:R-:W-:Y:S01]  /*31a0*/  IMAD.SHL.U32 R128, R4, 0x2, RZ ;  /* 0x0000000204807824 */ /* 0x000fe200078e00ff */
[----:B------:R-:W-:-:S02]  /*31b0*/  UIADD3 UR13, UR11, UR13, URZ ;  /* 0x0000000d0b0d7290 */ /* 0x000fc4000fffe03f */
[----:B------:R-:W-:Y:S02]  /*31c0*/  UIADD3 UR14, UR17, UR5, URZ ;  /* 0x00000005110e7290 */ /* 0x000fe4000fffe03f */
[----:B------:R-:W-:Y:S02]  /*31d0*/  ULDC.U8 UR4, c[0x0][0x298] ;  /* 0x0000a60000047ab9 */ /* 0x000fe40000000000 */
.L_x_390:
[----:B----4-:R-:W-:Y:S01]  /*31e0*/  IMAD R3, R41, 0x70, R0 ;  /* 0x0000007029037824 */ /* 0x010fe200078e0200 */
[----:B------:R-:W-:Y:S01]  /*31f0*/  ISETP.NE.AND P1, PT, R166, 0x1, PT ;  /* 0x00000001a600780c */ /* 0x000fe20003f25270 */
[----:B------:R-:W-:Y:S01]  /*3200*/  IMAD.MOV.U32 R95, RZ, RZ, RZ ;  /* 0x000000ffff5f7224 */ /* 0x000fe200078e00ff */
[----:B------:R-:W-:Y:S04]  /*3210*/  DEPBAR.LE SB0, 0x0 ;  /* 0x000080000000791a */ /* 0x000fe80000000000 */
[----:B------:R-:W-:Y:S01]  /*3220*/  ISETP.GE.AND P0, PT, R3, R2, PT ;  /* 0x000000020300720c */ /* 0x000fe20003f06270 */
[----:B------:R-:W-:Y:S01]  /*3230*/  IMAD.IADD R3, R135, 0x1, R3 ;  /* 0x0000000187037824 */ /* 0x000fe200078e0203 */
[----:B------:R-:W-:Y:S01]  /*3240*/  WARPSYNC 0xffffffff ;  /* 0xffffffff00007948 */ /* 0x000fe20003800000 */
[----:B------:R-:W-:Y:S01]  /*3250*/  ISETP.GE.AND P3, PT, R165, 0x1, PT ;  /* 0x00000001a500780c */ /* 0x000fe20003f66270 */
[----:B------:R-:W-:Y:S01]  /*3260*/  BSSY B2, `(.L_x_342) ;  /* 0x000056a000027945 */ /* 0x000fe20003800000 */
[----:B-1----:R-:W-:Y:S01]  /*3270*/  IMAD.MOV.U32 R4, RZ, RZ, R3 ;  /* 0x000000ffff047224 */ /* 0x002fe200078e0003 */
[----:B------:R-:W-:Y:S01]  /*3280*/  ISETP.GT.OR P0, PT, R0, 0x6f, P0 ;  /* 0x0000006f0000780c */ /* 0x000fe20000704670 */
[----:B------:R-:W-:Y:S05]  /*3290*/  @P1 IMAD.HI.U32 R5, R3, c[0x0][0x2bc], RZ ;  /* 0x0000af0003051a27 */ /* 0x000fea00078e00ff */
[----:B------:R-:W-:Y:S07]  /*32a0*/  @P1 SHF.R.U32.HI R4, RZ, c[0x0][0x2c0], R5 ;  /* 0x0000b000ff041a19 */ /* 0x000fee0000011605 */
[C---:B------:R-:W-:Y:S04]  /*32b0*/  @!P0 IADD3 R5, P1, R4.reuse, R122, RZ ;  /* 0x0000007a04058210 */ /* 0x040fe80007f3e0ff */
[----:B------:R-:W-:Y:S01]  /*32c0*/  @!P0 LEA.HI.X.SX32 R6, R4, R132, 0x1, P1 ;  /* 0x0000008404068211 */ /* 0x000fe200008f0eff */
[----:B------:R-:W-:Y:S01]  /*32d0*/  IMAD.MOV R4, RZ, RZ, -R4 ;  /* 0x000000ffff047224 */ /* 0x000fe200078e0a04 */
[C---:B------:R-:W-:Y:S03]  /*32e0*/  @!P0 LEA R8, P1, R5.reuse, c[0x0][0x2a0], 0x2 ;  /* 0x0000a80005088a11 */ /* 0x040fe600078210ff */
[----:B------:R-:W-:Y:S01]  /*32f0*/  IMAD R96, R4, c[0x0][0x2b8], R3 ;  /* 0x0000ae0004607a24 */ /* 0x000fe200078e0203 */
[----:B------:R-:W-:Y:S03]  /*3300*/  @!P0 LEA.HI.X R9, R5, c[0x0][0x2a4], R6, 0x2, P1 ;  /* 0x0000a90005098a11 */ /* 0x000fe600008f1406 */
[C---:B------:R-:W-:Y:S01]  /*3310*/  IMAD.WIDE.U32 R4, R96.reuse, c[0x0][0x1e0], RZ ;  /* 0x0000780060047a25 */ /* 0x040fe200078e00ff */
[----:B------:R-:W-:Y:S01]  /*3320*/  SHF.R.S32.HI R113, RZ, 0x1f, R96 ;  /* 0x0000001fff717819 */ /* 0x000fe20000011460 */
[----:B------:R-:W2:Y:S04]  /*3330*/  @!P0 LDG.E R95, [R8.64] ;  /* 0x00000008085f8981 */ /* 0x000ea8000c1e1900 */
[----:B------:R-:W-:Y:S01]  /*3340*/  IMAD R3, R113, c[0x0][0x1e0], RZ ;  /* 0x0000780071037a24 */ /* 0x000fe200078e02ff */
[----:B------:R-:W-:Y:S03]  /*3350*/  BAR.SYNC.DEFER_BLOCKING 0x0 ;  /* 0x0000000000007b1d */ /* 0x000fe60000010000 */
[----:B------:R-:W-:Y:S04]  /*3360*/  IMAD R3, R96, c[0x0][0x1e4], R3 ;  /* 0x0000790060037a24 */ /* 0x000fe800078e0203 */
[----:B------:R-:W-:Y:S01]  /*3370*/  IMAD.IADD R5, R5, 0x1, R3 ;  /* 0x0000000105057824 */ /* 0x000fe200078e0203 */
[----:B--2---:R-:W-:Y:S03]  /*3380*/  SHF.R.S32.HI R114, RZ, 0x1f, R95 ;  /* 0x0000001fff727819 */ /* 0x004fe6000001145f */
[C---:B------:R-:W-:Y:S04]  /*3390*/  IMAD.WIDE.U32 R4, R95.reuse, c[0x0][0x1f0], R4 ;  /* 0x00007c005f047a25 */ /* 0x040fe800078e0004 */
[----:B------:R-:W-:Y:S01]  /*33a0*/  IMAD R6, R114, c[0x0][0x1f0], RZ ;  /* 0x00007c0072067a24 */ /* 0x000fe200078e02ff */
[----:B------:R-:W-:Y:S03]  /*33b0*/  IADD3 R3, P0, R126, R4, RZ ;  /* 0x000000047e037210 */ /* 0x000fe60007f1e0ff */
[----:B------:R-:W-:Y:S05]  /*33c0*/  IMAD R6, R95, c[0x0][0x1f4], R6 ;  /* 0x00007d005f067a24 */ /* 0x000fea00078e0206 */
[----:B------:R-:W-:Y:S02]  /*33d0*/  IADD3.X R4, R134, R5, R6, P0, !PT ;  /* 0x0000000586047210 */ /* 0x000fe400007fe406 */
[C---:B---3--:R-:W-:Y:S04]  /*33e0*/  LEA R92, P0, R3.reuse, c[0x0][0x1c8], 0x1 ;  /* 0x00007200035c7a11 */ /* 0x048fe800078008ff */
[----:B------:R-:W-:Y:S01]  /*33f0*/  LEA.HI.X R91, R3, c[0x0][0x1cc], R4, 0x1, P0 ;  /* 0x00007300035b7a11 */ /* 0x000fe200000f0c04 */
[----:B------:R-:W-:-:S05]  /*3400*/  @!P3 BRA `(.L_x_343) ;  /* 0x000050d00000b947 */ /* 0x000fca0003800000 */
[-C--:B------:R-:W-:Y:S01]  /*3410*/  IMAD R5, R155, R41.reuse, RZ ;  /* 0x000000299b057224 */ /* 0x080fe200078e02ff */
[----:B------:R-:W-:Y:S01]  /*3420*/  ISETP.NE.AND P0, PT, RZ, UR4, PT ;  /* 0x00000004ff007c0c */ /* 0x000fe2000bf05270 */
[-C--:B------:R-:W-:Y:S01]  /*3430*/  IMAD R4, R156, R41.reuse, RZ ;  /* 0x000000299c047224 */ /* 0x080fe200078e02ff */
[----:B------:R-:W-:Y:S01]  /*3440*/  SHF.R.S32.HI R3, RZ, 0x1f, R41 ;  /* 0x0000001fff037819 */ /* 0x000fe20000011429 */
[----:B------:R-:W-:Y:S04]  /*3450*/  IMAD.WIDE.U32 R44, R142, R41, RZ ;  /* 0x000000298e2c7225 */ /* 0x000fe800078e00ff */
[C---:B------:R-:W-:Y:S02]  /*3460*/  IMAD R5, R3.reuse, R142, R5 ;  /* 0x0000008e03057224 */ /* 0x040fe400078e0205 */
[----:B------:R-:W-:Y:S02]  /*3470*/  IMAD R4, R3, R140, R4 ;  /* 0x0000008c03047224 */ /* 0x000fe400078e0204 */
[----:B------:R-:W-:Y:S01]  /*3480*/  IMAD R3, R41, -0x70, R2 ;  /* 0xffffff9029037824 */ /* 0x000fe200078e0202 */
[----:B------:R-:W-:Y:S01]  /*3490*/  IADD3 R37, R45, R5, RZ ;  /* 0x000000052d257210 */ /* 0x000fe20007ffe0ff */
[----:B------:R-:W-:Y:S03]  /*34a0*/  IMAD.WIDE.U32 R38, R140, R41, RZ ;  /* 0x000000298c267225 */ /* 0x000fe600078e00ff */
[----:B------:R-:W-:Y:S02]  /*34b0*/  IMNMX R90, R3, 0x70, PT ;  /* 0x00000070035a7817 */ /* 0x000fe40003800200 */
[----:B------:R-:W-:Y:S01]  /*34c0*/  IADD3 R68, R39, R4, RZ ;  /* 0x0000000427447210 */ /* 0x000fe20007ffe0ff */
[----:B------:R-:W-:-:S05]  /*34d0*/  @!P0 BRA `(.L_x_344) ;  /* 0x0000285000008947 */ /* 0x000fca0003800000 */
[----:B------:R-:W-:Y:S01]  /*34e0*/  ISETP.GE.AND P4, PT, R81, R90, PT ;  /* 0x0000005a5100720c */ /* 0x000fe20003f86270 */
[----:B------:R-:W-:Y:S01]  /*34f0*/  BSSY B0, `(.L_x_345) ;  /* 0x000001b000007945 */ /* 0x000fe20003800000 */
[----:B------:R-:W-:Y:S01]  /*3500*/  CS2R R50, SRZ ;  /* 0x0000000000327805 */ /* 0x000fe2000001ff00 */
[----:B------:R-:W-:Y:S01]  /*3510*/  CS2R R46, SRZ ;  /* 0x00000000002e7805 */ /* 0x000fe2000001ff00 */
[----:B------:R-:W-:Y:S01]  /*3520*/  CS2R R42, SRZ ;  /* 0x00000000002a7805 */ /* 0x000fe2000001ff00 */
[----:B------:R-:W-:Y:S01]  /*3530*/  CS2R R8, SRZ ;  /* 0x0000000000087805 */ /* 0x000fe2000001ff00 */
[----:B------:R-:W-:Y:S07]  /*3540*/  CS2R R4, SRZ ;  /* 0x0000000000047805 */ /* 0x000fee000001ff00 */
[----:B------:R-:W-:-:S05]  /*3550*/  @P4 BRA `(.L_x_346) ;  /* 0x0000014000004947 */ /* 0x000fca0003800000 */
[----:B------:R-:W-:Y:S01]  /*3560*/  IADD3 R3, P0, R102, R44, RZ ;  /* 0x0000002c66037210 */ /* 0x000fe20007f1e0ff */
[----:B------:R-:W-:Y:S01]  /*3570*/  CS2R R42, SRZ ;  /* 0x00000000002a7805 */ /* 0x000fe2000001ff00 */
[----:B------:R-:W-:Y:S01]  /*3580*/  CS2R R46, SRZ ;  /* 0x00000000002e7805 */ /* 0x000fe2000001ff00 */
[----:B------:R-:W-:Y:S02]  /*3590*/  CS2R R8, SRZ ;  /* 0x0000000000087805 */ /* 0x000fe4000001ff00 */
[----:B------:R-:W-:Y:S01]  /*35a0*/  IMAD.X R5, R37, 0x1, R110, P0 ;  /* 0x0000000125057824 */ /* 0x000fe200000e066e */
[----:B------:R-:W-:Y:S05]  /*35b0*/  IADD3 R4, P0, R100, R38, RZ ;  /* 0x0000002664047210 */ /* 0x000fea0007f1e0ff */
[----:B------:R-:W-:Y:S01]  /*35c0*/  IMAD.X R6, R68, 0x1, R109, P0 ;  /* 0x0000000144067824 */ /* 0x000fe200000e066d */
[C---:B------:R-:W-:Y:S04]  /*35d0*/  LEA R16, P0, R3.reuse, c[0x0][0x270], 0x1 ;  /* 0x00009c0003107a11 */ /* 0x040fe800078008ff */
[----:B------:R-:W-:Y:S02]  /*35e0*/  LEA.HI.X R17, R3, c[0x0][0x274], R5, 0x1, P0 ;  /* 0x00009d0003117a11 */ /* 0x000fe400000f0c05 */
[C---:B------:R-:W-:Y:S04]  /*35f0*/  LEA R10, P0, R4.reuse, c[0x0][0x288], 0x1 ;  /* 0x0000a200040a7a11 */ /* 0x040fe800078008ff */
[----:B------:R-:W-:Y:S02]  /*3600*/  LEA.HI.X R11, R4, c[0x0][0x28c], R6, 0x1, P0 ;  /* 0x0000a300040b7a11 */ /* 0x000fe400000f0c06 */
[----:B------:R-:W-:Y:S01]  /*3610*/  ISETP.GE.AND P0, PT, R78, c[0x0][0x27c], PT ;  /* 0x00009f004e007a0c */ /* 0x000fe20003f06270 */
[----:B------:R-:W-:Y:S11]  /*3620*/  CS2R R4, SRZ ;  /* 0x0000000000047805 */ /* 0x000ff6000001ff00 */
[----:B------:R-:W-:Y:S01]  /*3630*/  @!UPT UIADD3 URZ, URZ, URZ, URZ ;  /* 0x0000003f3f3ff290 */ /* 0x000fe2000fffe03f */
[----:B------:R1:W5:Y:S04]  /*3640*/  @!P0 LDG.E.64 R42, [R16.64] ;  /* 0x00000008102a8981 */ /* 0x000368000c1e1b00 */
[----:B------:R1:W5:Y:S01]  /*3650*/  @!P0 LDG.E.64 R4, [R10.64] ;  /* 0x000000080a048981 */ /* 0x000362000c1e1b00 */
[----:B------:R-:W-:Y:S11]  /*3660*/  ISETP.GE.AND P0, PT, R80, c[0x0][0x27c], PT ;  /* 0x00009f0050007a0c */ /* 0x000ff60003f06270 */
[----:B------:R-:W-:Y:S02]  /*3670*/  @!UPT UIADD3 URZ, URZ, URZ, URZ ;  /* 0x0000003f3f3ff290 */ /* 0x000fe4000fffe03f */
[----:B------:R1:W5:Y:S04]  /*3680*/  @!P0 LDG.E.64 R46, [R16.64+0x40] ;  /* 0x00004008102e8981 */ /* 0x000368000c1e1b00 */
[----:B------:R1:W5:Y:S02]  /*3690*/  @!P0 LDG.E.64 R8, [R10.64+0x40] ;  /* 0x000040080a088981 */ /* 0x000364000c1e1b00 */
.L_x_346:
[----:B------:R-:W-:Y:S05]  /*36a0*/  BSYNC B0 ;  /* 0x0000000000007941 */ /* 0x000fea0003800000 */
.L_x_345:
[----:B-1----:R-:W-:Y:S01]  /*36b0*/  IADD3 R16, R81, 0x20, RZ ;  /* 0x0000002051107810 */ /* 0x002fe20007ffe0ff */
[----:B-----5:R-:W-:Y:S01]  /*36c0*/  IMAD.MOV.U32 R11, RZ, RZ, R46 ;  /* 0x000000ffff0b7224 */ /* 0x020fe200078e002e */
[----:B------:R-:W-:Y:S01]  /*36d0*/  LOP3.LUT R241, R241, 0xfffffffe, RZ, 0xc0, !PT ;  /* 0xfffffffef1f17812 */ /* 0x000fe200078ec0ff */
[----:B------:R-:W-:Y:S01]  /*36e0*/  IMAD.MOV.U32 R10, RZ, RZ, R47 ;  /* 0x000000ffff0a7224 */ /* 0x000fe200078e002f */
[----:B------:R-:W-:Y:S01]  /*36f0*/  ISETP.GE.AND P0, PT, R16, R90, PT ;  /* 0x0000005a1000720c */ /* 0x000fe20003f06270 */
[----:B------:R-:W-:Y:S01]  /*3700*/  IMAD.MOV.U32 R6, RZ, RZ, R42 ;  /* 0x000000ffff067224 */ /* 0x000fe200078e002a */
[----:B------:R-:W-:Y:S01]  /*3710*/  BSSY B0, `(.L_x_347) ;  /* 0x0000024000007945 */ /* 0x000fe20003800000 */
[----:B------:R-:W-:Y:S01]  /*3720*/  IMAD.MOV.U32 R3, RZ, RZ, R43 ;  /* 0x000000ffff037224 */ /* 0x000fe200078e002b */
[----:B------:R-:W-:Y:S01]  /*3730*/  PRMT R61, R10, 0x7610, R61 ;  /* 0x000076100a3d7816 */ /* 0x000fe2000000003d */
[----:B------:R-:W-:Y:S01]  /*3740*/  IMAD.MOV.U32 R10, RZ, RZ, R9 ;  /* 0x000000ffff0a7224 */ /* 0x000fe200078e0009 */
[----:B------:R-:W-:Y:S01]  /*3750*/  PRMT R40, R6, 0x7610, R40 ;  /* 0x0000761006287816 */ /* 0x000fe20000000028 */
[----:B------:R-:W-:Y:S01]  /*3760*/  IMAD.MOV.U32 R6, RZ, RZ, R4 ;  /* 0x000000ffff067224 */ /* 0x000fe200078e0004 */
[----:B------:R-:W-:Y:S01]  /*3770*/  PRMT R60, R3, 0x5410, R11 ;  /* 0x00005410033c7816 */ /* 0x000fe2000000000b */
[----:B------:R-:W-:Y:S01]  /*3780*/  IMAD.MOV.U32 R11, RZ, RZ, R8 ;  /* 0x000000ffff0b7224 */ /* 0x000fe200078e0008 */
[----:B------:R-:W-:Y:S01]  /*3790*/  CS2R R48, SRZ ;  /* 0x0000000000307805 */ /* 0x000fe2000001ff00 */
[----:B------:R-:W-:Y:S01]  /*37a0*/  IMAD.MOV.U32 R3, RZ, RZ, R5 ;  /* 0x000000ffff037224 */ /* 0x000fe200078e0005 */
[----:B------:R-:W-:Y:S01]  /*37b0*/  CS2R R22, SRZ ;  /* 0x0000000000167805 */ /* 0x000fe2000001ff00 */
[----:B------:R-:W-:Y:S01]  /*37c0*/  @P0 LOP3.LUT R241, R241, 0x1, RZ, 0xfc, !PT ;  /* 0x00000001f1f10812 */ /* 0x000fe200078efcff */
[----:B------:R-:W-:Y:S01]  /*37d0*/  CS2R R20, SRZ ;  /* 0x0000000000147805 */ /* 0x000fe2000001ff00 */
[----:B------:R-:W-:Y:S02]  /*37e0*/  PRMT R32, R11, 0x5410, R10 ;  /* 0x000054100b207816 */ /* 0x000fe4000000000a */
[----:B------:R-:W-:Y:S01]  /*37f0*/  PRMT R15, R6, 0x5410, R3 ;  /* 0x00005410060f7816 */ /* 0x000fe20000000003 */
[----:B------:R-:W-:-:S05]  /*3800*/  @P0 BRA `(.L_x_348) ;  /* 0x0000014000000947 */ /* 0x000fca0003800000 */
[----:B------:R-:W-:Y:S01]  /*3810*/  IADD3 R3, P1, P0, R102, R44, R161 ;  /* 0x0000002c66037210 */ /* 0x000fe2000783e0a1 */
[----:B------:R-:W-:Y:S01]  /*3820*/  CS2R R48, SRZ ;  /* 0x0000000000307805 */ /* 0x000fe2000001ff00 */
[----:B------:R-:W-:Y:S01]  /*3830*/  CS2R R20, SRZ ;  /* 0x0000000000147805 */ /* 0x000fe2000001ff00 */
[----:B------:R-:W-:Y:S01]  /*3840*/  CS2R R50, SRZ ;  /* 0x0000000000327805 */ /* 0x000fe2000001ff00 */
[----:B------:R-:W-:Y:S01]  /*3850*/  IADD3.X R10, R110, R37, R151, P1, P0 ;  /* 0x000000256e0a7210 */ /* 0x000fe20000fe0497 */
[----:B------:R-:W-:Y:S01]  /*3860*/  CS2R R22, SRZ ;  /* 0x0000000000167805 */ /* 0x000fe2000001ff00 */
[----:B------:R-:W-:Y:S04]  /*3870*/  IADD3 R6, P1, P0, R100, R38, R162 ;  /* 0x0000002664067210 */ /* 0x000fe8000783e0a2 */
[----:B------:R-:W-:Y:S02]  /*3880*/  IADD3.X R11, R109, R68, R152, P1, P0 ;  /* 0x000000446d0b7210 */ /* 0x000fe40000fe0498 */
[C---:B------:R-:W-:Y:S04]  /*3890*/  LEA R16, P0, R3.reuse, c[0x0][0x270], 0x1 ;  /* 0x00009c0003107a11 */ /* 0x040fe800078008ff */
[----:B------:R-:W-:Y:S02]  /*38a0*/  LEA.HI.X R17, R3, c[0x0][0x274], R10, 0x1, P0 ;  /* 0x00009d0003117a11 */ /* 0x000fe400000f0c0a */
[C---:B------:R-:W-:Y:S04]  /*38b0*/  LEA R10, P0, R6.reuse, c[0x0][0x288], 0x1 ;  /* 0x0000a200060a7a11 */ /* 0x040fe800078008ff */
[----:B------:R-:W-:Y:S02]  /*38c0*/  LEA.HI.X R11, R6, c[0x0][0x28c], R11, 0x1, P0 ;  /* 0x0000a300060b7a11 */ /* 0x000fe400000f0c0b */
[----:B------:R-:W-:Y:S11]  /*38d0*/  ISETP.GE.AND P0, PT, R78, c[0x0][0x27c], PT ;  /* 0x00009f004e007a0c */ /* 0x000ff60003f06270 */
[----:B------:R-:W-:Y:S02]  /*38e0*/  @!UPT UIADD3 URZ, URZ, URZ, URZ ;  /* 0x0000003f3f3ff290 */ /* 0x000fe4000fffe03f */
[----:B------:R1:W5:Y:S04]  /*38f0*/  @!P0 LDG.E.64 R48, [R16.64] ;  /* 0x0000000810308981 */ /* 0x000368000c1e1b00 */
[----:B------:R1:W5:Y:S01]  /*3900*/  @!P0 LDG.E.64 R20, [R10.64] ;  /* 0x000000080a148981 */ /* 0x000362000c1e1b00 */
[----:B------:R-:W-:Y:S11]  /*3910*/  ISETP.GE.AND P0, PT, R80, c[0x0][0x27c], PT ;  /* 0x00009f0050007a0c */ /* 0x000ff60003f06270 */
[----:B------:R-:W-:Y:S02]  /*3920*/  @!UPT UIADD3 URZ, URZ, URZ, URZ ;  /* 0x0000003f3f3ff290 */ /* 0x000fe4000fffe03f */
[----:B------:R1:W5:Y:S04]  /*3930*/  @!P0 LDG.E.64 R50, [R16.64+0x40] ;  /* 0x0000400810328981 */ /* 0x000368000c1e1b00 */
[----:B------:R1:W5:Y:S02]  /*3940*/  @!P0 LDG.E.64 R22, [R10.64+0x40] ;  /* 0x000040080a168981 */ /* 0x000364000c1e1b00 */
.L_x_348:
[----:B------:R-:W-:Y:S05]  /*3950*/  BSYNC B0 ;  /* 0x0000000000007941 */ /* 0x000fea0003800000 */
.L_x_347:
[----:B-1----:R-:W-:Y:S01]  /*3960*/  IADD3 R16, R81, 0x40, RZ ;  /* 0x0000004051107810 */ /* 0x002fe20007ffe0ff */
[----:B-----5:R-:W-:Y:S01]  /*3970*/  IMAD.MOV.U32 R10, RZ, RZ, R51 ;  /* 0x000000ffff0a7224 */ /* 0x020fe200078e0033 */
[----:B------:R-:W-:Y:S01]  /*3980*/  BSSY B0, `(.L_x_349) ;  /* 0x0000028000007945 */ /* 0x000fe20003800000 */
[----:B------:R-:W-:Y:S01]  /*3990*/  IMAD.MOV.U32 R6, RZ, RZ, R48 ;  /* 0x000000ffff067224 */ /* 0x000fe200078e0030 */
[----:B------:R-:W-:Y:S01]  /*39a0*/  ISETP.GE.AND P5, PT, R16, R90, PT ;  /* 0x0000005a1000720c */ /* 0x000fe20003fa6270 */
[----:B------:R-:W-:Y:S01]  /*39b0*/  IMAD.MOV.U32 R11, RZ, RZ, R50 ;  /* 0x000000ffff0b7224 */ /* 0x000fe200078e0032 */
[----:B------:R-:W-:Y:S01]  /*39c0*/  PRMT R63, R10, 0x7610, R63 ;  /* 0x000076100a3f7816 */ /* 0x000fe2000000003f */
[----:B------:R-:W-:Y:S01]  /*39d0*/  IMAD.MOV.U32 R3, RZ, RZ, R49 ;  /* 0x000000ffff037224 */ /* 0x000fe200078e0031 */
[----:B------:R-:W-:Y:S01]  /*39e0*/  PRMT R61, R61, 0x5410, R6 ;  /* 0x000054103d3d7816 */ /* 0x000fe20000000006 */
[----:B------:R-:W-:Y:S01]  /*39f0*/  IMAD.MOV.U32 R10, RZ, RZ, R23 ;  /* 0x000000ffff0a7224 */ /* 0x000fe200078e0017 */
[----:B------:R-:W-:Y:S01]  /*3a00*/  CS2R R58, SRZ ;  /* 0x00000000003a7805 */ /* 0x000fe2000001ff00 */
[----:B------:R-:W-:Y:S01]  /*3a10*/  IMAD.MOV.U32 R6, RZ, RZ, R20 ;  /* 0x000000ffff067224 */ /* 0x000fe200078e0014 */
[----:B------:R-:W-:Y:S01]  /*3a20*/  PRMT R62, R3, 0x5410, R11 ;  /* 0x00005410033e7816 */ /* 0x000fe2000000000b */
[----:B------:R-:W-:Y:S01]  /*3a30*/  CS2R R54, SRZ ;  /* 0x0000000000367805 */ /* 0x000fe2000001ff00 */
[----:B------:R-:W-:Y:S01]  /*3a40*/  MOV R11, R22 ;  /* 0x00000016000b7202 */ /* 0x000fe20000000f00 */
[----:B------:R-:W-:Y:S01]  /*3a50*/  CS2R R52, SRZ ;  /* 0x0000000000347805 */ /* 0x000fe2000001ff00 */
[----:B------:R-:W-:Y:S01]  /*3a60*/  MOV R3, R21 ;  /* 0x0000001500037202 */ /* 0x000fe20000000f00 */
[----:B------:R-:W-:Y:S01]  /*3a70*/  CS2R R26, SRZ ;  /* 0x00000000001a7805 */ /* 0x000fe2000001ff00 */
[----:B------:R-:W-:Y:S01]  /*3a80*/  PRMT R34, R11, 0x5410, R10 ;  /* 0x000054100b227816 */ /* 0x000fe2000000000a */
[----:B------:R-:W-:Y:S01]  /*3a90*/  CS2R R24, SRZ ;  /* 0x0000000000187805 */ /* 0x000fe2000001ff00 */
        /* <DEDUP_REMOVED lines=22> */
.L_x_350:
[----:B------:R-:W-:Y:S05]  /*3c00*/  BSYNC B0 ;  /* 0x0000000000007941 */ /* 0x000fea0003800000 */
.L_x_349:
        /* <DEDUP_REMOVED lines=16> */
[----:B------:R-:W-:Y:S02]  /*3d10*/  MOV R3, R25 ;  /* 0x0000001900037202 */ /* 0x000fe40000000f00 */
[----:B------:R-:W-:Y:S02]  /*3d20*/  PRMT R36, R11, 0x5410, R10 ;  /* 0x000054100b247816 */ /* 0x000fe4000000000a */
[----:B------:R-:W-:Y:S01]  /*3d30*/  PRMT R35, R6, 0x5410, R3 ;  /* 0x0000541006237816 */ /* 0x000fe20000000003 */
[----:B------:R-:W-:-:S05]  /*3d40*/  @P3 BRA `(.L_x_352) ;  /* 0x0000014000003947 */ /* 0x000fca0003800000 */
[----:B------:R-:W-:Y:S01]  /*3d50*/  IADD3 R6, P1, P0, R102, UR10, R44 ;  /* 0x0000000a66067c10 */ /* 0x000fe2000f83e02c */
[----:B------:R-:W-:Y:S01]  /*3d60*/  CS2R R56, SRZ ;  /* 0x0000000000387805 */ /* 0x000fe2000001ff00 */
[----:B------:R-:W-:Y:S01]  /*3d70*/  CS2R R28, SRZ ;  /* 0x00000000001c7805 */ /* 0x000fe2000001ff00 */
[----:B------:R-:W-:Y:S01]  /*3d80*/  CS2R R58, SRZ ;  /* 0x00000000003a7805 */ /* 0x000fe2000001ff00 */
[----:B------:R-:W-:Y:S01]  /*3d90*/  IADD3.X R10, R110, UR13, R37, P1, P0 ;  /* 0x0000000d6e0a7c10 */ /* 0x000fe20008fe0425 */
[----:B------:R-:W-:Y:S01]  /*3da0*/  CS2R R30, SRZ ;  /* 0x00000000001e7805 */ /* 0x000fe2000001ff00 */
[----:B------:R-:W-:Y:S04]  /*3db0*/  IADD3 R3, P1, P0, R100, UR16, R38 ;  /* 0x0000001064037c10 */ /* 0x000fe8000f83e026 */
[----:B------:R-:W-:Y:S02]  /*3dc0*/  IADD3.X R11, R109, UR14, R68, P1, P0 ;  /* 0x0000000e6d0b7c10 */ /* 0x000fe40008fe0444 */
        /* <DEDUP_REMOVED lines=12> */
.L_x_352:
[----:B------:R-:W-:Y:S05]  /*3e90*/  BSYNC B0 ;  /* 0x0000000000007941 */ /* 0x000fea0003800000 */
.L_x_351:
[----:B-----5:R-:W-:Y:S01]  /*3ea0*/  MOV R6, R56 ;  /* 0x0000003800067202 */ /* 0x020fe20000000f00 */
[----:B------:R2:W3:Y:S01]  /*3eb0*/  SHFL.IDX PT, R71, R91, RZ, 0x181f ;  /* 0x00181fff5b477589 */ /* 0x0004e200000e0000 */
[----:B-1----:R-:W-:Y:S01]  /*3ec0*/  IMAD.MOV.U32 R11, RZ, RZ, R58 ;  /* 0x000000ffff0b7224 */ /* 0x002fe200078e003a */
[----:B------:R-:W-:Y:S01]  /*3ed0*/  BSSY B1, `(.L_x_353) ;  /* 0x0000080000017945 */ /* 0x000fe20003800000 */
[----:B------:R-:W-:Y:S01]  /*3ee0*/  PRMT R65, R65, 0x5410, R6 ;  /* 0x0000541041417816 */ /* 0x000fe20000000006 */
[----:B------:R-:W-:Y:S02]  /*3ef0*/  IMAD.MOV.U32 R3, RZ, RZ, R57 ;  /* 0x000000ffff037224 */ /* 0x000fe400078e0039 */
[----:B------:R2:W1:Y:S01]  /*3f00*/  SHFL.IDX PT, R70, R92, RZ, 0x181f ;  /* 0x00181fff5c467589 */ /* 0x00046200000e0000 */
[----:B------:R-:W-:Y:S02]  /*3f10*/  IMAD.MOV.U32 R10, RZ, RZ, R59 ;  /* 0x000000ffff0a7224 */ /* 0x000fe400078e003b */
[----:B------:R-:W-:Y:S01]  /*3f20*/  PRMT R66, R3, 0x5410, R11 ;  /* 0x0000541003427816 */ /* 0x000fe2000000000b */
[----:B------:R-:W-:Y:S01]  /*3f30*/  IMAD.MOV.U32 R11, RZ, RZ, R30 ;  /* 0x000000ffff0b7224 */ /* 0x000fe200078e001e */
[----:B------:R-:W-:Y:S01]  /*3f40*/  MOV R3, R29 ;  /* 0x0000001d00037202 */ /* 0x000fe20000000f00 */
[----:B------:R-:W-:Y:S01]  /*3f50*/  IMAD.MOV.U32 R6, RZ, RZ, R28 ;  /* 0x000000ffff067224 */ /* 0x000fe200078e001c */
[----:B------:R-:W-:Y:S02]  /*3f60*/  PRMT R67, R10, 0x7610, R67 ;  /* 0x000076100a437816 */ /* 0x000fe40000000043 */
[----:B------:R-:W-:Y:S02]  /*3f70*/  MOV R10, R31 ;  /* 0x0000001f000a7202 */ /* 0x000fe40000000f00 */
[----:B------:R-:W-:Y:S02]  /*3f80*/  PRMT R37, R6, 0x5410, R3 ;  /* 0x0000541006257816 */ /* 0x000fe40000000003 */
[----:B------:R-:W-:Y:S01]  /*3f90*/  PRMT R38, R11, 0x5410, R10 ;  /* 0x000054100b267816 */ /* 0x000fe2000000000a */
[----:B------:R-:W-:-:S05]  /*3fa0*/  @P4 BRA `(.L_x_354) ;  /* 0x0000072000004947 */ /* 0x000fca0003800000 */
[----:B------:R-:W-:Y:S01]  /*3fb0*/  BSSY B0, `(.L_x_355) ;  /* 0x0000038000007945 */ /* 0x000fe20003800000 */
[----:B------:R-:W-:-:S05]  /*3fc0*/  @P6 BRA `(.L_x_356) ;  /* 0x0000036000006947 */ /* 0x000fca0003800000 */
[C---:B-1----:R-:W-:Y:S01]  /*3fd0*/  LEA R68, P0, R76.reuse, R70, 0x1 ;  /* 0x000000464c447211 */ /* 0x042fe200078008ff */
[----:B------:R-:W1:Y:S03]  /*3fe0*/  LDS.128 R16, [R213+0x8100] ;  /* 0x00810000d5107984 */ /* 0x000e660000000c00 */
[----:B---3--:R-:W-:Y:S02]  /*3ff0*/  LEA.HI.X R69, R76, R71, R77, 0x1, P0 ;  /* 0x000000474c457211 */ /* 0x008fe400000f0c4d */
[----:B------:R-:W-:Y:S11]  /*4000*/  ISETP.GE.AND P0, PT, R78, c[0x0][0x27c], PT ;  /* 0x00009f004e007a0c */ /* 0x000ff60003f06270 */
[----:B------:R-:W-:Y:S02]  /*4010*/  @!UPT UIADD3 URZ, URZ, URZ, URZ ;  /* 0x0000003f3f3ff290 */ /* 0x000fe4000fffe03f */
[----:B------:R-:W-:Y:S01]  /*4020*/  @!P0 HADD2.F32 R3, -RZ, R15.H0_H0 ;  /* 0x2000000fff038230 */ /* 0x000fe20000004100 */
[--C-:B------:R-:W-:Y:S01]  /*4030*/  @!P0 SHF.R.U64 R10, R4, 0x10, R5.reuse ;  /* 0x00000010040a8819 */ /* 0x100fe20000001205 */
[----:B------:R-:W-:Y:S01]  /*4040*/  @!P0 HADD2.F32 R40, -RZ, R40.H0_H0 ;  /* 0x20000028ff288230 */ /* 0x000fe20000004100 */
[----:B------:R-:W-:Y:S02]  /*4050*/  @!P0 SHF.R.U32.HI R11, RZ, 0x10, R5 ;  /* 0x00000010ff0b8819 */ /* 0x000fe40000011605 */
[--C-:B------:R-:W-:Y:S02]  /*4060*/  @!P0 SHF.R.U64 R44, R42, 0x10, R43.reuse ;  /* 0x000000102a2c8819 */ /* 0x100fe4000000122b */
[----:B------:R-:W-:Y:S05]  /*4070*/  @!P0 SHF.R.U32.HI R45, RZ, 0x10, R43 ;  /* 0x00000010ff2d8819 */ /* 0x000fea000001162b */
[----:B------:R-:W-:Y:S01]  /*4080*/  @!P0 HADD2.F32 R45, -RZ, R45.H0_H0 ;  /* 0x2000002dff2d8230 */ /* 0x000fe20000004100 */
[----:B-1----:R-:W-:Y:S02]  /*4090*/  @!P0 MOV R6, R16 ;  /* 0x0000001000068202 */ /* 0x002fe40000000f00 */
[----:B------:R-:W-:Y:S03]  /*40a0*/  @!P0 MOV R5, R17 ;  /* 0x0000001100058202 */ /* 0x000fe60000000f00 */
[--C-:B------:R-:W-:Y:S02]  /*40b0*/  @!P0 HADD2.F32 R39, -RZ, R6.reuse.H1_H1 ;  /* 0x30000006ff278230 */ /* 0x100fe40000004100 */
[----:B------:R-:W-:Y:S02]  /*40c0*/  @!P0 HADD2.F32 R4, -RZ, R6.H0_H0 ;  /* 0x20000006ff048230 */ /* 0x000fe40000004100 */
[----:B------:R-:W-:Y:S01]  /*40d0*/  @!P0 HADD2.F32 R6, -RZ, R10.H0_H0 ;  /* 0x2000000aff068230 */ /* 0x000fe20000004100 */
[CC--:B------:R-:W-:Y:S01]  /*40e0*/  @!P0 FMUL.FTZ R43, R39.reuse, R3.reuse ;  /* 0x00000003272b8220 */ /* 0x0c0fe20000410000 */
[--C-:B------:R-:W-:Y:S01]  /*40f0*/  @!P0 HADD2.F32 R42, -RZ, R5.reuse.H1_H1 ;  /* 0x30000005ff2a8230 */ /* 0x100fe20000004100 */
[C---:B------:R-:W-:Y:S01]  /*4100*/  @!P0 FMUL.FTZ R3, R4.reuse, R3 ;  /* 0x0000000304038220 */ /* 0x040fe20000410000 */
[----:B------:R-:W-:Y:S01]  /*4110*/  @!P0 HADD2.F32 R5, -RZ, R5.H0_H0 ;  /* 0x20000005ff058230 */ /* 0x000fe20000004100 */
[----:B------:R-:W-:Y:S01]  /*4120*/  @!P0 FFMA.FTZ R75, R4, R40, -R43 ;  /* 0x00000028044b8223 */ /* 0x000fe2000001082b */
[----:B------:R-:W-:Y:S01]  /*4130*/  @!P0 MOV R10, R18 ;  /* 0x00000012000a8202 */ /* 0x000fe20000000f00 */
[----:B------:R-:W-:Y:S01]  /*4140*/  @!P0 FFMA.FTZ R3, R39, R40, R3 ;  /* 0x0000002827038223 */ /* 0x000fe20000010003 */
[----:B------:R-:W-:Y:S01]  /*4150*/  @!P0 HADD2.F32 R43, -RZ, R44.H0_H0 ;  /* 0x2000002cff2b8230 */ /* 0x000fe20000004100 */
[CC--:B------:R-:W-:Y:S01]  /*4160*/  @!P0 FMUL.FTZ R44, R42.reuse, R6.reuse ;  /* 0x000000062a2c8220 */ /* 0x0c0fe20000410000 */
[----:B------:R-:W-:Y:S01]  /*4170*/  @!P0 HADD2.F32 R40, -RZ, R60.H0_H0 ;  /* 0x2000003cff288230 */ /* 0x000fe20000004100 */
[C---:B------:R-:W-:Y:S01]  /*4180*/  @!P0 FMUL.FTZ R4, R5.reuse, R6 ;  /* 0x0000000605048220 */ /* 0x040fe20000410000 */
[----:B------:R-:W-:Y:S01]  /*4190*/  @!P0 MOV R6, R19 ;  /* 0x0000001300068202 */ /* 0x000fe20000000f00 */
[-C--:B------:R-:W-:Y:S01]  /*41a0*/  @!P0 FFMA.FTZ R73, R5, R43.reuse, -R44 ;  /* 0x0000002b05498223 */ /* 0x080fe2000001082c */
[--C-:B------:R-:W-:Y:S01]  /*41b0*/  @!P0 HADD2.F32 R39, -RZ, R10.reuse.H1_H1 ;  /* 0x3000000aff278230 */ /* 0x100fe20000004100 */
[----:B------:R-:W-:Y:S01]  /*41c0*/  @!P0 FFMA.FTZ R4, R42, R43, R4 ;  /* 0x0000002b2a048223 */ /* 0x000fe20000010004 */
[----:B------:R-:W-:Y:S02]  /*41d0*/  @!P0 HADD2.F32 R5, -RZ, R15.H1_H1 ;  /* 0x3000000fff058230 */ /* 0x000fe40000004100 */
[----:B------:R-:W-:Y:S02]  /*41e0*/  @!P0 HADD2.F32 R15, -RZ, R11.H0_H0 ;  /* 0x2000000bff0f8230 */ /* 0x000fe40000004100 */
[----:B------:R-:W-:Y:S01]  /*41f0*/  @!P0 F2FP.PACK_AB R4, R4, R73 ;  /* 0x000000490404823e */ /* 0x000fe200000000ff */
[----:B------:R-:W-:Y:S02]  /*4200*/  @!P0 HADD2.F32 R11, -RZ, R10.H0_H0 ;  /* 0x2000000aff0b8230 */ /* 0x000fe40000004100 */
[--C-:B------:R-:W-:Y:S01]  /*4210*/  @!P0 HADD2.F32 R10, -RZ, R6.reuse.H0_H0 ;  /* 0x20000006ff0a8230 */ /* 0x100fe20000004100 */
[----:B------:R-:W-:Y:S01]  /*4220*/  @!P0 MOV R17, R4 ;  /* 0x0000000400118202 */ /* 0x000fe20000000f00 */
[----:B------:R-:W-:Y:S01]  /*4230*/  @!P0 HADD2.F32 R44, -RZ, R6.H1_H1 ;  /* 0x30000006ff2c8230 */ /* 0x000fe20000004100 */
[-C--:B------:R-:W-:Y:S02]  /*4240*/  @!P0 FMUL.FTZ R6, R39, R5.reuse ;  /* 0x0000000527068220 */ /* 0x080fe40000410000 */
[C---:B------:R-:W-:Y:S02]  /*4250*/  @!P0 FMUL.FTZ R5, R11.reuse, R5 ;  /* 0x000000050b058220 */ /* 0x040fe40000410000 */
[-C--:B------:R-:W-:Y:S02]  /*4260*/  @!P0 FFMA.FTZ R11, R11, R40.reuse, -R6 ;  /* 0x000000280b0b8223 */ /* 0x080fe40000010806 */
[-C--:B------:R-:W-:Y:S02]  /*4270*/  @!P0 FMUL.FTZ R6, R10, R15.reuse ;  /* 0x0000000f0a068220 */ /* 0x080fe40000410000 */
[----:B------:R-:W-:Y:S02]  /*4280*/  @!P0 FMUL.FTZ R72, R44, R15 ;  /* 0x0000000f2c488220 */ /* 0x000fe40000410000 */
[----:B------:R-:W-:Y:S02]  /*4290*/  @!P0 FFMA.FTZ R5, R39, R40, R5 ;  /* 0x0000002827058223 */ /* 0x000fe40000010005 */
[----:B------:R-:W-:Y:S01]  /*42a0*/  @!P0 FFMA.FTZ R72, R10, R45, -R72 ;  /* 0x0000002d0a488223 */ /* 0x000fe20000010848 */
[----:B------:R-:W-:Y:S01]  /*42b0*/  @!P0 F2FP.PACK_AB R10, R3, R75 ;  /* 0x0000004b030a823e */ /* 0x000fe200000000ff */
[----:B------:R-:W-:Y:S01]  /*42c0*/  @!P0 FFMA.FTZ R6, R44, R45, R6 ;  /* 0x0000002d2c068223 */ /* 0x000fe20000010006 */
[----:B------:R-:W-:Y:S02]  /*42d0*/  @!P0 F2FP.PACK_AB R5, R5, R11 ;  /* 0x0000000b0505823e */ /* 0x000fe400000000ff */
[----:B------:R-:W-:Y:S02]  /*42e0*/  @!P0 MOV R16, R10 ;  /* 0x0000000a00108202 */ /* 0x000fe40000000f00 */
[----:B------:R-:W-:Y:S02]  /*42f0*/  @!P0 F2FP.PACK_AB R3, R6, R72 ;  /* 0x000000480603823e */ /* 0x000fe400000000ff */
[----:B------:R-:W-:Y:S02]  /*4300*/  @!P0 MOV R18, R5 ;  /* 0x0000000500128202 */ /* 0x000fe40000000f00 */
[----:B------:R-:W-:Y:S05]  /*4310*/  @!P0 MOV R19, R3 ;  /* 0x0000000300138202 */ /* 0x000fea0000000f00 */
[----:B------:R1:W-:Y:S02]  /*4320*/  ST.E.128 [R68.64], R16 ;  /* 0x0000001044007985 */ /* 0x0003e4000c101d08 */
.L_x_356:
[----:B------:R-:W-:Y:S05]  /*4330*/  BSYNC B0 ;  /* 0x0000000000007941 */ /* 0x000fea0003800000 */
.L_x_355:
[----:B------:R-:W-:Y:S11]  /*4340*/  ISETP.GE.AND P0, PT, R212, c[0x0][0x1d4], PT ;  /* 0x00007500d4007a0c */ /* 0x000ff60003f06270 */
[----:B------:R-:W-:Y:S02]  /*4350*/  @!UPT UIADD3 URZ, URZ, URZ, URZ ;  /* 0x0000003f3f3ff290 */ /* 0x000fe4000fffe03f */
[----:B------:R-:W-:-:S05]  /*4360*/  @P0 BRA `(.L_x_354) ;  /* 0x0000036000000947 */ /* 0x000fca0003800000 */
[C---:B-1----:R-:W-:Y:S01]  /*4370*/  LEA R44, P0, R212.reuse, R70, 0x1 ;  /* 0x00000046d42c7211 */ /* 0x042fe200078008ff */
[----:B------:R-:W1:Y:S03]  /*4380*/  LDS.128 R16, [R213+0xb900] ;  /* 0x00b90000d5107984 */ /* 0x000e660000000c00 */
[----:B---3--:R-:W-:Y:S02]  /*4390*/  LEA.HI.X R45, R212, R71, R231, 0x1, P0 ;  /* 0x00000047d42d7211 */ /* 0x008fe400000f0ce7 */
[----:B------:R-:W-:Y:S11]  /*43a0*/  ISETP.GE.AND P0, PT, R80, c[0x0][0x27c], PT ;  /* 0x00009f0050007a0c */ /* 0x000ff60003f06270 */
[----:B------:R-:W-:Y:S02]  /*43b0*/  @!UPT UIADD3 URZ, URZ, URZ, URZ ;  /* 0x0000003f3f3ff290 */ /* 0x000fe4000fffe03f */
[----:B------:R-:W-:Y:S01]  /*43c0*/  @!P0 HADD2.F32 R3, -RZ, R32.H0_H0 ;  /* 0x20000020ff038230 */ /* 0x000fe20000004100 */
[----:B------:R-:W-:Y:S01]  /*43d0*/  @!P0 SHF.R.U64 R6, R8, 0x10, R9 ;  /* 0x0000001008068819 */ /* 0x000fe20000001209 */
[----:B------:R-:W-:Y:S01]  /*43e0*/  @!P0 HADD2.F32 R10, -RZ, R60.H1_H1 ;  /* 0x3000003cff0a8230 */ /* 0x000fe20000004100 */
[--C-:B------:R-:W-:Y:S02]  /*43f0*/  @!P0 SHF.R.U64 R15, R46, 0x10, R47.reuse ;  /* 0x000000102e0f8819 */ /* 0x100fe4000000122f */
[----:B------:R-:W-:Y:S01]  /*4400*/  @!P0 SHF.R.U32.HI R42, RZ, 0x10, R47 ;  /* 0x00000010ff2a8819 */ /* 0x000fe2000001162f */
[----:B------:R-:W-:Y:S01]  /*4410*/  @!P0 HADD2.F32 R6, -RZ, R6.H0_H0 ;  /* 0x20000006ff068230 */ /* 0x000fe20000004100 */
[----:B------:R-:W-:Y:S01]  /*4420*/  @!P0 SHF.R.U32.HI R9, RZ, 0x10, R9 ;  /* 0x00000010ff098819 */ /* 0x000fe20000011609 */
[----:B------:R-:W-:Y:S02]  /*4430*/  @!P0 HADD2.F32 R15, -RZ, R15.H0_H0 ;  /* 0x2000000fff0f8230 */ /* 0x000fe40000004100 */
[----:B------:R-:W-:Y:S01]  /*4440*/  @!P0 HADD2.F32 R42, -RZ, R42.H0_H0 ;  /* 0x2000002aff2a8230 */ /* 0x000fe20000004100 */
[----:B-1----:R-:W-:Y:S02]  /*4450*/  @!P0 MOV R4, R16 ;  /* 0x0000001000048202 */ /* 0x002fe40000000f00 */
[----:B------:R-:W-:Y:S03]  /*4460*/  @!P0 MOV R5, R17 ;  /* 0x0000001100058202 */ /* 0x000fe60000000f00 */
[--C-:B------:R-:W-:Y:S02]  /*4470*/  @!P0 HADD2.F32 R8, -RZ, R4.reuse.H1_H1 ;  /* 0x30000004ff088230 */ /* 0x100fe40000004100 */
[----:B------:R-:W-:Y:S02]  /*4480*/  @!P0 HADD2.F32 R4, -RZ, R4.H0_H0 ;  /* 0x20000004ff048230 */ /* 0x000fe40000004100 */
[--C-:B------:R-:W-:Y:S01]  /*4490*/  @!P0 HADD2.F32 R11, -RZ, R5.reuse.H1_H1 ;  /* 0x30000005ff0b8230 */ /* 0x100fe20000004100 */
[-C--:B------:R-:W-:Y:S01]  /*44a0*/  @!P0 FMUL.FTZ R39, R8, R3.reuse ;  /* 0x0000000308278220 */ /* 0x080fe20000410000 */
[----:B------:R-:W-:Y:S01]  /*44b0*/  @!P0 HADD2.F32 R5, -RZ, R5.H0_H0 ;  /* 0x20000005ff058230 */ /* 0x000fe20000004100 */
[C---:B------:R-:W-:Y:S02]  /*44c0*/  @!P0 FMUL.FTZ R3, R4.reuse, R3 ;  /* 0x0000000304038220 */ /* 0x040fe40000410000 */
[-C--:B------:R-:W-:Y:S02]  /*44d0*/  @!P0 FFMA.FTZ R47, R4, R10.reuse, -R39 ;  /* 0x0000000a042f8223 */ /* 0x080fe40000010827 */
[----:B------:R-:W-:Y:S01]  /*44e0*/  @!P0 FFMA.FTZ R3, R8, R10, R3 ;  /* 0x0000000a08038223 */ /* 0x000fe20000010003 */
[----:B------:R-:W-:Y:S01]  /*44f0*/  @!P0 MOV R8, R18 ;  /* 0x0000001200088202 */ /* 0x000fe20000000f00 */
[-C--:B------:R-:W-:Y:S01]  /*4500*/  @!P0 FMUL.FTZ R39, R11, R6.reuse ;  /* 0x000000060b278220 */ /* 0x080fe20000410000 */
[----:B------:R-:W-:Y:S01]  /*4510*/  @!P0 HADD2.F32 R10, -RZ, R9.H0_H0 ;  /* 0x20000009ff0a8230 */ /* 0x000fe20000004100 */
[C---:B------:R-:W-:Y:S01]  /*4520*/  @!P0 FMUL.FTZ R4, R5.reuse, R6 ;  /* 0x0000000605048220 */ /* 0x040fe20000410000 */
[----:B------:R-:W-:Y:S01]  /*4530*/  @!P0 MOV R6, R19 ;  /* 0x0000001300068202 */ /* 0x000fe20000000f00 */
[-C--:B------:R-:W-:Y:S01]  /*4540*/  @!P0 FFMA.FTZ R46, R5, R15.reuse, -R39 ;  /* 0x0000000f052e8223 */ /* 0x080fe20000010827 */
[----:B------:R-:W-:Y:S01]  /*4550*/  @!P0 HADD2.F32 R5, -RZ, R32.H1_H1 ;  /* 0x30000020ff058230 */ /* 0x000fe20000004100 */
[----:B------:R-:W-:Y:S01]  /*4560*/  @!P0 FFMA.FTZ R4, R11, R15, R4 ;  /* 0x0000000f0b048223 */ /* 0x000fe20000010004 */
[--C-:B------:R-:W-:Y:S02]  /*4570*/  @!P0 HADD2.F32 R32, -RZ, R8.reuse.H1_H1 ;  /* 0x30000008ff208230 */ /* 0x100fe40000004100 */
[----:B------:R-:W-:Y:S02]  /*4580*/  @!P0 HADD2.F32 R9, -RZ, R8.H0_H0 ;  /* 0x20000008ff098230 */ /* 0x000fe40000004100 */
[----:B------:R-:W-:Y:S01]  /*4590*/  @!P0 F2FP.PACK_AB R4, R4, R46 ;  /* 0x0000002e0404823e */ /* 0x000fe200000000ff */
[--C-:B------:R-:W-:Y:S02]  /*45a0*/  @!P0 HADD2.F32 R8, -RZ, R6.reuse.H0_H0 ;  /* 0x20000006ff088230 */ /* 0x100fe40000004100 */
[----:B------:R-:W-:Y:S01]  /*45b0*/  @!P0 HADD2.F32 R39, -RZ, R61.H0_H0 ;  /* 0x2000003dff278230 */ /* 0x000fe20000004100 */
        /* <DEDUP_REMOVED lines=8> */
[-C--:B------:R-:W-:Y:S01]  /*4640*/  @!P0 FFMA.FTZ R43, R8, R42.reuse, -R43 ;  /* 0x0000002a082b8223 */ /* 0x080fe2000001082b */
        /* <DEDUP_REMOVED lines=8> */
.L_x_354:
[----:B------:R-:W-:Y:S05]  /*46d0*/  BSYNC B1 ;  /* 0x0000000000017941 */ /* 0x000fea0003800000 */
.L_x_353:
[----:B-1----:R1:W4:Y:S01]  /*46e0*/  SHFL.IDX PT, R44, R91, 0x1, 0x181f ;  /* 0x00381f005b2c7f89 */ /* 0x00232200000e0000 */
[----:B------:R-:W-:Y:S01]  /*46f0*/  LOP3.LUT P0, RZ, R241, 0x1, RZ, 0xc0, !PT ;  /* 0x00000001f1ff7812 */ /* 0x000fe2000780c0ff */
[----:B------:R-:W-:Y:S02]  /*4700*/  BSSY B1, `(.L_x_357) ;  /* 0x0000075000017945 */ /* 0x000fe40003800000 */
[----:B------:R1:W2:Y:S10]  /*4710*/  SHFL.IDX PT, R40, R92, 0x1, 0x181f ;  /* 0x00381f005c287f89 */ /* 0x0002b400000e0000 */
[----:B------:R-:W-:-:S05]  /*4720*/  @P0 BRA `(.L_x_358) ;  /* 0x0000072000000947 */ /* 0x000fca0003800000 */
[----:B------:R-:W-:Y:S01]  /*4730*/  BSSY B0, `(.L_x_359) ;  /* 0x0000038000007945 */ /* 0x000fe20003800000 */
[----:B------:R-:W-:-:S05]  /*4740*/  @P6 BRA `(.L_x_360) ;  /* 0x0000036000006947 */ /* 0x000fca0003800000 */
[C---:B--2---:R-:W-:Y:S01]  /*4750*/  LEA R42, P0, R76.reuse, R40, 0x1 ;  /* 0x000000284c2a7211 */ /* 0x044fe200078008ff */
[----:B------:R-:W2:Y:S03]  /*4760*/  LDS.128 R8, [R213+0x9100] ;  /* 0x00910000d5087984 */ /* 0x000ea60000000c00 */
[----:B----4-:R-:W-:Y:S02]  /*4770*/  LEA.HI.X R43, R76, R44, R77, 0x1, P0 ;  /* 0x0000002c4c2b7211 */ /* 0x010fe400000f0c4d */
[----:B------:R-:W-:Y:S11]  /*4780*/  ISETP.GE.AND P0, PT, R78, c[0x0][0x27c], PT ;  /* 0x00009f004e007a0c */ /* 0x000ff60003f06270 */
[----:B------:R-:W-:Y:S02]  /*4790*/  @!UPT UIADD3 URZ, URZ, URZ, URZ ;  /* 0x0000003f3f3ff290 */ /* 0x000fe4000fffe03f */
[----:B------:R-:W-:Y:S01]  /*47a0*/  @!P0 HADD2.F32 R3, -RZ, R33.H0_H0 ;  /* 0x20000021ff038230 */ /* 0x000fe20000004100 */
[----:B------:R-:W-:Y:S01]  /*47b0*/  @!P0 SHF.R.U64 R6, R20, 0x10, R21 ;  /* 0x0000001014068819 */ /* 0x000fe20000001215 */
[----:B------:R-:W-:Y:S01]  /*47c0*/  @!P0 HADD2.F32 R17, -RZ, R61.H1_H1 ;  /* 0x3000003dff118230 */ /* 0x000fe20000004100 */
[----:B------:R-:W-:Y:S02]  /*47d0*/  @!P0 SHF.R.U64 R19, R48, 0x10, R49 ;  /* 0x0000001030138819 */ /* 0x000fe40000001231 */
[----:B------:R-:W-:Y:S01]  /*47e0*/  @!P0 SHF.R.U32.HI R16, RZ, 0x10, R21 ;  /* 0x00000010ff108819 */ /* 0x000fe20000011615 */
[----:B------:R-:W-:Y:S01]  /*47f0*/  @!P0 HADD2.F32 R6, -RZ, R6.H0_H0 ;  /* 0x20000006ff068230 */ /* 0x000fe20000004100 */
[----:B------:R-:W-:Y:S01]  /*4800*/  @!P0 SHF.R.U32.HI R39, RZ, 0x10, R49 ;  /* 0x00000010ff278819 */ /* 0x000fe20000011631 */
[----:B------:R-:W-:Y:S02]  /*4810*/  @!P0 HADD2.F32 R19, -RZ, R19.H0_H0 ;  /* 0x20000013ff138230 */ /* 0x000fe40000004100 */
[----:B------:R-:W-:Y:S01]  /*4820*/  @!P0 HADD2.F32 R21, -RZ, R62.H0_H0 ;  /* 0x2000003eff158230 */ /* 0x000fe20000004100 */
[----:B--2---:R-:W-:Y:S02]  /*4830*/  @!P0 MOV R4, R8 ;  /* 0x0000000800048202 */ /* 0x004fe40000000f00 */
[----:B------:R-:W-:Y:S03]  /*4840*/  @!P0 MOV R5, R9 ;  /* 0x0000000900058202 */ /* 0x000fe60000000f00 */
[--C-:B------:R-:W-:Y:S02]  /*4850*/  @!P0 HADD2.F32 R15, -RZ, R4.reuse.H1_H1 ;  /* 0x30000004ff0f8230 */ /* 0x100fe40000004100 */
[----:B------:R-:W-:Y:S02]  /*4860*/  @!P0 HADD2.F32 R4, -RZ, R4.H0_H0 ;  /* 0x20000004ff048230 */ /* 0x000fe40000004100 */
[--C-:B------:R-:W-:Y:S01]  /*4870*/  @!P0 HADD2.F32 R18, -RZ, R5.reuse.H1_H1 ;  /* 0x30000005ff128230 */ /* 0x100fe20000004100 */
[CC--:B------:R-:W-:Y:S01]  /*4880*/  @!P0 FMUL.FTZ R20, R15.reuse, R3.reuse ;  /* 0x000000030f148220 */ /* 0x0c0fe20000410000 */
[----:B------:R-:W-:Y:S01]  /*4890*/  @!P0 HADD2.F32 R5, -RZ, R5.H0_H0 ;  /* 0x20000005ff058230 */ /* 0x000fe20000004100 */
[C---:B------:R-:W-:Y:S02]  /*48a0*/  @!P0 FMUL.FTZ R3, R4.reuse, R3 ;  /* 0x0000000304038220 */ /* 0x040fe40000410000 */
[-C--:B------:R-:W-:Y:S02]  /*48b0*/  @!P0 FFMA.FTZ R46, R4, R17.reuse, -R20 ;  /* 0x00000011042e8223 */ /* 0x080fe40000010814 */
[----:B------:R-:W-:Y:S01]  /*48c0*/  @!P0 FFMA.FTZ R3, R15, R17, R3 ;  /* 0x000000110f038223 */ /* 0x000fe20000010003 */
[----:B------:R-:W-:Y:S01]  /*48d0*/  @!P0 MOV R15, R10 ;  /* 0x0000000a000f8202 */ /* 0x000fe20000000f00 */
[CC--:B------:R-:W-:Y:S01]  /*48e0*/  @!P0 FMUL.FTZ R20, R18.reuse, R6.reuse ;  /* 0x0000000612148220 */ /* 0x0c0fe20000410000 */
[----:B------:R-:W-:Y:S01]  /*48f0*/  @!P0 HADD2.F32 R17, -RZ, R16.H0_H0 ;  /* 0x20000010ff118230 */ /* 0x000fe20000004100 */
[C---:B------:R-:W-:Y:S01]  /*4900*/  @!P0 FMUL.FTZ R4, R5.reuse, R6 ;  /* 0x0000000605048220 */ /* 0x040fe20000410000 */
[----:B------:R-:W-:Y:S01]  /*4910*/  @!P0 MOV R6, R11 ;  /* 0x0000000b00068202 */ /* 0x000fe20000000f00 */
[-C--:B------:R-:W-:Y:S01]  /*4920*/  @!P0 FFMA.FTZ R45, R5, R19.reuse, -R20 ;  /* 0x00000013052d8223 */ /* 0x080fe20000010814 */
[----:B------:R-:W-:Y:S01]  /*4930*/  @!P0 HADD2.F32 R20, -RZ, R15.H1_H1 ;  /* 0x3000000fff148230 */ /* 0x000fe20000004100 */
[----:B------:R-:W-:Y:S01]  /*4940*/  @!P0 FFMA.FTZ R4, R18, R19, R4 ;  /* 0x0000001312048223 */ /* 0x000fe20000010004 */
[----:B------:R-:W-:Y:S02]  /*4950*/  @!P0 HADD2.F32 R5, -RZ, R33.H1_H1 ;  /* 0x30000021ff058230 */ /* 0x000fe40000004100 */
[----:B------:R-:W-:Y:S02]  /*4960*/  @!P0 HADD2.F32 R16, -RZ, R15.H0_H0 ;  /* 0x2000000fff108230 */ /* 0x000fe40000004100 */
[----:B------:R-:W-:Y:S01]  /*4970*/  @!P0 F2FP.PACK_AB R4, R4, R45 ;  /* 0x0000002d0404823e */ /* 0x000fe200000000ff */
[--C-:B------:R-:W-:Y:S02]  /*4980*/  @!P0 HADD2.F32 R15, -RZ, R6.reuse.H0_H0 ;  /* 0x20000006ff0f8230 */ /* 0x100fe40000004100 */
[----:B------:R-:W-:Y:S01]  /*4990*/  @!P0 HADD2.F32 R32, -RZ, R6.H1_H1 ;  /* 0x30000006ff208230 */ /* 0x000fe20000004100 */
[-C--:B------:R-:W-:Y:S01]  /*49a0*/  @!P0 FMUL.FTZ R6, R20, R5.reuse ;  /* 0x0000000514068220 */ /* 0x080fe20000410000 */
[----:B------:R-:W-:Y:S01]  /*49b0*/  @!P0 MOV R9, R4 ;  /* 0x0000000400098202 */ /* 0x000fe20000000f00 */
[C---:B------:R-:W-:Y:S01]  /*49c0*/  @!P0 FMUL.FTZ R5, R16.reuse, R5 ;  /* 0x0000000510058220 */ /* 0x040fe20000410000 */
[----:B------:R-:W-:Y:S01]  /*49d0*/  @!P0 HADD2.F32 R33, -RZ, R39.H0_H0 ;  /* 0x20000027ff218230 */ /* 0x000fe20000004100 */
[----:B------:R-:W-:Y:S02]  /*49e0*/  @!P0 FFMA.FTZ R16, R16, R21, -R6 ;  /* 0x0000001510108223 */ /* 0x000fe40000010806 */
[CC--:B------:R-:W-:Y:S02]  /*49f0*/  @!P0 FMUL.FTZ R6, R15.reuse, R17.reuse ;  /* 0x000000110f068220 */ /* 0x0c0fe40000410000 */
        /* <DEDUP_REMOVED lines=11> */
.L_x_360:
[----:B------:R-:W-:Y:S05]  /*4ab0*/  BSYNC B0 ;  /* 0x0000000000007941 */ /* 0x000fea0003800000 */
.L_x_359:
[----:B------:R-:W-:Y:S11]  /*4ac0*/  ISETP.GE.AND P0, PT, R212, c[0x0][0x1d4], PT ;  /* 0x00007500d4007a0c */ /* 0x000ff60003f06270 */
[----:B------:R-:W-:Y:S02]  /*4ad0*/  @!UPT UIADD3 URZ, URZ, URZ, URZ ;  /* 0x0000003f3f3ff290 */ /* 0x000fe4000fffe03f */
        /* <DEDUP_REMOVED lines=9> */
[----:B------:R-:W-:Y:S01]  /*4b70*/  @!P0 SHF.R.U64 R19, R50, 0x10, R51 ;  /* 0x0000001032138819 */ /* 0x000fe20000001233 */
[----:B------:R-:W-:Y:S01]  /*4b80*/  @!P0 HADD2.F32 R21, -RZ, R63.H0_H0 ;  /* 0x2000003fff158230 */ /* 0x000fe20000004100 */
[----:B------:R-:W-:Y:S01]  /*4b90*/  @!P0 SHF.R.U32.HI R16, RZ, 0x10, R23 ;  /* 0x00000010ff108819 */ /* 0x000fe20000011617 */
[----:B------:R-:W-:Y:S01]  /*4ba0*/  @!P0 HADD2.F32 R6, -RZ, R6.H0_H0 ;  /* 0x20000006ff068230 */ /* 0x000fe20000004100 */
[----:B------:R-:W-:Y:S01]  /*4bb0*/  @!P0 SHF.R.U32.HI R23, RZ, 0x10, R51 ;  /* 0x00000010ff178819 */ /* 0x000fe20000011633 */
[----:B------:R-:W-:Y:S04]  /*4bc0*/  @!P0 HADD2.F32 R19, -RZ, R19.H0_H0 ;  /* 0x20000013ff138230 */ /* 0x000fe80000004100 */
        /* <DEDUP_REMOVED lines=26> */
[C---:B------:R-:W-:Y:S02]  /*4d70*/  @!P0 FMUL.FTZ R5, R16.reuse, R5 ;  /* 0x0000000510058220 */ /* 0x040fe40000410000 */
        /* <DEDUP_REMOVED lines=13> */
.L_x_358:
[----:B------:R-:W-:Y:S05]  /*4e50*/  BSYNC B1 ;  /* 0x0000000000017941 */ /* 0x000fea0003800000 */
.L_x_357:
[----:B------:R1:W4:Y:S01]  /*4e60*/  SHFL.IDX PT, R39, R91, 0x2, 0x181f ;  /* 0x00581f005b277f89 */ /* 0x00032200000e0000 */
[----:B------:R-:W-:Y:S03]  /*4e70*/  BSSY B1, `(.L_x_361) ;  /* 0x0000075000017945 */ /* 0x000fe60003800000 */
[----:B------:R1:W3:Y:S01]  /*4e80*/  SHFL.IDX PT, R34, R92, 0x2, 0x181f ;  /* 0x00581f005c227f89 */ /* 0x0002e200000e0000 */
[----:B------:R-:W-:-:S05]  /*4e90*/  @P5 BRA `(.L_x_362) ;  /* 0x0000072000005947 */ /* 0x000fca0003800000 */
[----:B------:R-:W-:Y:S01]  /*4ea0*/  BSSY B0, `(.L_x_363) ;  /* 0x0000038000007945 */ /* 0x000fe20003800000 */
[----:B------:R-:W-:-:S05]  /*4eb0*/  @P6 BRA `(.L_x_364) ;  /* 0x0000036000006947 */ /* 0x000fca0003800000 */
[C---:B--23--:R-:W-:Y:S01]  /*4ec0*/  LEA R32, P0, R76.reuse, R34, 0x1 ;  /* 0x000000224c207211 */ /* 0x04cfe200078008ff */
        /* <DEDUP_REMOVED lines=53> */
.L_x_364:
[----:B------:R-:W-:Y:S05]  /*5220*/  BSYNC B0 ;  /* 0x0000000000007941 */ /* 0x000fea0003800000 */
.L_x_363:
[----:B------:R-:W-:Y:S11]  /*5230*/  ISETP.GE.AND P0, PT, R212, c[0x0][0x1d4], PT ;  /* 0x00007500d4007a0c */ /* 0x000ff60003f06270 */
[----:B------:R-:W-:Y:S02]  /*5240*/  @!UPT UIADD3 URZ, URZ, URZ, URZ ;  /* 0x0000003f3f3ff290 */ /* 0x000fe4000fffe03f */
[----:B------:R-:W-:-:S05]  /*5250*/  @P0 BRA `(.L_x_362) ;  /* 0x0000036000000947 */ /* 0x000fca0003800000 */
[C---:B---3--:R-:W-:Y:S01]  /*5260*/  LEA R24, P0, R212.reuse, R34, 0x1 ;  /* 0x00000022d4187211 */ /* 0x048fe200078008ff */
[----:B--2---:R-:W2:Y:S03]  /*5270*/  LDS.128 R8, [R213+0xd900] ;  /* 0x00d90000d5087984 */ /* 0x004ea60000000c00 */
        /* <DEDUP_REMOVED lines=52> */
.L_x_362:
[----:B------:R-:W-:Y:S05]  /*55c0*/  BSYNC B1 ;  /* 0x0000000000017941 */ /* 0x000fea0003800000 */
.L_x_361:
[----:B--2---:R2:W1:Y:S04]  /*55d0*/  SHFL.IDX PT, R32, R91, 0x3, 0x181f ;  /* 0x00781f005b207f89 */ /* 0x00446800000e0000 */
[----:B------:R2:W4:Y:S01]  /*55e0*/  SHFL.IDX PT, R27, R92, 0x3, 0x181f ;  /* 0x00781f005c1b7f89 */ /* 0x00052200000e0000 */
[----:B------:R-:W-:-:S05]  /*55f0*/  @P3 BRA `(.L_x_365) ;  /* 0x0000330000003947 */ /* 0x000fca0003800000 */
[----:B------:R-:W-:Y:S01]  /*5600*/  BSSY B0, `(.L_x_366) ;  /* 0x0000038000007945 */ /* 0x000fe20003800000 */
[----:B------:R-:W-:-:S05]  /*5610*/  @P6 BRA `(.L_x_367) ;  /* 0x0000036000006947 */ /* 0x000fca0003800000 */
[C---:B----4-:R-:W-:Y:S01]  /*5620*/  LEA R24, P0, R76.reuse, R27, 0x1 ;  /* 0x0000001b4c187211 */ /* 0x050fe200078008ff */
[----:B------:R-:W4:Y:S03]  /*5630*/  LDS.128 R8, [R213+0xb100] ;  /* 0x00b10000d5087984 */ /* 0x000f260000000c00 */
[----:B-1----:R-:W-:Y:S02]  /*5640*/  LEA.HI.X R25, R76, R32, R77, 0x1, P0 ;  /* 0x000000204c197211 */ /* 0x002fe400000f0c4d */
        /* <DEDUP_REMOVED lines=12> */
[----:B----4-:R-:W-:Y:S02]  /*5710*/  @!P0 MOV R4, R8 ;  /* 0x0000000800048202 */ /* 0x010fe40000000f00 */
        /* <DEDUP_REMOVED lines=38> */
.L_x_367:
[----:B------:R-:W-:Y:S05]  /*5980*/  BSYNC B0 ;  /* 0x0000000000007941 */ /* 0x000fea0003800000 */
.L_x_366:
[----:B------:R-:W-:Y:S11]  /*5990*/  ISETP.GE.AND P0, PT, R212, c[0x0][0x1d4], PT ;  /* 0x00007500d4007a0c */ /* 0x000ff60003f06270 */
[----:B------:R-:W-:Y:S02]  /*59a0*/  @!UPT UIADD3 URZ, URZ, URZ, URZ ;  /* 0x0000003f3f3ff290 */ /* 0x000fe4000fffe03f */
[----:B------:R-:W-:-:S05]  /*59b0*/  @P0 BRA `(.L_x_365) ;  /* 0x00002f4000000947 */ /* 0x000fca0003800000 */
[C---:B----4-:R-:W-:Y:S01]  /*59c0*/  LEA R26, P0, R212.reuse, R27, 0x1 ;  /* 0x0000001bd41a7211 */ /* 0x050fe200078008ff */
[----:B-1----:R-:W1:Y:S03]  /*59d0*/  LDS.128 R8, [R213+0xe900] ;  /* 0x00e90000d5087984 */ /* 0x002e660000000c00 */
[----:B------:R-:W-:Y:S02]  /*59e0*/  LEA.HI.X R27, R212, R32, R231, 0x1, P0 ;  /* 0x00000020d41b7211 */ /* 0x000fe400000f0ce7 */
        /* <DEDUP_REMOVED lines=12> */
[----:B-1----:R-:W-:Y:S02]  /*5ab0*/  @!P0 MOV R4, R8 ;  /* 0x0000000800048202 */ /* 0x002fe40000000f00 */
        /* <DEDUP_REMOVED lines=37> */
[----:B------:R1:W-:Y:S01]  /*5d10*/  ST.E.128 [R26.64], R8 ;  /* 0x000000081a007985 */ /* 0x0003e2000c101d08 */
[----:B------:R-:W-:-:S05]  /*5d20*/  BRA `(.L_x_365) ;  /* 0x00002bd000007947 */ /* 0x000fca0003800000 */
.L_x_344:
[C---:B------:R-:W-:Y:S01]  /*5d30*/  IADD3 R169, R81.reuse, 0x20, RZ ;  /* 0x0000002051a97810 */ /* 0x040fe20007ffe0ff */
[----:B------:R-:W-:Y:S01]  /*5d40*/  CS2R R62, SRZ ;  /* 0x00000000003e7805 */ /* 0x000fe2000001ff00 */
[----:B------:R-:W-:Y:S01]  /*5d50*/  IADD3 R168, R81, 0x40, RZ ;  /* 0x0000004051a87810 */ /* 0x000fe20007ffe0ff */
[----:B------:R-:W-:Y:S01]  /*5d60*/  CS2R R60, SRZ ;  /* 0x00000000003c7805 */ /* 0x000fe2000001ff00 */
[----:B------:R-:W-:Y:S01]  /*5d70*/  ISETP.GE.AND P3, PT, R169, R90, PT ;  /* 0x0000005aa900720c */ /* 0x000fe20003f66270 */
[----:B------:R-:W-:Y:S01]  /*5d80*/  CS2R R66, SRZ ;  /* 0x0000000000427805 */ /* 0x000fe2000001ff00 */
[----:B------:R-:W-:Y:S01]  /*5d90*/  IADD3 R167, R81, 0x60, RZ ;  /* 0x0000006051a77810 */ /* 0x000fe20007ffe0ff */
[----:B------:R-:W-:Y:S01]  /*5da0*/  CS2R R64, SRZ ;  /* 0x0000000000407805 */ /* 0x000fe2000001ff00 */
[----:B------:R-:W-:Y:S01]  /*5db0*/  ISETP.GE.OR P3, PT, R76, c[0x0][0x27c], P3 ;  /* 0x00009f004c007a0c */ /* 0x000fe20001f66670 */
[----:B------:R-:W-:Y:S01]  /*5dc0*/  CS2R R34, SRZ ;  /* 0x0000000000227805 */ /* 0x000fe2000001ff00 */
[----:B------:R-:W-:Y:S01]  /*5dd0*/  IADD3 R75, -R83, c[0x0][0x1d4], RZ ;  /* 0x00007500534b7a10 */ /* 0x000fe20007ffe1ff */
[----:B------:R-:W-:Y:S01]  /*5de0*/  CS2R R32, SRZ ;  /* 0x0000000000207805 */ /* 0x000fe2000001ff00 */
[----:B------:R-:W-:Y:S01]  /*5df0*/  CS2R R58, SRZ ;  /* 0x00000000003a7805 */ /* 0x000fe2000001ff00 */
[----:B------:R-:W-:Y:S01]  /*5e00*/  CS2R R56, SRZ ;  /* 0x0000000000387805 */ /* 0x000fe2000001ff00 */
[----:B------:R-:W-:Y:S01]  /*5e10*/  CS2R R30, SRZ ;  /* 0x00000000001e7805 */ /* 0x000fe2000001ff00 */
[----:B------:R-:W-:Y:S01]  /*5e20*/  CS2R R28, SRZ ;  /* 0x00000000001c7805 */ /* 0x000fe2000001ff00 */
[----:B------:R-:W-:Y:S01]  /*5e30*/  CS2R R46, SRZ ;  /* 0x00000000002e7805 */ /* 0x000fe2000001ff00 */
[----:B------:R1:W2:Y:S01]  /*5e40*/  SHFL.IDX PT, R85, R91, RZ, 0x181f ;  /* 0x00181fff5b557589 */ /* 0x0002a200000e0000 */
[----:B------:R-:W-:Y:S03]  /*5e50*/  BSSY B0, `(.L_x_368) ;  /* 0x00000e1000007945 */ /* 0x000fe60003800000 */
[----:B------:R-:W-:Y:S04]  /*5e60*/  @!P3 IADD3 R3, P1, P0, R106, R44, R161 ;  /* 0x0000002c6a03b210 */ /* 0x000fe8000783e0a1 */
[----:B------:R-:W-:Y:S01]  /*5e70*/  @!P3 IADD3.X R4, R112, R37, R151, P1, P0 ;  /* 0x000000257004b210 */ /* 0x000fe20000fe0497 */
[----:B------:R1:W3:Y:S01]  /*5e80*/  SHFL.IDX PT, R84, R92, RZ, 0x181f ;  /* 0x00181fff5c547589 */ /* 0x0002e200000e0000 */
[----:B------:R-:W-:Y:S04]  /*5e90*/  @!P3 IADD3 R5, P1, P0, R104, R38, R162 ;  /* 0x000000266805b210 */ /* 0x000fe8000783e0a2 */
[C---:B------:R-:W-:Y:S02]  /*5ea0*/  @!P3 IADD3.X R10, R111.reuse, R68, R152, P1, P0 ;  /* 0x000000446f0ab210 */ /* 0x040fe40000fe0498 */
[----:B------:R-:W-:Y:S04]  /*5eb0*/  ISETP.GE.AND P1, PT, R168, R90, PT ;  /* 0x0000005aa800720c */ /* 0x000fe80003f26270 */
[----:B------:R-:W-:Y:S11]  /*5ec0*/  ISETP.GE.OR P1, PT, R76, c[0x0][0x27c], P1 ;  /* 0x00009f004c007a0c */ /* 0x000ff60000f26670 */
[----:B------:R-:W-:Y:S02]  /*5ed0*/  @!UPT UIADD3 URZ, URZ, URZ, URZ ;  /* 0x0000003f3f3ff290 */ /* 0x000fe4000fffe03f */
[----:B------:R-:W-:Y:S04]  /*5ee0*/  @!P1 IADD3 R6, P4, P0, R106, R159, R44 ;  /* 0x0000009f6a069210 */ /* 0x000fe8000789e02c */
[--C-:B------:R-:W-:Y:S02]  /*5ef0*/  @!P1 IADD3.X R17, R112, R147, R37.reuse, P4, P0 ;  /* 0x0000009370119210 */ /* 0x100fe400027e0425 */
[----:B------:R-:W-:Y:S04]  /*5f00*/  @!P1 IADD3 R11, P4, P0, R104, R160, R38 ;  /* 0x000000a0680b9210 */ /* 0x000fe8000789e026 */
[----:B------:R-:W-:Y:S02]  /*5f10*/  @!P1 IADD3.X R18, R111, R150, R68, P4, P0 ;  /* 0x000000966f129210 */ /* 0x000fe400027e0444 */
[-C--:B------:R-:W-:Y:S04]  /*5f20*/  ISETP.GE.AND P0, PT, R167, R90.reuse, PT ;  /* 0x0000005aa700720c */ /* 0x080fe80003f06270 */
[----:B------:R-:W-:Y:S11]  /*5f30*/  ISETP.GE.OR P0, PT, R76, c[0x0][0x27c], P0 ;  /* 0x00009f004c007a0c */ /* 0x000ff60000706670 */
[----:B------:R-:W-:Y:S02]  /*5f40*/  @!UPT UIADD3 URZ, URZ, URZ, URZ ;  /* 0x0000003f3f3ff290 */ /* 0x000fe4000fffe03f */
[----:B------:R-:W-:Y:S04]  /*5f50*/  @!P0 IADD3 R15, P5, P4, R106, UR10, R44 ;  /* 0x0000000a6a0f8c10 */ /* 0x000fe8000fcbe02c */
[----:B------:R-:W-:Y:S02]  /*5f60*/  @!P0 IADD3.X R19, R112, UR13, R37, P5, P4 ;  /* 0x0000000d70138c10 */ /* 0x000fe4000afe8425 */
[----:B------:R-:W-:Y:S04]  /*5f70*/  @!P0 IADD3 R16, P5, P4, R104, UR16, R38 ;  /* 0x0000001068108c10 */ /* 0x000fe8000fcbe026 */
[----:B------:R-:W-:Y:S02]  /*5f80*/  @!P0 IADD3.X R23, R111, UR14, R68, P5, P4 ;  /* 0x0000000e6f178c10 */ /* 0x000fe4000afe8444 */
[C---:B------:R-:W-:Y:S04]  /*5f90*/  @!P3 LEA R8, P4, R3.reuse, c[0x0][0x270], 0x1 ;  /* 0x00009c000308ba11 */ /* 0x040fe800078808ff */
[----:B------:R-:W-:Y:S02]  /*5fa0*/  @!P3 LEA.HI.X R9, R3, c[0x0][0x274], R4, 0x1, P4 ;  /* 0x00009d000309ba11 */ /* 0x000fe400020f0c04 */
[C---:B------:R-:W-:Y:S03]  /*5fb0*/  @!P3 LEA R4, P4, R5.reuse, c[0x0][0x288], 0x1 ;  /* 0x0000a2000504ba11 */ /* 0x040fe600078808ff */
[----:B------:R4:W2:Y:S01]  /*5fc0*/  @!P3 LDG.E.128 R56, [R8.64] ;  /* 0x000000080838b981 */ /* 0x0008a2000c1e1d00 */
[----:B------:R-:W-:Y:S02]  /*5fd0*/  @!P3 LEA.HI.X R5, R5, c[0x0][0x28c], R10, 0x1, P4 ;  /* 0x0000a3000505ba11 */ /* 0x000fe400020f0c0a */
[C---:B------:R-:W-:Y:S04]  /*5fe0*/  @!P1 LEA R20, P4, R6.reuse, c[0x0][0x270], 0x1 ;  /* 0x00009c0006149a11 */ /* 0x040fe800078808ff */
[----:B------:R-:W-:Y:S02]  /*5ff0*/  @!P1 LEA.HI.X R21, R6, c[0x0][0x274], R17, 0x1, P4 ;  /* 0x00009d0006159a11 */ /* 0x000fe400020f0c11 */
[C---:B------:R-:W-:Y:S03]  /*6000*/  @!P1 LEA R10, P4, R11.reuse, c[0x0][0x288], 0x1 ;  /* 0x0000a2000b0a9a11 */ /* 0x040fe600078808ff */
[----:B------:R1:W3:Y:S01]  /*6010*/  @!P1 LDG.E.128 R60, [R20.64] ;  /* 0x00000008143c9981 */ /* 0x0002e2000c1e1d00 */
[----:B------:R-:W-:Y:S02]  /*6020*/  @!P1 LEA.HI.X R11, R11, c[0x0][0x28c], R18, 0x1, P4 ;  /* 0x0000a3000b0b9a11 */ /* 0x000fe400020f0c12 */
[C---:B------:R-:W-:Y:S04]  /*6030*/  @!P0 LEA R24, P4, R15.reuse, c[0x0][0x270], 0x1 ;  /* 0x00009c000f188a11 */ /* 0x040fe800078808ff */
[----:B------:R-:W-:Y:S01]  /*6040*/  @!P0 LEA.HI.X R25, R15, c[0x0][0x274], R19, 0x1, P4 ;  /* 0x00009d000f198a11 */ /* 0x000fe200020f0c13 */
[----:B------:R1:W3:Y:S01]  /*6050*/  @!P1 LDG.E.128 R28, [R10.64] ;  /* 0x000000080a1c9981 */ /* 0x0002e2000c1e1d00 */
[C---:B------:R-:W-:Y:S01]  /*6060*/  @!P0 LEA R22, P4, R16.reuse, c[0x0][0x288], 0x1 ;  /* 0x0000a20010168a11 */ /* 0x040fe200078808ff */
[----:B------:R-:W-:Y:S03]  /*6070*/  CS2R R18, SRZ ;  /* 0x0000000000127805 */ /* 0x000fe6000001ff00 */
[----:B------:R-:W-:Y:S01]  /*6080*/  @!P0 LEA.HI.X R23, R16, c[0x0][0x28c], R23, 0x1, P4 ;  /* 0x0000a30010178a11 */ /* 0x000fe200020f0c17 */
[----:B----4-:R-:W-:Y:S01]  /*6090*/  CS2R R8, SRZ ;  /* 0x0000000000087805 */ /* 0x010fe2000001ff00 */
[----:B------:R-:W-:Y:S01]  /*60a0*/  CS2R R16, SRZ ;  /* 0x0000000000107805 */ /* 0x000fe2000001ff00 */
[----:B------:R-:W4:Y:S08]  /*60b0*/  @!P0 LDG.E.128 R64, [R24.64] ;  /* 0x0000000818408981 */ /* 0x000f30000c1e1d00 */
[----:B------:R1:W3:Y:S08]  /*60c0*/  @!P3 LDG.E.128 R16, [R4.64] ;  /* 0x000000080410b981 */ /* 0x0002f0000c1e1d00 */
[----:B------:R-:W4:Y:S01]  /*60d0*/  @!P0 LDG.E.128 R32, [R22.64] ;  /* 0x0000000816208981 */ /* 0x000f22000c1e1d00 */
[----:B------:R-:W-:Y:S01]  /*60e0*/  ISETP.GE.AND P0, PT, R81, R90, PT ;  /* 0x0000005a5100720c */ /* 0x000fe20003f06270 */
[----:B-1----:R-:W-:Y:S03]  /*60f0*/  CS2R R10, SRZ ;  /* 0x00000000000a7805 */ /* 0x002fe6000001ff00 */
[----:B------:R-:W-:Y:S11]  /*6100*/  ISETP.GE.OR P0, PT, R76, c[0x0][0x27c], P0 ;  /* 0x00009f004c007a0c */ /* 0x000ff60000706670 */
[----:B------:R-:W-:Y:S02]  /*6110*/  @!UPT UIADD3 URZ, URZ, URZ, URZ ;  /* 0x0000003f3f3ff290 */ /* 0x000fe4000fffe03f */
[----:B------:R-:W-:Y:S02]  /*6120*/  @!P0 IADD3 R3, P1, R106, R44, RZ ;  /* 0x0000002c6a038210 */ /* 0x000fe40007f3e0ff */
[----:B------:R-:W-:Y:S03]  /*6130*/  CS2R R44, SRZ ;  /* 0x00000000002c7805 */ /* 0x000fe6000001ff00 */
[----:B------:R-:W-:Y:S01]  /*6140*/  @!P0 IMAD.X R4, R37, 0x1, R112, P1 ;  /* 0x0000000125048824 */ /* 0x000fe200008e0670 */
[C---:B------:R-:W-:Y:S04]  /*6150*/  @!P0 LEA R20, P1, R3.reuse, c[0x0][0x270], 0x1 ;  /* 0x00009c0003148a11 */ /* 0x040fe800078208ff */
[----:B------:R-:W-:Y:S02]  /*6160*/  @!P0 LEA.HI.X R21, R3, c[0x0][0x274], R4, 0x1, P1 ;  /* 0x00009d0003158a11 */ /* 0x000fe400008f0c04 */
[----:B------:R-:W-:Y:S03]  /*6170*/  @!P0 IADD3 R3, P1, R104, R38, RZ ;  /* 0x0000002668038210 */ /* 0x000fe60007f3e0ff */
[----:B------:R1:W5:Y:S02]  /*6180*/  @!P0 LDG.E.128 R44, [R20.64] ;  /* 0x00000008142c8981 */ /* 0x000364000c1e1d00 */
[----:B------:R-:W-:Y:S01]  /*6190*/  @!P0 IMAD.X R5, R68, 0x1, R111, P1 ;  /* 0x0000000144058824 */ /* 0x000fe200008e066f */
[C---:B------:R-:W-:Y:S04]  /*61a0*/  @!P0 LEA R4, P1, R3.reuse, c[0x0][0x288], 0x1 ;  /* 0x0000a20003048a11 */ /* 0x040fe800078208ff */
[----:B------:R-:W-:Y:S02]  /*61b0*/  @!P0 LEA.HI.X R5, R3, c[0x0][0x28c], R5, 0x1, P1 ;  /* 0x0000a30003058a11 */ /* 0x000fe400008f0c05 */
[----:B------:R-:W-:Y:S03]  /*61c0*/  ISETP.GE.AND P1, PT, R76, c[0x0][0x27c], PT ;  /* 0x00009f004c007a0c */ /* 0x000fe60003f26270 */
[----:B------:R1:W5:Y:S01]  /*61d0*/  @!P0 LDG.E.128 R8, [R4.64] ;  /* 0x0000000804088981 */ /* 0x000362000c1e1d00 */
[----:B------:R-:W-:Y:S01]  /*61e0*/  ISETP.GE.OR P0, PT, R81, R90, P6 ;  /* 0x0000005a5100720c */ /* 0x000fe20003706670 */
[----:B--2---:R-:W-:Y:S02]  /*61f0*/  IMAD.MOV.U32 R6, RZ, RZ, R58 ;  /* 0x000000ffff067224 */ /* 0x004fe400078e003a */
[----:B-1----:R-:W-:Y:S02]  /*6200*/  IMAD.MOV.U32 R5, RZ, RZ, R59 ;  /* 0x000000ffff057224 */ /* 0x002fe400078e003b */
[----:B------:R-:W-:Y:S02]  /*6210*/  IMAD.MOV.U32 R4, RZ, RZ, R56 ;  /* 0x000000ffff047224 */ /* 0x000fe400078e0038 */
[----:B------:R-:W-:Y:S01]  /*6220*/  IMAD.MOV.U32 R3, RZ, RZ, R57 ;  /* 0x000000ffff037224 */ /* 0x000fe200078e0039 */
[----:B------:R-:W-:Y:S04]  /*6230*/  PRMT R69, R5, 0x5410, R6 ;  /* 0x0000541005457816 */ /* 0x000fe80000000006 */
[----:B------:R-:W-:Y:S01]  /*6240*/  PRMT R68, R4, 0x5410, R3 ;  /* 0x0000541004447816 */ /* 0x000fe20000000003 */
[----:B---3--:R-:W-:Y:S02]  /*6250*/  IMAD.MOV.U32 R6, RZ, RZ, R18 ;  /* 0x000000ffff067224 */ /* 0x008fe400078e0012 */
[----:B------:R-:W-:Y:S02]  /*6260*/  IMAD.MOV.U32 R5, RZ, RZ, R19 ;  /* 0x000000ffff057224 */ /* 0x000fe400078e0013 */
[----:B------:R-:W-:Y:S02]  /*6270*/  IMAD.MOV.U32 R4, RZ, RZ, R16 ;  /* 0x000000ffff047224 */ /* 0x000fe400078e0010 */
[----:B------:R-:W-:Y:S01]  /*6280*/  IMAD.MOV.U32 R3, RZ, RZ, R17 ;  /* 0x000000ffff037224 */ /* 0x000fe200078e0011 */
[----:B------:R-:W-:Y:S01]  /*6290*/  PRMT R36, R5, 0x5410, R6 ;  /* 0x0000541005247816 */ /* 0x000fe20000000006 */
        /* <DEDUP_REMOVED lines=12> */
[----:B----4-:R-:W-:Y:S02]  /*6360*/  IMAD.MOV.U32 R6, RZ, RZ, R66 ;  /* 0x000000ffff067224 */ /* 0x010fe400078e0042 */
        /* <DEDUP_REMOVED lines=10> */
[----:B------:R-:W-:Y:S04]  /*6410*/  PRMT R40, R5, 0x5410, R6 ;  /* 0x0000541005287816 */ /* 0x000fe80000000006 */
[----:B------:R-:W-:Y:S01]  /*6420*/  PRMT R39, R3, 0x5410, R4 ;  /* 0x0000541003277816 */ /* 0x000fe20000000004 */
[----:B------:R-:W-:-:S05]  /*6430*/  @P0 BRA `(.L_x_369) ;  /* 0x0000082000000947 */ /* 0x000fca0003800000 */
[----:B------:R-:W-:Y:S01]  /*6440*/  IMAD.SHL.U32 R26, R81, 0x40, RZ ;  /* 0x00000040511a7824 */ /* 0x000fe200078e00ff */
[----:B------:R-:W-:Y:S01]  /*6450*/  SEL R3, R83, R75, !P2 ;  /* 0x0000004b53037207 */ /* 0x000fe20005000000 */
[----:B-----5:R-:W-:Y:S01]  /*6460*/  IMAD.MOV.U32 R15, RZ, RZ, R9 ;  /* 0x000000ffff0f7224 */ /* 0x020fe200078e0009 */
[----:B------:R-:W-:Y:S01]  /*6470*/  SHF.L.U32 R42, R81, 0x6, RZ ;  /* 0x00000006512a7819 */ /* 0x000fe200000006ff */
[----:B------:R-:W1:Y:S01]  /*6480*/  LDS.128 R20, [R131+0x8100] ;  /* 0x0081000083147984 */ /* 0x000e620000000c00 */
[----:B------:R-:W-:Y:S02]  /*6490*/  SHF.R.S32.HI R4, RZ, 0x1f, R3 ;  /* 0x0000001fff047819 */ /* 0x000fe40000011403 */
[----:B------:R-:W-:Y:S02]  /*64a0*/  LOP3.LUT R42, R42, 0x1c0, RZ, 0xc0, !PT ;  /* 0x000001c02a2a7812 */ /* 0x000fe400078ec0ff */
[----:B------:R-:W-:Y:S02]  /*64b0*/  LEA.HI R3, R4, R3, RZ, 0x4 ;  /* 0x0000000304037211 */ /* 0x000fe400078f20ff */
[----:B------:R-:W-:Y:S02]  /*64c0*/  LOP3.LUT R26, R26, 0x1c0, RZ, 0xc0, !PT ;  /* 0x000001c01a1a7812 */ /* 0x000fe400078ec0ff */
[----:B------:R-:W-:Y:S02]  /*64d0*/  LEA.HI.SX32 R3, R3, R74, 0x1c ;  /* 0x0000004a03037211 */ /* 0x000fe400078fe2ff */
[----:B------:R-:W-:Y:S02]  /*64e0*/  SHF.R.U32.HI R26, RZ, 0x3, R26 ;  /* 0x00000003ff1a7819 */ /* 0x000fe4000001161a */
[----:B------:R-:W-:Y:S02]  /*64f0*/  SHF.R.S32.HI R4, RZ, 0x1f, R3 ;  /* 0x0000001fff047819 */ /* 0x000fe40000011403 */
[----:B------:R-:W-:Y:S02]  /*6500*/  SHF.L.U32 R88, R3, 0x3, RZ ;  /* 0x0000000303587819 */ /* 0x000fe400000006ff */
[----:B------:R-:W-:Y:S02]  /*6510*/  LEA.HI R4, R4, R3, RZ, 0x3 ;  /* 0x0000000304047211 */ /* 0x000fe400078f18ff */
[----:B------:R-:W-:Y:S02]  /*6520*/  @!P1 SHF.R.U32.HI R50, RZ, 0x10, R47 ;  /* 0x00000010ff329819 */ /* 0x000fe4000001162f */
[----:B------:R-:W-:Y:S02]  /*6530*/  SHF.R.S32.HI R3, RZ, 0x3, R4 ;  /* 0x00000003ff037819 */ /* 0x000fe40000011404 */
[----:B------:R-:W-:Y:S02]  /*6540*/  LOP3.LUT R4, R42, 0x38, R88, 0xf8, !PT ;  /* 0x000000382a047812 */ /* 0x000fe400078ef858 */
[----:B------:R-:W-:Y:S01]  /*6550*/  MOV R25, R44 ;  /* 0x0000002c00197202 */ /* 0x000fe20000000f00 */
[----:B------:R-:W-:Y:S01]  /*6560*/  IMAD R3, R3, 0x1c00, R7 ;  /* 0x00001c0003037824 */ /* 0x000fe200078e0207 */
[----:B------:R-:W-:Y:S02]  /*6570*/  LOP3.LUT R4, R4, R26, RZ, 0x3c, !PT ;  /* 0x0000001a04047212 */ /* 0x000fe400078e3cff */
[----:B------:R-:W-:Y:S02]  /*6580*/  @!P1 SHF.R.U32.HI R26, RZ, 0x10, R9 ;  /* 0x00000010ff1a9819 */ /* 0x000fe40000011609 */
[--C-:B------:R-:W-:Y:S01]  /*6590*/  @!P1 SHF.R.U64 R43, R44, 0x10, R45.reuse ;  /* 0x000000102c2b9819 */ /* 0x100fe2000000122d */
[----:B------:R-:W-:Y:S01]  /*65a0*/  IMAD.IADD R3, R3, 0x1, R4 ;  /* 0x0000000103037824 */ /* 0x000fe200078e0204 */
[----:B------:R-:W-:Y:S02]  /*65b0*/  MOV R44, R45 ;  /* 0x0000002d002c7202 */ /* 0x000fe40000000f00 */
[----:B------:R-:W-:Y:S02]  /*65c0*/  @!P1 SHF.R.U32.HI R49, RZ, 0x10, R45 ;  /* 0x00000010ff319819 */ /* 0x000fe4000001162d */
[----:B------:R-:W-:Y:S01]  /*65d0*/  SHF.L.U32 R3, R3, 0x1, RZ ;  /* 0x0000000103037819 */ /* 0x000fe200000006ff */
[----:B-1----:R-:W-:Y:S04]  /*65e0*/  @!P1 IMAD.MOV.U32 R6, RZ, RZ, R20 ;  /* 0x000000ffff069224 */ /* 0x002fe800078e0014 */
[----:B------:R1:W2:Y:S01]  /*65f0*/  LDS.128 R52, [R3+0x8100] ;  /* 0x0081000003347984 */ /* 0x0002a20000000c00 */
[--C-:B------:R-:W-:Y:S02]  /*6600*/  @!P1 HADD2.F32 R5, -RZ, R6.reuse.H0_H0 ;  /* 0x20000006ff059230 */ /* 0x100fe40000004100 */
[----:B------:R-:W-:Y:S01]  /*6610*/  @!P1 HADD2.F32 R6, -RZ, R6.H1_H1 ;  /* 0x30000006ff069230 */ /* 0x000fe20000004100 */
[----:B-1----:R-:W-:Y:S01]  /*6620*/  IMAD.MOV.U32 R3, RZ, RZ, R8 ;  /* 0x000000ffff037224 */ /* 0x002fe200078e0008 */
[----:B------:R-:W-:Y:S01]  /*6630*/  @!P1 SHF.R.U64 R8, R8, 0x10, R9 ;  /* 0x0000001008089819 */ /* 0x000fe20000001209 */
[----:B------:R-:W-:Y:S01]  /*6640*/  @!P1 HADD2.F32 R9, -RZ, R25.H0_H0 ;  /* 0x20000019ff099230 */ /* 0x000fe20000004100 */
[----:B------:R-:W-:Y:S02]  /*6650*/  @!P1 MOV R25, R21 ;  /* 0x0000001500199202 */ /* 0x000fe40000000f00 */
[----:B------:R-:W-:Y:S05]  /*6660*/  @!P1 HADD2.F32 R4, -RZ, R3.H0_H0 ;  /* 0x20000003ff049230 */ /* 0x000fea0000004100 */
[C---:B------:R-:W-:Y:S02]  /*6670*/  @!P1 FMUL.FTZ R3, R5.reuse, R4 ;  /* 0x0000000405039220 */ /* 0x040fe40000410000 */
[----:B--2---:R-:W-:Y:S01]  /*6680*/  @!P1 IMAD.MOV.U32 R48, RZ, RZ, R53 ;  /* 0x000000ffff309224 */ /* 0x004fe200078e0035 */
[----:B------:R-:W-:Y:S05]  /*6690*/  @!P1 MOV R42, R52 ;  /* 0x00000034002a9202 */ /* 0x000fea0000000f00 */
[----:B------:R-:W-:Y:S05]  /*66a0*/  @!P1 HADD2.F32 R24, -RZ, R42.H0_H0 ;  /* 0x2000002aff189230 */ /* 0x000fea0000004100 */
[C---:B------:R-:W-:Y:S02]  /*66b0*/  @!P1 FMUL.FTZ R4, R24.reuse, R4 ;  /* 0x0000000418049220 */ /* 0x040fe40000410000 */
[-C--:B------:R-:W-:Y:S01]  /*66c0*/  @!P1 FFMA.FTZ R3, R24, R9.reuse, R3 ;  /* 0x0000000918039223 */ /* 0x080fe20000010003 */
[----:B------:R-:W-:Y:S01]  /*66d0*/  @!P1 HADD2.F32 R24, -RZ, R48.H0_H0 ;  /* 0x20000030ff189230 */ /* 0x000fe20000004100 */
[----:B------:R-:W-:Y:S01]  /*66e0*/  @!P1 FFMA.FTZ R93, R5, R9, -R4 ;  /* 0x00000009055d9223 */ /* 0x000fe20000010804 */
[----:B------:R-:W-:Y:S02]  /*66f0*/  @!P1 HADD2.F32 R4, -RZ, R8.H0_H0 ;  /* 0x20000008ff049230 */ /* 0x000fe40000004100 */
[----:B------:R-:W-:Y:S02]  /*6700*/  @!P1 HADD2.F32 R9, -RZ, R42.H1_H1 ;  /* 0x3000002aff099230 */ /* 0x000fe40000004100 */
[----:B------:R-:W-:Y:S02]  /*6710*/  @!P1 HADD2.F32 R5, -RZ, R15.H0_H0 ;  /* 0x2000000fff059230 */ /* 0x000fe40000004100 */
[----:B------:R-:W-:Y:S01]  /*6720*/  @!P1 HADD2.F32 R8, -RZ, R25.H0_H0 ;  /* 0x20000019ff089230 */ /* 0x000fe20000004100 */
[CC--:B------:R-:W-:Y:S01]  /*6730*/  @!P1 FMUL.FTZ R45, R9.reuse, R4.reuse ;  /* 0x00000004092d9220 */ /* 0x0c0fe20000410000 */
[----:B------:R-:W-:Y:S01]  /*6740*/  @!P1 HADD2.F32 R15, -RZ, R43.H0_H0 ;  /* 0x2000002bff0f9230 */ /* 0x000fe20000004100 */
[----:B------:R-:W-:Y:S01]  /*6750*/  @!P1 FMUL.FTZ R4, R6, R4 ;  /* 0x0000000406049220 */ /* 0x000fe20000410000 */
[----:B------:R-:W-:Y:S01]  /*6760*/  @!P1 HADD2.F32 R42, -RZ, R44.H0_H0 ;  /* 0x2000002cff2a9230 */ /* 0x000fe20000004100 */
[-C--:B------:R-:W-:Y:S02]  /*6770*/  @!P1 FMUL.FTZ R43, R24, R5.reuse ;  /* 0x00000005182b9220 */ /* 0x080fe40000410000 */
[----:B------:R-:W-:Y:S02]  /*6780*/  @!P1 FMUL.FTZ R5, R8, R5 ;  /* 0x0000000508059220 */ /* 0x000fe40000410000 */
[-C--:B------:R-:W-:Y:S02]  /*6790*/  @!P1 FFMA.FTZ R4, R9, R15.reuse, R4 ;  /* 0x0000000f09049223 */ /* 0x080fe40000010004 */
[----:B------:R-:W-:Y:S01]  /*67a0*/  @!P1 FFMA.FTZ R86, R6, R15, -R45 ;  /* 0x0000000f06569223 */ /* 0x000fe2000001082d */
[----:B------:R-:W-:Y:S01]  /*67b0*/  @!P1 MOV R45, R54 ;  /* 0x00000036002d9202 */ /* 0x000fe20000000f00 */
[----:B------:R-:W-:Y:S01]  /*67c0*/  IMAD.MOV.U32 R6, RZ, RZ, R10 ;  /* 0x000000ffff067224 */ /* 0x000fe200078e000a */
[----:B------:R-:W-:Y:S01]  /*67d0*/  @!P1 MOV R15, R22 ;  /* 0x00000016000f9202 */ /* 0x000fe20000000f00 */
[-C--:B------:R-:W-:Y:S01]  /*67e0*/  @!P1 FFMA.FTZ R87, R8, R42.reuse, -R43 ;  /* 0x0000002a08579223 */ /* 0x080fe2000001082b */
[----:B------:R-:W-:Y:S01]  /*67f0*/  @!P1 F2FP.PACK_AB R86, R86, R93 ;  /* 0x0000005d5656923e */ /* 0x000fe200000000ff */
[----:B------:R-:W-:Y:S01]  /*6800*/  @!P1 FFMA.FTZ R5, R24, R42, R5 ;  /* 0x0000002a18059223 */ /* 0x000fe20000010005 */
[----:B------:R-:W-:Y:S01]  /*6810*/  @!P1 SHF.R.U64 R8, R10, 0x10, R11 ;  /* 0x000000100a089819 */ /* 0x000fe2000000120b */
[----:B------:R-:W-:Y:S01]  /*6820*/  IMAD.MOV.U32 R24, RZ, RZ, R46 ;  /* 0x000000ffff187224 */ /* 0x000fe200078e002e */
[----:B------:R-:W-:Y:S01]  /*6830*/  @!P1 HADD2.F32 R43, -RZ, R45.H0_H0 ;  /* 0x2000002dff2b9230 */ /* 0x000fe20000004100 */
[----:B------:R-:W-:Y:S01]  /*6840*/  @!P1 IMAD.MOV.U32 R20, RZ, RZ, R86 ;  /* 0x000000ffff149224 */ /* 0x000fe200078e0056 */
[----:B------:R-:W-:Y:S01]  /*6850*/  @!P1 SHF.R.U64 R10, R46, 0x10, R47 ;  /* 0x000000102e0a9819 */ /* 0x000fe2000000122f */
[----:B------:R-:W-:Y:S02]  /*6860*/  @!P1 HADD2.F32 R9, -RZ, R15.H0_H0 ;  /* 0x2000000fff099230 */ /* 0x000fe40000004100 */
[----:B------:R-:W-:Y:S02]  /*6870*/  @!P1 HADD2.F32 R6, -RZ, R6.H0_H0 ;  /* 0x20000006ff069230 */ /* 0x000fe40000004100 */
[----:B------:R-:W-:Y:S02]  /*6880*/  @!P1 HADD2.F32 R44, -RZ, R24.H0_H0 ;  /* 0x20000018ff2c9230 */ /* 0x000fe40000004100 */
[----:B------:R-:W-:Y:S01]  /*6890*/  @!P1 HADD2.F32 R45, -RZ, R45.H1_H1 ;  /* 0x3000002dff2d9230 */ /* 0x000fe20000004100 */
[-C--:B------:R-:W-:Y:S01]  /*68a0*/  @!P1 FMUL.FTZ R42, R43, R6.reuse ;  /* 0x000000062b2a9220 */ /* 0x080fe20000410000 */
[----:B------:R-:W-:Y:S01]  /*68b0*/  @!P1 HADD2.F32 R24, -RZ, R8.H0_H0 ;  /* 0x20000008ff189230 */ /* 0x000fe20000004100 */
[C---:B------:R-:W-:Y:S01]  /*68c0*/  @!P1 FMUL.FTZ R8, R9.reuse, R6 ;  /* 0x0000000609089220 */ /* 0x040fe20000410000 */
[----:B------:R-:W-:Y:S01]  /*68d0*/  @!P1 HADD2.F32 R6, -RZ, R15.H1_H1 ;  /* 0x3000000fff069230 */ /* 0x000fe20000004100 */
[----:B------:R-:W-:Y:S01]  /*68e0*/  @!P1 FFMA.FTZ R89, R9, R44, -R42 ;  /* 0x0000002c09599223 */ /* 0x000fe2000001082a */
[----:B------:R-:W-:Y:S01]  /*68f0*/  @!P1 HADD2.F32 R46, -RZ, R10.H0_H0 ;  /* 0x2000000aff2e9230 */ /* 0x000fe20000004100 */
[-C--:B------:R-:W-:Y:S01]  /*6900*/  @!P1 FMUL.FTZ R15, R45, R24.reuse ;  /* 0x000000182d0f9220 */ /* 0x080fe20000410000 */
[----:B------:R-:W-:Y:S01]  /*6910*/  @!P1 HADD2.F32 R10, -RZ, R26.H0_H0 ;  /* 0x2000001aff0a9230 */ /* 0x000fe20000004100 */
[C---:B------:R-:W-:Y:S01]  /*6920*/  @!P1 FMUL.FTZ R9, R6.reuse, R24 ;  /* 0x0000001806099220 */ /* 0x040fe20000410000 */
[----:B------:R-:W-:Y:S01]  /*6930*/  @!P1 HADD2.F32 R26, -RZ, R48.H1_H1 ;  /* 0x30000030ff1a9230 */ /* 0x000fe20000004100 */
[----:B------:R-:W-:Y:S01]  /*6940*/  @!P1 FFMA.FTZ R51, R6, R46, -R15 ;  /* 0x0000002e06339223 */ /* 0x000fe2000001080f */
[----:B------:R-:W-:Y:S01]  /*6950*/  @!P1 HADD2.F32 R42, -RZ, R49.H0_H0 ;  /* 0x20000031ff2a9230 */ /* 0x000fe20000004100 */
[----:B------:R-:W-:Y:S01]  /*6960*/  @!P1 IMAD.MOV.U32 R48, RZ, RZ, R55 ;  /* 0x000000ffff309224 */ /* 0x000fe200078e0037 */
[----:B------:R-:W-:Y:S01]  /*6970*/  @!P1 HADD2.F32 R6, -RZ, R25.H1_H1 ;  /* 0x30000019ff069230 */ /* 0x000fe20000004100 */
[----:B------:R-:W-:Y:S01]  /*6980*/  @!P1 FMUL.FTZ R15, R26, R10 ;  /* 0x0000000a1a0f9220 */ /* 0x000fe20000410000 */
[----:B------:R-:W-:Y:S01]  /*6990*/  @!P1 SHF.R.U32.HI R24, RZ, 0x10, R11 ;  /* 0x00000010ff189819 */ /* 0x000fe2000001160b */
[----:B------:R-:W-:Y:S01]  /*69a0*/  IMAD.MOV.U32 R49, RZ, RZ, R47 ;  /* 0x000000ffff317224 */ /* 0x000fe200078e002f */
[----:B------:R-:W-:Y:S01]  /*69b0*/  @!P1 F2FP.PACK_AB R89, R51, R89 ;  /* 0x000000593359923e */ /* 0x000fe200000000ff */
[C---:B------:R-:W-:Y:S01]  /*69c0*/  @!P1 FFMA.FTZ R25, R6.reuse, R42, -R15 ;  /* 0x0000002a06199223 */ /* 0x040fe2000001080f */
[----:B------:R-:W-:Y:S01]  /*69d0*/  MOV R15, R11 ;  /* 0x0000000b000f7202 */ /* 0x000fe20000000f00 */
[----:B------:R-:W-:Y:S01]  /*69e0*/  @!P1 FMUL.FTZ R6, R6, R10 ;  /* 0x0000000a06069220 */ /* 0x000fe20000410000 */
[----:B------:R-:W-:Y:S01]  /*69f0*/  @!P1 HADD2.F32 R47, -RZ, R49.H0_H0 ;  /* 0x20000031ff2f9230 */ /* 0x000fe20000004100 */
[----:B------:R-:W-:Y:S01]  /*6a00*/  @!P1 IMAD.MOV.U32 R22, RZ, RZ, R89 ;  /* 0x000000ffff169224 */ /* 0x000fe200078e0059 */
[----:B------:R-:W-:Y:S01]  /*6a10*/  @!P1 F2FP.PACK_AB R87, R25, R87 ;  /* 0x000000571957923e */ /* 0x000fe200000000ff */
[----:B------:R-:W-:Y:S01]  /*6a20*/  @!P1 HADD2.F32 R10, -RZ, R15.H0_H0 ;  /* 0x2000000fff0a9230 */ /* 0x000fe20000004100 */
[----:B------:R-:W-:Y:S01]  /*6a30*/  @!P1 MOV R15, R23 ;  /* 0x00000017000f9202 */ /* 0x000fe20000000f00 */
[----:B------:R-:W-:Y:S01]  /*6a40*/  @!P1 FFMA.FTZ R6, R26, R42, R6 ;  /* 0x0000002a1a069223 */ /* 0x000fe20000010006 */
[----:B------:R-:W-:Y:S01]  /*6a50*/  @!P1 MOV R21, R87 ;  /* 0x0000005700159202 */ /* 0x000fe20000000f00 */
[----:B------:R-:W-:Y:S01]  /*6a60*/  @!P1 FFMA.FTZ R8, R43, R44, R8 ;  /* 0x0000002c2b089223 */ /* 0x000fe20000010008 */
[----:B------:R-:W-:Y:S01]  /*6a70*/  @!P1 HADD2.F32 R25, -RZ, R48.H0_H0 ;  /* 0x20000030ff199230 */ /* 0x000fe20000004100 */
[----:B------:R-:W-:Y:S01]  /*6a80*/  @!P1 FFMA.FTZ R9, R45, R46, R9 ;  /* 0x0000002e2d099223 */ /* 0x000fe20000010009 */
[----:B------:R-:W-:Y:S01]  /*6a90*/  @!P1 F2FP.PACK_AB R5, R6, R5 ;  /* 0x000000050605923e */ /* 0x000fe200000000ff */
[--C-:B------:R-:W-:Y:S02]  /*6aa0*/  @!P1 HADD2.F32 R11, -RZ, R15.reuse.H0_H0 ;  /* 0x2000000fff0b9230 */ /* 0x100fe40000004100 */
[----:B------:R-:W-:Y:S01]  /*6ab0*/  @!P1 FMUL.FTZ R49, R25, R10 ;  /* 0x0000000a19319220 */ /* 0x000fe20000410000 */
[----:B------:R-:W-:Y:S01]  /*6ac0*/  @!P1 HADD2.F32 R24, -RZ, R24.H0_H0 ;  /* 0x20000018ff189230 */ /* 0x000fe20000004100 */
[----:B------:R-:W-:Y:S01]  /*6ad0*/  @!P1 IMAD.MOV.U32 R53, RZ, RZ, R5 ;  /* 0x000000ffff359224 */ /* 0x000fe200078e0005 */
[----:B------:R-:W-:Y:S01]  /*6ae0*/  @!P1 HADD2.F32 R48, -RZ, R48.H1_H1 ;  /* 0x30000030ff309230 */ /* 0x000fe20000004100 */
[CC--:B------:R-:W-:Y:S01]  /*6af0*/  @!P1 FFMA.FTZ R51, R11.reuse, R47.reuse, -R49 ;  /* 0x0000002f0b339223 */ /* 0x0c0fe20000010831 */
[----:B------:R-:W-:Y:S01]  /*6b00*/  @!P1 HADD2.F32 R49, -RZ, R50.H0_H0 ;  /* 0x20000032ff319230 */ /* 0x000fe20000004100 */
[----:B------:R-:W-:Y:S01]  /*6b10*/  LEA R50, P0, R94, R84, 0x1 ;  /* 0x000000545e327211 */ /* 0x000fe200078008ff */
[----:B------:R-:W-:Y:S01]  /*6b20*/  @!P1 FMUL.FTZ R10, R11, R10 ;  /* 0x0000000a0b0a9220 */ /* 0x000fe20000410000 */
[----:B------:R-:W-:Y:S01]  /*6b30*/  @!P1 HADD2.F32 R11, -RZ, R15.H1_H1 ;  /* 0x3000000fff0b9230 */ /* 0x000fe20000004100 */
[CC--:B------:R-:W-:Y:S02]  /*6b40*/  @!P1 FMUL.FTZ R15, R48.reuse, R24.reuse ;  /* 0x00000018300f9220 */ /* 0x0c0fe40000410000 */
[----:B------:R-:W-:Y:S02]  /*6b50*/  @!P1 FFMA.FTZ R10, R25, R47, R10 ;  /* 0x0000002f190a9223 */ /* 0x000fe4000001000a */
[C---:B------:R-:W-:Y:S02]  /*6b60*/  @!P1 FFMA.FTZ R15, R11.reuse, R49, -R15 ;  /* 0x000000310b0f9223 */ /* 0x040fe4000001080f */
[----:B------:R-:W-:Y:S03]  /*6b70*/  @!P1 FMUL.FTZ R11, R11, R24 ;  /* 0x000000180b0b9220 */ /* 0x000fe60000410000 */
[----:B------:R-:W-:Y:S01]  /*6b80*/  @!P1 F2FP.PACK_AB R24, R15, R51 ;  /* 0x000000330f18923e */ /* 0x000fe200000000ff */
[----:B------:R-:W-:Y:S01]  /*6b90*/  @!P1 FFMA.FTZ R11, R48, R49, R11 ;  /* 0x00000031300b9223 */ /* 0x000fe2000001000b */
[----:B------:R-:W-:Y:S02]  /*6ba0*/  LEA.HI.X R51, R94, R85, R108, 0x1, P0 ;  /* 0x000000555e337211 */ /* 0x000fe400000f0c6c */
[----:B------:R-:W-:Y:S02]  /*6bb0*/  ISETP.GE.AND P0, PT, R88, c[0x0][0x1d4], PT ;  /* 0x0000750058007a0c */ /* 0x000fe40003f06270 */
[----:B------:R-:W-:Y:S02]  /*6bc0*/  @!P1 MOV R23, R24 ;  /* 0x0000001800179202 */ /* 0x000fe40000000f00 */
[----:B------:R-:W-:Y:S02]  /*6bd0*/  @!P1 F2FP.PACK_AB R15, R4, R3 ;  /* 0x00000003040f923e */ /* 0x000fe400000000ff */
[----:B------:R-:W-:Y:S01]  /*6be0*/  @!P1 F2FP.PACK_AB R4, R9, R8 ;  /* 0x000000080904923e */ /* 0x000fe200000000ff */
[----:B------:R1:W-:Y:S01]  /*6bf0*/  ST.E.128 [R50.64], R20 ;  /* 0x0000001432007985 */ /* 0x0003e2000c101d08 */
[----:B------:R-:W-:Y:S02]  /*6c00*/  @!P1 F2FP.PACK_AB R3, R11, R10 ;  /* 0x0000000a0b03923e */ /* 0x000fe400000000ff */
[----:B------:R-:W-:Y:S02]  /*6c10*/  @!P1 MOV R52, R15 ;  /* 0x0000000f00349202 */ /* 0x000fe40000000f00 */
[----:B------:R-:W-:Y:S01]  /*6c20*/  @!P1 MOV R54, R4 ;  /* 0x0000000400369202 */ /* 0x000fe20000000f00 */
[----:B------:R-:W-:Y:S01]  /*6c30*/  @!P0 IMAD.WIDE R84, R88, 0x2, R84 ;  /* 0x0000000258548825 */ /* 0x000fe200078e0254 */
[----:B------:R-:W-:Y:S05]  /*6c40*/  @!P1 MOV R55, R3 ;  /* 0x0000000300379202 */ /* 0x000fea0000000f00 */
[----:B------:R1:W-:Y:S02]  /*6c50*/  @!P0 ST.E.128 [R84.64], R52 ;  /* 0x0000003454008985 */ /* 0x0003e4000c101d08 */
.L_x_369:
[----:B------:R-:W-:Y:S05]  /*6c60*/  BSYNC B0 ;  /* 0x0000000000007941 */ /* 0x000fea0003800000 */
.L_x_368:
[----:B-----5:R2:W3:Y:S01]  /*6c70*/  SHFL.IDX PT, R45, R91, 0x1, 0x181f ;  /* 0x00381f005b2d7f89 */ /* 0x0204e200000e0000 */
[----:B------:R-:W-:Y:S01]  /*6c80*/  ISETP.GE.OR P0, PT, R169, R90, P6 ;  /* 0x0000005aa900720c */ /* 0x000fe20003706670 */
[----:B------:R-:W-:Y:S02]  /*6c90*/  BSSY B0, `(.L_x_370) ;  /* 0x000007f000007945 */ /* 0x000fe40003800000 */
[----:B------:R2:W4:Y:S10]  /*6ca0*/  SHFL.IDX PT, R44, R92, 0x1, 0x181f ;  /* 0x00381f005c2c7f89 */ /* 0x00053400000e0000 */
[----:B------:R-:W-:-:S05]  /*6cb0*/  @P0 BRA `(.L_x_371) ;  /* 0x000007c000000947 */ /* 0x000fca0003800000 */
[----:B------:R-:W-:Y:S01]  /*6cc0*/  SEL R3, R83, R75, !P2 ;  /* 0x0000004b53037207 */ /* 0x000fe20005000000 */
[----:B-1----:R-:W-:Y:S01]  /*6cd0*/  LDS.128 R20, [R130+0x8100] ;  /* 0x0081000082147984 */ /* 0x002fe20000000c00 */
[C---:B------:R-:W-:Y:S02]  /*6ce0*/  IADD3 R6, R81.reuse, 0x20, RZ ;  /* 0x0000002051067810 */ /* 0x040fe40007ffe0ff */
[----:B------:R-:W-:Y:S02]  /*6cf0*/  SHF.R.S32.HI R4, RZ, 0x1f, R3 ;  /* 0x0000001fff047819 */ /* 0x000fe40000011403 */
[----:B------:R-:W-:Y:S01]  /*6d00*/  IADD3 R8, R81, 0x20, RZ ;  /* 0x0000002051087810 */ /* 0x000fe20007ffe0ff */
[----:B------:R-:W-:Y:S01]  /*6d10*/  IMAD.SHL.U32 R6, R6, 0x40, RZ ;  /* 0x0000004006067824 */ /* 0x000fe200078e00ff */
[----:B------:R-:W-:Y:S02]  /*6d20*/  LEA.HI R3, R4, R3, RZ, 0x4 ;  /* 0x0000000304037211 */ /* 0x000fe400078f20ff */
[----:B------:R-:W-:Y:S02]  /*6d30*/  SHF.L.U32 R8, R8, 0x6, RZ ;  /* 0x0000000608087819 */ /* 0x000fe400000006ff */
[----:B------:R-:W-:Y:S02]  /*6d40*/  LEA.HI.SX32 R3, R3, R74, 0x1c ;  /* 0x0000004a03037211 */ /* 0x000fe400078fe2ff */
[----:B------:R-:W-:Y:S02]  /*6d50*/  LOP3.LUT R6, R6, 0x1c0, RZ, 0xc0, !PT ;  /* 0x000001c006067812 */ /* 0x000fe400078ec0ff */
[----:B------:R-:W-:Y:S02]  /*6d60*/  SHF.R.S32.HI R4, RZ, 0x1f, R3 ;  /* 0x0000001fff047819 */ /* 0x000fe40000011403 */
[----:B------:R-:W-:Y:S02]  /*6d70*/  SHF.L.U32 R5, R3, 0x3, RZ ;  /* 0x0000000303057819 */ /* 0x000fe400000006ff */
[----:B------:R-:W-:Y:S02]  /*6d80*/  LEA.HI R4, R4, R3, RZ, 0x3 ;  /* 0x0000000304047211 */ /* 0x000fe400078f18ff */
[----:B------:R-:W-:Y:S02]  /*6d90*/  LOP3.LUT R8, R8, 0x1c0, RZ, 0xc0, !PT ;  /* 0x000001c008087812 */ /* 0x000fe400078ec0ff */
[----:B------:R-:W-:Y:S02]  /*6da0*/  SHF.R.S32.HI R3, RZ, 0x3, R4 ;  /* 0x00000003ff037819 */ /* 0x000fe40000011404 */
[----:B------:R-:W-:Y:S02]  /*6db0*/  SHF.R.U32.HI R6, RZ, 0x3, R6 ;  /* 0x00000003ff067819 */ /* 0x000fe40000011606 */
[----:B------:R-:W-:Y:S01]  /*6dc0*/  LOP3.LUT R4, R8, 0x38, R5, 0xf8, !PT ;  /* 0x0000003808047812 */ /* 0x000fe200078ef805 */
[----:B------:R-:W-:Y:S01]  /*6dd0*/  IMAD R3, R3, 0x1c00, R12 ;  /* 0x00001c0003037824 */ /* 0x000fe200078e020c */
[----:B----4-:R-:W-:Y:S02]  /*6de0*/  LEA R54, P0, R94, R44, 0x1 ;  /* 0x0000002c5e367211 */ /* 0x010fe400078008ff */
[----:B------:R-:W-:Y:S02]  /*6df0*/  LOP3.LUT R4, R4, R6, RZ, 0x3c, !PT ;  /* 0x0000000604047212 */ /* 0x000fe400078e3cff */
[----:B---3--:R-:W-:Y:S02]  /*6e00*/  LEA.HI.X R55, R94, R45, R108, 0x1, P0 ;  /* 0x0000002d5e377211 */ /* 0x008fe400000f0c6c */
[----:B------:R-:W-:Y:S02]  /*6e10*/  IADD3 R3, R3, R4, RZ ;  /* 0x0000000403037210 */ /* 0x000fe40007ffe0ff */
[----:B------:R-:W-:Y:S02]  /*6e20*/  ISETP.GE.AND P0, PT, R5, c[0x0][0x1d4], PT ;  /* 0x0000750005007a0c */ /* 0x000fe40003f06270 */
[----:B------:R-:W-:Y:S01]  /*6e30*/  @!P1 SHF.R.U64 R4, R16, 0x10, R17 ;  /* 0x0000001010049819 */ /* 0x000fe20000001211 */
[----:B------:R-:W-:Y:S01]  /*6e40*/  IMAD.SHL.U32 R3, R3, 0x2, RZ ;  /* 0x0000000203037824 */ /* 0x000fe200078e00ff */
[----:B------:R-:W-:Y:S01]  /*6e50*/  @!P1 HADD2.F32 R16, -RZ, R68.H0_H0 ;  /* 0x20000044ff109230 */ /* 0x000fe20000004100 */
[----:B------:R-:W-:Y:S02]  /*6e60*/  @!P1 SHF.R.U64 R24, R56, 0x10, R57 ;  /* 0x0000001038189819 */ /* 0x000fe40000001239 */
[----:B------:R-:W-:Y:S01]  /*6e70*/  @!P1 SHF.R.U32.HI R9, RZ, 0x10, R17 ;  /* 0x00000010ff099819 */ /* 0x000fe20000011611 */
[----:B------:R-:W1:Y:S01]  /*6e80*/  LDS.128 R48, [R3+0x8100] ;  /* 0x0081000003307984 */ /* 0x000e620000000c00 */
[----:B------:R-:W-:Y:S01]  /*6e90*/  @!P1 HADD2.F32 R4, -RZ, R4.H0_H0 ;  /* 0x20000004ff049230 */ /* 0x000fe20000004100 */
[--C-:B------:R-:W-:Y:S02]  /*6ea0*/  @!P1 SHF.R.U32.HI R26, RZ, 0x10, R59.reuse ;  /* 0x00000010ff1a9819 */ /* 0x100fe4000001163b */
[----:B------:R-:W-:Y:S01]  /*6eb0*/  @!P1 SHF.R.U64 R42, R58, 0x10, R59 ;  /* 0x000000103a2a9819 */ /* 0x000fe2000000123b */
[----:B------:R-:W-:Y:S01]  /*6ec0*/  @!P0 IMAD.WIDE R86, R5, 0x2, R44 ;  /* 0x0000000205568825 */ /* 0x000fe200078e022c */
[----:B------:R-:W-:Y:S01]  /*6ed0*/  @!P1 SHF.R.U32.HI R25, RZ, 0x10, R57 ;  /* 0x00000010ff199819 */ /* 0x000fe20000011639 */
[----:B------:R-:W-:Y:S01]  /*6ee0*/  @!P1 HADD2.F32 R44, -RZ, R69.H0_H0 ;  /* 0x20000045ff2c9230 */ /* 0x000fe20000004100 */
[--C-:B------:R-:W-:Y:S01]  /*6ef0*/  @!P1 SHF.R.U32.HI R11, RZ, 0x10, R19.reuse ;  /* 0x00000010ff0b9819 */ /* 0x100fe20000011613 */
[----:B------:R-:W-:Y:S01]  /*6f00*/  @!P1 HADD2.F32 R46, -RZ, R26.H0_H0 ;  /* 0x2000001aff2e9230 */ /* 0x000fe20000004100 */
[----:B------:R-:W-:Y:S01]  /*6f10*/  @!P1 SHF.R.U64 R15, R18, 0x10, R19 ;  /* 0x00000010120f9819 */ /* 0x000fe20000001213 */
[----:B------:R-:W-:Y:S02]  /*6f20*/  @!P1 HADD2.F32 R18, -RZ, R24.H0_H0 ;  /* 0x20000018ff129230 */ /* 0x000fe40000004100 */
[----:B------:R-:W-:Y:S02]  /*6f30*/  @!P1 HADD2.F32 R25, -RZ, R25.H0_H0 ;  /* 0x20000019ff199230 */ /* 0x000fe40000004100 */
[----:B------:R-:W-:Y:S02]  /*6f40*/  @!P1 HADD2.F32 R15, -RZ, R15.H0_H0 ;  /* 0x2000000fff0f9230 */ /* 0x000fe40000004100 */
[----:B------:R-:W-:Y:S02]  /*6f50*/  @!P1 HADD2.F32 R42, -RZ, R42.H0_H0 ;  /* 0x2000002aff2a9230 */ /* 0x000fe40000004100 */
[----:B------:R-:W-:Y:S02]  /*6f60*/  @!P1 HADD2.F32 R5, -RZ, R27.H0_H0 ;  /* 0x2000001bff059230 */ /* 0x000fe40000004100 */
[----:B------:R-:W-:Y:S01]  /*6f70*/  @!P1 HADD2.F32 R11, -RZ, R11.H0_H0 ;  /* 0x2000000bff0b9230 */ /* 0x000fe20000004100 */
[----:B-1----:R-:W-:Y:S01]  /*6f80*/  @!P1 IMAD.MOV.U32 R6, RZ, RZ, R48 ;  /* 0x000000ffff069224 */ /* 0x002fe200078e0030 */
[----:B------:R-:W-:Y:S04]  /*6f90*/  @!P1 MOV R3, R20 ;  /* 0x0000001400039202 */ /* 0x000fe80000000f00 */
[--C-:B------:R-:W-:Y:S02]  /*6fa0*/  @!P1 HADD2.F32 R10, -RZ, R6.reuse.H0_H0 ;  /* 0x20000006ff0a9230 */ /* 0x100fe40000004100 */
[--C-:B------:R-:W-:Y:S02]  /*6fb0*/  @!P1 HADD2.F32 R8, -RZ, R3.reuse.H0_H0 ;  /* 0x20000003ff089230 */ /* 0x100fe40000004100 */
[----:B------:R-:W-:Y:S01]  /*6fc0*/  @!P1 HADD2.F32 R17, -RZ, R6.H1_H1 ;  /* 0x30000006ff119230 */ /* 0x000fe20000004100 */
[-C--:B------:R-:W-:Y:S01]  /*6fd0*/  @!P1 FMUL.FTZ R19, R10, R5.reuse ;  /* 0x000000050a139220 */ /* 0x080fe20000410000 */
[----:B------:R-:W-:Y:S01]  /*6fe0*/  @!P1 HADD2.F32 R6, -RZ, R3.H1_H1 ;  /* 0x30000003ff069230 */ /* 0x000fe20000004100 */
[----:B------:R-:W-:Y:S02]  /*6ff0*/  @!P1 FMUL.FTZ R3, R8, R5 ;  /* 0x0000000508039220 */ /* 0x000fe40000410000 */
[C---:B------:R-:W-:Y:S02]  /*7000*/  @!P1 FMUL.FTZ R5, R17.reuse, R4 ;  /* 0x0000000411059220 */ /* 0x040fe40000410000 */
[-C--:B------:R-:W-:Y:S02]  /*7010*/  @!P1 FFMA.FTZ R3, R10, R16.reuse, R3 ;  /* 0x000000100a039223 */ /* 0x080fe40000010003 */
[----:B------:R-:W-:Y:S01]  /*7020*/  @!P1 FFMA.FTZ R84, R8, R16, -R19 ;  /* 0x0000001008549223 */ /* 0x000fe20000010813 */
[----:B------:R-:W-:Y:S01]  /*7030*/  @!P1 MOV R16, R49 ;  /* 0x0000003100109202 */ /* 0x000fe20000000f00 */
[C---:B------:R-:W-:Y:S01]  /*7040*/  @!P1 FMUL.FTZ R4, R6.reuse, R4 ;  /* 0x0000000406049220 */ /* 0x040fe20000410000 */
[----:B------:R-:W-:Y:S01]  /*7050*/  @!P1 HADD2.F32 R19, -RZ, R68.H1_H1 ;  /* 0x30000044ff139230 */ /* 0x000fe20000004100 */
[-C--:B------:R-:W-:Y:S01]  /*7060*/  @!P1 FFMA.FTZ R59, R6, R18.reuse, -R5 ;  /* 0x00000012063b9223 */ /* 0x080fe20000010805 */
[----:B------:R-:W-:Y:S01]  /*7070*/  @!P1 HADD2.F32 R8, -RZ, R9.H0_H0 ;  /* 0x20000009ff089230 */ /* 0x000fe20000004100 */
[----:B------:R-:W-:Y:S01]  /*7080*/  @!P1 IMAD.MOV.U32 R6, RZ, RZ, R21 ;  /* 0x000000ffff069224 */ /* 0x000fe200078e0015 */
[--C-:B------:R-:W-:Y:S01]  /*7090*/  @!P1 HADD2.F32 R24, -RZ, R16.reuse.H1_H1 ;  /* 0x30000010ff189230 */ /* 0x100fe20000004100 */
[----:B------:R-:W-:Y:S01]  /*70a0*/  @!P1 FFMA.FTZ R4, R17, R18, R4 ;  /* 0x0000001211049223 */ /* 0x000fe20000010004 */
[----:B------:R-:W-:Y:S01]  /*70b0*/  @!P1 HADD2.F32 R18, -RZ, R16.H0_H0 ;  /* 0x20000010ff129230 */ /* 0x000fe20000004100 */
[----:B------:R-:W-:Y:S01]  /*70c0*/  @!P1 MOV R16, R51 ;  /* 0x0000003300109202 */ /* 0x000fe20000000f00 */
[----:B------:R-:W-:Y:S01]  /*70d0*/  @!P1 HADD2.F32 R5, -RZ, R27.H1_H1 ;  /* 0x3000001bff059230 */ /* 0x000fe20000004100 */
[-C--:B------:R-:W-:Y:S01]  /*70e0*/  @!P1 FMUL.FTZ R17, R24, R8.reuse ;  /* 0x0000000818119220 */ /* 0x080fe20000410000 */
[--C-:B------:R-:W-:Y:S02]  /*70f0*/  @!P1 HADD2.F32 R10, -RZ, R6.reuse.H0_H0 ;  /* 0x20000006ff0a9230 */ /* 0x100fe40000004100 */
[----:B------:R-:W-:Y:S01]  /*7100*/  @!P1 HADD2.F32 R9, -RZ, R6.H1_H1 ;  /* 0x30000006ff099230 */ /* 0x000fe20000004100 */
[-C--:B------:R-:W-:Y:S01]  /*7110*/  @!P1 FMUL.FTZ R6, R18, R5.reuse ;  /* 0x0000000512069220 */ /* 0x080fe20000410000 */
[--C-:B------:R-:W-:Y:S01]  /*7120*/  @!P1 HADD2.F32 R43, -RZ, R16.reuse.H0_H0 ;  /* 0x20000010ff2b9230 */ /* 0x100fe20000004100 */
[C---:B------:R-:W-:Y:S01]  /*7130*/  @!P1 FMUL.FTZ R5, R10.reuse, R5 ;  /* 0x000000050a059220 */ /* 0x040fe20000410000 */
[----:B------:R-:W-:Y:S01]  /*7140*/  @!P1 HADD2.F32 R45, -RZ, R16.H1_H1 ;  /* 0x30000010ff2d9230 */ /* 0x000fe20000004100 */
[----:B------:R-:W-:Y:S01]  /*7150*/  @!P1 FFMA.FTZ R58, R10, R19, -R6 ;  /* 0x000000130a3a9223 */ /* 0x000fe20000010806 */
[----:B------:R-:W-:Y:S01]  /*7160*/  @!P1 HADD2.F32 R10, -RZ, R36.H0_H0 ;  /* 0x20000024ff0a9230 */ /* 0x000fe20000004100 */
[C---:B------:R-:W-:Y:S01]  /*7170*/  @!P1 FMUL.FTZ R6, R9.reuse, R8 ;  /* 0x0000000809069220 */ /* 0x040fe20000410000 */
[----:B------:R-:W-:Y:S01]  /*7180*/  @!P1 HADD2.F32 R27, -RZ, R69.H1_H1 ;  /* 0x30000045ff1b9230 */ /* 0x000fe20000004100 */
[----:B------:R-:W-:Y:S02]  /*7190*/  @!P1 IMAD.MOV.U32 R8, RZ, RZ, R23 ;  /* 0x000000ffff089224 */ /* 0x000fe400078e0017 */
[----:B------:R-:W-:Y:S02]  /*71a0*/  @!P1 FFMA.FTZ R57, R9, R25, -R17 ;  /* 0x0000001909399223 */ /* 0x000fe40000010811 */
[----:B------:R-:W-:Y:S01]  /*71b0*/  @!P1 FMUL.FTZ R16, R43, R10 ;  /* 0x0000000a2b109220 */ /* 0x000fe20000410000 */
[--C-:B------:R-:W-:Y:S01]  /*71c0*/  @!P1 HADD2.F32 R9, -RZ, R8.reuse.H0_H0 ;  /* 0x20000008ff099230 */ /* 0x100fe20000004100 */
[----:B------:R-:W-:Y:S01]  /*71d0*/  @!P1 FMUL.FTZ R17, R45, R11 ;  /* 0x0000000b2d119220 */ /* 0x000fe20000410000 */
[----:B------:R-:W-:Y:S01]  /*71e0*/  @!P1 HADD2.F32 R8, -RZ, R8.H1_H1 ;  /* 0x30000008ff089230 */ /* 0x000fe20000004100 */
[----:B------:R-:W-:Y:S02]  /*71f0*/  @!P1 FFMA.FTZ R5, R18, R19, R5 ;  /* 0x0000001312059223 */ /* 0x000fe40000010005 */
[C---:B------:R-:W-:Y:S01]  /*7200*/  @!P1 FFMA.FTZ R56, R9.reuse, R44, -R16 ;  /* 0x0000002c09389223 */ /* 0x040fe20000010810 */
[----:B------:R-:W-:Y:S01]  /*7210*/  @!P1 MOV R16, R50 ;  /* 0x0000003200109202 */ /* 0x000fe20000000f00 */
[----:B------:R-:W-:Y:S02]  /*7220*/  @!P1 FMUL.FTZ R10, R9, R10 ;  /* 0x0000000a090a9220 */ /* 0x000fe40000410000 */
[----:B------:R-:W-:Y:S02]  /*7230*/  @!P1 IMAD.MOV.U32 R9, RZ, RZ, R22 ;  /* 0x000000ffff099224 */ /* 0x000fe400078e0016 */
[C---:B------:R-:W-:Y:S01]  /*7240*/  @!P1 FMUL.FTZ R11, R8.reuse, R11 ;  /* 0x0000000b080b9220 */ /* 0x040fe20000410000 */
[----:B------:R-:W-:Y:S01]  /*7250*/  @!P1 HADD2.F32 R26, -RZ, R16.H0_H0 ;  /* 0x20000010ff1a9230 */ /* 0x000fe20000004100 */
[----:B------:R-:W-:Y:S01]  /*7260*/  @!P1 FFMA.FTZ R53, R8, R46, -R17 ;  /* 0x0000002e08359223 */ /* 0x000fe20000010811 */
[----:B------:R-:W-:Y:S01]  /*7270*/  @!P1 HADD2.F32 R8, -RZ, R36.H1_H1 ;  /* 0x30000024ff089230 */ /* 0x000fe20000004100 */
[----:B------:R-:W-:Y:S01]  /*7280*/  @!P1 FFMA.FTZ R6, R24, R25, R6 ;  /* 0x0000001918069223 */ /* 0x000fe20000010006 */
[----:B------:R-:W-:Y:S02]  /*7290*/  @!P1 HADD2.F32 R36, -RZ, R16.H1_H1 ;  /* 0x30000010ff249230 */ /* 0x000fe40000004100 */
[--C-:B------:R-:W-:Y:S01]  /*72a0*/  @!P1 HADD2.F32 R17, -RZ, R9.reuse.H0_H0 ;  /* 0x20000009ff119230 */ /* 0x100fe20000004100 */
[----:B------:R-:W-:Y:S01]  /*72b0*/  @!P1 F2FP.PACK_AB R19, R53, R56 ;  /* 0x000000383513923e */ /* 0x000fe200000000ff */
[----:B------:R-:W-:Y:S01]  /*72c0*/  @!P1 HADD2.F32 R16, -RZ, R9.H1_H1 ;  /* 0x30000009ff109230 */ /* 0x000fe20000004100 */
[-C--:B------:R-:W-:Y:S01]  /*72d0*/  @!P1 FMUL.FTZ R9, R26, R8.reuse ;  /* 0x000000081a099220 */ /* 0x080fe20000410000 */
[----:B------:R-:W-:Y:S01]  /*72e0*/  @!P1 F2FP.PACK_AB R5, R6, R5 ;  /* 0x000000050605923e */ /* 0x000fe200000000ff */
[----:B------:R-:W-:Y:S02]  /*72f0*/  @!P1 FMUL.FTZ R47, R36, R15 ;  /* 0x0000000f242f9220 */ /* 0x000fe40000410000 */
[C---:B------:R-:W-:Y:S02]  /*7300*/  @!P1 FMUL.FTZ R8, R17.reuse, R8 ;  /* 0x0000000811089220 */ /* 0x040fe40000410000 */
[----:B------:R-:W-:Y:S01]  /*7310*/  @!P1 FFMA.FTZ R52, R17, R27, -R9 ;  /* 0x0000001b11349223 */ /* 0x000fe20000010809 */
[----:B------:R-:W-:Y:S01]  /*7320*/  @!P1 F2FP.PACK_AB R17, R57, R58 ;  /* 0x0000003a3911923e */ /* 0x000fe200000000ff */
[C---:B------:R-:W-:Y:S02]  /*7330*/  @!P1 FMUL.FTZ R9, R16.reuse, R15 ;  /* 0x0000000f10099220 */ /* 0x040fe40000410000 */
[----:B------:R-:W-:Y:S01]  /*7340*/  @!P1 FFMA.FTZ R15, R16, R42, -R47 ;  /* 0x0000002a100f9223 */ /* 0x000fe2000001082f */
[----:B------:R-:W-:Y:S01]  /*7350*/  @!P1 F2FP.PACK_AB R16, R59, R84 ;  /* 0x000000543b10923e */ /* 0x000fe200000000ff */
[----:B------:R-:W-:Y:S02]  /*7360*/  @!P1 FFMA.FTZ R8, R26, R27, R8 ;  /* 0x0000001b1a089223 */ /* 0x000fe40000010008 */
[----:B------:R-:W-:Y:S01]  /*7370*/  @!P1 FFMA.FTZ R9, R36, R42, R9 ;  /* 0x0000002a24099223 */ /* 0x000fe20000010009 */
[----:B------:R-:W-:Y:S01]  /*7380*/  @!P1 F2FP.PACK_AB R18, R15, R52 ;  /* 0x000000340f12923e */ /* 0x000fe200000000ff */
[----:B------:R-:W-:Y:S01]  /*7390*/  @!P1 FFMA.FTZ R10, R43, R44, R10 ;  /* 0x0000002c2b0a9223 */ /* 0x000fe2000001000a */
[----:B------:R-:W-:Y:S01]  /*73a0*/  @!P1 MOV R20, R16 ;  /* 0x0000001000149202 */ /* 0x000fe20000000f00 */
[----:B------:R-:W-:Y:S01]  /*73b0*/  @!P1 FFMA.FTZ R11, R45, R46, R11 ;  /* 0x0000002e2d0b9223 */ /* 0x000fe2000001000b */
[----:B------:R-:W-:Y:S01]  /*73c0*/  @!P1 MOV R22, R18 ;  /* 0x0000001200169202 */ /* 0x000fe20000000f00 */
[----:B------:R-:W-:Y:S01]  /*73d0*/  @!P1 IMAD.MOV.U32 R21, RZ, RZ, R17 ;  /* 0x000000ffff159224 */ /* 0x000fe200078e0011 */
[----:B------:R-:W-:Y:S01]  /*73e0*/  @!P1 F2FP.PACK_AB R15, R4, R3 ;  /* 0x00000003040f923e */ /* 0x000fe200000000ff */
[----:B------:R-:W-:Y:S01]  /*73f0*/  @!P1 IMAD.MOV.U32 R23, RZ, RZ, R19 ;  /* 0x000000ffff179224 */ /* 0x000fe200078e0013 */
[----:B------:R-:W-:Y:S01]  /*7400*/  @!P1 F2FP.PACK_AB R3, R11, R10 ;  /* 0x0000000a0b03923e */ /* 0x000fe200000000ff */
[----:B------:R-:W-:Y:S01]  /*7410*/  @!P1 IMAD.MOV.U32 R49, RZ, RZ, R5 ;  /* 0x000000ffff319224 */ /* 0x000fe200078e0005 */
[----:B------:R-:W-:Y:S02]  /*7420*/  @!P1 F2FP.PACK_AB R4, R9, R8 ;  /* 0x000000080904923e */ /* 0x000fe400000000ff */
[----:B------:R1:W-:Y:S01]  /*7430*/  ST.E.128 [R54.64], R20 ;  /* 0x0000001436007985 */ /* 0x0003e2000c101d08 */
[----:B------:R-:W-:Y:S01]  /*7440*/  @!P1 MOV R48, R15 ;  /* 0x0000000f00309202 */ /* 0x000fe20000000f00 */
[----:B------:R-:W-:Y:S01]  /*7450*/  @!P1 IMAD.MOV.U32 R51, RZ, RZ, R3 ;  /* 0x000000ffff339224 */ /* 0x000fe200078e0003 */
[----:B------:R-:W-:Y:S05]  /*7460*/  @!P1 MOV R50, R4 ;  /* 0x0000000400329202 */ /* 0x000fea0000000f00 */
[----:B------:R1:W-:Y:S02]  /*7470*/  @!P0 ST.E.128 [R86.64], R48 ;  /* 0x0000003056008985 */ /* 0x0003e4000c101d08 */
.L_x_371:
[----:B------:R-:W-:Y:S05]  /*7480*/  BSYNC B0 ;  /* 0x0000000000007941 */ /* 0x000fea0003800000 */
.L_x_370:
[----:B------:R1:W2:Y:S01]  /*7490*/  SHFL.IDX PT, R17, R91, 0x2, 0x181f ;  /* 0x00581f005b117f89 */ /* 0x0002a200000e0000 */
[----:B------:R-:W-:Y:S01]  /*74a0*/  ISETP.GE.OR P0, PT, R168, R90, P6 ;  /* 0x0000005aa800720c */ /* 0x000fe20003706670 */
[----:B------:R-:W-:Y:S02]  /*74b0*/  BSSY B0, `(.L_x_372) ;  /* 0x000007f000007945 */ /* 0x000fe40003800000 */
[----:B------:R1:W4:Y:S10]  /*74c0*/  SHFL.IDX PT, R16, R92, 0x2, 0x181f ;  /* 0x00581f005c107f89 */ /* 0x00033400000e0000 */
[----:B------:R-:W-:-:S05]  /*74d0*/  @P0 BRA `(.L_x_373) ;  /* 0x000007c000000947 */ /* 0x000fca0003800000 */
[----:B------:R-:W-:Y:S01]  /*74e0*/  SEL R3, R83, R75, !P2 ;  /* 0x0000004b53037207 */ /* 0x000fe20005000000 */
[----:B-1----:R-:W-:Y:S01]  /*74f0*/  LDS.128 R20, [R129+0x8100] ;  /* 0x0081000081147984 */ /* 0x002fe20000000c00 */
[C---:B------:R-:W-:Y:S01]  /*7500*/  IADD3 R6, R81.reuse, 0x40, RZ ;  /* 0x0000004051067810 */ /* 0x040fe20007ffe0ff */
[----:B------:R-:W-:Y:S01]  /*7510*/  @!P1 HADD2.F32 R27, -RZ, R71.H1_H1 ;  /* 0x30000047ff1b9230 */ /* 0x000fe20000004100 */
        /* <DEDUP_REMOVED lines=17> */
[----:B--2---:R-:W-:Y:S02]  /*7630*/  LEA.HI.X R51, R94, R17, R108, 0x1, P0 ;  /* 0x000000115e337211 */ /* 0x004fe400000f0c6c */
[----:B------:R-:W-:Y:S02]  /*7640*/  IADD3 R3, R3, R4, RZ ;  /* 0x0000000403037210 */ /* 0x000fe40007ffe0ff */
[----:B------:R-:W-:Y:S02]  /*7650*/  ISETP.GE.AND P0, PT, R5, c[0x0][0x1d4], PT ;  /* 0x0000750005007a0c */ /* 0x000fe40003f06270 */
[--C-:B------:R-:W-:Y:S01]  /*7660*/  @!P1 SHF.R.U32.HI R9, RZ, 0x10, R29.reuse ;  /* 0x00000010ff099819 */ /* 0x100fe2000001161d */
[----:B------:R-:W-:Y:S01]  /*7670*/  IMAD.SHL.U32 R3, R3, 0x2, RZ ;  /* 0x0000000203037824 */ /* 0x000fe200078e00ff */
[----:B------:R-:W-:Y:S02]  /*7680*/  @!P1 SHF.R.U64 R4, R28, 0x10, R29 ;  /* 0x000000101c049819 */ /* 0x000fe4000000121d */
[--C-:B------:R-:W-:Y:S02]  /*7690*/  @!P1 SHF.R.U64 R18, R60, 0x10, R61.reuse ;  /* 0x000000103c129819 */ /* 0x100fe4000000123d */
[----:B---3--:R-:W1:Y:S01]  /*76a0*/  LDS.128 R44, [R3+0x8100] ;  /* 0x00810000032c7984 */ /* 0x008e620000000c00 */
[----:B------:R-:W-:Y:S01]  /*76b0*/  @!P1 HADD2.F32 R4, -RZ, R4.H0_H0 ;  /* 0x20000004ff049230 */ /* 0x000fe20000004100 */
[----:B------:R-:W-:Y:S01]  /*76c0*/  @!P1 SHF.R.U32.HI R25, RZ, 0x10, R61 ;  /* 0x00000010ff199819 */ /* 0x000fe2000001163d */
[----:B------:R-:W-:Y:S01]  /*76d0*/  @!P1 HADD2.F32 R18, -RZ, R18.H0_H0 ;  /* 0x20000012ff129230 */ /* 0x000fe20000004100 */
[----:B------:R-:W-:Y:S01]  /*76e0*/  @!P1 SHF.R.U32.HI R11, RZ, 0x10, R31 ;  /* 0x00000010ff0b9819 */ /* 0x000fe2000001161f */
[----:B------:R-:W-:Y:S01]  /*76f0*/  @!P0 IMAD.WIDE R56, R5, 0x2, R16 ;  /* 0x0000000205388825 */ /* 0x000fe200078e0210 */
[----:B------:R-:W-:Y:S01]  /*7700*/  @!P1 HADD2.F32 R16, -RZ, R70.H0_H0 ;  /* 0x20000046ff109230 */ /* 0x000fe20000004100 */
[----:B------:R-:W-:Y:S01]  /*7710*/  @!P1 SHF.R.U64 R15, R30, 0x10, R31 ;  /* 0x000000101e0f9819 */ /* 0x000fe2000000121f */
[----:B------:R-:W-:Y:S01]  /*7720*/  @!P1 HADD2.F32 R25, -RZ, R25.H0_H0 ;  /* 0x20000019ff199230 */ /* 0x000fe20000004100 */
[--C-:B------:R-:W-:Y:S01]  /*7730*/  @!P1 SHF.R.U32.HI R26, RZ, 0x10, R63.reuse ;  /* 0x00000010ff1a9819 */ /* 0x100fe2000001163f */
[----:B------:R-:W-:Y:S01]  /*7740*/  @!P1 HADD2.F32 R31, -RZ, R71.H0_H0 ;  /* 0x20000047ff1f9230 */ /* 0x000fe20000004100 */
[----:B------:R-:W-:Y:S01]  /*7750*/  @!P1 SHF.R.U64 R29, R62, 0x10, R63 ;  /* 0x000000103e1d9819 */ /* 0x000fe2000000123f */
        /* <DEDUP_REMOVED lines=36> */
[----:B------:R-:W-:Y:S01]  /*79a0*/  @!P1 HADD2.F32 R37, -RZ, R26.H0_H0 ;  /* 0x2000001aff259230 */ /* 0x000fe20000004100 */
        /* <DEDUP_REMOVED lines=47> */
.L_x_373:
[----:B------:R-:W-:Y:S05]  /*7ca0*/  BSYNC B0 ;  /* 0x0000000000007941 */ /* 0x000fea0003800000 */
.L_x_372:
[----:B------:R1:W4:Y:S01]  /*7cb0*/  SHFL.IDX PT, R43, R91, 0x3, 0x181f ;  /* 0x00781f005b2b7f89 */ /* 0x00032200000e0000 */
[----:B------:R-:W-:Y:S03]  /*7cc0*/  ISETP.GE.OR P0, PT, R167, R90, P6 ;  /* 0x0000005aa700720c */ /* 0x000fe60003706670 */
[----:B------:R1:W3:Y:S10]  /*7cd0*/  SHFL.IDX PT, R42, R92, 0x3, 0x181f ;  /* 0x00781f005c2a7f89 */ /* 0x0002f400000e0000 */
[----:B------:R-:W-:-:S05]  /*7ce0*/  @P0 BRA `(.L_x_365) ;  /* 0x00000c1000000947 */ /* 0x000fca0003800000 */
[----:B------:R-:W-:Y:S01]  /*7cf0*/  SEL R3, R83, R75, !P2 ;  /* 0x0000004b53037207 */ /* 0x000fe20005000000 */
[----:B--2-4-:R-:W2:Y:S01]  /*7d00*/  LDS.128 R16, [R128+0x8100] ;  /* 0x0081000080107984 */ /* 0x014ea20000000c00 */
[C---:B------:R-:W-:Y:S01]  /*7d10*/  IADD3 R6, R81.reuse, 0x60, RZ ;  /* 0x0000006051067810 */ /* 0x040fe20007ffe0ff */
[--C-:B------:R-:W-:Y:S01]  /*7d20*/  @!P1 HADD2.F32 R28, -RZ, R72.reuse.H0_H0 ;  /* 0x20000048ff1c9230 */ /* 0x100fe20000004100 */
[----:B------:R-:W-:Y:S01]  /*7d30*/  SHF.R.S32.HI R4, RZ, 0x1f, R3 ;  /* 0x0000001fff047819 */ /* 0x000fe20000011403 */
[----:B------:R-:W-:Y:S01]  /*7d40*/  @!P1 HADD2.F32 R24, -RZ, R72.H1_H1 ;  /* 0x30000048ff189230 */ /* 0x000fe20000004100 */
[----:B------:R-:W-:Y:S01]  /*7d50*/  IADD3 R5, R81, 0x60, RZ ;  /* 0x0000006051057810 */ /* 0x000fe20007ffe0ff */
[----:B------:R-:W-:Y:S01]  /*7d60*/  IMAD.SHL.U32 R6, R6, 0x40, RZ ;  /* 0x0000004006067824 */ /* 0x000fe200078e00ff */
[----:B------:R-:W-:Y:S01]  /*7d70*/  LEA.HI R3, R4, R3, RZ, 0x4 ;  /* 0x0000000304037211 */ /* 0x000fe200078f20ff */
[--C-:B------:R-:W-:Y:S01]  /*7d80*/  @!P1 HADD2.F32 R36, -RZ, R73.reuse.H0_H0 ;  /* 0x20000049ff249230 */ /* 0x100fe20000004100 */
[----:B------:R-:W-:Y:S02]  /*7d90*/  SHF.L.U32 R5, R5, 0x6, RZ ;  /* 0x0000000605057819 */ /* 0x000fe400000006ff */
[----:B------:R-:W-:Y:S02]  /*7da0*/  LEA.HI.SX32 R3, R3, R74, 0x1c ;  /* 0x0000004a03037211 */ /* 0x000fe400078fe2ff */
[----:B------:R-:W-:Y:S02]  /*7db0*/  LOP3.LUT R6, R6, 0x1c0, RZ, 0xc0, !PT ;  /* 0x000001c006067812 */ /* 0x000fe400078ec0ff */
[----:B------:R-:W-:Y:S02]  /*7dc0*/  SHF.R.S32.HI R4, RZ, 0x1f, R3 ;  /* 0x0000001fff047819 */ /* 0x000fe40000011403 */
[----:B-1----:R-:W-:Y:S02]  /*7dd0*/  SHF.L.U32 R48, R3, 0x3, RZ ;  /* 0x0000000303307819 */ /* 0x002fe400000006ff */
[----:B------:R-:W-:Y:S02]  /*7de0*/  LEA.HI R4, R4, R3, RZ, 0x3 ;  /* 0x0000000304047211 */ /* 0x000fe400078f18ff */
[----:B------:R-:W-:Y:S02]  /*7df0*/  LOP3.LUT R5, R5, 0x1c0, RZ, 0xc0, !PT ;  /* 0x000001c005057812 */ /* 0x000fe400078ec0ff */
[----:B------:R-:W-:Y:S02]  /*7e00*/  SHF.R.S32.HI R3, RZ, 0x3, R4 ;  /* 0x00000003ff037819 */ /* 0x000fe40000011404 */
[----:B------:R-:W-:Y:S02]  /*7e10*/  LOP3.LUT R4, R6, 0x38, R48, 0xf8, !PT ;  /* 0x0000003806047812 */ /* 0x000fe400078ef830 */
[----:B------:R-:W-:Y:S01]  /*7e20*/  SHF.R.U32.HI R5, RZ, 0x3, R5 ;  /* 0x00000003ff057819 */ /* 0x000fe20000011605 */
[----:B------:R-:W-:Y:S01]  /*7e30*/  IMAD R3, R3, 0x1c00, R14 ;  /* 0x00001c0003037824 */ /* 0x000fe200078e020e */
[----:B---3--:R-:W-:Y:S02]  /*7e40*/  LEA R52, P0, R94, R42, 0x1 ;  /* 0x0000002a5e347211 */ /* 0x008fe400078008ff */
[----:B------:R-:W-:Y:S02]  /*7e50*/  LOP3.LUT R4, R4, R5, RZ, 0x3c, !PT ;  /* 0x0000000504047212 */ /* 0x000fe400078e3cff */
[----:B------:R-:W-:Y:S02]  /*7e60*/  LEA.HI.X R53, R94, R43, R108, 0x1, P0 ;  /* 0x0000002b5e357211 */ /* 0x000fe400000f0c6c */
[----:B------:R-:W-:Y:S02]  /*7e70*/  IADD3 R3, R3, R4, RZ ;  /* 0x0000000403037210 */ /* 0x000fe40007ffe0ff */
[----:B------:R-:W-:Y:S01]  /*7e80*/  @!P1 SHF.R.U64 R15, R32, 0x10, R33 ;  /* 0x00000010200f9819 */ /* 0x000fe20000001221 */
[----:B------:R-:W-:Y:S01]  /*7e90*/  @!P1 HADD2.F32 R32, -RZ, R73.H1_H1 ;  /* 0x30000049ff209230 */ /* 0x000fe20000004100 */
[--C-:B------:R-:W-:Y:S01]  /*7ea0*/  @!P1 SHF.R.U32.HI R22, RZ, 0x10, R35.reuse ;  /* 0x00000010ff169819 */ /* 0x100fe20000011623 */
[----:B------:R-:W-:Y:S01]  /*7eb0*/  IMAD.SHL.U32 R3, R3, 0x2, RZ ;  /* 0x0000000203037824 */ /* 0x000fe200078e00ff */
[----:B------:R-:W-:Y:S01]  /*7ec0*/  @!P1 SHF.R.U64 R20, R34, 0x10, R35 ;  /* 0x0000001022149819 */ /* 0x000fe20000001223 */
[----:B--2---:R-:W-:Y:S01]  /*7ed0*/  @!P1 IMAD.MOV.U32 R6, RZ, RZ, R17 ;  /* 0x000000ffff069224 */ /* 0x004fe200078e0011 */
[----:B------:R-:W-:Y:S01]  /*7ee0*/  @!P1 SHF.R.U32.HI R8, RZ, 0x10, R33 ;  /* 0x00000010ff089819 */ /* 0x000fe20000011621 */
[----:B------:R-:W-:Y:S01]  /*7ef0*/  @!P1 HADD2.F32 R22, -RZ, R22.H0_H0 ;  /* 0x20000016ff169230 */ /* 0x000fe20000004100 */
[----:B------:R1:W2:Y:S01]  /*7f00*/  LDS.128 R44, [R3+0x8100] ;  /* 0x00810000032c7984 */ /* 0x0002a20000000c00 */
[--C-:B------:R-:W-:Y:S01]  /*7f10*/  @!P1 SHF.R.U32.HI R10, RZ, 0x10, R65.reuse ;  /* 0x00000010ff0a9819 */ /* 0x100fe20000011641 */
[----:B------:R-:W-:Y:S01]  /*7f20*/  @!P1 HADD2.F32 R4, -RZ, R6.H0_H0 ;  /* 0x20000006ff049230 */ /* 0x000fe20000004100 */
[----:B------:R-:W-:Y:S02]  /*7f30*/  @!P1 SHF.R.U64 R26, R64, 0x10, R65 ;  /* 0x00000010401a9819 */ /* 0x000fe40000001241 */
[--C-:B------:R-:W-:Y:S01]  /*7f40*/  @!P1 SHF.R.U32.HI R31, RZ, 0x10, R67.reuse ;  /* 0x00000010ff1f9819 */ /* 0x100fe20000011643 */
[----:B------:R-:W-:Y:S01]  /*7f50*/  @!P1 HADD2.F32 R30, -RZ, R10.H0_H0 ;  /* 0x2000000aff1e9230 */ /* 0x000fe20000004100 */
[----:B------:R-:W-:Y:S01]  /*7f60*/  @!P1 SHF.R.U64 R34, R66, 0x10, R67 ;  /* 0x0000001042229819 */ /* 0x000fe20000001243 */
[----:B------:R-:W-:Y:S01]  /*7f70*/  @!P1 HADD2.F32 R26, -RZ, R26.H0_H0 ;  /* 0x2000001aff1a9230 */ /* 0x000fe20000004100 */
[----:B------:R-:W-:Y:S01]  /*7f80*/  ISETP.GE.AND P0, PT, R48, c[0x0][0x1d4], PT ;  /* 0x0000750030007a0c */ /* 0x000fe20003f06270 */
[----:B------:R-:W-:Y:S02]  /*7f90*/  @!P1 HADD2.F32 R38, -RZ, R31.H0_H0 ;  /* 0x2000001fff269230 */ /* 0x000fe40000004100 */
[----:B------:R-:W-:Y:S02]  /*7fa0*/  @!P1 HADD2.F32 R34, -RZ, R34.H0_H0 ;  /* 0x20000022ff229230 */ /* 0x000fe40000004100 */
[----:B-1----:R-:W-:Y:S05]  /*7fb0*/  @!P1 HADD2.F32 R3, -RZ, R39.H0_H0 ;  /* 0x20000027ff039230 */ /* 0x002fea0000004100 */
[C---:B------:R-:W-:Y:S02]  /*7fc0*/  @!P1 FMUL.FTZ R5, R4.reuse, R3 ;  /* 0x0000000304059220 */ /* 0x040fe40000410000 */
[----:B--2---:R-:W-:Y:S01]  /*7fd0*/  @!P1 IMAD.MOV.U32 R33, RZ, RZ, R46 ;  /* 0x000000ffff219224 */ /* 0x004fe200078e002e */
[----:B------:R-:W-:Y:S02]  /*7fe0*/  @!P1 MOV R9, R45 ;  /* 0x0000002d00099202 */ /* 0x000fe40000000f00 */
[----:B------:R-:W-:Y:S02]  /*7ff0*/  @!P1 MOV R21, R44 ;  /* 0x0000002c00159202 */ /* 0x000fe40000000f00 */
[----:B------:R-:W-:Y:S01]  /*8000*/  @!P1 MOV R37, R47 ;  /* 0x0000002f00259202 */ /* 0x000fe20000000f00 */
[--C-:B------:R-:W-:Y:S02]  /*8010*/  @!P1 HADD2.F32 R27, -RZ, R9.reuse.H0_H0 ;  /* 0x20000009ff1b9230 */ /* 0x100fe40000004100 */
[----:B------:R-:W-:Y:S02]  /*8020*/  @!P1 HADD2.F32 R29, -RZ, R9.H1_H1 ;  /* 0x30000009ff1d9230 */ /* 0x000fe40000004100 */
[----:B------:R-:W-:Y:S01]  /*8030*/  @!P1 HADD2.F32 R23, -RZ, R21.H0_H0 ;  /* 0x20000015ff179230 */ /* 0x000fe20000004100 */
[----:B------:R-:W-:Y:S01]  /*8040*/  @!P1 FMUL.FTZ R11, R27, R3 ;  /* 0x000000031b0b9220 */ /* 0x000fe20000410000 */
[----:B------:R-:W-:Y:S02]  /*8050*/  @!P1 HADD2.F32 R3, -RZ, R8.H0_H0 ;  /* 0x20000008ff039230 */ /* 0x000fe40000004100 */
[----:B------:R-:W-:Y:S01]  /*8060*/  @!P1 HADD2.F32 R8, -RZ, R6.H1_H1 ;  /* 0x30000006ff089230 */ /* 0x000fe20000004100 */
[----:B------:R-:W-:Y:S01]  /*8070*/  @!P1 FFMA.FTZ R56, R4, R28, -R11 ;  /* 0x0000001c04389223 */ /* 0x000fe2000001080b */
[----:B------:R-:W-:Y:S01]  /*8080*/  @!P1 HADD2.F32 R4, -RZ, R39.H1_H1 ;  /* 0x30000027ff049230 */ /* 0x000fe20000004100 */
[----:B------:R-:W-:Y:S01]  /*8090*/  @!P1 IMAD.MOV.U32 R11, RZ, RZ, R16 ;  /* 0x000000ffff0b9224 */ /* 0x000fe200078e0010 */
[--C-:B------:R-:W-:Y:S01]  /*80a0*/  @!P1 HADD2.F32 R35, -RZ, R37.reuse.H0_H0 ;  /* 0x20000025ff239230 */ /* 0x100fe20000004100 */
[-C--:B------:R-:W-:Y:S01]  /*80b0*/  @!P1 FMUL.FTZ R10, R29, R3.reuse ;  /* 0x000000031d0a9220 */ /* 0x080fe20000410000 */
[----:B------:R-:W-:Y:S01]  /*80c0*/  @!P1 HADD2.F32 R37, -RZ, R37.H1_H1 ;  /* 0x30000025ff259230 */ /* 0x000fe20000004100 */
[----:B------:R-:W-:Y:S01]  /*80d0*/  @!P1 FMUL.FTZ R25, R23, R4 ;  /* 0x0000000417199220 */ /* 0x000fe20000410000 */
[----:B------:R-:W-:Y:S01]  /*80e0*/  @!P1 HADD2.F32 R9, -RZ, R11.H0_H0 ;  /* 0x2000000bff099230 */ /* 0x000fe20000004100 */
[C---:B------:R-:W-:Y:S01]  /*80f0*/  @!P1 FMUL.FTZ R6, R8.reuse, R3 ;  /* 0x0000000308069220 */ /* 0x040fe20000410000 */
[----:B------:R-:W-:Y:S01]  /*8100*/  @!P1 HADD2.F32 R31, -RZ, R33.H0_H0 ;  /* 0x20000021ff1f9230 */ /* 0x000fe20000004100 */
[----:B------:R-:W-:Y:S01]  /*8110*/  @!P1 FFMA.FTZ R55, R8, R30, -R10 ;  /* 0x0000001e08379223 */ /* 0x000fe2000001080a */
[----:B------:R-:W-:Y:S01]  /*8120*/  @!P1 HADD2.F32 R10, -RZ, R40.H0_H0 ;  /* 0x20000028ff0a9230 */ /* 0x000fe20000004100 */
[C---:B------:R-:W-:Y:S01]  /*8130*/  @!P1 FMUL.FTZ R3, R9.reuse, R4 ;  /* 0x0000000409039220 */ /* 0x040fe20000410000 */
[----:B------:R-:W-:Y:S01]  /*8140*/  @!P1 HADD2.F32 R4, -RZ, R15.H0_H0 ;  /* 0x2000000fff049230 */ /* 0x000fe20000004100 */
[----:B------:R-:W-:Y:S01]  /*8150*/  @!P1 IMAD.MOV.U32 R15, RZ, RZ, R19 ;  /* 0x000000ffff0f9224 */ /* 0x000fe200078e0013 */
[----:B------:R-:W-:Y:S01]  /*8160*/  @!P1 HADD2.F32 R8, -RZ, R11.H1_H1 ;  /* 0x3000000bff089230 */ /* 0x000fe20000004100 */
[----:B------:R-:W-:Y:S01]  /*8170*/  @!P1 FFMA.FTZ R54, R9, R24, -R25 ;  /* 0x0000001809369223 */ /* 0x000fe20000010819 */
[----:B------:R-:W-:Y:S01]  /*8180*/  @!P1 HADD2.F32 R25, -RZ, R21.H1_H1 ;  /* 0x30000015ff199230 */ /* 0x000fe20000004100 */
[----:B------:R-:W-:Y:S01]  /*8190*/  @!P1 FMUL.FTZ R11, R35, R10 ;  /* 0x0000000a230b9220 */ /* 0x000fe20000410000 */
[--C-:B------:R-:W-:Y:S01]  /*81a0*/  @!P1 HADD2.F32 R9, -RZ, R15.reuse.H0_H0 ;  /* 0x2000000fff099230 */ /* 0x100fe20000004100 */
[----:B------:R-:W-:Y:S01]  /*81b0*/  @!P1 FMUL.FTZ R39, R37, R22 ;  /* 0x0000001625279220 */ /* 0x000fe20000410000 */
[----:B------:R-:W-:Y:S01]  /*81c0*/  @!P1 HADD2.F32 R15, -RZ, R15.H1_H1 ;  /* 0x3000000fff0f9230 */ /* 0x000fe20000004100 */
[----:B------:R-:W-:Y:S01]  /*81d0*/  @!P1 FMUL.FTZ R21, R25, R4 ;  /* 0x0000000419159220 */ /* 0x000fe20000410000 */
[----:B------:R-:W-:Y:S01]  /*81e0*/  @!P1 HADD2.F32 R33, -RZ, R33.H1_H1 ;  /* 0x30000021ff219230 */ /* 0x000fe20000004100 */
[C---:B------:R-:W-:Y:S02]  /*81f0*/  @!P1 FMUL.FTZ R10, R9.reuse, R10 ;  /* 0x0000000a090a9220 */ /* 0x040fe40000410000 */
[----:B------:R-:W-:Y:S01]  /*8200*/  @!P1 FFMA.FTZ R50, R9, R36, -R11 ;  /* 0x0000002409329223 */ /* 0x000fe2000001080b */
[----:B------:R-:W-:Y:S01]  /*8210*/  @!P1 MOV R9, R18 ;  /* 0x0000001200099202 */ /* 0x000fe20000000f00 */
[C---:B------:R-:W-:Y:S01]  /*8220*/  @!P1 FMUL.FTZ R4, R8.reuse, R4 ;  /* 0x0000000408049220 */ /* 0x040fe20000410000 */
[----:B------:R-:W-:Y:S01]  /*8230*/  @!P1 HADD2.F32 R11, -RZ, R20.H0_H0 ;  /* 0x20000014ff0b9230 */ /* 0x000fe20000004100 */
[----:B------:R-:W-:Y:S01]  /*8240*/  @!P1 FFMA.FTZ R51, R8, R26, -R21 ;  /* 0x0000001a08339223 */ /* 0x000fe20000010815 */
[----:B------:R-:W-:Y:S01]  /*8250*/  @!P1 HADD2.F32 R8, -RZ, R40.H1_H1 ;  /* 0x30000028ff089230 */ /* 0x000fe20000004100 */
[----:B------:R-:W-:Y:S01]  /*8260*/  @!P1 FFMA.FTZ R39, R15, R38, -R39 ;  /* 0x000000260f279223 */ /* 0x000fe20000010827 */
[--C-:B------:R-:W-:Y:S01]  /*8270*/  @!P1 HADD2.F32 R21, -RZ, R9.reuse.H0_H0 ;  /* 0x20000009ff159230 */ /* 0x100fe20000004100 */
[-C--:B------:R-:W-:Y:S01]  /*8280*/  @!P1 FMUL.FTZ R40, R33, R11.reuse ;  /* 0x0000000b21289220 */ /* 0x080fe20000410000 */
[----:B------:R-:W-:Y:S01]  /*8290*/  @!P1 HADD2.F32 R20, -RZ, R9.H1_H1 ;  /* 0x30000009ff149230 */ /* 0x000fe20000004100 */
[-C--:B------:R-:W-:Y:S02]  /*82a0*/  @!P1 FMUL.FTZ R9, R31, R8.reuse ;  /* 0x000000081f099220 */ /* 0x080fe40000410000 */
[C---:B------:R-:W-:Y:S02]  /*82b0*/  @!P1 FMUL.FTZ R8, R21.reuse, R8 ;  /* 0x0000000815089220 */ /* 0x040fe40000410000 */
[----:B------:R-:W-:Y:S01]  /*82c0*/  @!P1 FFMA.FTZ R49, R21, R32, -R9 ;  /* 0x0000002015319223 */ /* 0x000fe20000010809 */
[----:B------:R-:W-:Y:S01]  /*82d0*/  @!P1 F2FP.PACK_AB R21, R51, R54 ;  /* 0x000000363315923e */ /* 0x000fe200000000ff */
[C---:B------:R-:W-:Y:S02]  /*82e0*/  @!P1 FFMA.FTZ R40, R20.reuse, R34, -R40 ;  /* 0x0000002214289223 */ /* 0x040fe40000010828 */
[----:B------:R-:W-:Y:S01]  /*82f0*/  @!P1 FMUL.FTZ R9, R20, R11 ;  /* 0x0000000b14099220 */ /* 0x000fe20000410000 */
[----:B------:R-:W-:Y:S01]  /*8300*/  @!P1 MOV R16, R21 ;  /* 0x0000001500109202 */ /* 0x000fe20000000f00 */
[----:B------:R-:W-:Y:S01]  /*8310*/  @!P1 FMUL.FTZ R11, R15, R22 ;  /* 0x000000160f0b9220 */ /* 0x000fe20000410000 */
[----:B------:R-:W-:Y:S01]  /*8320*/  @!P1 F2FP.PACK_AB R22, R55, R56 ;  /* 0x000000383716923e */ /* 0x000fe200000000ff */
[----:B------:R-:W-:Y:S01]  /*8330*/  @!P1 FFMA.FTZ R3, R23, R24, R3 ;  /* 0x0000001817039223 */ /* 0x000fe20000010003 */
[----:B------:R-:W-:Y:S01]  /*8340*/  @!P1 F2FP.PACK_AB R20, R39, R50 ;  /* 0x000000322714923e */ /* 0x000fe200000000ff */
[----:B------:R-:W-:Y:S01]  /*8350*/  @!P1 FFMA.FTZ R4, R25, R26, R4 ;  /* 0x0000001a19049223 */ /* 0x000fe20000010004 */
[----:B------:R-:W-:Y:S01]  /*8360*/  @!P1 F2FP.PACK_AB R15, R40, R49 ;  /* 0x00000031280f923e */ /* 0x000fe200000000ff */
[----:B------:R-:W-:Y:S02]  /*8370*/  @!P1 IMAD.MOV.U32 R17, RZ, RZ, R22 ;  /* 0x000000ffff119224 */ /* 0x000fe400078e0016 */
[----:B------:R-:W-:Y:S01]  /*8380*/  @!P1 IMAD.MOV.U32 R19, RZ, RZ, R20 ;  /* 0x000000ffff139224 */ /* 0x000fe200078e0014 */
[----:B------:R-:W-:Y:S01]  /*8390*/  @!P1 MOV R18, R15 ;  /* 0x0000000f00129202 */ /* 0x000fe20000000f00 */
[----:B------:R-:W-:Y:S01]  /*83a0*/  @!P1 FFMA.FTZ R5, R27, R28, R5 ;  /* 0x0000001c1b059223 */ /* 0x000fe20000010005 */
[----:B------:R-:W-:Y:S01]  /*83b0*/  @!P1 F2FP.PACK_AB R15, R4, R3 ;  /* 0x00000003040f923e */ /* 0x000fe200000000ff */
[----:B------:R-:W-:Y:S02]  /*83c0*/  @!P1 FFMA.FTZ R6, R29, R30, R6 ;  /* 0x0000001e1d069223 */ /* 0x000fe40000010006 */
[----:B------:R-:W-:Y:S01]  /*83d0*/  @!P1 FFMA.FTZ R8, R31, R32, R8 ;  /* 0x000000201f089223 */ /* 0x000fe20000010008 */
[----:B------:R-:W-:Y:S01]  /*83e0*/  @!P1 MOV R44, R15 ;  /* 0x0000000f002c9202 */ /* 0x000fe20000000f00 */
[----:B------:R-:W-:Y:S01]  /*83f0*/  @!P1 FFMA.FTZ R9, R33, R34, R9 ;  /* 0x0000002221099223 */ /* 0x000fe20000010009 */
[----:B------:R1:W-:Y:S01]  /*8400*/  ST.E.128 [R52.64], R16 ;  /* 0x0000001034007985 */ /* 0x0003e2000c101d08 */
[----:B------:R-:W-:Y:S01]  /*8410*/  @!P1 F2FP.PACK_AB R5, R6, R5 ;  /* 0x000000050605923e */ /* 0x000fe200000000ff */
[----:B------:R-:W-:Y:S02]  /*8420*/  @!P1 FFMA.FTZ R10, R35, R36, R10 ;  /* 0x00000024230a9223 */ /* 0x000fe4000001000a */
[----:B------:R-:W-:Y:S01]  /*8430*/  @!P1 F2FP.PACK_AB R4, R9, R8 ;  /* 0x000000080904923e */ /* 0x000fe200000000ff */
[----:B------:R-:W-:Y:S02]  /*8440*/  @!P1 FFMA.FTZ R11, R37, R38, R11 ;  /* 0x00000026250b9223 */ /* 0x000fe4000001000b */
[----:B------:R-:W-:Y:S01]  /*8450*/  @!P1 IMAD.MOV.U32 R45, RZ, RZ, R5 ;  /* 0x000000ffff2d9224 */ /* 0x000fe200078e0005 */
[----:B------:R-:W-:Y:S02]  /*8460*/  @!P1 MOV R46, R4 ;  /* 0x00000004002e9202 */ /* 0x000fe40000000f00 */
[----:B------:R-:W-:Y:S05]  /*8470*/  @!P1 F2FP.PACK_AB R3, R11, R10 ;  /* 0x0000000a0b03923e */ /* 0x000fea00000000ff */
[----:B------:R-:W-:Y:S01]  /*8480*/  @!P1 IMAD.MOV.U32 R47, RZ, RZ, R3 ;  /* 0x000000ffff2f9224 */ /* 0x000fe200078e0003 */
[----:B------:R-:W-:-:S05]  /*8490*/  @P0 BRA `(.L_x_365) ;  /* 0x0000046000000947 */ /* 0x000fca0003800000 */
[C---:B------:R-:W-:Y:S04]  /*84a0*/  LEA R4, P0, R48.reuse, R42, 0x1 ;  /* 0x0000002a30047211 */ /* 0x040fe800078008ff */
[----:B------:R-:W-:Y:S05]  /*84b0*/  LEA.HI.X.SX32 R5, R48, R43, 0x1, P0 ;  /* 0x0000002b30057211 */ /* 0x000fea00000f0eff */
[----:B------:R2:W-:Y:S01]  /*84c0*/  ST.E.128 [R4.64], R44 ;  /* 0x0000002c04007985 */ /* 0x0005e2000c101d08 */
[----:B------:R-:W-:-:S05]  /*84d0*/  BRA `(.L_x_365) ;  /* 0x0000042000007947 */ /* 0x000fca0003800000 */
.L_x_343:
[----:B------:R1:W2:Y:S01]  /*84e0*/  SHFL.IDX PT, R5, R91, RZ, 0x181f ;  /* 0x00181fff5b057589 */ /* 0x0002a200000e0000 */
[----:B------:R-:W-:Y:S01]  /*84f0*/  IMAD R3, R41, -0x70, R2 ;  /* 0xffffff9029037824 */ /* 0x000fe200078e0202 */
[----:B------:R-:W-:Y:S02]  /*8500*/  BSSY B0, `(.L_x_374) ;  /* 0x0000011000007945 */ /* 0x000fe40003800000 */
[----:B------:R1:W3:Y:S02]  /*8510*/  SHFL.IDX PT, R4, R92, RZ, 0x181f ;  /* 0x00181fff5c047589 */ /* 0x0002e400000e0000 */
[----:B------:R-:W-:Y:S04]  /*8520*/  IMNMX R90, R3, 0x70, PT ;  /* 0x00000070035a7817 */ /* 0x000fe80003800200 */
[----:B------:R-:W-:Y:S04]  /*8530*/  IADD3 R3, -R81, R90, RZ ;  /* 0x0000005a51037210 */ /* 0x000fe80007ffe1ff */
[----:B------:R-:W-:Y:S11]  /*8540*/  ISETP.GE.AND P0, PT, R3, 0x1, PT ;  /* 0x000000010300780c */ /* 0x000ff60003f06270 */
[----:B------:R-:W-:Y:S02]  /*8550*/  @!UPT UIADD3 URZ, URZ, URZ, URZ ;  /* 0x0000003f3f3ff290 */ /* 0x000fe4000fffe03f */
[----:B------:R-:W-:-:S05]  /*8560*/  @!P0 BRA `(.L_x_375) ;  /* 0x000000a000008947 */ /* 0x000fca0003800000 */
[----:B-12---:R-:W1:Y:S01]  /*8570*/  @!P6 LDS.128 R16, [R213+0x8100] ;  /* 0x00810000d510e984 */ /* 0x006e620000000c00 */
[CC--:B---3--:R-:W-:Y:S04]  /*8580*/  @!P6 LEA R8, P0, R76.reuse, R4.reuse, 0x1 ;  /* 0x000000044c08e211 */ /* 0x0c8fe800078008ff */
[-C--:B------:R-:W-:Y:S02]  /*8590*/  @!P6 LEA.HI.X R9, R76, R5.reuse, R77, 0x1, P0 ;  /* 0x000000054c09e211 */ /* 0x080fe400000f0c4d */
[C---:B------:R-:W-:Y:S11]  /*85a0*/  ISETP.GE.AND P0, PT, R212.reuse, c[0x0][0x1d4], PT ;  /* 0x00007500d4007a0c */ /* 0x040ff60003f06270 */
[----:B------:R-:W-:Y:S02]  /*85b0*/  @!UPT UIADD3 URZ, URZ, URZ, URZ ;  /* 0x0000003f3f3ff290 */ /* 0x000fe4000fffe03f */
[C---:B------:R-:W-:Y:S04]  /*85c0*/  @!P0 LEA R4, P1, R212.reuse, R4, 0x1 ;  /* 0x00000004d4048211 */ /* 0x040fe800078208ff */
[----:B------:R-:W-:Y:S01]  /*85d0*/  @!P0 LEA.HI.X R5, R212, R5, R231, 0x1, P1 ;  /* 0x00000005d4058211 */ /* 0x000fe200008f0ce7 */
[----:B-1----:R-:W-:Y:S04]  /*85e0*/  @!P6 ST.E.128 [R8.64], R16 ;  /* 0x000000100800e985 */ /* 0x002fe8000c101d08 */
[----:B------:R-:W1:Y:S04]  /*85f0*/  @!P0 LDS.128 R8, [R213+0xb900] ;  /* 0x00b90000d5088984 */ /* 0x000e680000000c00 */
[----:B-1----:R1:W-:Y:S02]  /*8600*/  @!P0 ST.E.128 [R4.64], R8 ;  /* 0x0000000804008985 */ /* 0x0023e4000c101d08 */
.L_x_375:
[----:B-12---:R-:W-:Y:S05]  /*8610*/  BSYNC B0 ;  /* 0x0000000000007941 */ /* 0x006fea0003800000 */
.L_x_374:
[----:B------:R1:W2:Y:S01]  /*8620*/  SHFL.IDX PT, R5, R91, 0x1, 0x181f ;  /* 0x00381f005b057f89 */ /* 0x0002a200000e0000 */
[----:B------:R-:W-:Y:S01]  /*8630*/  ISETP.GE.AND P0, PT, R3, 0x21, PT ;  /* 0x000000210300780c */ /* 0x000fe20003f06270 */
[----:B------:R-:W-:Y:S02]  /*8640*/  BSSY B0, `(.L_x_376) ;  /* 0x000000d000007945 */ /* 0x000fe40003800000 */
[----:B---3--:R1:W3:Y:S10]  /*8650*/  SHFL.IDX PT, R4, R92, 0x1, 0x181f ;  /* 0x00381f005c047f89 */ /* 0x0082f400000e0000 */
[----:B------:R-:W-:-:S05]  /*8660*/  @!P0 BRA `(.L_x_377) ;  /* 0x000000a000008947 */ /* 0x000fca0003800000 */
[----:B------:R-:W4:Y:S01]  /*8670*/  @!P6 LDS.128 R16, [R213+0x9100] ;  /* 0x00910000d510e984 */ /* 0x000f220000000c00 */
[CC--:B---3--:R-:W-:Y:S04]  /*8680*/  @!P6 LEA R8, P0, R76.reuse, R4.reuse, 0x1 ;  /* 0x000000044c08e211 */ /* 0x0c8fe800078008ff */
[-C--:B--2---:R-:W-:Y:S02]  /*8690*/  @!P6 LEA.HI.X R9, R76, R5.reuse, R77, 0x1, P0 ;  /* 0x000000054c09e211 */ /* 0x084fe400000f0c4d */
[C---:B------:R-:W-:Y:S11]  /*86a0*/  ISETP.GE.AND P0, PT, R212.reuse, c[0x0][0x1d4], PT ;  /* 0x00007500d4007a0c */ /* 0x040ff60003f06270 */
[----:B------:R-:W-:Y:S02]  /*86b0*/  @!UPT UIADD3 URZ, URZ, URZ, URZ ;  /* 0x0000003f3f3ff290 */ /* 0x000fe4000fffe03f */
[C---:B------:R-:W-:Y:S04]  /*86c0*/  @!P0 LEA R4, P1, R212.reuse, R4, 0x1 ;  /* 0x00000004d4048211 */ /* 0x040fe800078208ff */
[----:B------:R-:W-:Y:S01]  /*86d0*/  @!P0 LEA.HI.X R5, R212, R5, R231, 0x1, P1 ;  /* 0x00000005d4058211 */ /* 0x000fe200008f0ce7 */
[----:B----4-:R-:W-:Y:S04]  /*86e0*/  @!P6 ST.E.128 [R8.64], R16 ;  /* 0x000000100800e985 */ /* 0x010fe8000c101d08 */
[----:B------:R-:W2:Y:S04]  /*86f0*/  @!P0 LDS.128 R8, [R213+0xc900] ;  /* 0x00c90000d5088984 */ /* 0x000ea80000000c00 */
[----:B--2---:R2:W-:Y:S02]  /*8700*/  @!P0 ST.E.128 [R4.64], R8 ;  /* 0x0000000804008985 */ /* 0x0045e4000c101d08 */
.L_x_377:
[----:B------:R-:W-:Y:S05]  /*8710*/  BSYNC B0 ;  /* 0x0000000000007941 */ /* 0x000fea0003800000 */
.L_x_376:
[----:B--2---:R2:W4:Y:S01]  /*8720*/  SHFL.IDX PT, R5, R91, 0x2, 0x181f ;  /* 0x00581f005b057f89 */ /* 0x00452200000e0000 */
[----:B------:R-:W-:Y:S01]  /*8730*/  ISETP.GE.AND P0, PT, R3, 0x41, PT ;  /* 0x000000410300780c */ /* 0x000fe20003f06270 */
[----:B------:R-:W-:Y:S02]  /*8740*/  BSSY B0, `(.L_x_378) ;  /* 0x000000d000007945 */ /* 0x000fe40003800000 */
[----:B---3--:R2:W3:Y:S10]  /*8750*/  SHFL.IDX PT, R4, R92, 0x2, 0x181f ;  /* 0x00581f005c047f89 */ /* 0x0084f400000e0000 */
[----:B------:R-:W-:-:S05]  /*8760*/  @!P0 BRA `(.L_x_379) ;  /* 0x000000a000008947 */ /* 0x000fca0003800000 */
[----:B------:R-:W5:Y:S01]  /*8770*/  @!P6 LDS.128 R16, [R213+0xa100] ;  /* 0x00a10000d510e984 */ /* 0x000f620000000c00 */
[CC--:B---3--:R-:W-:Y:S04]  /*8780*/  @!P6 LEA R8, P0, R76.reuse, R4.reuse, 0x1 ;  /* 0x000000044c08e211 */ /* 0x0c8fe800078008ff */
[-C--:B----4-:R-:W-:Y:S02]  /*8790*/  @!P6 LEA.HI.X R9, R76, R5.reuse, R77, 0x1, P0 ;  /* 0x000000054c09e211 */ /* 0x090fe400000f0c4d */
[C---:B------:R-:W-:Y:S11]  /*87a0*/  ISETP.GE.AND P0, PT, R212.reuse, c[0x0][0x1d4], PT ;  /* 0x00007500d4007a0c */ /* 0x040ff60003f06270 */
[----:B------:R-:W-:Y:S02]  /*87b0*/  @!UPT UIADD3 URZ, URZ, URZ, URZ ;  /* 0x0000003f3f3ff290 */ /* 0x000fe4000fffe03f */
[C---:B------:R-:W-:Y:S04]  /*87c0*/  @!P0 LEA R4, P1, R212.reuse, R4, 0x1 ;  /* 0x00000004d4048211 */ /* 0x040fe800078208ff */
[----:B------:R-:W-:Y:S01]  /*87d0*/  @!P0 LEA.HI.X R5, R212, R5, R231, 0x1, P1 ;  /* 0x00000005d4058211 */ /* 0x000fe200008f0ce7 */
[----:B-----5:R-:W-:Y:S04]  /*87e0*/  @!P6 ST.E.128 [R8.64], R16 ;  /* 0x000000100800e985 */ /* 0x020fe8000c101d08 */
[----:B------:R-:W3:Y:S04]  /*87f0*/  @!P0 LDS.128 R8, [R213+0xd900] ;  /* 0x00d90000d5088984 */ /* 0x000ee80000000c00 */
[----:B---3--:R3:W-:Y:S02]  /*8800*/  @!P0 ST.E.128 [R4.64], R8 ;  /* 0x0000000804008985 */ /* 0x0087e4000c101d08 */
.L_x_379:
[----:B------:R-:W-:Y:S05]  /*8810*/  BSYNC B0 ;  /* 0x0000000000007941 */ /* 0x000fea0003800000 */
.L_x_378:
[----:B---34-:R3:W4:Y:S01]  /*8820*/  SHFL.IDX PT, R5, R91, 0x3, 0x181f ;  /* 0x00781f005b057f89 */ /* 0x01872200000e0000 */
[----:B------:R-:W-:Y:S03]  /*8830*/  ISETP.GE.AND P0, PT, R3, 0x61, PT ;  /* 0x000000610300780c */ /* 0x000fe60003f06270 */
[----:B------:R3:W1:Y:S10]  /*8840*/  SHFL.IDX PT, R4, R92, 0x3, 0x181f ;  /* 0x00781f005c047f89 */ /* 0x00067400000e0000 */
[----:B------:R-:W-:-:S05]  /*8850*/  @!P0 BRA `(.L_x_365) ;  /* 0x000000a000008947 */ /* 0x000fca0003800000 */
[----:B------:R-:W5:Y:S01]  /*8860*/  @!P6 LDS.128 R16, [R213+0xb100] ;  /* 0x00b10000d510e984 */ /* 0x000f620000000c00 */
[CC--:B-1----:R-:W-:Y:S04]  /*8870*/  @!P6 LEA R8, P0, R76.reuse, R4.reuse, 0x1 ;  /* 0x000000044c08e211 */ /* 0x0c2fe800078008ff */
[-C--:B----4-:R-:W-:Y:S02]  /*8880*/  @!P6 LEA.HI.X R9, R76, R5.reuse, R77, 0x1, P0 ;  /* 0x000000054c09e211 */ /* 0x090fe400000f0c4d */
[C---:B------:R-:W-:Y:S11]  /*8890*/  ISETP.GE.AND P0, PT, R212.reuse, c[0x0][0x1d4], PT ;  /* 0x00007500d4007a0c */ /* 0x040ff60003f06270 */
[----:B------:R-:W-:Y:S02]  /*88a0*/  @!UPT UIADD3 URZ, URZ, URZ, URZ ;  /* 0x0000003f3f3ff290 */ /* 0x000fe4000fffe03f */
[C---:B------:R-:W-:Y:S04]  /*88b0*/  @!P0 LEA R4, P1, R212.reuse, R4, 0x1 ;  /* 0x00000004d4048211 */ /* 0x040fe800078208ff */
[----:B------:R-:W-:Y:S01]  /*88c0*/  @!P0 LEA.HI.X R5, R212, R5, R231, 0x1, P1 ;  /* 0x00000005d4058211 */ /* 0x000fe200008f0ce7 */
[----:B-----5:R-:W-:Y:S04]  /*88d0*/  @!P6 ST.E.128 [R8.64], R16 ;  /* 0x000000100800e985 */ /* 0x020fe8000c101d08 */
[----:B------:R-:W1:Y:S04]  /*88e0*/  @!P0 LDS.128 R8, [R213+0xe900] ;  /* 0x00e90000d5088984 */ /* 0x000e680000000c00 */
[----:B-1----:R1:W-:Y:S02]  /*88f0*/  @!P0 ST.E.128 [R4.64], R8 ;  /* 0x0000000804008985 */ /* 0x0023e4000c101d08 */
.L_x_365:
[----:B------:R-:W-:Y:S05]  /*8900*/  BSYNC B2 ;  /* 0x0000000000027941 */ /* 0x000fea0003800000 */
.L_x_342:
[----:B------:R-:W-:Y:S01]  /*8910*/  IMAD.IADD R3, R90, 0x1, -R81 ;  /* 0x000000015a037824 */ /* 0x000fe200078e0a51 */
[----:B-1----:R-:W-:Y:S01]  /*8920*/  P2R R24, PR, RZ, 0x4 ;  /* 0x00000004ff187803 */ /* 0x002fe20000000000 */
[----:B------:R-:W-:Y:S01]  /*8930*/  IMAD.WIDE R8, R41, 0x70, R116 ;  /* 0x0000007029087825 */ /* 0x000fe200078e0274 */
[----:B------:R-:W-:Y:S01]  /*8940*/  LOP3.LUT P2, RZ, R241, 0x4, RZ, 0xc0, !PT ;  /* 0x00000004f1ff7812 */ /* 0x000fe2000784c0ff */
[----:B------:R-:W-:Y:S01]  /*8950*/  BSSY B0, `(.L_x_380) ;  /* 0x0000054000007945 */ /* 0x000fe20003800000 */
[C---:B------:R-:W-:Y:S02]  /*8960*/  ISETP.GE.AND P1, PT, R3.reuse, 0x21, PT ;  /* 0x000000210300780c */ /* 0x040fe40003f26270 */
[C---:B------:R-:W-:Y:S02]  /*8970*/  ISETP.GE.AND P3, PT, R3.reuse, 0x41, PT ;  /* 0x000000410300780c */ /* 0x040fe40003f66270 */
[C---:B------:R-:W-:Y:S09]  /*8980*/  ISETP.GE.AND P4, PT, R3.reuse, 0x61, PT ;  /* 0x000000610300780c */ /* 0x040ff20003f86270 */
[C---:B------:R-:W-:Y:S05]  /*8990*/  @P1 IADD3 R6, P0, R8.reuse, 0x20, RZ ;  /* 0x0000002008061810 */ /* 0x040fea0007f1e0ff */
[--C-:B------:R-:W-:Y:S01]  /*89a0*/  @P1 IMAD.X R11, RZ, RZ, R9.reuse, P0 ;  /* 0x000000ffff0b1224 */ /* 0x100fe200000e0609 */
[C---:B------:R-:W-:Y:S04]  /*89b0*/  @P3 IADD3 R10, P0, R8.reuse, 0x40, RZ ;  /* 0x00000040080a3810 */ /* 0x040fe80007f1e0ff */
[----:B------:R-:W-:Y:S02]  /*89c0*/  @P3 IADD3.X R22, RZ, R9, RZ, P0, !PT ;  /* 0x00000009ff163210 */ /* 0x000fe400007fe4ff */
[C---:B------:R-:W-:Y:S05]  /*89d0*/  @P4 IADD3 R15, P0, R8.reuse, 0x60, RZ ;  /* 0x00000060080f4810 */ /* 0x040fea0007f1e0ff */
[----:B------:R-:W-:Y:S01]  /*89e0*/  @P4 IMAD.X R23, RZ, RZ, R9, P0 ;  /* 0x000000ffff174224 */ /* 0x000fe200000e0609 */
[----:B------:R-:W-:Y:S11]  /*89f0*/  ISETP.GE.AND P0, PT, R3, 0x1, PT ;  /* 0x000000010300780c */ /* 0x000ff60003f06270 */
[----:B------:R-:W-:Y:S02]  /*8a00*/  @!UPT UIADD3 URZ, URZ, URZ, URZ ;  /* 0x0000003f3f3ff290 */ /* 0x000fe4000fffe03f */
[----:B------:R-:W-:Y:S01]  /*8a10*/  @P0 IMAD R3, R9, c[0x0][0x258], RZ ;  /* 0x0000960009030a24 */ /* 0x000fe200078e02ff */
[----:B--2---:R-:W-:Y:S01]  /*8a20*/  @P0 MOV R4, R98 ;  /* 0x0000006200040202 */ /* 0x004fe20000000f00 */
[----:B----4-:R-:W-:Y:S02]  /*8a30*/  @P0 IMAD.MOV.U32 R5, RZ, RZ, R97 ;  /* 0x000000ffff050224 */ /* 0x010fe400078e0061 */
[C---:B------:R-:W-:Y:S02]  /*8a40*/  @P0 IMAD R3, R8.reuse, c[0x0][0x25c], R3 ;  /* 0x0000970008030a24 */ /* 0x040fe400078e0203 */
[----:B------:R-:W-:Y:S05]  /*8a50*/  @P0 IMAD.WIDE.U32 R4, R8, c[0x0][0x258], R4 ;  /* 0x0000960008040a25 */ /* 0x000fea00078e0004 */
[C---:B------:R-:W-:Y:S02]  /*8a60*/  @P0 LEA R18, P5, R4.reuse, c[0x0][0x250], 0x1 ;  /* 0x0000940004120a11 */ /* 0x040fe400078a08ff */
[----:B------:R-:W-:Y:S04]  /*8a70*/  @P0 IADD3 R3, R5, R3, RZ ;  /* 0x0000000305030210 */ /* 0x000fe80007ffe0ff */
[----:B------:R-:W-:Y:S01]  /*8a80*/  @P0 LEA.HI.X R19, R4, c[0x0][0x254], R3, 0x1, P5 ;  /* 0x0000950004130a11 */ /* 0x000fe200028f0c03 */
[----:B------:R-:W-:Y:S02]  /*8a90*/  IMAD R3, R113, c[0x0][0x208], RZ ;  /* 0x0000820071037a24 */ /* 0x000fe400078e02ff */
[C---:B------:R-:W-:Y:S02]  /*8aa0*/  IMAD.WIDE.U32 R4, R96.reuse, c[0x0][0x208], RZ ;  /* 0x0000820060047a25 */ /* 0x040fe400078e00ff */
[----:B------:R-:W-:Y:S01]  /*8ab0*/  @!PT LDS RZ, [RZ] ;  /* 0x00000000fffff984 */ /* 0x000fe20000000800 */
[----:B------:R-:W-:Y:S01]  /*8ac0*/  @!PT LDS RZ, [RZ] ;  /* 0x00000000fffff984 */ /* 0x000fe20000000800 */
[----:B------:R-:W-:Y:S01]  /*8ad0*/  @!PT LDS RZ, [RZ] ;  /* 0x00000000fffff984 */ /* 0x000fe20000000800 */
[----:B------:R1:W-:Y:S02]  /*8ae0*/  @P0 LDGSTS.E.BYPASS.LTC128B.128 [R213+0x100], [R18.64], !P2 ;  /* 0x0010000012d50fae */ /* 0x0003e4000d101d48 */
[----:B------:R-:W-:Y:S04]  /*8af0*/  IMAD R3, R96, c[0x0][0x20c], R3 ;  /* 0x0000830060037a24 */ /* 0x000fe800078e0203 */
[----:B------:R-:W-:Y:S02]  /*8b00*/  IMAD.IADD R5, R5, 0x1, R3 ;  /* 0x0000000105057824 */ /* 0x000fe400078e0203 */
[----:B------:R-:W-:Y:S02]  /*8b10*/  IMAD R3, R114, c[0x0][0x218], RZ ;  /* 0x0000860072037a24 */ /* 0x000fe400078e02ff */
[C---:B------:R-:W-:Y:S04]  /*8b20*/  IMAD.WIDE.U32 R4, R95.reuse, c[0x0][0x218], R4 ;  /* 0x000086005f047a25 */ /* 0x040fe800078e0004 */
[----:B------:R-:W-:Y:S01]  /*8b30*/  IMAD R3, R95, c[0x0][0x21c], R3 ;  /* 0x000087005f037a24 */ /* 0x000fe200078e0203 */
[----:B------:R-:W-:Y:S02]  /*8b40*/  IADD3 R20, P5, R124, R4, RZ ;  /* 0x000000047c147210 */ /* 0x000fe40007fbe0ff */
[-C--:B------:R-:W-:Y:S02]  /*8b50*/  @P1 MOV R4, R98.reuse ;  /* 0x0000006200041202 */ /* 0x080fe40000000f00 */
[----:B------:R-:W-:Y:S01]  /*8b60*/  IADD3.X R21, R133, R5, R3, P5, !PT ;  /* 0x0000000585157210 */ /* 0x000fe20002ffe403 */
[----:B------:R-:W-:Y:S02]  /*8b70*/  @P1 IMAD R3, R11, c[0x0][0x258], RZ ;  /* 0x000096000b031a24 */ /* 0x000fe400078e02ff */
[----:B------:R-:W-:Y:S02]  /*8b80*/  @P1 IMAD.MOV.U32 R5, RZ, RZ, R97 ;  /* 0x000000ffff051224 */ /* 0x000fe400078e0061 */
[C---:B------:R-:W-:Y:S02]  /*8b90*/  @P1 IMAD R3, R6.reuse, c[0x0][0x25c], R3 ;  /* 0x0000970006031a24 */ /* 0x040fe400078e0203 */
[----:B------:R-:W-:Y:S05]  /*8ba0*/  @P1 IMAD.WIDE.U32 R4, R6, c[0x0][0x258], R4 ;  /* 0x0000960006041a25 */ /* 0x000fea00078e0004 */
[C---:B------:R-:W-:Y:S02]  /*8bb0*/  @P1 LEA R16, P5, R4.reuse, c[0x0][0x250], 0x1 ;  /* 0x0000940004101a11 */ /* 0x040fe400078a08ff */
[----:B------:R-:W-:Y:S02]  /*8bc0*/  @P1 IADD3 R3, R5, R3, RZ ;  /* 0x0000000305031210 */ /* 0x000fe40007ffe0ff */
[----:B------:R-:W-:Y:S02]  /*8bd0*/  @P3 MOV R5, R97 ;  /* 0x0000006100053202 */ /* 0x000fe40000000f00 */
[----:B------:R-:W-:Y:S01]  /*8be0*/  @P1 LEA.HI.X R17, R4, c[0x0][0x254], R3, 0x1, P5 ;  /* 0x0000950004111a11 */ /* 0x000fe200028f0c03 */
[----:B------:R-:W-:Y:S02]  /*8bf0*/  @P3 IMAD R3, R22, c[0x0][0x258], RZ ;  /* 0x0000960016033a24 */ /* 0x000fe400078e02ff */
[----:B------:R-:W-:Y:S02]  /*8c00*/  @P3 IMAD.MOV.U32 R4, RZ, RZ, R98 ;  /* 0x000000ffff043224 */ /* 0x000fe400078e0062 */
[C---:B------:R-:W-:Y:S02]  /*8c10*/  @P3 IMAD R3, R10.reuse, c[0x0][0x25c], R3 ;  /* 0x000097000a033a24 */ /* 0x040fe400078e0203 */
[----:B------:R-:W-:Y:S04]  /*8c20*/  @P3 IMAD.WIDE.U32 R4, R10, c[0x0][0x258], R4 ;  /* 0x000096000a043a25 */ /* 0x000fe800078e0004 */
[----:B------:R-:W-:Y:S01]  /*8c30*/  @P3 IMAD.IADD R3, R5, 0x1, R3 ;  /* 0x0000000105033824 */ /* 0x000fe200078e0203 */
[C---:B------:R-:W-:Y:S01]  /*8c40*/  @P3 LEA R10, P5, R4.reuse, c[0x0][0x250], 0x1 ;  /* 0x00009400040a3a11 */ /* 0x040fe200078a08ff */
[----:B------:R-:W-:Y:S03]  /*8c50*/  @P4 IMAD.MOV.U32 R5, RZ, RZ, R97 ;  /* 0x000000ffff054224 */ /* 0x000fe600078e0061 */
[----:B------:R-:W-:Y:S01]  /*8c60*/  @P3 LEA.HI.X R11, R4, c[0x0][0x254], R3, 0x1, P5 ;  /* 0x00009500040b3a11 */ /* 0x000fe200028f0c03 */
[----:B------:R-:W-:Y:S01]  /*8c70*/  @P4 IMAD R3, R23, c[0x0][0x258], RZ ;  /* 0x0000960017034a24 */ /* 0x000fe200078e02ff */
[----:B------:R-:W-:Y:S03]  /*8c80*/  @P4 MOV R4, R98 ;  /* 0x0000006200044202 */ /* 0x000fe60000000f00 */
[C---:B------:R-:W-:Y:S02]  /*8c90*/  @P4 IMAD R3, R15.reuse, c[0x0][0x25c], R3 ;  /* 0x000097000f034a24 */ /* 0x040fe400078e0203 */
[----:B------:R-:W-:Y:S05]  /*8ca0*/  @P4 IMAD.WIDE.U32 R4, R15, c[0x0][0x258], R4 ;  /* 0x000096000f044a25 */ /* 0x000fea00078e0004 */
[C---:B------:R-:W-:Y:S02]  /*8cb0*/  @P4 LEA R8, P5, R4.reuse, c[0x0][0x250], 0x1 ;  /* 0x0000940004084a11 */ /* 0x040fe400078a08ff */
[----:B------:R-:W-:Y:S04]  /*8cc0*/  @P4 IADD3 R3, R5, R3, RZ ;  /* 0x0000000305034210 */ /* 0x000fe80007ffe0ff */
[----:B------:R-:W-:Y:S02]  /*8cd0*/  @P4 LEA.HI.X R9, R4, c[0x0][0x254], R3, 0x1, P5 ;  /* 0x0000950004094a11 */ /* 0x000fe400028f0c03 */
[C---:B------:R-:W-:Y:S04]  /*8ce0*/  LEA R15, P5, R20.reuse, c[0x0][0x1f8], 0x1 ;  /* 0x00007e00140f7a11 */ /* 0x040fe800078a08ff */
[----:B------:R-:W-:Y:S01]  /*8cf0*/  LEA.HI.X R6, R20, c[0x0][0x1fc], R21, 0x1, P5 ;  /* 0x00007f0014067a11 */ /* 0x000fe200028f0c15 */
[----:B------:R1:W2:Y:S01]  /*8d00*/  SHFL.IDX PT, R3, R15, RZ, 0x181f ;  /* 0x00181fff0f037589 */ /* 0x0002a200000e0000 */
[----:B------:R-:W-:Y:S03]  /*8d10*/  LOP3.LUT P5, RZ, R241, 0x2, RZ, 0xc0, !PT ;  /* 0x00000002f1ff7812 */ /* 0x000fe600078ac0ff */
[----:B------:R1:W4:Y:S10]  /*8d20*/  SHFL.IDX PT, R5, R6, RZ, 0x181f ;  /* 0x00181fff06057589 */ /* 0x00033400000e0000 */
[----:B------:R1:W-:Y:S04]  /*8d30*/  @P0 LDGSTS.E.BYPASS.LTC128B.128 [R213+0x3900], [R18.64+0x80], !P5 ;  /* 0x0390008012d50fae */ /* 0x0003e8000e901d48 */
[----:B------:R1:W-:Y:S04]  /*8d40*/  @P1 LDGSTS.E.BYPASS.LTC128B.128 [R214+0x1100], [R16.64], !P2 ;  /* 0x0110000010d61fae */ /* 0x0003e8000d101d48 */
[----:B------:R1:W-:Y:S04]  /*8d50*/  @P1 LDGSTS.E.BYPASS.LTC128B.128 [R214+0x4900], [R16.64+0x80], !P5 ;  /* 0x0490008010d61fae */ /* 0x0003e8000e901d48 */
[----:B------:R1:W-:Y:S04]  /*8d60*/  @P3 LDGSTS.E.BYPASS.LTC128B.128 [R214+0x2100], [R10.64], !P2 ;  /* 0x021000000ad63fae */ /* 0x0003e8000d101d48 */
[----:B------:R1:W-:Y:S04]  /*8d70*/  @P3 LDGSTS.E.BYPASS.LTC128B.128 [R214+0x5900], [R10.64+0x80], !P5 ;  /* 0x059000800ad63fae */ /* 0x0003e8000e901d48 */
[----:B------:R1:W-:Y:S01]  /*8d80*/  @P4 LDGSTS.E.BYPASS.LTC128B.128 [R214+0x3100], [R8.64], !P2 ;  /* 0x0310000008d64fae */ /* 0x0003e2000d101d48 */
[----:B------:R-:W-:Y:S03]  /*8d90*/  ISETP.NE.AND P2, PT, R24, RZ, PT ;  /* 0x000000ff1800720c */ /* 0x000fe60003f45270 */
[----:B------:R1:W-:Y:S04]  /*8da0*/  @P4 LDGSTS.E.BYPASS.LTC128B.128 [R214+0x6900], [R8.64+0x80], !P5 ;  /* 0x0690008008d64fae */ /* 0x0003e8000e901d48 */
[----:B------:R-:W0:Y:S01]  /*8db0*/  LDGDEPBAR ;  /* 0x00000000000079af */ /* 0x000e220000000000 */
[----:B------:R-:W-:Y:S04]  /*8dc0*/  DEPBAR.LE SB0, 0x0 ;  /* 0x000080000000791a */ /* 0x000fe80000000000 */
[----:B------:R-:W-:Y:S06]  /*8dd0*/  BAR.SYNC.DEFER_BLOCKING 0x0 ;  /* 0x0000000000007b1d */ /* 0x000fec0000010000 */
[----:B------:R-:W-:-:S05]  /*8de0*/  @!P0 BRA `(.L_x_381) ;  /* 0x000000a000008947 */ /* 0x000fca0003800000 */
[----:B-12-4-:R-:W1:Y:S01]  /*8df0*/  @!P6 LDS.128 R16, [R213+0x100] ;  /* 0x00010000d510e984 */ /* 0x016e620000000c00 */
[C---:B------:R-:W-:Y:S04]  /*8e00*/  @!P6 LEA R8, P0, R76.reuse, R3, 0x1 ;  /* 0x000000034c08e211 */ /* 0x040fe800078008ff */
[----:B------:R-:W-:Y:S02]  /*8e10*/  @!P6 LEA.HI.X R9, R76, R5, R77, 0x1, P0 ;  /* 0x000000054c09e211 */ /* 0x000fe400000f0c4d */
[C---:B------:R-:W-:Y:S11]  /*8e20*/  ISETP.GE.AND P0, PT, R212.reuse, c[0x0][0x1d4], PT ;  /* 0x00007500d4007a0c */ /* 0x040ff60003f06270 */
[----:B------:R-:W-:Y:S02]  /*8e30*/  @!UPT UIADD3 URZ, URZ, URZ, URZ ;  /* 0x0000003f3f3ff290 */ /* 0x000fe4000fffe03f */
[C---:B------:R-:W-:Y:S04]  /*8e40*/  @!P0 LEA R4, P5, R212.reuse, R3, 0x1 ;  /* 0x00000003d4048211 */ /* 0x040fe800078a08ff */
[----:B------:R-:W-:Y:S01]  /*8e50*/  @!P0 LEA.HI.X R5, R212, R5, R231, 0x1, P5 ;  /* 0x00000005d4058211 */ /* 0x000fe200028f0ce7 */
[----:B-1----:R-:W-:Y:S04]  /*8e60*/  @!P6 ST.E.128 [R8.64], R16 ;  /* 0x000000100800e985 */ /* 0x002fe8000c101d08 */
[----:B------:R-:W1:Y:S04]  /*8e70*/  @!P0 LDS.128 R8, [R213+0x3900] ;  /* 0x00390000d5088984 */ /* 0x000e680000000c00 */
[----:B-1----:R1:W-:Y:S02]  /*8e80*/  @!P0 ST.E.128 [R4.64], R8 ;  /* 0x0000000804008985 */ /* 0x0023e4000c101d08 */
.L_x_381:
[----:B-12-4-:R-:W-:Y:S05]  /*8e90*/  BSYNC B0 ;  /* 0x0000000000007941 */ /* 0x016fea0003800000 */
.L_x_380:
[----:B------:R1:W2:Y:S01]  /*8ea0*/  SHFL.IDX PT, R5, R6, 0x1, 0x181f ;  /* 0x00381f0006057f89 */ /* 0x0002a200000e0000 */
[----:B------:R-:W-:Y:S03]  /*8eb0*/  BSSY B0, `(.L_x_382) ;  /* 0x000000d000007945 */ /* 0x000fe60003800000 */
[----:B------:R1:W4:Y:S01]  /*8ec0*/  SHFL.IDX PT, R3, R15, 0x1, 0x181f ;  /* 0x00381f000f037f89 */ /* 0x00032200000e0000 */
[----:B------:R-:W-:-:S05]  /*8ed0*/  @!P1 BRA `(.L_x_383) ;  /* 0x000000a000009947 */ /* 0x000fca0003800000 */
[----:B------:R-:W5:Y:S01]  /*8ee0*/  @!P6 LDS.128 R16, [R213+0x1100] ;  /* 0x00110000d510e984 */ /* 0x000f620000000c00 */
[C---:B----4-:R-:W-:Y:S04]  /*8ef0*/  @!P6 LEA R8, P0, R76.reuse, R3, 0x1 ;  /* 0x000000034c08e211 */ /* 0x050fe800078008ff */
[----:B--2---:R-:W-:Y:S02]  /*8f00*/  @!P6 LEA.HI.X R9, R76, R5, R77, 0x1, P0 ;  /* 0x000000054c09e211 */ /* 0x004fe400000f0c4d */
[C---:B------:R-:W-:Y:S11]  /*8f10*/  ISETP.GE.AND P0, PT, R212.reuse, c[0x0][0x1d4], PT ;  /* 0x00007500d4007a0c */ /* 0x040ff60003f06270 */
[----:B------:R-:W-:Y:S02]  /*8f20*/  @!UPT UIADD3 URZ, URZ, URZ, URZ ;  /* 0x0000003f3f3ff290 */ /* 0x000fe4000fffe03f */
[C---:B------:R-:W-:Y:S04]  /*8f30*/  @!P0 LEA R4, P1, R212.reuse, R3, 0x1 ;  /* 0x00000003d4048211 */ /* 0x040fe800078208ff */
[----:B------:R-:W-:Y:S01]  /*8f40*/  @!P0 LEA.HI.X R5, R212, R5, R231, 0x1, P1 ;  /* 0x00000005d4058211 */ /* 0x000fe200008f0ce7 */
[----:B-----5:R-:W-:Y:S04]  /*8f50*/  @!P6 ST.E.128 [R8.64], R16 ;  /* 0x000000100800e985 */ /* 0x020fe8000c101d08 */
[----:B------:R-:W2:Y:S04]  /*8f60*/  @!P0 LDS.128 R8, [R213+0x4900] ;  /* 0x00490000d5088984 */ /* 0x000ea80000000c00 */
[----:B--2---:R2:W-:Y:S02]  /*8f70*/  @!P0 ST.E.128 [R4.64], R8 ;  /* 0x0000000804008985 */ /* 0x0045e4000c101d08 */
.L_x_383:
[----:B------:R-:W-:Y:S05]  /*8f80*/  BSYNC B0 ;  /* 0x0000000000007941 */ /* 0x000fea0003800000 */
.L_x_382:
[----:B--2---:R2:W1:Y:S01]  /*8f90*/  SHFL.IDX PT, R5, R6, 0x2, 0x181f ;  /* 0x00581f0006057f89 */ /* 0x00446200000e0000 */
[----:B------:R-:W-:Y:S03]  /*8fa0*/  BSSY B0, `(.L_x_384) ;  /* 0x000000d000007945 */ /* 0x000fe60003800000 */
[----:B----4-:R2:W4:Y:S01]  /*8fb0*/  SHFL.IDX PT, R3, R15, 0x2, 0x181f ;  /* 0x00581f000f037f89 */ /* 0x01052200000e0000 */
[----:B------:R-:W-:-:S05]  /*8fc0*/  @!P3 BRA `(.L_x_385) ;  /* 0x000000a00000b947 */ /* 0x000fca0003800000 */
[----:B------:R-:W5:Y:S01]  /*8fd0*/  @!P6 LDS.128 R16, [R213+0x2100] ;  /* 0x00210000d510e984 */ /* 0x000f620000000c00 */
[C---:B----4-:R-:W-:Y:S04]  /*8fe0*/  @!P6 LEA R8, P0, R76.reuse, R3, 0x1 ;  /* 0x000000034c08e211 */ /* 0x050fe800078008ff */
[----:B-1----:R-:W-:Y:S02]  /*8ff0*/  @!P6 LEA.HI.X R9, R76, R5, R77, 0x1, P0 ;  /* 0x000000054c09e211 */ /* 0x002fe400000f0c4d */
[C---:B------:R-:W-:Y:S11]  /*9000*/  ISETP.GE.AND P0, PT, R212.reuse, c[0x0][0x1d4], PT ;  /* 0x00007500d4007a0c */ /* 0x040ff60003f06270 */
[----:B------:R-:W-:Y:S02]  /*9010*/  @!UPT UIADD3 URZ, URZ, URZ, URZ ;  /* 0x0000003f3f3ff290 */ /* 0x000fe4000fffe03f */
[C---:B------:R-:W-:Y:S04]  /*9020*/  @!P0 LEA R4, P1, R212.reuse, R3, 0x1 ;  /* 0x00000003d4048211 */ /* 0x040fe800078208ff */
[----:B------:R-:W-:Y:S01]  /*9030*/  @!P0 LEA.HI.X R5, R212, R5, R231, 0x1, P1 ;  /* 0x00000005d4058211 */ /* 0x000fe200008f0ce7 */
[----:B-----5:R-:W-:Y:S04]  /*9040*/  @!P6 ST.E.128 [R8.64], R16 ;  /* 0x000000100800e985 */ /* 0x020fe8000c101d08 */
[----:B------:R-:W1:Y:S04]  /*9050*/  @!P0 LDS.128 R8, [R213+0x5900] ;  /* 0x00590000d5088984 */ /* 0x000e680000000c00 */
[----:B-1----:R1:W-:Y:S02]  /*9060*/  @!P0 ST.E.128 [R4.64], R8 ;  /* 0x0000000804008985 */ /* 0x0023e4000c101d08 */
.L_x_385:
[----:B------:R-:W-:Y:S05]  /*9070*/  BSYNC B0 ;  /* 0x0000000000007941 */ /* 0x000fea0003800000 */
.L_x_384:
[----:B-1----:R1:W2:Y:S01]  /*9080*/  SHFL.IDX PT, R5, R6, 0x3, 0x181f ;  /* 0x00781f0006057f89 */ /* 0x0022a200000e0000 */
[----:B------:R-:W-:Y:S03]  /*9090*/  BSSY B0, `(.L_x_386) ;  /* 0x000000d000007945 */ /* 0x000fe60003800000 */
[----:B----4-:R1:W4:Y:S01]  /*90a0*/  SHFL.IDX PT, R3, R15, 0x3, 0x181f ;  /* 0x00781f000f037f89 */ /* 0x01032200000e0000 */
        /* <DEDUP_REMOVED lines=11> */
.L_x_387:
[----:B------:R-:W-:Y:S05]  /*9160*/  BSYNC B0 ;  /* 0x0000000000007941 */ /* 0x000fea0003800000 */
.L_x_386:
[----:B------:R-:W-:Y:S01]  /*9170*/  ISETP.GT.AND P0, PT, R41, R115, PT ;  /* 0x000000732900720c */ /* 0x000fe20003f04270 */
[----:B------:R-:W-:Y:S03]  /*9180*/  BSSY B0, `(.L_x_388) ;  /* 0x0000030000007945 */ /* 0x000fe60003800000 */
[----:B-12---:R-:W-:Y:S09]  /*9190*/  P2R R15, PR, RZ, 0x1 ;  /* 0x00000001ff0f7803 */ /* 0x006ff20000000000 */
[----:B------:R-:W-:-:S05]  /*91a0*/  @!P0 BRA `(.L_x_389) ;  /* 0x000002d000008947 */ /* 0x000fca0003800000 */
[----:B----4-:R-:W-:Y:S01]  /*91b0*/  IADD3 R3, R41, -0x1, RZ ;  /* 0xffffffff29037810 */ /* 0x010fe20007ffe0ff */
[----:B------:R-:W-:Y:S01]  /*91c0*/  IMAD.MOV.U32 R4, RZ, RZ, R120 ;  /* 0x000000ffff047224 */ /* 0x000fe200078e0078 */
[C---:B------:R-:W-:Y:S01]  /*91d0*/  ISETP.GE.AND P3, PT, R219.reuse, 0x21, PT ;  /* 0x00000021db00780c */ /* 0x040fe20003f66270 */
[----:B------:R-:W-:Y:S01]  /*91e0*/  IMAD.MOV.U32 R5, RZ, RZ, R119 ;  /* 0x000000ffff057224 */ /* 0x000fe200078e0077 */
[----:B------:R-:W-:Y:S01]  /*91f0*/  SHF.R.S32.HI R8, RZ, 0x1f, R3 ;  /* 0x0000001fff087819 */ /* 0x000fe20000011403 */
[----:B------:R-:W-:Y:S01]  /*9200*/  IMAD R6, R154, R3, RZ ;  /* 0x000000039a067224 */ /* 0x000fe200078e02ff */
[----:B------:R-:W-:Y:S01]  /*9210*/  ISETP.GE.AND P1, PT, R219, 0x41, PT ;  /* 0x00000041db00780c */ /* 0x000fe20003f26270 */
[-C--:B------:R-:W-:Y:S01]  /*9220*/  IMAD.WIDE.U32 R4, R3, R138.reuse, R4 ;  /* 0x0000008a03047225 */ /* 0x080fe200078e0004 */
[----:B------:R-:W-:Y:S02]  /*9230*/  ISETP.GE.AND P4, PT, R219, 0x1, PT ;  /* 0x00000001db00780c */ /* 0x000fe40003f86270 */
[----:B------:R-:W-:Y:S01]  /*9240*/  P2R R18, PR, RZ, 0x4 ;  /* 0x00000004ff127803 */ /* 0x000fe20000000000 */
[----:B------:R-:W-:Y:S01]  /*9250*/  IMAD R3, R8, R138, R6 ;  /* 0x0000008a08037224 */ /* 0x000fe200078e0206 */
[----:B------:R-:W-:Y:S03]  /*9260*/  LOP3.LUT P2, RZ, R241, 0x4, RZ, 0xc0, !PT ;  /* 0x00000004f1ff7812 */ /* 0x000fe6000784c0ff */
[----:B------:R-:W-:Y:S01]  /*9270*/  IMAD.IADD R3, R5, 0x1, R3 ;  /* 0x0000000105037824 */ /* 0x000fe200078e0203 */
[-C--:B------:R-:W-:Y:S05]  /*9280*/  @P3 IADD3 R5, P0, R163, R4.reuse, RZ ;  /* 0x00000004a3053210 */ /* 0x080fea0007f1e0ff */
[C---:B------:R-:W-:Y:S01]  /*9290*/  @P3 IMAD.X R8, R3.reuse, 0x1, R158, P0 ;  /* 0x0000000103083824 */ /* 0x040fe200000e069e */
[-C--:B------:R-:W-:Y:S04]  /*92a0*/  @P1 IADD3 R6, P0, R164, R4.reuse, RZ ;  /* 0x00000004a4061210 */ /* 0x080fe80007f1e0ff */
[----:B------:R-:W-:Y:S02]  /*92b0*/  @P1 IADD3.X R9, R3, UR15, RZ, P0, !PT ;  /* 0x0000000f03091c10 */ /* 0x000fe400087fe4ff */
[C---:B------:R-:W-:Y:S04]  /*92c0*/  @P4 LEA R16, P0, R4.reuse, c[0x0][0x220], 0x1 ;  /* 0x0000880004104a11 */ /* 0x040fe800078008ff */
[----:B------:R-:W-:Y:S02]  /*92d0*/  @P4 LEA.HI.X R17, R4, c[0x0][0x224], R3, 0x1, P0 ;  /* 0x0000890004114a11 */ /* 0x000fe400000f0c03 */
[C---:B------:R-:W-:Y:S03]  /*92e0*/  @P3 LEA R10, P0, R5.reuse, c[0x0][0x220], 0x1 ;  /* 0x00008800050a3a11 */ /* 0x040fe600078008ff */
[----:B------:R-:W-:Y:S01]  /*92f0*/  @!PT LDS RZ, [RZ] ;  /* 0x00000000fffff984 */ /* 0x000fe20000000800 */
[----:B------:R-:W-:Y:S01]  /*9300*/  @!PT LDS RZ, [RZ] ;  /* 0x00000000fffff984 */ /* 0x000fe20000000800 */
[----:B------:R-:W-:Y:S01]  /*9310*/  @!PT LDS RZ, [RZ] ;  /* 0x00000000fffff984 */ /* 0x000fe20000000800 */
[----:B------:R1:W-:Y:S01]  /*9320*/  @P4 LDGSTS.E.BYPASS.LTC128B.128 [R213+0x8100], [R16.64], !P2 ;  /* 0x0810000010d54fae */ /* 0x0003e2000d101d48 */
[----:B------:R-:W-:Y:S02]  /*9330*/  @P3 LEA.HI.X R11, R5, c[0x0][0x224], R8, 0x1, P0 ;  /* 0x00008900050b3a11 */ /* 0x000fe400000f0c08 */
[----:B------:R-:W-:Y:S02]  /*9340*/  @P1 LEA R8, P0, R6, c[0x0][0x220], 0x1 ;  /* 0x0000880006081a11 */ /* 0x000fe400078008ff */
[----:B------:R-:W-:Y:S02]  /*9350*/  ISETP.NE.AND P2, PT, R18, RZ, PT ;  /* 0x000000ff1200720c */ /* 0x000fe40003f45270 */
[----:B------:R-:W-:Y:S02]  /*9360*/  @P1 LEA.HI.X R9, R6, c[0x0][0x224], R9, 0x1, P0 ;  /* 0x0000890006091a11 */ /* 0x000fe400000f0c09 */
[----:B------:R-:W-:Y:S11]  /*9370*/  ISETP.GE.AND P0, PT, R219, 0x61, PT ;  /* 0x00000061db00780c */ /* 0x000ff60003f06270 */
[----:B------:R-:W-:Y:S02]  /*9380*/  @!UPT UIADD3 URZ, URZ, URZ, URZ ;  /* 0x0000003f3f3ff290 */ /* 0x000fe4000fffe03f */
[----:B------:R-:W-:Y:S05]  /*9390*/  @P0 IADD3 R5, P5, R148, R4, RZ ;  /* 0x0000000494050210 */ /* 0x000fea0007fbe0ff */
[----:B------:R-:W-:Y:S01]  /*93a0*/  @P0 IMAD.X R3, R3, 0x1, R157, P5 ;  /* 0x0000000103030824 */ /* 0x000fe200028e069d */
[C---:B------:R-:W-:Y:S04]  /*93b0*/  @P0 LEA R4, P5, R5.reuse, c[0x0][0x220], 0x1 ;  /* 0x0000880005040a11 */ /* 0x040fe800078a08ff */
[----:B------:R-:W-:Y:S02]  /*93c0*/  @P0 LEA.HI.X R5, R5, c[0x0][0x224], R3, 0x1, P5 ;  /* 0x0000890005050a11 */ /* 0x000fe400028f0c03 */
[C---:B------:R-:W-:Y:S11]  /*93d0*/  LOP3.LUT P5, RZ, R241.reuse, 0x2, RZ, 0xc0, !PT ;  /* 0x00000002f1ff7812 */ /* 0x040ff600078ac0ff */
[----:B------:R-:W-:Y:S02]  /*93e0*/  @!UPT UIADD3 URZ, URZ, URZ, URZ ;  /* 0x0000003f3f3ff290 */ /* 0x000fe4000fffe03f */
[----:B------:R1:W-:Y:S01]  /*93f0*/  @P4 LDGSTS.E.BYPASS.LTC128B.128 [R213+0xb900], [R16.64+0x80], !P5 ;  /* 0x0b90008010d54fae */ /* 0x0003e2000e901d48 */
[----:B------:R-:W-:Y:S11]  /*9400*/  LOP3.LUT P4, RZ, R241, 0x4, RZ, 0xc0, !PT ;  /* 0x00000004f1ff7812 */ /* 0x000ff6000788c0ff */
[----:B------:R-:W-:Y:S02]  /*9410*/  @!UPT UIADD3 URZ, URZ, URZ, URZ ;  /* 0x0000003f3f3ff290 */ /* 0x000fe4000fffe03f */
[----:B------:R1:W-:Y:S04]  /*9420*/  @P3 LDGSTS.E.BYPASS.LTC128B.128 [R214+0x9100], [R10.64], !P4 ;  /* 0x091000000ad63fae */ /* 0x0003e8000e101d48 */
[----:B------:R1:W-:Y:S04]  /*9430*/  @P3 LDGSTS.E.BYPASS.LTC128B.128 [R214+0xc900], [R10.64+0x80], !P5 ;  /* 0x0c9000800ad63fae */ /* 0x0003e8000e901d48 */
[----:B------:R1:W-:Y:S04]  /*9440*/  @P1 LDGSTS.E.BYPASS.LTC128B.128 [R214+0xa100], [R8.64], !P4 ;  /* 0x0a10000008d61fae */ /* 0x0003e8000e101d48 */
[----:B------:R1:W-:Y:S04]  /*9450*/  @P1 LDGSTS.E.BYPASS.LTC128B.128 [R214+0xd900], [R8.64+0x80], !P5 ;  /* 0x0d90008008d61fae */ /* 0x0003e8000e901d48 */
[----:B------:R1:W-:Y:S04]  /*9460*/  @P0 LDGSTS.E.BYPASS.LTC128B.128 [R214+0xb100], [R4.64], !P4 ;  /* 0x0b10000004d60fae */ /* 0x0003e8000e101d48 */
[----:B------:R1:W-:Y:S02]  /*9470*/  @P0 LDGSTS.E.BYPASS.LTC128B.128 [R214+0xe900], [R4.64+0x80], !P5 ;  /* 0x0e90008004d60fae */ /* 0x0003e4000e901d48 */
.L_x_389:
[----:B------:R-:W-:Y:S05]  /*9480*/  BSYNC B0 ;  /* 0x0000000000007941 */ /* 0x000fea0003800000 */
.L_x_388:
[----:B------:R-:W0:Y:S01]  /*9490*/  LDGDEPBAR ;  /* 0x00000000000079af */ /* 0x000e220000000000 */
[----:B------:R-:W-:Y:S02]  /*94a0*/  ISETP.NE.AND P0, PT, R15, RZ, PT ;  /* 0x000000ff0f00720c */ /* 0x000fe40003f05270 */
[----:B------:R-:W-:Y:S11]  /*94b0*/  IADD3 R41, R41, -0x1, RZ ;  /* 0xffffffff29297810 */ /* 0x000ff60007ffe0ff */
[----:B------:R-:W-:-:S05]  /*94c0*/  @P0 BRA `(.L_x_390) ;  /* 0xffff9d1000000947 */ /* 0x000fca000383ffff */
[----:B------:R-:W-:Y:S01]  /*94d0*/  WARPSYNC 0xffffffff ;  /* 0xffffffff00007948 */ /* 0x000fe20003800000 */
[----:B------:R-:W-:Y:S06]  /*94e0*/  BAR.SYNC.DEFER_BLOCKING 0x0 ;  /* 0x0000000000007b1d */ /* 0x000fec0000010000 */
.L_x_341:
[----:B------:R-:W-:Y:S01]  /*94f0*/  ISETP.GE.AND P0, PT, R144, 0x1, PT ;  /* 0x000000019000780c */ /* 0x000fe20003f06270 */
[----:B------:R-:W-:Y:S01]  /*9500*/  BSSY B0, `(.L_x_391) ;  /* 0x000001f000007945 */ /* 0x000fe20003800000 */
[----:B------:R-:W-:-:S11]  /*9510*/  MOV R2, RZ ;  /* 0x000000ff00027202 */ /* 0x000fd60000000f00 */
[----:B------:R-:W-:Y:S05]  /*9520*/  @!P0 BRA `(.L_x_392) ;  /* 0x000001c000008947 */ /* 0x000fea0003800000 */
[----:B----4-:R-:W-:Y:S02]  /*9530*/  IABS R3, R136 ;  /* 0x0000008800037213 */ /* 0x010fe40000000000 */
[----:B------:R-:W-:Y:S02]  /*9540*/  IADD3 R6, R145, -0x1, R136 ;  /* 0xffffffff91067810 */ /* 0x000fe40007ffe088 */
[----:B------:R-:W2:Y:S02]  /*9550*/  I2F.RP R2, R3 ;  /* 0x0000000300027306 */ /* 0x000ea40000209400 */
[----:B-1----:R-:W-:-:S06]  /*9560*/  IABS R10, R6 ;  /* 0x00000006000a7213 */ /* 0x002fcc0000000000 */
[----:B--2---:R-:W1:Y:S02]  /*9570*/  MUFU.RCP R2, R2 ;  /* 0x0000000200027308 */ /* 0x004e640000001000 */
[----:B-1----:R-:W-:-:S06]  /*9580*/  IADD3 R2, R2, 0xffffffe, RZ ;  /* 0x0ffffffe02027810 */ /* 0x002fcc0007ffe0ff */
[----:B------:R-:W1:Y:S02]  /*9590*/  F2I.FTZ.U32.TRUNC.NTZ R5, R2 ;  /* 0x0000000200057305 */ /* 0x000e64000021f000 */
[----:B-1----:R-:W-:-:S04]  /*95a0*/  IMAD.MOV R2, RZ, RZ, -R5 ;  /* 0x000000ffff027224 */ /* 0x002fc800078e0a05 */
[----:B------:R-:W-:Y:S01]  /*95b0*/  IMAD.MOV.U32 R4, RZ, RZ, R2 ;  /* 0x000000ffff047224 */ /* 0x000fe200078e0002 */
[----:B------:R-:W-:-:S03]  /*95c0*/  IABS R2, R136 ;  /* 0x0000008800027213 */ /* 0x000fc60000000000 */
[----:B------:R-:W-:Y:S02]  /*95d0*/  IMAD R8, R4, R3, RZ ;  /* 0x0000000304087224 */ /* 0x000fe400078e02ff */
[----:B------:R-:W-:Y:S02]  /*95e0*/  IMAD.MOV.U32 R4, RZ, RZ, RZ ;  /* 0x000000ffff047224 */ /* 0x000fe400078e00ff */
        /* <DEDUP_REMOVED lines=16> */
.L_x_392:
[----:B------:R-:W-:Y:S05]  /*96f0*/  BSYNC B0 ;  /* 0x0000000000007941 */ /* 0x000fea0003800000 */
.L_x_391:
[----:B----4-:R-:W2:Y:S01]  /*9700*/  LDL R3, [R1+0x4c] ;  /* 0x00004c0001037983 */ /* 0x010ea20000100800 */
[----:B------:R-:W-:Y:S01]  /*9710*/  CS2R R26, SRZ ;  /* 0x00000000001a7805 */ /* 0x000fe2000001ff00 */
[----:B------:R-:W-:Y:S01]  /*9720*/  CS2R R64, SRZ ;  /* 0x0000000000407805 */ /* 0x000fe2000001ff00 */
[----:B------:R-:W-:Y:S01]  /*9730*/  CS2R R28, SRZ ;  /* 0x00000000001c7805 */ /* 0x000fe2000001ff00 */
[----:B---3--:R-:W-:Y:S01]  /*9740*/  CS2R R70, SRZ ;  /* 0x0000000000467805 */ /* 0x008fe2000001ff00 */
        /* <DEDUP_REMOVED lines=29> */
[----:B--2---:R-:W-:-:S04]  /*9920*/  IMAD R252, R3, R2, RZ ;  /* 0x0000000203fc7224 */ /* 0x004fc800078e02ff */
[--C-:B------:R-:W-:Y:S01]  /*9930*/  IMAD.IADD R3, R252, 0x1, R2.reuse ;  /* 0x00000001fc037824 */ /* 0x100fe200078e0202 */
[----:B------:R-:W-:-:S04]  /*9940*/  PRMT R2, RZ, 0x7610, R2 ;  /* 0x00007610ff027816 */ /* 0x000fc80000000002 */
[----:B------:R-:W-:-:S04]  /*9950*/  IMNMX R230, R145, R3, PT ;  /* 0x0000000391e67217 */ /* 0x000fc80003800200 */
[----:B------:R-:W-:-:S13]  /*9960*/  ISETP.GT.AND P0, PT, R230, R252, PT ;  /* 0x000000fce600720c */ /* 0x000fda0003f04270 */
[----:B------:R-:W-:Y:S05]  /*9970*/  @!P0 BRA `(.L_x_393) ;  /* 0x0000b73000008947 */ /* 0x000fea0003800000 */
[----:B------:R-:W2:Y:S04]  /*9980*/  LDL R6, [R1+0x38] ;  /* 0x0000380001067983 */ /* 0x000ea80000100800 */
[----:B-1----:R-:W3:Y:S01]  /*9990*/  LDL R5, [R1+0x3c] ;  /* 0x00003c0001057983 */ /* 0x002ee20000100800 */
[----:B------:R-:W-:-:S03]  /*99a0*/  ISETP.NE.U32.AND P0, PT, RZ, c[0x0][0x340], PT ;  /* 0x0000d000ff007a0c */ /* 0x000fc60003f05070 */
[----:B------:R-:W4:Y:S01]  /*99b0*/  LDL R15, [R1+0x40] ;  /* 0x00004000010f7983 */ /* 0x000f220000100800 */
[----:B------:R-:W-:-:S03]  /*99c0*/  ISETP.NE.AND.EX P1, PT, RZ, c[0x0][0x344], PT, P0 ;  /* 0x0000d100ff007a0c */ /* 0x000fc60003f25300 */
[----:B------:R-:W4:Y:S04]  /*99d0*/  LDL R4, [R1+0x24] ;  /* 0x0000240001047983 */ /* 0x000f280000100800 */
[----:B------:R-:W4:Y:S04]  /*99e0*/  LDL R30, [R1+0x2c] ;  /* 0x00002c00011e7983 */ /* 0x000f280000100800 */
[----:B------:R-:W4:Y:S02]  /*99f0*/  LDL R9, [R1+0x44] ;  /* 0x0000440001097983 */ /* 0x000f240000100800 */
[----:B--2---:R-:W-:-:S02]  /*9a00*/  @P1 IADD3 R2, P0, R6, c[0x0][0x340], RZ ;  /* 0x0000d00006021a10 */ /* 0x004fc40007f1e0ff */
[----:B------:R-:W2:Y:S02]  /*9a10*/  LDL R6, [R1+0x30] ;  /* 0x0000300001067983 */ /* 0x000ea40000100800 */
[----:B---3--:R-:W-:-:S05]  /*9a20*/  @P1 IADD3.X R3, R5, c[0x0][0x344], RZ, P0, !PT ;  /* 0x0000d10005031a10 */ /* 0x008fca00007fe4ff */
[----:B------:R1:W3:Y:S01]  /*9a30*/  @P1 LDG.E R2, [R2.64] ;  /* 0x0000000802021981 */ /* 0x0002e2000c1e1900 */
[----:B------:R-:W-:-:S04]  /*9a40*/  IMAD.MOV.U32 R130, RZ, RZ, 0x70 ;  /* 0x00000070ff827424 */ /* 0x000fc800078e00ff */
[----:B------:R-:W-:Y:S01]  /*9a50*/  IMAD R130, R230, R130, -0x70 ;  /* 0xffffff90e6827424 */ /* 0x000fe200078e0282 */
[----:B------:R-:W-:Y:S01]  /*9a60*/  WARPSYNC 0xffffffff ;  /* 0xffffffff00007948 */ /* 0x000fe20003800000 */
[----:B-1----:R-:W-:-:S05]  /*9a70*/  IMAD.MOV.U32 R3, RZ, RZ, c[0x0][0x2b8] ;  /* 0x0000ae00ff037624 */ /* 0x002fca00078e00ff */
[----:B------:R-:W-:Y:S01]  /*9a80*/  ISETP.NE.AND P2, PT, R3, 0x1, PT ;  /* 0x000000010300780c */ /* 0x000fe20003f45270 */
[----:B------:R-:W-:-:S04]  /*9a90*/  IMAD.IADD R3, R0, 0x1, R130 ;  /* 0x0000000100037824 */ /* 0x000fc800078e0282 */
[C---:B----4-:R-:W-:Y:S01]  /*9aa0*/  IMAD.IADD R11, R3.reuse, 0x1, R4 ;  /* 0x00000001030b7824 */ /* 0x050fe200078e0204 */
[----:B------:R-:W-:-:S04]  /*9ab0*/  ISETP.GE.AND P0, PT, R3, R144, PT ;  /* 0x000000900300720c */ /* 0x000fc80003f06270 */
[----:B------:R-:W-:-:S03]  /*9ac0*/  ISETP.GT.OR P0, PT, R0, 0x6f, P0 ;  /* 0x0000006f0000780c */ /* 0x000fc60000704670 */
[----:B------:R-:W-:-:S04]  /*9ad0*/  @P2 IMAD.HI.U32 R4, R11, c[0x0][0x2bc], RZ ;  /* 0x0000af000b042a27 */ /* 0x000fc800078e00ff */
[----:B------:R-:W-:Y:S01]  /*9ae0*/  IMAD.MOV.U32 R8, RZ, RZ, R11 ;  /* 0x000000ffff087224 */ /* 0x000fe200078e000b */
[----:B------:R-:W-:Y:S01]  /*9af0*/  @P2 SHF.R.U32.HI R8, RZ, c[0x0][0x2c0], R4 ;  /* 0x0000b000ff082a19 */ /* 0x000fe20000011604 */
[----:B------:R-:W-:Y:S01]  /*9b00*/  IMAD.MOV.U32 R220, RZ, RZ, RZ ;  /* 0x000000ffffdc7224 */ /* 0x000fe200078e00ff */
[----:B------:R-:W-:Y:S01]  /*9b10*/  BAR.SYNC.DEFER_BLOCKING 0x0 ;  /* 0x0000000000007b1d */ /* 0x000fe20000010000 */
[----:B------:R-:W-:Y:S02]  /*9b20*/  IMAD.MOV.U32 R5, RZ, RZ, c[0x0][0x2c4] ;  /* 0x0000b100ff057624 */ /* 0x000fe400078e00ff */
[----:B------:R-:W-:-:S05]  /*9b30*/  @!P1 IMAD.MOV.U32 R2, RZ, RZ, R15 ;  /* 0x000000ffff029224 */ /* 0x000fca00078e000f */
[----:B---3--:R-:W-:Y:S01]  /*9b40*/  SHF.R.S32.HI R3, RZ, 0x1f, R2 ;  /* 0x0000001fff037819 */ /* 0x008fe20000011402 */
[----:B------:R-:W-:-:S04]  /*9b50*/  IMAD.WIDE.U32 R16, R2, c[0x0][0x2b0], RZ ;  /* 0x0000ac0002107a25 */ /* 0x000fc800078e00ff */
[----:B------:R-:W-:-:S04]  /*9b60*/  IMAD R3, R3, c[0x0][0x2b0], RZ ;  /* 0x0000ac0003037a24 */ /* 0x000fc800078e02ff */
[----:B------:R-:W-:Y:S01]  /*9b70*/  IMAD R2, R2, c[0x0][0x2b4], R3 ;  /* 0x0000ad0002027a24 */ /* 0x000fe200078e0203 */
[----:B------:R-:W-:-:S03]  /*9b80*/  @!P0 IADD3 R3, P2, R8, R16, RZ ;  /* 0x0000001008038210 */ /* 0x000fc60007f5e0ff */
[----:B------:R-:W-:Y:S01]  /*9b90*/  IMAD.IADD R4, R17, 0x1, R2 ;  /* 0x0000000111047824 */ /* 0x000fe200078e0202 */
[----:B------:R-:W-:Y:S01]  /*9ba0*/  STL.64 [R1+0x18], R16 ;  /* 0x0000181001007387 */ /* 0x000fe20000100a00 */
[----:B------:R-:W-:-:S03]  /*9bb0*/  @!P0 LEA R2, P1, R3, c[0x0][0x2a0], 0x2 ;  /* 0x0000a80003028a11 */ /* 0x000fc600078210ff */
[----:B------:R1:W-:Y:S02]  /*9bc0*/  STL [R1+0x20], R4 ;  /* 0x0000200401007387 */ /* 0x0003e40000100800 */
[----:B-1----:R-:W-:-:S04]  /*9bd0*/  @!P0 LEA.HI.X.SX32 R4, R8, R4, 0x1, P2 ;  /* 0x0000000408048211 */ /* 0x002fc800010f0eff */
[----:B------:R-:W-:-:S05]  /*9be0*/  @!P0 LEA.HI.X R3, R3, c[0x0][0x2a4], R4, 0x2, P1 ;  /* 0x0000a90003038a11 */ /* 0x000fca00008f1404 */
[----:B------:R1:W3:Y:S01]  /*9bf0*/  @!P0 LDG.E R220, [R2.64] ;  /* 0x0000000802dc8981 */ /* 0x0002e2000c1e1900 */
[----:B------:R-:W-:Y:S02]  /*9c00*/  ISETP.NE.AND P1, PT, R5, 0x1, PT ;  /* 0x000000010500780c */ /* 0x000fe40003f25270 */
[----:B------:R-:W-:Y:S02]  /*9c10*/  ISETP.NE.U32.AND P0, PT, RZ, c[0x0][0x348], PT ;  /* 0x0000d200ff007a0c */ /* 0x000fe40003f05070 */
[----:B--2---:R-:W-:Y:S01]  /*9c20*/  LOP3.LUT R52, R6, 0xffff, RZ, 0xc0, !PT ;  /* 0x0000ffff06347812 */ /* 0x004fe200078ec0ff */
[----:B------:R-:W-:Y:S01]  /*9c30*/  IMAD R6, R30, 0x80, R0 ;  /* 0x000000801e067824 */ /* 0x000fe200078e0200 */
[----:B------:R-:W-:Y:S02]  /*9c40*/  ISETP.NE.AND.EX P0, PT, RZ, c[0x0][0x34c], PT, P0 ;  /* 0x0000d300ff007a0c */ /* 0x000fe40003f05300 */
[----:B-1----:R-:W-:-:S05]  /*9c50*/  SHF.R.S32.HI R2, RZ, 0x1f, R146 ;  /* 0x0000001fff027819 */ /* 0x002fca0000011492 */
[----:B------:R-:W-:-:S04]  /*9c60*/  IMAD R2, R2, c[0x0][0x178], RZ ;  /* 0x00005e0002027a24 */ /* 0x000fc800078e02ff */
[C---:B------:R-:W-:Y:S02]  /*9c70*/  IMAD R4, R146.reuse, c[0x0][0x17c], R2 ;  /* 0x00005f0092047a24 */ /* 0x040fe400078e0202 */
[----:B------:R-:W-:Y:S01]  /*9c80*/  IMAD.WIDE.U32 R2, R146, c[0x0][0x178], RZ ;  /* 0x00005e0092027a25 */ /* 0x000fe200078e00ff */
[----:B------:R-:W-:-:S03]  /*9c90*/  SEL R9, R9, RZ, !P0 ;  /* 0x000000ff09097207 */ /* 0x000fc60004000000 */
[----:B------:R-:W-:Y:S02]  /*9ca0*/  IMAD.IADD R3, R3, 0x1, R4 ;  /* 0x0000000103037824 */ /* 0x000fe400078e0204 */
[----:B------:R-:W-:-:S04]  /*9cb0*/  @P1 IMAD.HI.U32 R10, R6, c[0x0][0x2c8], RZ ;  /* 0x0000b200060a1a27 */ /* 0x000fc800078e00ff */
[----:B------:R-:W-:Y:S01]  /*9cc0*/  IMAD.WIDE.U32 R4, R52, c[0x0][0x1b8], R2 ;  /* 0x00006e0034047a25 */ /* 0x000fe200078e0002 */
[----:B------:R-:W-:-:S03]  /*9cd0*/  SEL R3, R15, RZ, !P0 ;  /* 0x000000ff0f037207 */ /* 0x000fc60004000000 */
[----:B------:R-:W-:Y:S01]  /*9ce0*/  IMAD.MOV.U32 R2, RZ, RZ, R6 ;  /* 0x000000ffff027224 */ /* 0x000fe200078e0006 */
[----:B------:R-:W-:Y:S01]  /*9cf0*/  @P1 SHF.R.U32.HI R2, RZ, c[0x0][0x2cc], R10 ;  /* 0x0000b300ff021a19 */ /* 0x000fe2000001160a */
[----:B------:R-:W-:Y:S02]  /*9d00*/  IMAD R5, R52, c[0x0][0x1bc], R5 ;  /* 0x00006f0034057a24 */ /* 0x000fe400078e0205 */
[----:B------:R-:W-:Y:S01]  /*9d10*/  IMAD R9, R9, c[0x0][0x1c0], RZ ;  /* 0x0000700009097a24 */ /* 0x000fe200078e02ff */
[----:B------:R-:W-:Y:S01]  /*9d20*/  SHF.R.S32.HI R10, RZ, 0x1f, R2 ;  /* 0x0000001fff0a7819 */ /* 0x000fe20000011402 */
[----:B------:R-:W-:-:S04]  /*9d30*/  IMAD.WIDE.U32 R4, R3, c[0x0][0x1c0], R4 ;  /* 0x0000700003047a25 */ /* 0x000fc800078e0004 */
[----:B------:R-:W-:Y:S02]  /*9d40*/  IMAD R9, R3, c[0x0][0x1c4], R9 ;  /* 0x0000710003097a24 */ /* 0x000fe400078e0209 */
[----:B------:R-:W-:Y:S02]  /*9d50*/  IMAD.MOV R3, RZ, RZ, -R2 ;  /* 0x000000ffff037224 */ /* 0x000fe400078e0a02 */
[----:B------:R-:W-:Y:S02]  /*9d60*/  IMAD.IADD R5, R5, 0x1, R9 ;  /* 0x0000000105057824 */ /* 0x000fe400078e0209 */
[----:B------:R-:W-:Y:S02]  /*9d70*/  IMAD R6, R3, c[0x0][0x2c4], R6 ;  /* 0x0000b10003067a24 */ /* 0x000fe400078e0206 */
[----:B------:R-:W-:-:S03]  /*9d80*/  IMAD R3, R10, c[0x0][0x1b0], RZ ;  /* 0x00006c000a037a24 */ /* 0x000fc600078e02ff */
[----:B------:R-:W-:Y:S01]  /*9d90*/  SHF.R.S32.HI R9, RZ, 0x1f, R6 ;  /* 0x0000001fff097819 */ /* 0x000fe20000011406 */
[C---:B------:R-:W-:Y:S02]  /*9da0*/  IMAD R10, R2.reuse, c[0x0][0x1b4], R3 ;  /* 0x00006d00020a7a24 */ /* 0x040fe400078e0203 */
[----:B------:R-:W-:-:S04]  /*9db0*/  IMAD.WIDE.U32 R2, R2, c[0x0][0x1b0], R4 ;  /* 0x00006c0002027a25 */ /* 0x000fc800078e0004 */
[----:B------:R-:W-:Y:S02]  /*9dc0*/  IMAD R4, R9, c[0x0][0x1a8], RZ ;  /* 0x00006a0009047a24 */ /* 0x000fe400078e02ff */
[----:B------:R-:W-:Y:S02]  /*9dd0*/  IMAD.IADD R3, R3, 0x1, R10 ;  /* 0x0000000103037824 */ /* 0x000fe400078e020a */
[C---:B------:R-:W-:Y:S02]  /*9de0*/  IMAD R4, R6.reuse, c[0x0][0x1ac], R4 ;  /* 0x00006b0006047a24 */ /* 0x040fe400078e0204 */
[----:B------:R-:W-:-:S04]  /*9df0*/  IMAD.WIDE.U32 R2, R6, c[0x0][0x1a8], R2 ;  /* 0x00006a0006027a25 */ /* 0x000fc800078e0002 */
[----:B------:R-:W-:Y:S01]  /*9e00*/  IMAD.IADD R4, R3, 0x1, R4 ;  /* 0x0000000103047824 */ /* 0x000fe200078e0204 */
[----:B------:R-:W-:-:S04]  /*9e10*/  LEA R3, P0, R2, c[0x0][0x160], 0x1 ;  /* 0x0000580002037a11 */ /* 0x000fc800078008ff */
[----:B------:R-:W-:Y:S01]  /*9e20*/  LEA.HI.X R2, R2, c[0x0][0x164], R4, 0x1, P0 ;  /* 0x0000590002027a11 */ /* 0x000fe200000f0c04 */
[----:B------:R-:W1:Y:S01]  /*9e30*/  SHFL.IDX PT, R10, R3, RZ, 0x181f ;  /* 0x00181fff030a7589 */ /* 0x000e6200000e0000 */
[----:B------:R-:W-:-:S03]  /*9e40*/  IMAD R24, R153, c[0x0][0x2c4], RZ ;  /* 0x0000b10099187a24 */ /* 0x000fc600078e02ff */
[----:B------:R-:W2:Y:S01]  /*9e50*/  SHFL.IDX PT, R9, R2, RZ, 0x181f ;  /* 0x00181fff02097589 */ /* 0x000ea200000e0000 */
[----:B------:R-:W-:Y:S02]  /*9e60*/  IMAD R6, R30, 0x80, R81 ;  /* 0x000000801e067824 */ /* 0x000fe400078e0251 */
[----:B------:R-:W-:Y:S01]  /*9e70*/  IMAD.MOV R4, RZ, RZ, -R8 ;  /* 0x000000ffff047224 */ /* 0x000fe200078e0a08 */
[----:B------:R-:W4:Y:S02]  /*9e80*/  SHFL.IDX PT, R15, R3, 0x1, 0x181f ;  /* 0x00381f00030f7f89 */ /* 0x000f2400000e0000 */
[----:B------:R-:W-:Y:S01]  /*9e90*/  ISETP.GE.AND P4, PT, R6, R24, PT ;  /* 0x000000180600720c */ /* 0x000fe20003f86270 */
[----:B------:R-:W-:Y:S01]  /*9ea0*/  IMAD R223, R4, c[0x0][0x2b8], R11 ;  /* 0x0000ae0004df7a24 */ /* 0x000fe200078e020b */
[----:B------:R-:W4:Y:S01]  /*9eb0*/  SHFL.IDX PT, R18, R2, 0x1, 0x181f ;  /* 0x00381f0002127f89 */ /* 0x000f2200000e0000 */
[----:B------:R-:W-:Y:S02]  /*9ec0*/  IADD3 R4, R6, 0x20, RZ ;  /* 0x0000002006047810 */ /* 0x000fe40007ffe0ff */
[----:B------:R-:W-:-:S02]  /*9ed0*/  ISETP.GE.AND P6, PT, R76, c[0x0][0x198], PT ;  /* 0x000066004c007a0c */ /* 0x000fc40003fc6270 */
[----:B------:R-:W-:Y:S02]  /*9ee0*/  SHF.R.S32.HI R54, RZ, 0x1f, R223 ;  /* 0x0000001fff367819 */ /* 0x000fe400000114df */
[----:B------:R-:W-:Y:S02]  /*9ef0*/  ISETP.GE.AND P0, PT, R4, R24, PT ;  /* 0x000000180400720c */ /* 0x000fe40003f06270 */
[----:B------:R-:W-:Y:S01]  /*9f00*/  IADD3 R19, R6, 0x40, RZ ;  /* 0x0000004006137810 */ /* 0x000fe20007ffe0ff */
[----:B------:R-:W-:Y:S01]  /*9f10*/  IMAD R8, R54, c[0x0][0x1e0], RZ ;  /* 0x0000780036087a24 */ /* 0x000fe200078e02ff */
[----:B-1----:R-:W-:Y:S01]  /*9f20*/  @!P4 LEA R16, P1, R76, R10, 0x1 ;  /* 0x0000000a4c10c211 */ /* 0x002fe200078208ff */
[C---:B------:R-:W-:Y:S01]  /*9f30*/  IMAD.WIDE.U32 R4, R223.reuse, c[0x0][0x1e0], RZ ;  /* 0x00007800df047a25 */ /* 0x040fe200078e00ff */
[----:B------:R-:W-:Y:S02]  /*9f40*/  ISETP.GE.AND P5, PT, R212, c[0x0][0x198], PT ;  /* 0x00006600d4007a0c */ /* 0x000fe40003fa6270 */
[----:B--2---:R-:W-:Y:S01]  /*9f50*/  @!P4 LEA.HI.X R17, R76, R9, R77, 0x1, P1 ;  /* 0x000000094c11c211 */ /* 0x004fe200008f0c4d */
[----:B------:R-:W-:Y:S01]  /*9f60*/  IMAD R8, R223, c[0x0][0x1e4], R8 ;  /* 0x00007900df087a24 */ /* 0x000fe200078e0208 */
[----:B------:R-:W-:-:S02]  /*9f70*/  ISETP.GE.AND P1, PT, R19, R24, PT ;  /* 0x000000181300720c */ /* 0x000fc40003f26270 */
[----:B------:R-:W1:Y:S01]  /*9f80*/  SHFL.IDX PT, R19, R3, 0x2, 0x181f ;  /* 0x00581f0003137f89 */ /* 0x000e6200000e0000 */
[----:B------:R-:W-:Y:S01]  /*9f90*/  @!P4 LEA R10, P3, R212, R10, 0x1 ;  /* 0x0000000ad40ac211 */ /* 0x000fe200078608ff */
[----:B------:R-:W-:Y:S02]  /*9fa0*/  IMAD.IADD R5, R5, 0x1, R8 ;  /* 0x0000000105057824 */ /* 0x000fe400078e0208 */
[----:B------:R2:W-:Y:S01]  /*9fb0*/  @!P4 LDGSTS.E.BYPASS.LTC128B.128 [R213+0x100], [R16.64], !P6 ;  /* 0x0010000010d5cfae */ /* 0x0005e2000f101d48 */
[----:B----4-:R-:W-:Y:S02]  /*9fc0*/  @!P0 LEA R8, P2, R76, R15, 0x1 ;  /* 0x0000000f4c088211 */ /* 0x010fe400078408ff */
[----:B------:R-:W-:Y:S02]  /*9fd0*/  @!P4 LEA.HI.X R11, R212, R9, R231, 0x1, P3 ;  /* 0x00000009d40bc211 */ /* 0x000fe400018f0ce7 */
[----:B------:R-:W-:-:S03]  /*9fe0*/  @!P0 LEA.HI.X R9, R76, R18, R77, 0x1, P2 ;  /* 0x000000124c098211 */ /* 0x000fc600010f0c4d */
[----:B------:R4:W-:Y:S04]  /*9ff0*/  @!P4 LDGSTS.E.BYPASS.LTC128B.128 [R213+0x4100], [R10.64], !P5 ;  /* 0x041000000ad5cfae */ /* 0x0009e8000e901d48 */
[----:B------:R1:W-:Y:S01]  /*a000*/  @!P0 LDGSTS.E.BYPASS.LTC128B.128 [R214+0x1100], [R8.64], !P6 ;  /* 0x0110000008d68fae */ /* 0x0003e2000f101d48 */
[----:B------:R-:W-:-:S03]  /*a010*/  IMAD.WIDE.U32 R22, R52, c[0x0][0x1e8], RZ ;  /* 0x00007a0034167a25 */ /* 0x000fc600078e00ff */
[----:B--2---:R-:W2:Y:S04]  /*a020*/  SHFL.IDX PT, R16, R2, 0x2, 0x181f ;  /* 0x00581f0002107f89 */ /* 0x004ea800000e0000 */
[----:B------:R2:W2:Y:S01]  /*a030*/  SHFL.IDX PT, R17, R3, 0x3, 0x181f ;  /* 0x00781f0003117f89 */ /* 0x0004a200000e0000 */
[----:B------:R-:W-:Y:S01]  /*a040*/  IMAD R20, R52, c[0x0][0x1ec], R23 ;  /* 0x00007b0034147a24 */ /* 0x000fe200078e0217 */
[----:B-1----:R-:W-:-:S04]  /*a050*/  @!P0 LEA R8, P2, R212, R15, 0x1 ;  /* 0x0000000fd4088211 */ /* 0x002fc800078408ff */
[----:B------:R-:W-:Y:S02]  /*a060*/  @!P0 LEA.HI.X R9, R212, R18, R231, 0x1, P2 ;  /* 0x00000012d4098211 */ /* 0x000fe400010f0ce7 */
[----:B------:R1:W1:Y:S01]  /*a070*/  SHFL.IDX PT, R18, R2, 0x3, 0x181f ;  /* 0x00781f0002127f89 */ /* 0x00026200000e0000 */
[----:B----4-:R-:W-:Y:S02]  /*a080*/  IADD3 R10, R6, 0x60, RZ ;  /* 0x00000060060a7810 */ /* 0x010fe40007ffe0ff */
[----:B------:R-:W-:Y:S01]  /*a090*/  IADD3 R129, R230, -0x1, RZ ;  /* 0xffffffffe6817810 */ /* 0x000fe20007ffe0ff */
[----:B------:R4:W-:Y:S01]  /*a0a0*/  @!P0 LDGSTS.E.BYPASS.LTC128B.128 [R214+0x5100], [R8.64], !P5 ;  /* 0x0510000008d68fae */ /* 0x0009e2000e901d48 */
[----:B------:R-:W-:-:S03]  /*a0b0*/  ISETP.GE.AND P0, PT, R10, R24, PT ;  /* 0x000000180a00720c */ /* 0x000fc60003f06270 */
[----:B------:R-:W-:Y:S01]  /*a0c0*/  IMAD R128, R129, -0x70, R144 ;  /* 0xffffff9081807824 */ /* 0x000fe200078e0290 */
[----:B------:R-:W-:Y:S04]  /*a0d0*/  STL.64 [R1+0x10], R22 ;  /* 0x0000101601007387 */ /* 0x000fe80000100a00 */
[----:B------:R1:W-:Y:S01]  /*a0e0*/  STL [R1+0xc], R20 ;  /* 0x00000c1401007387 */ /* 0x0003e20000100800 */
[----:B------:R-:W-:Y:S01]  /*a0f0*/  BSSY B0, `(.L_x_394) ;  /* 0x000003f000007945 */ /* 0x000fe20003800000 */
[----:B---3--:R-:W-:Y:S01]  /*a100*/  SHF.R.S32.HI R53, RZ, 0x1f, R220 ;  /* 0x0000001fff357819 */ /* 0x008fe200000114dc */
[----:B------:R-:W-:-:S04]  /*a110*/  IMAD.WIDE.U32 R4, R220, c[0x0][0x1f0], R4 ;  /* 0x00007c00dc047a25 */ /* 0x000fc800078e0004 */
[----:B--2---:R-:W-:Y:S01]  /*a120*/  IMAD R3, R53, c[0x0][0x1f0], RZ ;  /* 0x00007c0035037a24 */ /* 0x004fe200078e02ff */
[----:B------:R-:W-:-:S03]  /*a130*/  IADD3 R6, P3, R4, R22, RZ ;  /* 0x0000001604067210 */ /* 0x000fc60007f7e0ff */
[----:B-1----:R-:W-:Y:S01]  /*a140*/  IMAD R2, R220, c[0x0][0x1f4], R3 ;  /* 0x00007d00dc027a24 */ /* 0x002fe200078e0203 */
[----:B------:R-:W-:-:S04]  /*a150*/  @!P1 LEA R4, P2, R76, R19, 0x1 ;  /* 0x000000134c049211 */ /* 0x000fc800078408ff */
[----:B------:R-:W-:Y:S02]  /*a160*/  IADD3.X R2, R20, R5, R2, P3, !PT ;  /* 0x0000000514027210 */ /* 0x000fe40001ffe402 */
[-C--:B------:R-:W-:Y:S02]  /*a170*/  @!P1 LEA.HI.X R5, R76, R16.reuse, R77, 0x1, P2 ;  /* 0x000000104c059211 */ /* 0x080fe400010f0c4d */
[----:B------:R-:W-:Y:S02]  /*a180*/  LEA R3, P2, R6, c[0x0][0x1c8], 0x1 ;  /* 0x0000720006037a11 */ /* 0x000fe400078408ff */
[----:B------:R-:W-:Y:S01]  /*a190*/  @!P1 LEA R10, P3, R212, R19, 0x1 ;  /* 0x00000013d40a9211 */ /* 0x000fe200078608ff */
[----:B------:R1:W-:Y:S01]  /*a1a0*/  @!P1 LDGSTS.E.BYPASS.LTC128B.128 [R214+0x2100], [R4.64], !P6 ;  /* 0x0210000004d69fae */ /* 0x0003e2000f101d48 */
[----:B------:R-:W-:Y:S02]  /*a1b0*/  LEA.HI.X R20, R6, c[0x0][0x1cc], R2, 0x1, P2 ;  /* 0x0000730006147a11 */ /* 0x000fe400010f0c02 */
[----:B------:R-:W-:Y:S01]  /*a1c0*/  IMNMX R2, R128, 0x70, PT ;  /* 0x0000007080027817 */ /* 0x000fe20003800200 */
[----:B------:R-:W2:Y:S01]  /*a1d0*/  SHFL.IDX PT, R15, R3, RZ, 0x181f ;  /* 0x00181fff030f7589 */ /* 0x000ea200000e0000 */
[----:B------:R-:W-:-:S03]  /*a1e0*/  @!P1 LEA.HI.X R11, R212, R16, R231, 0x1, P3 ;  /* 0x00000010d40b9211 */ /* 0x000fc600018f0ce7 */
[----:B------:R-:W3:Y:S01]  /*a1f0*/  SHFL.IDX PT, R16, R20, RZ, 0x181f ;  /* 0x00181fff14107589 */ /* 0x000ee200000e0000 */
[----:B------:R-:W-:Y:S01]  /*a200*/  IMAD.IADD R2, R2, 0x1, -R81 ;  /* 0x0000000102027824 */ /* 0x000fe200078e0a51 */
[CC--:B----4-:R-:W-:Y:S02]  /*a210*/  @!P0 LEA R8, P2, R76.reuse, R17.reuse, 0x1 ;  /* 0x000000114c088211 */ /* 0x0d0fe400078408ff */
[----:B------:R4:W-:Y:S02]  /*a220*/  @!P1 LDGSTS.E.BYPASS.LTC128B.128 [R214+0x6100], [R10.64], !P5 ;  /* 0x061000000ad69fae */ /* 0x0009e4000e901d48 */
[----:B------:R-:W-:Y:S02]  /*a230*/  @!P0 LEA.HI.X R9, R76, R18, R77, 0x1, P2 ;  /* 0x000000124c098211 */ /* 0x000fe400010f0c4d */
[----:B------:R-:W-:Y:S01]  /*a240*/  ISETP.GE.AND P2, PT, R2, 0x1, PT ;  /* 0x000000010200780c */ /* 0x000fe20003f46270 */
[----:B------:R-:W2:Y:S04]  /*a250*/  SHFL.IDX PT, R6, R3, 0x1, 0x181f ;  /* 0x00381f0003067f89 */ /* 0x000ea800000e0000 */
[----:B------:R2:W-:Y:S01]  /*a260*/  @!P0 LDGSTS.E.BYPASS.LTC128B.128 [R214+0x3100], [R8.64], !P6 ;  /* 0x0310000008d68fae */ /* 0x0005e2000f101d48 */
[----:B-1----:R-:W-:-:S04]  /*a270*/  @!P0 LEA R4, P1, R212, R17, 0x1 ;  /* 0x00000011d4048211 */ /* 0x002fc800078208ff */
[----:B------:R-:W-:Y:S02]  /*a280*/  @!P0 LEA.HI.X R5, R212, R18, R231, 0x1, P1 ;  /* 0x00000012d4058211 */ /* 0x000fe400008f0ce7 */
[----:B------:R-:W-:Y:S04]  /*a290*/  SHFL.IDX PT, R18, R3, 0x2, 0x181f ;  /* 0x00581f0003127f89 */ /* 0x000fe800000e0000 */
[----:B----4-:R-:W1:Y:S01]  /*a2a0*/  SHFL.IDX PT, R11, R20, 0x1, 0x181f ;  /* 0x00381f00140b7f89 */ /* 0x010e6200000e0000 */
[----:B------:R-:W-:-:S03]  /*a2b0*/  ISETP.GE.AND P6, PT, R76, c[0x0][0x1d4], PT ;  /* 0x000075004c007a0c */ /* 0x000fc60003fc6270 */
[----:B------:R-:W4:Y:S01]  /*a2c0*/  SHFL.IDX PT, R19, R20, 0x2, 0x181f ;  /* 0x00581f0014137f89 */ /* 0x000f2200000e0000 */
[----:B------:R-:W-:-:S03]  /*a2d0*/  ISETP.GE.AND P1, PT, R2, 0x21, PT ;  /* 0x000000210200780c */ /* 0x000fc60003f26270 */
[----:B------:R1:W-:Y:S01]  /*a2e0*/  @!P0 LDGSTS.E.BYPASS.LTC128B.128 [R214+0x7100], [R4.64], !P5 ;  /* 0x0710000004d68fae */ /* 0x0003e2000e901d48 */
[----:B--2---:R-:W-:Y:S02]  /*a2f0*/  @P2 LEA R8, P0, R76, R15, 0x1 ;  /* 0x0000000f4c082211 */ /* 0x004fe400078008ff */
[----:B------:R-:W-:Y:S01]  /*a300*/  ISETP.GE.AND P5, PT, R212, c[0x0][0x1d4], PT ;  /* 0x00007500d4007a0c */ /* 0x000fe20003fa6270 */
[----:B------:R-:W0:Y:S01]  /*a310*/  LDGDEPBAR ;  /* 0x00000000000079af */ /* 0x000e220000000000 */
[----:B---3--:R-:W-:Y:S02]  /*a320*/  @P2 LEA.HI.X R9, R76, R16, R77, 0x1, P0 ;  /* 0x000000104c092211 */ /* 0x008fe400000f0c4d */
[----:B------:R-:W-:-:S03]  /*a330*/  ISETP.GE.AND P0, PT, R2, 0x41, PT ;  /* 0x000000410200780c */ /* 0x000fc60003f06270 */
[----:B------:R2:W-:Y:S01]  /*a340*/  @P2 LDGSTS.E.BYPASS.LTC128B.128 [R213+0x8100], [R8.64], !P6 ;  /* 0x0810000008d52fae */ /* 0x0005e2000f101d48 */
[----:B-1----:R-:W-:-:S04]  /*a350*/  @P2 LEA R4, P3, R212, R15, 0x1 ;  /* 0x0000000fd4042211 */ /* 0x002fc800078608ff */
[----:B------:R-:W-:Y:S02]  /*a360*/  @P2 LEA.HI.X R5, R212, R16, R231, 0x1, P3 ;  /* 0x00000010d4052211 */ /* 0x000fe400018f0ce7 */
[----:B------:R-:W-:-:S03]  /*a370*/  @P1 LEA R16, P3, R76, R6, 0x1 ;  /* 0x000000064c101211 */ /* 0x000fc600078608ff */
[----:B------:R1:W-:Y:S01]  /*a380*/  @P2 LDGSTS.E.BYPASS.LTC128B.128 [R213+0xb900], [R4.64], !P5 ;  /* 0x0b90000004d52fae */ /* 0x0003e2000e901d48 */
[----:B------:R-:W-:Y:S02]  /*a390*/  @P1 LEA R10, P2, R212, R6, 0x1 ;  /* 0x00000006d40a1211 */ /* 0x000fe400078408ff */
[CC--:B------:R-:W-:Y:S02]  /*a3a0*/  @P1 LEA.HI.X R17, R76.reuse, R11.reuse, R77, 0x1, P3 ;  /* 0x0000000b4c111211 */ /* 0x0c0fe400018f0c4d */
[----:B--2---:R-:W-:Y:S02]  /*a3b0*/  @P0 LEA R8, P3, R76, R18, 0x1 ;  /* 0x000000124c080211 */ /* 0x004fe400078608ff */
[----:B------:R-:W-:Y:S01]  /*a3c0*/  @P1 LEA.HI.X R11, R212, R11, R231, 0x1, P2 ;  /* 0x0000000bd40b1211 */ /* 0x000fe200010f0ce7 */
[----:B------:R2:W-:Y:S01]  /*a3d0*/  @P1 LDGSTS.E.BYPASS.LTC128B.128 [R214+0x9100], [R16.64], !P6 ;  /* 0x0910000010d61fae */ /* 0x0005e2000f101d48 */
[----:B----4-:R-:W-:-:S03]  /*a3e0*/  @P0 LEA.HI.X R9, R76, R19, R77, 0x1, P3 ;  /* 0x000000134c090211 */ /* 0x010fc600018f0c4d */
[----:B------:R2:W-:Y:S04]  /*a3f0*/  @P1 LDGSTS.E.BYPASS.LTC128B.128 [R214+0xc900], [R10.64], !P5 ;  /* 0x0c9000000ad61fae */ /* 0x0005e8000e901d48 */
[----:B------:R2:W-:Y:S01]  /*a400*/  @P0 LDGSTS.E.BYPASS.LTC128B.128 [R214+0xa100], [R8.64], !P6 ;  /* 0x0a10000008d60fae */ /* 0x0005e2000f101d48 */
[----:B-1----:R-:W-:-:S04]  /*a410*/  @P0 LEA R4, P2, R212, R18, 0x1 ;  /* 0x00000012d4040211 */ /* 0x002fc800078408ff */
[----:B------:R-:W-:-:S05]  /*a420*/  @P0 LEA.HI.X R5, R212, R19, R231, 0x1, P2 ;  /* 0x00000013d4050211 */ /* 0x000fca00010f0ce7 */
[----:B------:R2:W-:Y:S01]  /*a430*/  @P0 LDGSTS.E.BYPASS.LTC128B.128 [R214+0xd900], [R4.64], !P5 ;  /* 0x0d90000004d60fae */ /* 0x0005e2000e901d48 */
[----:B------:R-:W-:-:S03]  /*a440*/  ISETP.GE.AND P0, PT, R2, 0x61, PT ;  /* 0x000000610200780c */ /* 0x000fc60003f06270 */
[----:B------:R-:W1:Y:S04]  /*a450*/  SHFL.IDX PT, R3, R3, 0x3, 0x181f ;  /* 0x00781f0003037f89 */ /* 0x000e6800000e0000 */
[----:B------:R2:W3:Y:S06]  /*a460*/  SHFL.IDX PT, R6, R20, 0x3, 0x181f ;  /* 0x00781f0014067f89 */ /* 0x0004ec00000e0000 */
[----:B------:R-:W-:Y:S05]  /*a470*/  @!P0 BRA `(.L_x_395) ;  /* 0x0000006000008947 */ /* 0x000fea0003800000 */
[-C--:B-12---:R-:W-:Y:S02]  /*a480*/  LEA R4, P1, R76, R3.reuse, 0x1 ;  /* 0x000000034c047211 */ /* 0x086fe400078208ff */
[----:B------:R-:W-:-:S02]  /*a490*/  LEA R2, P0, R212, R3, 0x1 ;  /* 0x00000003d4027211 */ /* 0x000fc400078008ff */
[-C--:B---3--:R-:W-:Y:S02]  /*a4a0*/  LEA.HI.X R5, R76, R6.reuse, R77, 0x1, P1 ;  /* 0x000000064c057211 */ /* 0x088fe400008f0c4d */
[----:B------:R-:W-:-:S03]  /*a4b0*/  LEA.HI.X R3, R212, R6, R231, 0x1, P0 ;  /* 0x00000006d4037211 */ /* 0x000fc600000f0ce7 */
[----:B------:R1:W-:Y:S04]  /*a4c0*/  LDGSTS.E.BYPASS.LTC128B.128 [R214+0xb100], [R4.64], !P6 ;  /* 0x0b10000004d67fae */ /* 0x0003e8000f101d48 */
[----:B------:R1:W-:Y:S02]  /*a4d0*/  LDGSTS.E.BYPASS.LTC128B.128 [R214+0xe900], [R2.64], !P5 ;  /* 0x0e90000002d67fae */ /* 0x0003e4000e901d48 */
.L_x_395:
[----:B------:R-:W-:Y:S05]  /*a4e0*/  BSYNC B0 ;  /* 0x0000000000007941 */ /* 0x000fea0003800000 */
.L_x_394:
[----:B------:R-:W-:Y:S01]  /*a4f0*/  ISETP.LT.AND P0, PT, RZ, c[0x0][0x27c], PT ;  /* 0x00009f00ff007a0c */ /* 0x000fe20003f01270 */
[----:B------:R-:W0:-:S12]  /*a500*/  LDGDEPBAR ;  /* 0x00000000000079af */ /* 0x000e180000000000 */
[----:B------:R-:W-:Y:S05]  /*a510*/  @P0 BRA `(.L_x_396) ;  /* 0x0000002000000947 */ /* 0x000fea0003800000 */
[----:B------:R-:W-:-:S04]  /*a520*/  DEPBAR.LE SB0, 0x1 ;  /* 0x000080400000791a */ /* 0x000fc80000000000 */
[----:B------:R-:W-:Y:S05]  /*a530*/  BRA `(.L_x_397) ;  /* 0x0000360000007947 */ /* 0x000fea0003800000 */
.L_x_396:
[----:B-1---5:R-:W-:Y:S01]  /*a540*/  SHF.R.S32.HI R2, RZ, 0x1f, R137 ;  /* 0x0000001fff027819 */ /* 0x022fe20000011489 */
[----:B------:R-:W-:Y:S01]  /*a550*/  ULDC.U8 UR5, c[0x0][0x298] ;  /* 0x0000a60000057ab9 */ /* 0x000fe20000000000 */
[C---:B--2---:R-:W-:Y:S01]  /*a560*/  IMAD.WIDE.U32 R4, R137.reuse, c[0x0][0x290], RZ ;  /* 0x0000a40089047a25 */ /* 0x044fe200078e00ff */
[----:B------:R-:W-:Y:S01]  /*a570*/  ISETP.NE.AND P2, PT, RZ, UR5, PT ;  /* 0x00000005ff007c0c */ /* 0x000fe2000bf45270 */
[----:B------:R-:W-:Y:S02]  /*a580*/  BSSY B2, `(.L_x_397) ;  /* 0x000035b000027945 */ /* 0x000fe40003800000 */
[C---:B------:R-:W-:Y:S02]  /*a590*/  IMAD R8, R2.reuse, c[0x0][0x280], RZ ;  /* 0x0000a00002087a24 */ /* 0x040fe400078e02ff */
[----:B---3--:R-:W-:Y:S02]  /*a5a0*/  IMAD R6, R2, c[0x0][0x290], RZ ;  /* 0x0000a40002067a24 */ /* 0x008fe400078e02ff */
[----:B------:R-:W-:-:S04]  /*a5b0*/  IMAD.WIDE.U32 R2, R137, c[0x0][0x280], RZ ;  /* 0x0000a00089027a25 */ /* 0x000fc800078e00ff */
[C---:B------:R-:W-:Y:S01]  /*a5c0*/  IMAD R10, R137.reuse, c[0x0][0x284], R8 ;  /* 0x0000a100890a7a24 */ /* 0x040fe200078e0208 */
[----:B------:R-:W-:Y:S01]  /*a5d0*/  LEA R8, P0, R4, c[0x0][0x288], 0x1 ;  /* 0x0000a20004087a11 */ /* 0x000fe200078008ff */
[----:B------:R-:W-:Y:S01]  /*a5e0*/  IMAD R9, R137, c[0x0][0x294], R6 ;  /* 0x0000a50089097a24 */ /* 0x000fe200078e0206 */
[----:B------:R-:W-:Y:S02]  /*a5f0*/  LEA R6, P1, R2, c[0x0][0x270], 0x1 ;  /* 0x00009c0002067a11 */ /* 0x000fe400078208ff */
[----:B------:R-:W-:Y:S02]  /*a600*/  IADD3 R3, R10, R3, RZ ;  /* 0x000000030a037210 */ /* 0x000fe40007ffe0ff */
[----:B------:R-:W-:Y:S02]  /*a610*/  IADD3 R5, R9, R5, RZ ;  /* 0x0000000509057210 */ /* 0x000fe40007ffe0ff */
[----:B------:R-:W-:Y:S02]  /*a620*/  LEA.HI.X R2, R2, c[0x0][0x274], R3, 0x1, P1 ;  /* 0x00009d0002027a11 */ /* 0x000fe400008f0c03 */
[----:B------:R-:W-:Y:S01]  /*a630*/  LEA.HI.X R3, R4, c[0x0][0x28c], R5, 0x1, P0 ;  /* 0x0000a30004037a11 */ /* 0x000fe200000f0c05 */
[----:B------:R-:W-:Y:S05]  /*a640*/  @!P2 BRA `(.L_x_398) ;  /* 0x000019100000a947 */ /* 0x000fea0003800000 */
[----:B------:R-:W1:Y:S01]  /*a650*/  SHFL.IDX PT, R17, R2, RZ, 0x181f ;  /* 0x00181fff02117589 */ /* 0x000e6200000e0000 */
[----:B------:R-:W-:Y:S01]  /*a660*/  BSSY B0, `(.L_x_399) ;  /* 0x0000019000007945 */ /* 0x000fe20003800000 */
[----:B------:R-:W-:Y:S01]  /*a670*/  CS2R R4, SRZ ;  /* 0x0000000000047805 */ /* 0x000fe2000001ff00 */
[----:B------:R-:W-:Y:S01]  /*a680*/  CS2R R10, SRZ ;  /* 0x00000000000a7805 */ /* 0x000fe2000001ff00 */
[----:B------:R-:W2:Y:S04]  /*a690*/  SHFL.IDX PT, R16, R6, RZ, 0x181f ;  /* 0x00181fff06107589 */ /* 0x000ea800000e0000 */
[----:B------:R3:W4:Y:S04]  /*a6a0*/  SHFL.IDX PT, R19, R3, RZ, 0x181f ;  /* 0x00181fff03137589 */ /* 0x00072800000e0000 */
[----:B------:R5:W1:Y:S01]  /*a6b0*/  SHFL.IDX PT, R18, R8, RZ, 0x181f ;  /* 0x00181fff08127589 */ /* 0x000a6200000e0000 */
[----:B---3--:R-:W-:Y:S01]  /*a6c0*/  CS2R R2, SRZ ;  /* 0x0000000000027805 */ /* 0x008fe2000001ff00 */
[----:B-----5:R-:W-:Y:S01]  /*a6d0*/  CS2R R8, SRZ ;  /* 0x0000000000087805 */ /* 0x020fe2000001ff00 */
[----:B------:R-:W-:Y:S05]  /*a6e0*/  @P4 BRA `(.L_x_400) ;  /* 0x0000010000004947 */ /* 0x000fea0003800000 */
[----:B-12-4-:R-:W2:Y:S04]  /*a6f0*/  LDL R22, [R1+0xfc] ;  /* 0x0000fc0001167983 */ /* 0x016ea80000100800 */
[----:B------:R-:W3:Y:S01]  /*a700*/  LDL R15, [R1+0xf8] ;  /* 0x0000f800010f7983 */ /* 0x000ee20000100800 */
[----:B------:R-:W-:-:S02]  /*a710*/  ISETP.GE.AND P1, PT, R78, c[0x0][0x27c], PT ;  /* 0x00009f004e007a0c */ /* 0x000fc40003f26270 */
[----:B------:R-:W-:Y:S01]  /*a720*/  ISETP.GE.AND P0, PT, R80, c[0x0][0x27c], PT ;  /* 0x00009f0050007a0c */ /* 0x000fe20003f06270 */
[----:B------:R-:W-:-:S10]  /*a730*/  CS2R R4, SRZ ;  /* 0x0000000000047805 */ /* 0x000fd4000001ff00 */
[----:B------:R-:W-:-:S05]  /*a740*/  @!P1 IMAD.WIDE R2, R78, 0x2, R16 ;  /* 0x000000024e029825 */ /* 0x000fca00078e0210 */
[----:B------:R1:W5:Y:S02]  /*a750*/  @!P1 LD.E.64 R10, [R2.64] ;  /* 0x00000008020a9980 */ /* 0x000364000c101b00 */
[----:B-1----:R-:W-:Y:S01]  /*a760*/  CS2R R2, SRZ ;  /* 0x0000000000027805 */ /* 0x002fe2000001ff00 */
[-C--:B--2---:R-:W-:Y:S02]  /*a770*/  @!P0 IADD3 R20, P3, R16, R22.reuse, RZ ;  /* 0x0000001610148210 */ /* 0x084fe40007f7e0ff */
[----:B------:R-:W-:Y:S01]  /*a780*/  @!P0 IADD3 R16, P2, R18, R22, RZ ;  /* 0x0000001612108210 */ /* 0x000fe20007f5e0ff */
[----:B------:R-:W-:-:S04]  /*a790*/  @!P1 IMAD.WIDE R22, R78, 0x2, R18 ;  /* 0x000000024e169825 */ /* 0x000fc800078e0212 */
[--C-:B---3--:R-:W-:Y:S01]  /*a7a0*/  @!P0 IMAD.X R21, R17, 0x1, R15.reuse, P3 ;  /* 0x0000000111158824 */ /* 0x108fe200018e060f */
[----:B------:R1:W5:Y:S01]  /*a7b0*/  @!P1 LD.E.64 R8, [R22.64] ;  /* 0x0000000816089980 */ /* 0x000362000c101b00 */
[----:B------:R-:W-:-:S03]  /*a7c0*/  @!P0 IMAD.X R17, R19, 0x1, R15, P2 ;  /* 0x0000000113118824 */ /* 0x000fc600010e060f */
[----:B------:R1:W5:Y:S04]  /*a7d0*/  @!P0 LD.E.64 R4, [R20.64] ;  /* 0x0000000814048980 */ /* 0x000368000c101b00 */
[----:B------:R1:W5:Y:S02]  /*a7e0*/  @!P0 LD.E.64 R2, [R16.64] ;  /* 0x0000000810028980 */ /* 0x000364000c101b00 */
.L_x_400:
[----:B-12-4-:R-:W-:Y:S05]  /*a7f0*/  BSYNC B0 ;  /* 0x0000000000007941 */ /* 0x016fea0003800000 */
.L_x_399:
[----:B-----5:R-:W-:Y:S01]  /*a800*/  IMAD.MOV.U32 R23, RZ, RZ, R10 ;  /* 0x000000ffff177224 */ /* 0x020fe200078e000a */
[----:B------:R-:W-:Y:S01]  /*a810*/  SHF.R.U64 R21, R10, 0x10, R11 ;  /* 0x000000100a157819 */ /* 0x000fe2000000120b */
[----:B------:R-:W-:Y:S01]  /*a820*/  IMAD.MOV.U32 R20, RZ, RZ, R4 ;  /* 0x000000ffff147224 */ /* 0x000fe200078e0004 */
[----:B------:R-:W-:Y:S01]  /*a830*/  SHF.R.U64 R17, R4, 0x10, R5 ;  /* 0x0000001004117819 */ /* 0x000fe20000001205 */
[----:B------:R-:W-:Y:S01]  /*a840*/  IMAD.MOV.U32 R16, RZ, RZ, R8 ;  /* 0x000000ffff107224 */ /* 0x000fe200078e0008 */
[----:B------:R-:W-:Y:S01]  /*a850*/  SHF.R.U64 R10, R8, 0x10, R9 ;  /* 0x00000010080a7819 */ /* 0x000fe20000001209 */
[----:B------:R-:W-:Y:S01]  /*a860*/  IMAD.MOV.U32 R8, RZ, RZ, R2 ;  /* 0x000000ffff087224 */ /* 0x000fe200078e0002 */
[----:B------:R-:W-:Y:S01]  /*a870*/  SHF.R.U64 R4, R2, 0x10, R3 ;  /* 0x0000001002047819 */ /* 0x000fe20000001203 */
[----:B------:R-:W-:Y:S01]  /*a880*/  IMAD.MOV.U32 R22, RZ, RZ, R11 ;  /* 0x000000ffff167224 */ /* 0x000fe200078e000b */
[--C-:B------:R-:W-:Y:S01]  /*a890*/  SHF.R.U32.HI R2, RZ, 0x10, R3.reuse ;  /* 0x00000010ff027819 */ /* 0x100fe20000011603 */
[----:B------:R-:W-:Y:S01]  /*a8a0*/  IMAD.MOV.U32 R6, RZ, RZ, R3 ;  /* 0x000000ffff067224 */ /* 0x000fe200078e0003 */
[----:B------:R-:W-:Y:S01]  /*a8b0*/  SHF.R.U32.HI R18, RZ, 0x10, R11 ;  /* 0x00000010ff127819 */ /* 0x000fe2000001160b */
[----:B------:R-:W-:Y:S01]  /*a8c0*/  IMAD R3, R30, -0x80, R24 ;  /* 0xffffff801e037824 */ /* 0x000fe200078e0218 */
[----:B------:R-:W-:Y:S01]  /*a8d0*/  PRMT R26, R22, 0x5410, R4 ;  /* 0x00005410161a7816 */ /* 0x000fe20000000004 */
[--C-:B------:R-:W-:Y:S01]  /*a8e0*/  IMAD.MOV.U32 R19, RZ, RZ, R5.reuse ;  /* 0x000000ffff137224 */ /* 0x100fe200078e0005 */
[----:B------:R-:W-:Y:S01]  /*a8f0*/  SHF.R.U32.HI R11, RZ, 0x10, R5 ;  /* 0x00000010ff0b7819 */ /* 0x000fe20000011605 */
[----:B------:R-:W-:Y:S01]  /*a900*/  IMAD.MOV.U32 R15, RZ, RZ, R9 ;  /* 0x000000ffff0f7224 */ /* 0x000fe200078e0009 */
[----:B------:R-:W-:Y:S01]  /*a910*/  IMNMX R22, R3, 0x80, PT ;  /* 0x0000008003167817 */ /* 0x000fe20003800200 */
[----:B------:R-:W-:-:S04]  /*a920*/  DEPBAR.LE SB0, 0x1 ;  /* 0x000080400000791a */ /* 0x000fc80000000000 */
[----:B------:R-:W-:Y:S01]  /*a930*/  ISETP.GE.AND P0, PT, R81, R22, PT ;  /* 0x000000165100720c */ /* 0x000fe20003f06270 */
[----:B------:R-:W-:Y:S01]  /*a940*/  BSSY B1, `(.L_x_401) ;  /* 0x000005d000017945 */ /* 0x000fe20003800000 */
[----:B------:R-:W-:Y:S02]  /*a950*/  SHF.R.U32.HI R5, RZ, 0x10, R9 ;  /* 0x00000010ff057819 */ /* 0x000fe40000011609 */
[----:B------:R-:W-:Y:S02]  /*a960*/  PRMT R25, R21, 0x5410, R23 ;  /* 0x0000541015197816 */ /* 0x000fe40000000017 */
[----:B------:R-:W-:Y:S02]  /*a970*/  PRMT R24, R18, 0x5410, R8 ;  /* 0x0000541012187816 */ /* 0x000fe40000000008 */
[----:B------:R-:W-:Y:S02]  /*a980*/  PRMT R28, R17, 0x5410, R20 ;  /* 0x00005410111c7816 */ /* 0x000fe40000000014 */
[----:B------:R-:W-:-:S02]  /*a990*/  PRMT R29, R11, 0x5410, R19 ;  /* 0x000054100b1d7816 */ /* 0x000fc40000000013 */
[----:B------:R-:W-:Y:S02]  /*a9a0*/  PRMT R21, R16, 0x5410, R10 ;  /* 0x0000541010157816 */ /* 0x000fe4000000000a */
[----:B------:R-:W-:Y:S02]  /*a9b0*/  PRMT R23, R5, 0x5410, R15 ;  /* 0x0000541005177816 */ /* 0x000fe4000000000f */
[----:B------:R-:W-:Y:S01]  /*a9c0*/  PRMT R27, R2, 0x5410, R6 ;  /* 0x00005410021b7816 */ /* 0x000fe20000000006 */
[----:B------:R-:W-:Y:S06]  /*a9d0*/  BAR.SYNC.DEFER_BLOCKING 0x0 ;  /* 0x0000000000007b1d */ /* 0x000fec0000010000 */
[----:B------:R-:W-:Y:S05]  /*a9e0*/  @P0 BRA `(.L_x_402) ;  /* 0x0000052000000947 */ /* 0x000fea0003800000 */
[----:B------:R-:W-:Y:S01]  /*a9f0*/  ISETP.GE.AND P0, PT, R78, c[0x0][0x27c], PT ;  /* 0x00009f004e007a0c */ /* 0x000fe20003f06270 */
[----:B------:R-:W-:-:S12]  /*aa00*/  BSSY B0, `(.L_x_403) ;  /* 0x0000028000007945 */ /* 0x000fd80003800000 */
[----:B------:R-:W-:Y:S05]  /*aa10*/  @P0 BRA `(.L_x_404) ;  /* 0x0000026000000947 */ /* 0x000fea0003800000 */
[----:B------:R-:W1:Y:S01]  /*aa20*/  LDS.128 R8, [R213+0x100] ;  /* 0x00010000d5087984 */ /* 0x000e620000000c00 */
[--C-:B------:R-:W-:Y:S02]  /*aa30*/  HADD2.F32 R15, -RZ, R21.reuse.H0_H0 ;  /* 0x20000015ff0f7230 */ /* 0x100fe40000004100 */
[----:B------:R-:W-:Y:S02]  /*aa40*/  HADD2.F32 R2, -RZ, R21.H1_H1 ;  /* 0x30000015ff027230 */ /* 0x000fe40000004100 */
[--C-:B------:R-:W-:Y:S02]  /*aa50*/  HADD2.F32 R4, -RZ, R25.reuse.H1_H1 ;  /* 0x30000019ff047230 */ /* 0x100fe40000004100 */
[----:B------:R-:W-:Y:S02]  /*aa60*/  HADD2.F32 R3, -RZ, R25.H0_H0 ;  /* 0x20000019ff037230 */ /* 0x000fe40000004100 */
[--C-:B-1----:R-:W-:Y:S02]  /*aa70*/  HADD2.F32 R16, -RZ, R8.reuse.H0_H0 ;  /* 0x20000008ff107230 */ /* 0x102fe40000004100 */
[----:B------:R-:W-:-:S02]  /*aa80*/  HADD2.F32 R8, -RZ, R8.H1_H1 ;  /* 0x30000008ff087230 */ /* 0x000fc40000004100 */
[--C-:B------:R-:W-:Y:S01]  /*aa90*/  HADD2.F32 R6, -RZ, R9.reuse.H1_H1 ;  /* 0x30000009ff067230 */ /* 0x100fe20000004100 */
[-C--:B------:R-:W-:Y:S01]  /*aaa0*/  FMUL.FTZ R18, R16, R15.reuse ;  /* 0x0000000f10127220 */ /* 0x080fe20000410000 */
[----:B------:R-:W-:Y:S01]  /*aab0*/  HADD2.F32 R5, -RZ, R9.H0_H0 ;  /* 0x20000009ff057230 */ /* 0x000fe20000004100 */
[----:B------:R-:W-:Y:S01]  /*aac0*/  FMUL.FTZ R19, R8, R15 ;  /* 0x0000000f08137220 */ /* 0x000fe20000410000 */
[--C-:B------:R-:W-:Y:S01]  /*aad0*/  HADD2.F32 R17, -RZ, R10.reuse.H0_H0 ;  /* 0x2000000aff117230 */ /* 0x100fe20000004100 */
[-C--:B------:R-:W-:Y:S01]  /*aae0*/  FMUL.FTZ R15, R6, R2.reuse ;  /* 0x00000002060f7220 */ /* 0x080fe20000410000 */
[--C-:B------:R-:W-:Y:S01]  /*aaf0*/  HADD2.F32 R9, -RZ, R11.reuse.H0_H0 ;  /* 0x2000000bff097230 */ /* 0x100fe20000004100 */
[C---:B------:R-:W-:Y:S01]  /*ab00*/  FMUL.FTZ R2, R5.reuse, R2 ;  /* 0x0000000205027220 */ /* 0x040fe20000410000 */
[----:B------:R-:W-:Y:S01]  /*ab10*/  HADD2.F32 R10, -RZ, R10.H1_H1 ;  /* 0x3000000aff0a7230 */ /* 0x000fe20000004100 */
[-C--:B------:R-:W-:Y:S01]  /*ab20*/  FFMA.FTZ R20, R16, R4.reuse, -R19 ;  /* 0x0000000410147223 */ /* 0x080fe20000010813 */
[----:B------:R-:W-:Y:S01]  /*ab30*/  HADD2.F32 R11, -RZ, R11.H1_H1 ;  /* 0x3000000bff0b7230 */ /* 0x000fe20000004100 */
[----:B------:R-:W-:Y:S01]  /*ab40*/  FFMA.FTZ R19, R8, R4, R18 ;  /* 0x0000000408137223 */ /* 0x000fe20000010012 */
[----:B------:R-:W-:Y:S01]  /*ab50*/  HADD2.F32 R4, -RZ, R26.H0_H0 ;  /* 0x2000001aff047230 */ /* 0x000fe20000004100 */
[-C--:B------:R-:W-:Y:S01]  /*ab60*/  FFMA.FTZ R18, R5, R3.reuse, -R15 ;  /* 0x0000000305127223 */ /* 0x080fe2000001080f */
[--C-:B------:R-:W-:Y:S01]  /*ab70*/  HADD2.F32 R5, -RZ, R23.reuse.H1_H1 ;  /* 0x30000017ff057230 */ /* 0x100fe20000004100 */
[----:B------:R-:W-:Y:S01]  /*ab80*/  FFMA.FTZ R16, R6, R3, R2 ;  /* 0x0000000306107223 */ /* 0x000fe20000010002 */
[----:B------:R-:W-:-:S02]  /*ab90*/  HADD2.F32 R2, -RZ, R23.H0_H0 ;  /* 0x20000017ff027230 */ /* 0x000fc40000004100 */
[----:B------:R-:W-:Y:S01]  /*aba0*/  HADD2.F32 R3, -RZ, R24.H0_H0 ;  /* 0x20000018ff037230 */ /* 0x000fe20000004100 */
[CC--:B------:R-:W-:Y:S02]  /*abb0*/  FMUL.FTZ R15, R10.reuse, R5.reuse ;  /* 0x000000050a0f7220 */ /* 0x0c0fe40000410000 */
[-C--:B------:R-:W-:Y:S02]  /*abc0*/  FMUL.FTZ R8, R11, R2.reuse ;  /* 0x000000020b087220 */ /* 0x080fe40000410000 */
[----:B------:R-:W-:Y:S02]  /*abd0*/  FMUL.FTZ R5, R17, R5 ;  /* 0x0000000511057220 */ /* 0x000fe40000410000 */
[----:B------:R-:W-:Y:S02]  /*abe0*/  FMUL.FTZ R6, R9, R2 ;  /* 0x0000000209067220 */ /* 0x000fe40000410000 */
[----:B------:R-:W-:Y:S02]  /*abf0*/  FFMA.FTZ R15, R17, R4, -R15 ;  /* 0x00000004110f7223 */ /* 0x000fe4000001080f */
[-C--:B------:R-:W-:Y:S01]  /*ac00*/  FFMA.FTZ R2, R9, R3.reuse, -R8 ;  /* 0x0000000309027223 */ /* 0x080fe20000010808 */
[----:B------:R-:W-:Y:S01]  /*ac10*/  F2FP.PACK_AB R8, R19, R20 ;  /* 0x000000141308723e */ /* 0x000fe200000000ff */
[----:B------:R-:W-:Y:S01]  /*ac20*/  FFMA.FTZ R4, R10, R4, R5 ;  /* 0x000000040a047223 */ /* 0x000fe20000010005 */
[----:B------:R-:W-:Y:S01]  /*ac30*/  F2FP.PACK_AB R9, R16, R18 ;  /* 0x000000121009723e */ /* 0x000fe200000000ff */
[----:B------:R-:W-:-:S03]  /*ac40*/  FFMA.FTZ R3, R11, R3, R6 ;  /* 0x000000030b037223 */ /* 0x000fc60000010006 */
[----:B------:R-:W-:Y:S02]  /*ac50*/  F2FP.PACK_AB R10, R4, R15 ;  /* 0x0000000f040a723e */ /* 0x000fe400000000ff */
[----:B------:R-:W-:-:S05]  /*ac60*/  F2FP.PACK_AB R11, R3, R2 ;  /* 0x00000002030b723e */ /* 0x000fca00000000ff */
[----:B------:R1:W-:Y:S02]  /*ac70*/  STS.128 [R213+0x100], R8 ;  /* 0x00010008d5007388 */ /* 0x0003e40000000c00 */
.L_x_404:
[----:B------:R-:W-:Y:S05]  /*ac80*/  BSYNC B0 ;  /* 0x0000000000007941 */ /* 0x000fea0003800000 */
.L_x_403:
[----:B------:R-:W-:-:S13]  /*ac90*/  ISETP.GE.AND P0, PT, R80, c[0x0][0x27c], PT ;  /* 0x00009f0050007a0c */ /* 0x000fda0003f06270 */
[----:B------:R-:W-:Y:S05]  /*aca0*/  @P0 BRA `(.L_x_402) ;  /* 0x0000026000000947 */ /* 0x000fea0003800000 */
[----:B-1----:R-:W1:Y:S01]  /*acb0*/  LDS.128 R8, [R213+0x4100] ;  /* 0x00410000d5087984 */ /* 0x002e620000000c00 */
[----:B------:R-:W-:Y:S02]  /*acc0*/  HADD2.F32 R15, -RZ, R24.H1_H1 ;  /* 0x30000018ff0f7230 */ /* 0x000fe40000004100 */
        /* <DEDUP_REMOVED lines=17> */
[----:B------:R-:W-:Y:S01]  /*ade0*/  HADD2.F32 R4, -RZ, R29.H1_H1 ;  /* 0x3000001dff047230 */ /* 0x000fe20000004100 */
        /* <DEDUP_REMOVED lines=18> */
.L_x_402:
[----:B------:R-:W-:Y:S05]  /*af10*/  BSYNC B1 ;  /* 0x0000000000017941 */ /* 0x000fea0003800000 */
.L_x_401:
[----:B------:R-:W-:Y:S01]  /*af20*/  IADD3 R2, R81, 0x20, RZ ;  /* 0x0000002051027810 */ /* 0x000fe20007ffe0ff */
[----:B------:R-:W-:Y:S03]  /*af30*/  BSSY B1, `(.L_x_405) ;  /* 0x0000055000017945 */ /* 0x000fe60003800000 */
[----:B------:R-:W-:-:S13]  /*af40*/  ISETP.GE.AND P0, PT, R2, R22, PT ;  /* 0x000000160200720c */ /* 0x000fda0003f06270 */
[----:B------:R-:W-:Y:S05]  /*af50*/  @P0 BRA `(.L_x_406) ;  /* 0x0000052000000947 */ /* 0x000fea0003800000 */
[----:B------:R-:W-:Y:S01]  /*af60*/  ISETP.GE.AND P0, PT, R78, c[0x0][0x27c], PT ;  /* 0x00009f004e007a0c */ /* 0x000fe20003f06270 */
[----:B------:R-:W-:-:S12]  /*af70*/  BSSY B0, `(.L_x_407) ;  /* 0x0000028000007945 */ /* 0x000fd80003800000 */
[----:B------:R-:W-:Y:S05]  /*af80*/  @P0 BRA `(.L_x_408) ;  /* 0x0000026000000947 */ /* 0x000fea0003800000 */
[----:B-1----:R-:W1:Y:S01]  /*af90*/  LDS.128 R8, [R213+0x1100] ;  /* 0x00110000d5087984 */ /* 0x002e620000000c00 */
[--C-:B------:R-:W-:Y:S02]  /*afa0*/  HADD2.F32 R15, -RZ, R21.reuse.H0_H0 ;  /* 0x20000015ff0f7230 */ /* 0x100fe40000004100 */
[----:B------:R-:W-:Y:S02]  /*afb0*/  HADD2.F32 R2, -RZ, R21.H1_H1 ;  /* 0x30000015ff027230 */ /* 0x000fe40000004100 */
[--C-:B------:R-:W-:Y:S02]  /*afc0*/  HADD2.F32 R4, -RZ, R25.reuse.H1_H1 ;  /* 0x30000019ff047230 */ /* 0x100fe40000004100 */
[----:B------:R-:W-:Y:S02]  /*afd0*/  HADD2.F32 R3, -RZ, R25.H0_H0 ;  /* 0x20000019ff037230 */ /* 0x000fe40000004100 */
[--C-:B-1----:R-:W-:Y:S02]  /*afe0*/  HADD2.F32 R16, -RZ, R8.reuse.H0_H0 ;  /* 0x20000008ff107230 */ /* 0x102fe40000004100 */
[----:B------:R-:W-:-:S02]  /*aff0*/  HADD2.F32 R8, -RZ, R8.H1_H1 ;  /* 0x30000008ff087230 */ /* 0x000fc40000004100 */
[--C-:B------:R-:W-:Y:S01]  /*b000*/  HADD2.F32 R6, -RZ, R9.reuse.H1_H1 ;  /* 0x30000009ff067230 */ /* 0x100fe20000004100 */
[C---:B------:R-:W-:Y:S01]  /*b010*/  FMUL.FTZ R18, R15.reuse, R16 ;  /* 0x000000100f127220 */ /* 0x040fe20000410000 */
[----:B------:R-:W-:Y:S01]  /*b020*/  HADD2.F32 R5, -RZ, R9.H0_H0 ;  /* 0x20000009ff057230 */ /* 0x000fe20000004100 */
[----:B------:R-:W-:Y:S01]  /*b030*/  FMUL.FTZ R19, R15, R8 ;  /* 0x000000080f137220 */ /* 0x000fe20000410000 */
[--C-:B------:R-:W-:Y:S01]  /*b040*/  HADD2.F32 R17, -RZ, R10.reuse.H0_H0 ;  /* 0x2000000aff117230 */ /* 0x100fe20000004100 */
[C---:B------:R-:W-:Y:S01]  /*b050*/  FMUL.FTZ R15, R2.reuse, R6 ;  /* 0x00000006020f7220 */ /* 0x040fe20000410000 */
[--C-:B------:R-:W-:Y:S01]  /*b060*/  HADD2.F32 R9, -RZ, R11.reuse.H0_H0 ;  /* 0x2000000bff097230 */ /* 0x100fe20000004100 */
[-C--:B------:R-:W-:Y:S01]  /*b070*/  FMUL.FTZ R2, R2, R5.reuse ;  /* 0x0000000502027220 */ /* 0x080fe20000410000 */
[----:B------:R-:W-:Y:S01]  /*b080*/  HADD2.F32 R10, -RZ, R10.H1_H1 ;  /* 0x3000000aff0a7230 */ /* 0x000fe20000004100 */
[C---:B------:R-:W-:Y:S01]  /*b090*/  FFMA.FTZ R20, R4.reuse, R16, -R19 ;  /* 0x0000001004147223 */ /* 0x040fe20000010813 */
[----:B------:R-:W-:Y:S01]  /*b0a0*/  HADD2.F32 R11, -RZ, R11.H1_H1 ;  /* 0x3000000bff0b7230 */ /* 0x000fe20000004100 */
[----:B------:R-:W-:Y:S01]  /*b0b0*/  FFMA.FTZ R19, R4, R8, R18 ;  /* 0x0000000804137223 */ /* 0x000fe20000010012 */
[----:B------:R-:W-:Y:S01]  /*b0c0*/  HADD2.F32 R4, -RZ, R26.H0_H0 ;  /* 0x2000001aff047230 */ /* 0x000fe20000004100 */
[C---:B------:R-:W-:Y:S01]  /*b0d0*/  FFMA.FTZ R18, R3.reuse, R5, -R15 ;  /* 0x0000000503127223 */ /* 0x040fe2000001080f */
[--C-:B------:R-:W-:Y:S01]  /*b0e0*/  HADD2.F32 R5, -RZ, R23.reuse.H1_H1 ;  /* 0x30000017ff057230 */ /* 0x100fe20000004100 */
[----:B------:R-:W-:Y:S01]  /*b0f0*/  FFMA.FTZ R16, R3, R6, R2 ;  /* 0x0000000603107223 */ /* 0x000fe20000010002 */
[----:B------:R-:W-:-:S02]  /*b100*/  HADD2.F32 R2, -RZ, R23.H0_H0 ;  /* 0x20000017ff027230 */ /* 0x000fc40000004100 */
[----:B------:R-:W-:Y:S01]  /*b110*/  HADD2.F32 R3, -RZ, R24.H0_H0 ;  /* 0x20000018ff037230 */ /* 0x000fe20000004100 */
[C---:B------:R-:W-:Y:S02]  /*b120*/  FMUL.FTZ R15, R5.reuse, R10 ;  /* 0x0000000a050f7220 */ /* 0x040fe40000410000 */
[C---:B------:R-:W-:Y:S02]  /*b130*/  FMUL.FTZ R8, R2.reuse, R11 ;  /* 0x0000000b02087220 */ /* 0x040fe40000410000 */
[----:B------:R-:W-:Y:S02]  /*b140*/  FMUL.FTZ R5, R5, R17 ;  /* 0x0000001105057220 */ /* 0x000fe40000410000 */
[----:B------:R-:W-:Y:S02]  /*b150*/  FMUL.FTZ R6, R2, R9 ;  /* 0x0000000902067220 */ /* 0x000fe40000410000 */
[C---:B------:R-:W-:Y:S02]  /*b160*/  FFMA.FTZ R15, R4.reuse, R17, -R15 ;  /* 0x00000011040f7223 */ /* 0x040fe4000001080f */
[----:B------:R-:W-:Y:S01]  /*b170*/  FFMA.FTZ R2, R3, R9, -R8 ;  /* 0x0000000903027223 */ /* 0x000fe20000010808 */
[----:B------:R-:W-:Y:S01]  /*b180*/  F2FP.PACK_AB R8, R19, R20 ;  /* 0x000000141308723e */ /* 0x000fe200000000ff */
[----:B------:R-:W-:Y:S01]  /*b190*/  FFMA.FTZ R4, R4, R10, R5 ;  /* 0x0000000a04047223 */ /* 0x000fe20000010005 */
[----:B------:R-:W-:Y:S01]  /*b1a0*/  F2FP.PACK_AB R9, R16, R18 ;  /* 0x000000121009723e */ /* 0x000fe200000000ff */
[----:B------:R-:W-:-:S03]  /*b1b0*/  FFMA.FTZ R3, R3, R11, R6 ;  /* 0x0000000b03037223 */ /* 0x000fc60000010006 */
[----:B------:R-:W-:Y:S02]  /*b1c0*/  F2FP.PACK_AB R10, R4, R15 ;  /* 0x0000000f040a723e */ /* 0x000fe400000000ff */
[----:B------:R-:W-:-:S05]  /*b1d0*/  F2FP.PACK_AB R11, R3, R2 ;  /* 0x00000002030b723e */ /* 0x000fca00000000ff */
[----:B------:R1:W-:Y:S02]  /*b1e0*/  STS.128 [R213+0x1100], R8 ;  /* 0x00110008d5007388 */ /* 0x0003e40000000c00 */
.L_x_408:
[----:B------:R-:W-:Y:S05]  /*b1f0*/  BSYNC B0 ;  /* 0x0000000000007941 */ /* 0x000fea0003800000 */
.L_x_407:
        /* <DEDUP_REMOVED lines=21> */
[----:B------:R-:W-:Y:S01]  /*b350*/  HADD2.F32 R4, -RZ, R29.H1_H1 ;  /* 0x3000001dff047230 */ /* 0x000fe20000004100 */
        /* <DEDUP_REMOVED lines=18> */
.L_x_406:
[----:B------:R-:W-:Y:S05]  /*b480*/  BSYNC B1 ;  /* 0x0000000000017941 */ /* 0x000fea0003800000 */
.L_x_405:
        /* <DEDUP_REMOVED lines=45> */
.L_x_412:
[----:B------:R-:W-:Y:S05]  /*b760*/  BSYNC B0 ;  /* 0x0000000000007941 */ /* 0x000fea0003800000 */
.L_x_411:
        /* <DEDUP_REMOVED lines=40> */
.L_x_410:
[----:B------:R-:W-:Y:S05]  /*b9f0*/  BSYNC B1 ;  /* 0x0000000000017941 */ /* 0x000fea0003800000 */
.L_x_409:
[----:B------:R-:W-:-:S04]  /*ba00*/  IADD3 R2, R81, 0x60, RZ ;  /* 0x0000006051027810 */ /* 0x000fc80007ffe0ff */
        /* <DEDUP_REMOVED lines=43> */
.L_x_415:
[----:B------:R-:W-:Y:S05]  /*bcc0*/  BSYNC B0 ;  /* 0x0000000000007941 */ /* 0x000fea0003800000 */
.L_x_414:
        /* <DEDUP_REMOVED lines=39> */
[----:B------:R1:W-:Y:S01]  /*bf40*/  STS.128 [R213+0x7100], R8 ;  /* 0x00710008d5007388 */ /* 0x0003e20000000c00 */
[----:B------:R-:W-:Y:S05]  /*bf50*/  BRA `(.L_x_413) ;  /* 0x00001bd000007947 */ /* 0x000fea0003800000 */
.L_x_398:
[----:B------:R-:W1:Y:S01]  /*bf60*/  SHFL.IDX PT, R4, R6, RZ, 0x181f ;  /* 0x00181fff06047589 */ /* 0x000e6200000e0000 */
[----:B------:R-:W-:Y:S01]  /*bf70*/  BSSY B0, `(.L_x_416) ;  /* 0x0000014000007945 */ /* 0x000fe20003800000 */
[----:B------:R-:W-:Y:S01]  /*bf80*/  CS2R R10, SRZ ;  /* 0x00000000000a7805 */ /* 0x000fe2000001ff00 */
[----:B------:R-:W-:Y:S01]  /*bf90*/  CS2R R18, SRZ ;  /* 0x0000000000127805 */ /* 0x000fe2000001ff00 */
[----:B------:R-:W2:Y:S01]  /*bfa0*/  SHFL.IDX PT, R15, R2, RZ, 0x181f ;  /* 0x00181fff020f7589 */ /* 0x000ea200000e0000 */
[----:B------:R-:W-:-:S03]  /*bfb0*/  CS2R R16, SRZ ;  /* 0x0000000000107805 */ /* 0x000fc6000001ff00 */
[----:B------:R-:W3:Y:S04]  /*bfc0*/  SHFL.IDX PT, R6, R3, RZ, 0x181f ;  /* 0x00181fff03067589 */ /* 0x000ee800000e0000 */
[----:B------:R4:W1:Y:S02]  /*bfd0*/  SHFL.IDX PT, R5, R8, RZ, 0x181f ;  /* 0x00181fff08057589 */ /* 0x00086400000e0000 */
[----:B----4-:R-:W-:Y:S01]  /*bfe0*/  CS2R R8, SRZ ;  /* 0x0000000000087805 */ /* 0x010fe2000001ff00 */
[----:B------:R-:W-:Y:S05]  /*bff0*/  @P4 BRA `(.L_x_417) ;  /* 0x000000b000004947 */ /* 0x000fea0003800000 */
[C---:B-123--:R-:W-:Y:S01]  /*c000*/  ISETP.GE.AND P0, PT, R76.reuse, c[0x0][0x27c], PT ;  /* 0x00009f004c007a0c */ /* 0x04efe20003f06270 */
[C---:B------:R-:W-:Y:S01]  /*c010*/  IMAD.SHL.U32 R2, R76.reuse, 0x2, RZ ;  /* 0x000000024c027824 */ /* 0x040fe200078e00ff */
[----:B------:R-:W-:Y:S01]  /*c020*/  SHF.L.U64.HI R3, R76, 0x1, R77 ;  /* 0x000000014c037819 */ /* 0x000fe2000001024d */
[----:B------:R-:W-:-:S03]  /*c030*/  CS2R R10, SRZ ;  /* 0x00000000000a7805 */ /* 0x000fc6000001ff00 */
[-C--:B------:R-:W-:Y:S02]  /*c040*/  IADD3 R4, P2, R4, R2.reuse, RZ ;  /* 0x0000000204047210 */ /* 0x080fe40007f5e0ff */
[----:B------:R-:W-:-:S03]  /*c050*/  IADD3 R2, P1, R5, R2, RZ ;  /* 0x0000000205027210 */ /* 0x000fc60007f3e0ff */
[--C-:B------:R-:W-:Y:S02]  /*c060*/  IMAD.X R5, R15, 0x1, R3.reuse, P2 ;  /* 0x000000010f057824 */ /* 0x100fe400010e0603 */
[----:B------:R-:W-:Y:S01]  /*c070*/  IMAD.X R3, R6, 0x1, R3, P1 ;  /* 0x0000000106037824 */ /* 0x000fe200008e0603 */
[----:B------:R-:W-:Y:S05]  /*c080*/  @P0 BRA `(.L_x_417) ;  /* 0x0000002000000947 */ /* 0x000fea0003800000 */
[----:B------:R1:W5:Y:S04]  /*c090*/  LD.E.128 R16, [R4.64] ;  /* 0x0000000804107980 */ /* 0x000368000c101d00 */
[----:B------:R1:W5:Y:S02]  /*c0a0*/  LD.E.128 R8, [R2.64] ;  /* 0x0000000802087980 */ /* 0x000364000c101d00 */
.L_x_417:
[----:B-123--:R-:W-:Y:S05]  /*c0b0*/  BSYNC B0 ;  /* 0x0000000000007941 */ /* 0x00efea0003800000 */
.L_x_416:
[----:B-----5:R-:W-:Y:S01]  /*c0c0*/  SHF.R.U32.HI R3, RZ, 0x10, R17 ;  /* 0x00000010ff037819 */ /* 0x020fe20000011611 */
[----:B------:R-:W-:Y:S01]  /*c0d0*/  IMAD.MOV.U32 R22, RZ, RZ, R18 ;  /* 0x000000ffff167224 */ /* 0x000fe200078e0012 */
[----:B------:R-:W-:Y:S01]  /*c0e0*/  SHF.R.U64 R20, R18, 0x10, R19 ;  /* 0x0000001012147819 */ /* 0x000fe20000001213 */
[--C-:B------:R-:W-:Y:S01]  /*c0f0*/  IMAD.MOV.U32 R25, RZ, RZ, R17.reuse ;  /* 0x000000ffff197224 */ /* 0x100fe200078e0011 */
[----:B------:R-:W-:Y:S01]  /*c100*/  ISETP.GE.AND P0, PT, R76, c[0x0][0x27c], PT ;  /* 0x00009f004c007a0c */ /* 0x000fe20003f06270 */
[----:B------:R-:W-:Y:S01]  /*c110*/  IMAD.MOV.U32 R18, RZ, RZ, R8 ;  /* 0x000000ffff127224 */ /* 0x000fe200078e0008 */
[----:B------:R-:W-:Y:S01]  /*c120*/  PRMT R50, R3, 0x5410, R20 ;  /* 0x0000541003327816 */ /* 0x000fe20000000014 */
[----:B------:R-:W-:Y:S01]  /*c130*/  IMAD R3, R30, -0x80, R24 ;  /* 0xffffff801e037824 */ /* 0x000fe200078e0218 */
[----:B------:R-:W-:Y:S01]  /*c140*/  SHF.R.U64 R23, R16, 0x10, R17 ;  /* 0x0000001010177819 */ /* 0x000fe20000001211 */
[----:B------:R-:W-:Y:S01]  /*c150*/  IMAD.MOV.U32 R26, RZ, RZ, R16 ;  /* 0x000000ffff1a7224 */ /* 0x000fe200078e0010 */
[----:B------:R-:W-:Y:S01]  /*c160*/  SHF.R.U64 R15, R8, 0x10, R9 ;  /* 0x00000010080f7819 */ /* 0x000fe20000001209 */
[----:B------:R-:W-:Y:S01]  /*c170*/  IMAD.MOV.U32 R21, RZ, RZ, R19 ;  /* 0x000000ffff157224 */ /* 0x000fe200078e0013 */
[----:B------:R-:W-:Y:S01]  /*c180*/  IMNMX R43, R3, 0x80, PT ;  /* 0x00000080032b7817 */ /* 0x000fe20003800200 */
[----:B------:R-:W-:Y:S01]  /*c190*/  IMAD.MOV.U32 R17, RZ, RZ, R9 ;  /* 0x000000ffff117224 */ /* 0x000fe200078e0009 */
[----:B------:R-:W-:Y:S01]  /*c1a0*/  SHF.R.U32.HI R16, RZ, 0x10, R19 ;  /* 0x00000010ff107819 */ /* 0x000fe20000011613 */
[----:B------:R-:W-:Y:S01]  /*c1b0*/  IMAD.MOV.U32 R8, RZ, RZ, R10 ;  /* 0x000000ffff087224 */ /* 0x000fe200078e000a */
[----:B------:R-:W-:Y:S01]  /*c1c0*/  ISETP.GE.OR P1, PT, R81, R43, P0 ;  /* 0x0000002b5100720c */ /* 0x000fe20000726670 */
[----:B------:R-:W-:Y:S01]  /*c1d0*/  IMAD.MOV.U32 R6, RZ, RZ, R11 ;  /* 0x000000ffff067224 */ /* 0x000fe200078e000b */
[----:B------:R-:W-:Y:S01]  /*c1e0*/  SHF.R.U32.HI R5, RZ, 0x10, R9 ;  /* 0x00000010ff057819 */ /* 0x000fe20000011609 */
[----:B------:R-:W-:-:S04]  /*c1f0*/  DEPBAR.LE SB0, 0x1 ;  /* 0x000080400000791a */ /* 0x000fc80000000000 */
[--C-:B------:R-:W-:Y:S01]  /*c200*/  SHF.R.U64 R4, R10, 0x10, R11.reuse ;  /* 0x000000100a047819 */ /* 0x100fe2000000120b */
        /* <DEDUP_REMOVED lines=11> */
[----:B------:R-:W-:Y:S01]  /*c2c0*/  MOV R2, c[0x0][0x27c] ;  /* 0x00009f0000027a02 */ /* 0x000fe20000000f00 */
[----:B------:R-:W1:Y:S01]  /*c2d0*/  LDS.128 R8, [R213+0x100] ;  /* 0x00010000d5087984 */ /* 0x000e620000000c00 */
[C---:B------:R-:W-:Y:S01]  /*c2e0*/  SHF.L.U32 R27, R81.reuse, 0x6, RZ ;  /* 0x00000006511b7819 */ /* 0x040fe200000006ff */
[----:B------:R-:W-:Y:S01]  /*c2f0*/  HADD2.F32 R6, -RZ, R45.H0_H0 ;  /* 0x2000002dff067230 */ /* 0x000fe20000004100 */
[----:B------:R-:W-:Y:S01]  /*c300*/  LEA.HI R2, R2, R82, RZ, 0x1d ;  /* 0x0000005202027211 */ /* 0x000fe200078fe8ff */
[----:B------:R-:W-:Y:S01]  /*c310*/  HADD2.F32 R15, -RZ, R48.H0_H0 ;  /* 0x20000030ff0f7230 */ /* 0x000fe20000004100 */
[----:B------:R-:W-:-:S02]  /*c320*/  SHF.L.U32 R28, R81, 0x6, RZ ;  /* 0x00000006511c7819 */ /* 0x000fc400000006ff */
[----:B------:R-:W-:Y:S02]  /*c330*/  SHF.R.S32.HI R4, RZ, 0x1f, R2 ;  /* 0x0000001fff047819 */ /* 0x000fe40000011402 */
[----:B------:R-:W-:Y:S02]  /*c340*/  SHF.L.U32 R3, R2, 0x3, RZ ;  /* 0x0000000302037819 */ /* 0x000fe400000006ff */
[----:B------:R-:W-:Y:S02]  /*c350*/  LOP3.LUT R28, R28, 0x1c0, RZ, 0xc0, !PT ;  /* 0x000001c01c1c7812 */ /* 0x000fe400078ec0ff */
[----:B------:R-:W-:Y:S02]  /*c360*/  LOP3.LUT R27, R27, 0x1c0, RZ, 0xc0, !PT ;  /* 0x000001c01b1b7812 */ /* 0x000fe400078ec0ff */
[----:B------:R-:W-:Y:S02]  /*c370*/  LEA.HI R2, R4, R2, RZ, 0x3 ;  /* 0x0000000204027211 */ /* 0x000fe400078f18ff */
[----:B------:R-:W-:-:S02]  /*c380*/  SHF.R.U32.HI R27, RZ, 0x3, R27 ;  /* 0x00000003ff1b7819 */ /* 0x000fc4000001161b */
[----:B------:R-:W-:Y:S02]  /*c390*/  LOP3.LUT R3, R28, 0x38, R3, 0xf8, !PT ;  /* 0x000000381c037812 */ /* 0x000fe400078ef803 */
[----:B------:R-:W-:Y:S02]  /*c3a0*/  SHF.L.U32 R2, R2, 0xa, RZ ;  /* 0x0000000a02027819 */ /* 0x000fe400000006ff */
[----:B------:R-:W-:Y:S02]  /*c3b0*/  LOP3.LUT R3, R3, R27, RZ, 0x3c, !PT ;  /* 0x0000001b03037212 */ /* 0x000fe400078e3cff */
[----:B------:R-:W-:-:S04]  /*c3c0*/  LOP3.LUT R2, R2, 0x7fffe000, RZ, 0xc0, !PT ;  /* 0x7fffe00002027812 */ /* 0x000fc800078ec0ff */
[----:B------:R-:W-:Y:S01]  /*c3d0*/  IADD3 R2, R3, R2, R7 ;  /* 0x0000000203027210 */ /* 0x000fe20007ffe007 */
[----:B------:R-:W-:-:S03]  /*c3e0*/  HADD2.F32 R3, -RZ, R44.H0_H0 ;  /* 0x2000002cff037230 */ /* 0x000fc60000004100 */
[----:B------:R-:W-:Y:S01]  /*c3f0*/  SHF.L.U32 R31, R2, 0x1, RZ ;  /* 0x00000001021f7819 */ /* 0x000fe200000006ff */
[----:B------:R-:W-:-:S04]  /*c400*/  HADD2.F32 R2, -RZ, R44.H1_H1 ;  /* 0x3000002cff027230 */ /* 0x000fc80000004100 */
[----:B------:R-:W2:Y:S01]  /*c410*/  LDS.128 R16, [R31+0x100] ;  /* 0x000100001f107984 */ /* 0x000ea20000000c00 */
[--C-:B-1----:R-:W-:Y:S02]  /*c420*/  HADD2.F32 R24, -RZ, R8.reuse.H0_H0 ;  /* 0x20000008ff187230 */ /* 0x102fe40000004100 */
[----:B------:R-:W-:Y:S02]  /*c430*/  HADD2.F32 R21, -RZ, R8.H1_H1 ;  /* 0x30000008ff157230 */ /* 0x000fe40000004100 */
[--C-:B------:R-:W-:Y:S02]  /*c440*/  HADD2.F32 R28, -RZ, R11.reuse.H0_H0 ;  /* 0x2000000bff1c7230 */ /* 0x100fe40000004100 */
[----:B------:R-:W-:Y:S02]  /*c450*/  HADD2.F32 R27, -RZ, R11.H1_H1 ;  /* 0x3000000bff1b7230 */ /* 0x000fe40000004100 */
[--C-:B------:R-:W-:Y:S02]  /*c460*/  HADD2.F32 R23, -RZ, R9.reuse.H0_H0 ;  /* 0x20000009ff177230 */ /* 0x100fe40000004100 */
[----:B------:R-:W-:Y:S01]  /*c470*/  HADD2.F32 R22, -RZ, R9.H1_H1 ;  /* 0x30000009ff167230 */ /* 0x000fe20000004100 */
[----:B------:R-:W-:Y:S01]  /*c480*/  FMUL.FTZ R9, R24, R3 ;  /* 0x0000000318097220 */ /* 0x000fe20000410000 */
[----:B------:R-:W-:-:S02]  /*c490*/  HADD2.F32 R26, -RZ, R10.H0_H0 ;  /* 0x2000000aff1a7230 */ /* 0x000fc40000004100 */
[----:B------:R-:W-:Y:S02]  /*c4a0*/  HADD2.F32 R25, -RZ, R10.H1_H1 ;  /* 0x3000000aff197230 */ /* 0x000fe40000004100 */
[--C-:B--2---:R-:W-:Y:S02]  /*c4b0*/  HADD2.F32 R5, -RZ, R16.reuse.H0_H0 ;  /* 0x20000010ff057230 */ /* 0x104fe40000004100 */
[----:B------:R-:W-:Y:S02]  /*c4c0*/  HADD2.F32 R4, -RZ, R16.H1_H1 ;  /* 0x30000010ff047230 */ /* 0x000fe40000004100 */
[--C-:B------:R-:W-:Y:S01]  /*c4d0*/  HADD2.F32 R8, -RZ, R17.reuse.H0_H0 ;  /* 0x20000011ff087230 */ /* 0x100fe20000004100 */
[----:B------:R-:W-:Y:S01]  /*c4e0*/  FMUL.FTZ R39, R5, R3 ;  /* 0x0000000305277220 */ /* 0x000fe20000410000 */
[----:B------:R-:W-:Y:S01]  /*c4f0*/  HADD2.F32 R11, -RZ, R17.H1_H1 ;  /* 0x30000011ff0b7230 */ /* 0x000fe20000004100 */
[-C--:B------:R-:W-:Y:S01]  /*c500*/  FMUL.FTZ R3, R21, R2.reuse ;  /* 0x0000000215037220 */ /* 0x080fe20000410000 */
[--C-:B------:R-:W-:Y:S01]  /*c510*/  HADD2.F32 R17, -RZ, R46.reuse.H0_H0 ;  /* 0x2000002eff117230 */ /* 0x100fe20000004100 */
[----:B------:R-:W-:Y:S01]  /*c520*/  FMUL.FTZ R38, R4, R2 ;  /* 0x0000000204267220 */ /* 0x000fe20000410000 */
[----:B------:R-:W-:Y:S01]  /*c530*/  HADD2.F32 R16, -RZ, R47.H1_H1 ;  /* 0x3000002fff107230 */ /* 0x000fe20000004100 */
[----:B------:R-:W-:Y:S01]  /*c540*/  FMUL.FTZ R36, R8, R6 ;  /* 0x0000000608247220 */ /* 0x000fe20000410000 */
[----:B------:R-:W-:Y:S01]  /*c550*/  HADD2.F32 R2, -RZ, R46.H1_H1 ;  /* 0x3000002eff027230 */ /* 0x000fe20000004100 */
[----:B------:R-:W-:Y:S01]  /*c560*/  FFMA.FTZ R42, R5, R17, R9 ;  /* 0x00000011052a7223 */ /* 0x000fe20000010009 */
[----:B------:R-:W-:Y:S01]  /*c570*/  HADD2.F32 R9, -RZ, R50.H0_H0 ;  /* 0x20000032ff097230 */ /* 0x000fe20000004100 */
[----:B------:R-:W-:Y:S01]  /*c580*/  FFMA.FTZ R41, R4, R16, R3 ;  /* 0x0000001004297223 */ /* 0x000fe20000010003 */
[----:B------:R-:W-:Y:S01]  /*c590*/  HADD2.F32 R3, -RZ, R45.H1_H1 ;  /* 0x3000002dff037230 */ /* 0x000fe20000004100 */
[----:B------:R-:W-:Y:S01]  /*c5a0*/  FMUL.FTZ R5, R23, R6 ;  /* 0x0000000617057220 */ /* 0x000fe20000410000 */
[--C-:B------:R-:W-:Y:S01]  /*c5b0*/  HADD2.F32 R10, -RZ, R18.reuse.H0_H0 ;  /* 0x20000012ff0a7230 */ /* 0x100fe20000004100 */
[----:B------:R-:W-:Y:S01]  /*c5c0*/  FFMA.FTZ R16, R21, R16, -R38 ;  /* 0x0000001015107223 */ /* 0x000fe20000010826 */
[----:B------:R-:W-:Y:S01]  /*c5d0*/  HADD2.F32 R4, -RZ, R47.H0_H0 ;  /* 0x2000002fff047230 */ /* 0x000fe20000004100 */
[----:B------:R-:W-:Y:S01]  /*c5e0*/  FFMA.FTZ R40, R8, R15, R5 ;  /* 0x0000000f08287223 */ /* 0x000fe20000010005 */
[----:B------:R-:W-:Y:S01]  /*c5f0*/  HADD2.F32 R8, -RZ, R49.H0_H0 ;  /* 0x20000031ff087230 */ /* 0x000fe20000004100 */
[----:B------:R-:W-:Y:S01]  /*c600*/  FMUL.FTZ R6, R22, R3 ;  /* 0x0000000316067220 */ /* 0x000fe20000410000 */
[----:B------:R-:W-:Y:S01]  /*c610*/  HADD2.F32 R18, -RZ, R18.H1_H1 ;  /* 0x30000012ff127230 */ /* 0x000fe20000004100 */
[----:B------:R-:W-:Y:S01]  /*c620*/  FMUL.FTZ R5, R26, R2 ;  /* 0x000000021a057220 */ /* 0x000fe20000410000 */
[--C-:B------:R-:W-:Y:S01]  /*c630*/  HADD2.F32 R20, -RZ, R19.reuse.H0_H0 ;  /* 0x20000013ff147230 */ /* 0x100fe20000004100 */
[C---:B------:R-:W-:Y:S01]  /*c640*/  FFMA.FTZ R37, R11.reuse, R9, R6 ;  /* 0x000000090b257223 */ /* 0x040fe20000010006 */
[----:B------:R-:W-:Y:S01]  /*c650*/  HADD2.F32 R6, -RZ, R50.H1_H1 ;  /* 0x30000032ff067230 */ /* 0x000fe20000004100 */
[C---:B------:R-:W-:Y:S01]  /*c660*/  FFMA.FTZ R35, R10.reuse, R8, R5 ;  /* 0x000000080a237223 */ /* 0x040fe20000010005 */
[----:B------:R-:W-:Y:S01]  /*c670*/  HADD2.F32 R19, -RZ, R19.H1_H1 ;  /* 0x30000013ff137230 */ /* 0x000fe20000004100 */
[----:B------:R-:W-:Y:S01]  /*c680*/  FMUL.FTZ R33, R11, R3 ;  /* 0x000000030b217220 */ /* 0x000fe20000410000 */
[----:B------:R-:W-:Y:S01]  /*c690*/  HADD2.F32 R3, -RZ, R49.H1_H1 ;  /* 0x30000031ff037230 */ /* 0x000fe20000004100 */
[----:B------:R-:W-:Y:S01]  /*c6a0*/  FMUL.FTZ R30, R10, R2 ;  /* 0x000000020a1e7220 */ /* 0x000fe20000410000 */
[----:B------:R-:W-:Y:S01]  /*c6b0*/  HADD2.F32 R2, -RZ, R48.H1_H1 ;  /* 0x30000030ff027230 */ /* 0x000fe20000004100 */
[----:B------:R-:W-:-:S02]  /*c6c0*/  FMUL.FTZ R5, R25, R4 ;  /* 0x0000000419057220 */ /* 0x000fc40000410000 */
[C---:B------:R-:W-:Y:S01]  /*c6d0*/  FMUL.FTZ R29, R18.reuse, R4 ;  /* 0x00000004121d7220 */ /* 0x040fe20000410000 */
[--C-:B------:R-:W-:Y:S01]  /*c6e0*/  HADD2.F32 R4, -RZ, R51.reuse.H0_H0 ;  /* 0x20000033ff047230 */ /* 0x100fe20000004100 */
[----:B------:R-:W-:Y:S01]  /*c6f0*/  FFMA.FTZ R32, R18, R6, R5 ;  /* 0x0000000612207223 */ /* 0x000fe20000010005 */
[----:B------:R-:W-:Y:S01]  /*c700*/  HADD2.F32 R5, -RZ, R51.H1_H1 ;  /* 0x30000033ff057230 */ /* 0x000fe20000004100 */
[-C--:B------:R-:W-:Y:S02]  /*c710*/  FMUL.FTZ R11, R28, R3.reuse ;  /* 0x000000031c0b7220 */ /* 0x080fe40000410000 */
[-C--:B------:R-:W-:Y:S02]  /*c720*/  FMUL.FTZ R10, R27, R2.reuse ;  /* 0x000000021b0a7220 */ /* 0x080fe40000410000 */
[----:B------:R-:W-:Y:S02]  /*c730*/  FMUL.FTZ R3, R20, R3 ;  /* 0x0000000314037220 */ /* 0x000fe40000410000 */
[----:B------:R-:W-:-:S02]  /*c740*/  FMUL.FTZ R2, R19, R2 ;  /* 0x0000000213027220 */ /* 0x000fc40000410000 */
[----:B------:R-:W-:Y:S02]  /*c750*/  FFMA.FTZ R18, R24, R17, -R39 ;  /* 0x0000001118127223 */ /* 0x000fe40000010827 */
[----:B------:R-:W-:Y:S02]  /*c760*/  FFMA.FTZ R34, R20, R5, R11 ;  /* 0x0000000514227223 */ /* 0x000fe4000001000b */
[----:B------:R-:W-:Y:S01]  /*c770*/  FFMA.FTZ R17, R23, R15, -R36 ;  /* 0x0000000f17117223 */ /* 0x000fe20000010824 */
[----:B------:R-:W-:Y:S01]  /*c780*/  F2FP.PACK_AB R16, R16, R18 ;  /* 0x000000121010723e */ /* 0x000fe200000000ff */
[----:B------:R-:W-:Y:S01]  /*c790*/  FFMA.FTZ R15, R22, R9, -R33 ;  /* 0x00000009160f7223 */ /* 0x000fe20000010821 */
[----:B------:R-:W-:Y:S01]  /*c7a0*/  F2FP.PACK_AB R9, R37, R40 ;  /* 0x000000282509723e */ /* 0x000fe200000000ff */
[----:B------:R-:W-:Y:S01]  /*c7b0*/  FFMA.FTZ R11, R26, R8, -R30 ;  /* 0x000000081a0b7223 */ /* 0x000fe2000001081e */
[----:B------:R-:W-:Y:S01]  /*c7c0*/  F2FP.PACK_AB R8, R41, R42 ;  /* 0x0000002a2908723e */ /* 0x000fe200000000ff */
[----:B------:R-:W-:Y:S01]  /*c7d0*/  FFMA.FTZ R6, R25, R6, -R29 ;  /* 0x0000000619067223 */ /* 0x000fe2000001081d */
[----:B------:R-:W-:Y:S01]  /*c7e0*/  F2FP.PACK_AB R17, R15, R17 ;  /* 0x000000110f11723e */ /* 0x000fe200000000ff */
[----:B------:R-:W-:-:S02]  /*c7f0*/  FFMA.FTZ R3, R28, R5, -R3 ;  /* 0x000000051c037223 */ /* 0x000fc40000010803 */
[-C--:B------:R-:W-:Y:S01]  /*c800*/  FFMA.FTZ R2, R27, R4.reuse, -R2 ;  /* 0x000000041b027223 */ /* 0x080fe20000010802 */
[----:B------:R-:W-:Y:S01]  /*c810*/  F2FP.PACK_AB R18, R6, R11 ;  /* 0x0000000b0612723e */ /* 0x000fe200000000ff */
[----:B------:R-:W-:Y:S01]  /*c820*/  FFMA.FTZ R20, R19, R4, R10 ;  /* 0x0000000413147223 */ /* 0x000fe2000001000a */
[----:B------:R-:W-:Y:S02]  /*c830*/  F2FP.PACK_AB R10, R32, R35 ;  /* 0x00000023200a723e */ /* 0x000fe400000000ff */
[----:B------:R-:W-:Y:S02]  /*c840*/  F2FP.PACK_AB R19, R2, R3 ;  /* 0x000000030213723e */ /* 0x000fe400000000ff */
[----:B------:R-:W-:-:S03]  /*c850*/  F2FP.PACK_AB R11, R20, R34 ;  /* 0x00000022140b723e */ /* 0x000fc600000000ff */
[----:B------:R1:W-:Y:S04]  /*c860*/  STS.128 [R213+0x100], R16 ;  /* 0x00010010d5007388 */ /* 0x0003e80000000c00 */
[----:B------:R1:W-:Y:S02]  /*c870*/  STS.128 [R31+0x100], R8 ;  /* 0x000100081f007388 */ /* 0x0003e40000000c00 */
.L_x_419:
[----:B------:R-:W-:Y:S05]  /*c880*/  BSYNC B0 ;  /* 0x0000000000007941 */ /* 0x000fea0003800000 */
.L_x_418:
[----:B------:R-:W-:Y:S01]  /*c890*/  IADD3 R2, R81, 0x20, RZ ;  /* 0x0000002051027810 */ /* 0x000fe20007ffe0ff */
[----:B------:R-:W-:Y:S03]  /*c8a0*/  BSSY B0, `(.L_x_420) ;  /* 0x0000062000007945 */ /* 0x000fe60003800000 */
[----:B------:R-:W-:-:S13]  /*c8b0*/  ISETP.GE.OR P1, PT, R2, R43, P0 ;  /* 0x0000002b0200720c */ /* 0x000fda0000726670 */
[----:B------:R-:W-:Y:S05]  /*c8c0*/  @P1 BRA `(.L_x_421) ;  /* 0x000005f000001947 */ /* 0x000fea0003800000 */
[----:B------:R-:W2:Y:S01]  /*c8d0*/  LDL R55, [R1+0xf4] ;  /* 0x0000f40001377983 */ /* 0x000ea20000100800 */
[----:B------:R-:W-:Y:S01]  /*c8e0*/  MOV R2, c[0x0][0x27c] ;  /* 0x00009f0000027a02 */ /* 0x000fe20000000f00 */
[----:B------:R-:W-:Y:S01]  /*c8f0*/  HADD2.F32 R15, -RZ, R48.H0_H0 ;  /* 0x20000030ff0f7230 */ /* 0x000fe20000004100 */
[C---:B------:R-:W-:Y:S02]  /*c900*/  IADD3 R5, R81.reuse, 0x20, RZ ;  /* 0x0000002051057810 */ /* 0x040fe40007ffe0ff */
[----:B------:R-:W-:Y:S02]  /*c910*/  LEA.HI R2, R2, R82, RZ, 0x1d ;  /* 0x0000005202027211 */ /* 0x000fe400078fe8ff */
[----:B------:R-:W-:Y:S02]  /*c920*/  IADD3 R6, R81, 0x20, RZ ;  /* 0x0000002051067810 */ /* 0x000fe40007ffe0ff */
[----:B------:R-:W-:Y:S02]  /*c930*/  SHF.R.S32.HI R4, RZ, 0x1f, R2 ;  /* 0x0000001fff047819 */ /* 0x000fe40000011402 */
[----:B------:R-:W-:-:S02]  /*c940*/  SHF.L.U32 R5, R5, 0x6, RZ ;  /* 0x0000000605057819 */ /* 0x000fc400000006ff */
[----:B------:R-:W-:Y:S02]  /*c950*/  SHF.L.U32 R6, R6, 0x6, RZ ;  /* 0x0000000606067819 */ /* 0x000fe400000006ff */
[----:B------:R-:W-:Y:S02]  /*c960*/  SHF.L.U32 R3, R2, 0x3, RZ ;  /* 0x0000000302037819 */ /* 0x000fe400000006ff */
[----:B------:R-:W-:Y:S02]  /*c970*/  LOP3.LUT R6, R6, 0x1c0, RZ, 0xc0, !PT ;  /* 0x000001c006067812 */ /* 0x000fe400078ec0ff */
[----:B------:R-:W-:Y:S02]  /*c980*/  LOP3.LUT R5, R5, 0x1c0, RZ, 0xc0, !PT ;  /* 0x000001c005057812 */ /* 0x000fe400078ec0ff */
[----:B------:R-:W-:Y:S02]  /*c990*/  LEA.HI R2, R4, R2, RZ, 0x3 ;  /* 0x0000000204027211 */ /* 0x000fe400078f18ff */
[----:B------:R-:W-:-:S02]  /*c9a0*/  SHF.R.U32.HI R5, RZ, 0x3, R5 ;  /* 0x00000003ff057819 */ /* 0x000fc40000011605 */
[----:B------:R-:W-:Y:S01]  /*c9b0*/  LOP3.LUT R3, R6, 0x38, R3, 0xf8, !PT ;  /* 0x0000003806037812 */ /* 0x000fe200078ef803 */
[----:B------:R-:W-:Y:S01]  /*c9c0*/  HADD2.F32 R6, -RZ, R45.H0_H0 ;  /* 0x2000002dff067230 */ /* 0x000fe20000004100 */
[----:B------:R-:W-:Y:S02]  /*c9d0*/  SHF.L.U32 R2, R2, 0xa, RZ ;  /* 0x0000000a02027819 */ /* 0x000fe400000006ff */
[----:B------:R-:W-:Y:S02]  /*c9e0*/  LOP3.LUT R3, R3, R5, RZ, 0x3c, !PT ;  /* 0x0000000503037212 */ /* 0x000fe400078e3cff */
[----:B------:R-:W-:-:S04]  /*c9f0*/  LOP3.LUT R2, R2, 0x7fffe000, RZ, 0xc0, !PT ;  /* 0x7fffe00002027812 */ /* 0x000fc800078ec0ff */
[----:B------:R-:W-:Y:S01]  /*ca00*/  IADD3 R2, R3, R2, R12 ;  /* 0x0000000203027210 */ /* 0x000fe20007ffe00c */
[----:B------:R-:W-:-:S03]  /*ca10*/  HADD2.F32 R3, -RZ, R44.H0_H0 ;  /* 0x2000002cff037230 */ /* 0x000fc60000004100 */
[----:B-1----:R-:W-:Y:S01]  /*ca20*/  SHF.L.U32 R31, R2, 0x1, RZ ;  /* 0x00000001021f7819 */ /* 0x002fe200000006ff */
[----:B------:R-:W-:-:S04]  /*ca30*/  HADD2.F32 R2, -RZ, R44.H1_H1 ;  /* 0x3000002cff027230 */ /* 0x000fc80000004100 */
[----:B------:R-:W1:Y:S02]  /*ca40*/  LDS.128 R16, [R31+0x100] ;  /* 0x000100001f107984 */ /* 0x000e640000000c00 */
[--C-:B-1----:R-:W-:Y:S02]  /*ca50*/  HADD2.F32 R5, -RZ, R16.reuse.H0_H0 ;  /* 0x20000010ff057230 */ /* 0x102fe40000004100 */
[----:B------:R-:W-:Y:S02]  /*ca60*/  HADD2.F32 R4, -RZ, R16.H1_H1 ;  /* 0x30000010ff047230 */ /* 0x000fe40000004100 */
[----:B------:R-:W-:Y:S01]  /*ca70*/  HADD2.F32 R16, -RZ, R47.H1_H1 ;  /* 0x3000002fff107230 */ /* 0x000fe20000004100 */
[----:B------:R-:W-:Y:S01]  /*ca80*/  FMUL.FTZ R39, R3, R5 ;  /* 0x0000000503277220 */ /* 0x000fe20000410000 */
[--C-:B------:R-:W-:Y:S01]  /*ca90*/  HADD2.F32 R20, -RZ, R19.reuse.H0_H0 ;  /* 0x20000013ff147230 */ /* 0x100fe20000004100 */
[----:B------:R-:W-:Y:S01]  /*caa0*/  FMUL.FTZ R38, R2, R4 ;  /* 0x0000000402267220 */ /* 0x000fe20000410000 */
[----:B------:R-:W-:Y:S01]  /*cab0*/  HADD2.F32 R19, -RZ, R19.H1_H1 ;  /* 0x30000013ff137230 */ /* 0x000fe20000004100 */
[----:B--2---:R-:W1:Y:S02]  /*cac0*/  LDS.128 R8, [R55] ;  /* 0x0000000037087984 */ /* 0x004e640000000c00 */
[----:B-1----:R-:W-:-:S02]  /*cad0*/  HADD2.F32 R24, -RZ, R8.H0_H0 ;  /* 0x20000008ff187230 */ /* 0x002fc40000004100 */
[----:B------:R-:W-:Y:S02]  /*cae0*/  HADD2.F32 R21, -RZ, R8.H1_H1 ;  /* 0x30000008ff157230 */ /* 0x000fe40000004100 */
[--C-:B------:R-:W-:Y:S02]  /*caf0*/  HADD2.F32 R28, -RZ, R11.reuse.H0_H0 ;  /* 0x2000000bff1c7230 */ /* 0x100fe40000004100 */
[----:B------:R-:W-:Y:S02]  /*cb00*/  HADD2.F32 R27, -RZ, R11.H1_H1 ;  /* 0x3000000bff1b7230 */ /* 0x000fe40000004100 */
[--C-:B------:R-:W-:Y:S02]  /*cb10*/  HADD2.F32 R23, -RZ, R9.reuse.H0_H0 ;  /* 0x20000009ff177230 */ /* 0x100fe40000004100 */
[----:B------:R-:W-:Y:S01]  /*cb20*/  HADD2.F32 R22, -RZ, R9.H1_H1 ;  /* 0x30000009ff167230 */ /* 0x000fe20000004100 */
[----:B------:R-:W-:Y:S01]  /*cb30*/  FMUL.FTZ R9, R3, R24 ;  /* 0x0000001803097220 */ /* 0x000fe20000410000 */
[--C-:B------:R-:W-:Y:S01]  /*cb40*/  HADD2.F32 R8, -RZ, R17.reuse.H0_H0 ;  /* 0x20000011ff087230 */ /* 0x100fe20000004100 */
[----:B------:R-:W-:Y:S01]  /*cb50*/  FMUL.FTZ R3, R2, R21 ;  /* 0x0000001502037220 */ /* 0x000fe20000410000 */
[----:B------:R-:W-:-:S02]  /*cb60*/  HADD2.F32 R11, -RZ, R17.H1_H1 ;  /* 0x30000011ff0b7230 */ /* 0x000fc40000004100 */
[----:B------:R-:W-:Y:S01]  /*cb70*/  HADD2.F32 R17, -RZ, R46.H0_H0 ;  /* 0x2000002eff117230 */ /* 0x000fe20000004100 */
[----:B------:R-:W-:Y:S01]  /*cb80*/  FFMA.FTZ R41, R16, R4, R3 ;  /* 0x0000000410297223 */ /* 0x000fe20000010003 */
[----:B------:R-:W-:Y:S01]  /*cb90*/  HADD2.F32 R3, -RZ, R45.H1_H1 ;  /* 0x3000002dff037230 */ /* 0x000fe20000004100 */
[C---:B------:R-:W-:Y:S01]  /*cba0*/  FMUL.FTZ R36, R6.reuse, R8 ;  /* 0x0000000806247220 */ /* 0x040fe20000410000 */
[----:B------:R-:W-:Y:S01]  /*cbb0*/  HADD2.F32 R26, -RZ, R10.H0_H0 ;  /* 0x2000000aff1a7230 */ /* 0x000fe20000004100 */
[----:B------:R-:W-:Y:S01]  /*cbc0*/  FFMA.FTZ R42, R17, R5, R9 ;  /* 0x00000005112a7223 */ /* 0x000fe20000010009 */
[----:B------:R-:W-:Y:S01]  /*cbd0*/  HADD2.F32 R2, -RZ, R46.H1_H1 ;  /* 0x3000002eff027230 */ /* 0x000fe20000004100 */
[----:B------:R-:W-:Y:S01]  /*cbe0*/  FMUL.FTZ R5, R6, R23 ;  /* 0x0000001706057220 */ /* 0x000fe20000410000 */
[----:B------:R-:W-:Y:S01]  /*cbf0*/  HADD2.F32 R25, -RZ, R10.H1_H1 ;  /* 0x3000000aff197230 */ /* 0x000fe20000004100 */
[----:B------:R-:W-:Y:S01]  /*cc00*/  FMUL.FTZ R6, R3, R22 ;  /* 0x0000001603067220 */ /* 0x000fe20000410000 */
[----:B------:R-:W-:Y:S01]  /*cc10*/  HADD2.F32 R9, -RZ, R50.H0_H0 ;  /* 0x20000032ff097230 */ /* 0x000fe20000004100 */
[----:B------:R-:W-:Y:S01]  /*cc20*/  FFMA.FTZ R40, R15, R8, R5 ;  /* 0x000000080f287223 */ /* 0x000fe20000010005 */
[--C-:B------:R-:W-:Y:S01]  /*cc30*/  HADD2.F32 R10, -RZ, R18.reuse.H0_H0 ;  /* 0x20000012ff0a7230 */ /* 0x100fe20000004100 */
[----:B------:R-:W-:Y:S01]  /*cc40*/  FMUL.FTZ R5, R2, R26 ;  /* 0x0000001a02057220 */ /* 0x000fe20000410000 */
[----:B------:R-:W-:Y:S01]  /*cc50*/  HADD2.F32 R8, -RZ, R49.H0_H0 ;  /* 0x20000031ff087230 */ /* 0x000fe20000004100 */
[-C--:B------:R-:W-:Y:S01]  /*cc60*/  FFMA.FTZ R37, R9, R11.reuse, R6 ;  /* 0x0000000b09257223 */ /* 0x080fe20000010006 */
[----:B------:R-:W-:Y:S01]  /*cc70*/  HADD2.F32 R4, -RZ, R47.H0_H0 ;  /* 0x2000002fff047230 */ /* 0x000fe20000004100 */
[----:B------:R-:W-:Y:S01]  /*cc80*/  FMUL.FTZ R33, R3, R11 ;  /* 0x0000000b03217220 */ /* 0x000fe20000410000 */
[----:B------:R-:W-:Y:S01]  /*cc90*/  HADD2.F32 R18, -RZ, R18.H1_H1 ;  /* 0x30000012ff127230 */ /* 0x000fe20000004100 */
[-C--:B------:R-:W-:Y:S01]  /*cca0*/  FFMA.FTZ R35, R8, R10.reuse, R5 ;  /* 0x0000000a08237223 */ /* 0x080fe20000010005 */
[----:B------:R-:W-:Y:S01]  /*ccb0*/  HADD2.F32 R6, -RZ, R50.H1_H1 ;  /* 0x30000032ff067230 */ /* 0x000fe20000004100 */
[----:B------:R-:W-:Y:S01]  /*ccc0*/  FMUL.FTZ R30, R2, R10 ;  /* 0x0000000a021e7220 */ /* 0x000fe20000410000 */
[----:B------:R-:W-:Y:S01]  /*ccd0*/  HADD2.F32 R3, -RZ, R49.H1_H1 ;  /* 0x30000031ff037230 */ /* 0x000fe20000004100 */
[C---:B------:R-:W-:Y:S01]  /*cce0*/  FMUL.FTZ R5, R4.reuse, R25 ;  /* 0x0000001904057220 */ /* 0x040fe20000410000 */
[----:B------:R-:W-:Y:S01]  /*ccf0*/  HADD2.F32 R2, -RZ, R48.H1_H1 ;  /* 0x30000030ff027230 */ /* 0x000fe20000004100 */
[-C--:B------:R-:W-:Y:S01]  /*cd00*/  FMUL.FTZ R29, R4, R18.reuse ;  /* 0x00000012041d7220 */ /* 0x080fe20000410000 */
[--C-:B------:R-:W-:Y:S01]  /*cd10*/  HADD2.F32 R4, -RZ, R51.reuse.H0_H0 ;  /* 0x20000033ff047230 */ /* 0x100fe20000004100 */
[----:B------:R-:W-:Y:S01]  /*cd20*/  FFMA.FTZ R32, R6, R18, R5 ;  /* 0x0000001206207223 */ /* 0x000fe20000010005 */
[----:B------:R-:W-:Y:S01]  /*cd30*/  HADD2.F32 R5, -RZ, R51.H1_H1 ;  /* 0x30000033ff057230 */ /* 0x000fe20000004100 */
[----:B------:R-:W-:-:S02]  /*cd40*/  FMUL.FTZ R11, R3, R28 ;  /* 0x0000001c030b7220 */ /* 0x000fc40000410000 */
[C---:B------:R-:W-:Y:S02]  /*cd50*/  FMUL.FTZ R10, R2.reuse, R27 ;  /* 0x0000001b020a7220 */ /* 0x040fe40000410000 */
[----:B------:R-:W-:Y:S02]  /*cd60*/  FMUL.FTZ R3, R3, R20 ;  /* 0x0000001403037220 */ /* 0x000fe40000410000 */
[----:B------:R-:W-:Y:S02]  /*cd70*/  FMUL.FTZ R2, R2, R19 ;  /* 0x0000001302027220 */ /* 0x000fe40000410000 */
[----:B------:R-:W-:Y:S02]  /*cd80*/  FFMA.FTZ R18, R17, R24, -R39 ;  /* 0x0000001811127223 */ /* 0x000fe40000010827 */
[----:B------:R-:W-:Y:S02]  /*cd90*/  FFMA.FTZ R34, R5, R20, R11 ;  /* 0x0000001405227223 */ /* 0x000fe4000001000b */
[----:B------:R-:W-:-:S02]  /*cda0*/  FFMA.FTZ R16, R16, R21, -R38 ;  /* 0x0000001510107223 */ /* 0x000fc40000010826 */
[----:B------:R-:W-:Y:S02]  /*cdb0*/  FFMA.FTZ R17, R15, R23, -R36 ;  /* 0x000000170f117223 */ /* 0x000fe40000010824 */
        /* <DEDUP_REMOVED lines=10> */
[----:B------:R-:W-:Y:S01]  /*ce60*/  FFMA.FTZ R20, R4, R19, R10 ;  /* 0x0000001304147223 */ /* 0x000fe2000001000a */
[----:B------:R-:W-:-:S02]  /*ce70*/  F2FP.PACK_AB R10, R32, R35 ;  /* 0x00000023200a723e */ /* 0x000fc400000000ff */
[----:B------:R-:W-:Y:S02]  /*ce80*/  F2FP.PACK_AB R19, R2, R3 ;  /* 0x000000030213723e */ /* 0x000fe400000000ff */
[----:B------:R-:W-:-:S03]  /*ce90*/  F2FP.PACK_AB R11, R20, R34 ;  /* 0x00000022140b723e */ /* 0x000fc600000000ff */
[----:B------:R1:W-:Y:S04]  /*cea0*/  STS.128 [R55], R16 ;  /* 0x0000001037007388 */ /* 0x0003e80000000c00 */
[----:B------:R1:W-:Y:S02]  /*ceb0*/  STS.128 [R31+0x100], R8 ;  /* 0x000100081f007388 */ /* 0x0003e40000000c00 */
.L_x_421:
[----:B------:R-:W-:Y:S05]  /*cec0*/  BSYNC B0 ;  /* 0x0000000000007941 */ /* 0x000fea0003800000 */
.L_x_420:
[----:B------:R-:W-:Y:S01]  /*ced0*/  IADD3 R2, R81, 0x40, RZ ;  /* 0x0000004051027810 */ /* 0x000fe20007ffe0ff */
[----:B------:R-:W-:Y:S03]  /*cee0*/  BSSY B0, `(.L_x_422) ;  /* 0x0000062000007945 */ /* 0x000fe60003800000 */
[----:B------:R-:W-:-:S13]  /*cef0*/  ISETP.GE.OR P1, PT, R2, R43, P0 ;  /* 0x0000002b0200720c */ /* 0x000fda0000726670 */
[----:B------:R-:W-:Y:S05]  /*cf00*/  @P1 BRA `(.L_x_423) ;  /* 0x000005f000001947 */ /* 0x000fea0003800000 */
[----:B-1----:R-:W2:Y:S01]  /*cf10*/  LDL R55, [R1+0xf0] ;  /* 0x0000f00001377983 */ /* 0x002ea20000100800 */
        /* <DEDUP_REMOVED lines=20> */
[----:B------:R-:W-:Y:S01]  /*d060*/  SHF.L.U32 R31, R2, 0x1, RZ ;  /* 0x00000001021f7819 */ /* 0x000fe200000006ff */
        /* <DEDUP_REMOVED lines=73> */
.L_x_423:
[----:B------:R-:W-:Y:S05]  /*d500*/  BSYNC B0 ;  /* 0x0000000000007941 */ /* 0x000fea0003800000 */
.L_x_422:
[----:B------:R-:W-:-:S04]  /*d510*/  IADD3 R2, R81, 0x60, RZ ;  /* 0x0000006051027810 */ /* 0x000fc80007ffe0ff */
        /* <DEDUP_REMOVED lines=97> */
.L_x_413:
[----:B------:R-:W-:Y:S05]  /*db30*/  BSYNC B2 ;  /* 0x0000000000027941 */ /* 0x000fea0003800000 */
.L_x_397:
[----:B------:R-:W-:Y:S01]  /*db40*/  BAR.SYNC.DEFER_BLOCKING 0x0 ;  /* 0x0000000000007b1d */ /* 0x000fe20000010000 */
[----:B-12---:R-:W-:Y:S01]  /*db50*/  IMAD R4, R54, c[0x0][0x208], RZ ;  /* 0x0000820036047a24 */ /* 0x006fe200078e02ff */
[----:B------:R-:W-:Y:S01]  /*db60*/  LOP3.LUT P1, RZ, R82, 0x2, RZ, 0xc0, !PT ;  /* 0x0000000252ff7812 */ /* 0x000fe2000782c0ff */
[C---:B------:R-:W-:Y:S01]  /*db70*/  IMAD.WIDE.U32 R2, R223.reuse, c[0x0][0x208], RZ ;  /* 0x00008200df027a25 */ /* 0x040fe200078e00ff */
[----:B------:R-:W-:Y:S02]  /*db80*/  ISETP.GE.AND P3, PT, R76, c[0x0][0x1d4], PT ;  /* 0x000075004c007a0c */ /* 0x000fe40003f66270 */
[----:B------:R-:W-:Y:S01]  /*db90*/  ISETP.GE.AND P2, PT, R212, c[0x0][0x1d4], PT ;  /* 0x00007500d4007a0c */ /* 0x000fe20003f46270 */
[----:B------:R-:W-:Y:S01]  /*dba0*/  IMAD R4, R223, c[0x0][0x20c], R4 ;  /* 0x00008300df047a24 */ /* 0x000fe200078e0204 */
[----:B------:R-:W-:Y:S01]  /*dbb0*/  SHF.L.U64.HI R216, R76, 0x1, R77 ;  /* 0x000000014cd87819 */ /* 0x000fe2000001024d */
[----:B------:R-:W-:Y:S01]  /*dbc0*/  IMAD.WIDE.U32 R8, R52, c[0x0][0x210], RZ ;  /* 0x0000840034087a25 */ /* 0x000fe200078e00ff */
[----:B------:R-:W-:Y:S01]  /*dbd0*/  SHF.L.U64.HI R217, R212, 0x1, R231 ;  /* 0x00000001d4d97819 */ /* 0x000fe200000102e7 */
[----:B------:R-:W1:Y:S01]  /*dbe0*/  S2R R18, SR_TID.X ;  /* 0x0000000000127919 */ /* 0x000e620000002100 */
[----:B------:R-:W-:Y:S01]  /*dbf0*/  BSSY B0, `(.L_x_424) ;  /* 0x000005b000007945 */ /* 0x000fe20003800000 */
[----:B------:R-:W-:-:S02]  /*dc00*/  IMAD.IADD R3, R3, 0x1, R4 ;  /* 0x0000000103037824 */ /* 0x000fc400078e0204 */
[----:B------:R-:W-:Y:S01]  /*dc10*/  IMAD R4, R53, c[0x0][0x218], RZ ;  /* 0x0000860035047a24 */ /* 0x000fe200078e02ff */
[----:B------:R-:W-:Y:S01]  /*dc20*/  STL.64 [R1], R8 ;  /* 0x0000000801007387 */ /* 0x000fe20000100a00 */
[----:B------:R-:W-:-:S04]  /*dc30*/  IMAD.WIDE.U32 R2, R220, c[0x0][0x218], R2 ;  /* 0x00008600dc027a25 */ /* 0x000fc800078e0002 */
[----:B------:R-:W-:Y:S01]  /*dc40*/  IMAD R4, R220, c[0x0][0x21c], R4 ;  /* 0x00008700dc047a24 */ /* 0x000fe200078e0204 */
[----:B------:R-:W-:Y:S01]  /*dc50*/  IADD3 R2, P0, R2, R8, RZ ;  /* 0x0000000802027210 */ /* 0x000fe20007f1e0ff */
[----:B------:R-:W-:Y:S01]  /*dc60*/  IMAD R5, R52, c[0x0][0x214], R9 ;  /* 0x0000850034057a24 */ /* 0x000fe200078e0209 */
[----:B------:R-:W-:Y:S01]  /*dc70*/  LDSM.16.M88.4 R140, [R206] ;  /* 0x00000000ce8c783b */ /* 0x000fe20000000200 */
[----:B------:R-:W-:Y:S02]  /*dc80*/  IMAD.SHL.U32 R215, R76, 0x2, RZ ;  /* 0x000000024cd77824 */ /* 0x000fe400078e00ff */
[----:B------:R-:W-:Y:S01]  /*dc90*/  IMAD.SHL.U32 R218, R212, 0x2, RZ ;  /* 0x00000002d4da7824 */ /* 0x000fe200078e00ff */
[----:B------:R-:W-:Y:S01]  /*dca0*/  LDSM.16.M88.4 R144, [R207] ;  /* 0x00000000cf90783b */ /* 0x000fe20000000200 */
[----:B------:R-:W-:Y:S01]  /*dcb0*/  IADD3.X R3, R5, R3, R4, P0, !PT ;  /* 0x0000000305037210 */ /* 0x000fe200007fe404 */
[----:B------:R-:W-:Y:S02]  /*dcc0*/  IMAD.IADD R4, R128, 0x1, -R81 ;  /* 0x0000000180047824 */ /* 0x000fe400078e0a51 */
[----:B------:R-:W-:Y:S03]  /*dcd0*/  LDSM.16.M88.4 R176, [R209] ;  /* 0x00000000d1b0783b */ /* 0x000fe60000000200 */
[----:B------:R-:W-:Y:S01]  /*dce0*/  ISETP.LT.OR P4, PT, R4, 0x1, P2 ;  /* 0x000000010400780c */ /* 0x000fe20001781670 */
[----:B------:R-:W-:Y:S04]  /*dcf0*/  LDSM.16.M88.4 R180, [R208] ;  /* 0x00000000d0b4783b */ /* 0x000fe80000000200 */
[----:B------:R-:W-:Y:S04]  /*dd00*/  LDSM.16.M88.4 R184, [R206+0x4000] ;  /* 0x00400000ceb8783b */ /* 0x000fe80000000200 */
[----:B------:R-:W-:Y:S04]  /*dd10*/  LDSM.16.M88.4 R188, [R207+0x4000] ;  /* 0x00400000cfbc783b */ /* 0x000fe80000000200 */
[----:B------:R-:W-:Y:S04]  /*dd20*/  LDSM.16.M88.4 R192, [R209+0x4000] ;  /* 0x00400000d1c0783b */ /* 0x000fe80000000200 */
[----:B------:R-:W-:Y:S04]  /*dd30*/  LDSM.16.M88.4 R196, [R208+0x4000] ;  /* 0x00400000d0c4783b */ /* 0x000fe80000000200 */
[----:B------:R-:W-:Y:S06]  /*dd40*/  BAR.SYNC.DEFER_BLOCKING 0x0 ;  /* 0x0000000000007b1d */ /* 0x000fec0000010000 */
[----:B------:R2:W-:Y:S01]  /*dd50*/  STL [R1+0x8], R5 ;  /* 0x0000080501007387 */ /* 0x0005e20000100800 */
[----:B------:R-:W-:-:S04]  /*dd60*/  DEPBAR.LE SB0, 0x0 ;  /* 0x000080000000791a */ /* 0x000fc80000000000 */
[----:B------:R-:W-:Y:S01]  /*dd70*/  BAR.SYNC.DEFER_BLOCKING 0x0 ;  /* 0x0000000000007b1d */ /* 0x000fe20000010000 */
[----:B--2---:R-:W-:-:S04]  /*dd80*/  LEA R5, P0, R2, c[0x0][0x1f8], 0x1 ;  /* 0x00007e0002057a11 */ /* 0x004fc800078008ff */
[----:B------:R-:W-:Y:S01]  /*dd90*/  LEA.HI.X R3, R2, c[0x0][0x1fc], R3, 0x1, P0 ;  /* 0x00007f0002037a11 */ /* 0x000fe200000f0c03 */
[----:B---3--:R-:W2:Y:S01]  /*dda0*/  SHFL.IDX PT, R6, R5, RZ, 0x181f ;  /* 0x00181fff05067589 */ /* 0x008ea200000e0000 */
[C---:B------:R-:W-:Y:S02]  /*ddb0*/  IADD3 R2, R200.reuse, 0x20, RZ ;  /* 0x00000020c8027810 */ /* 0x040fe40007ffe0ff */
[----:B------:R-:W-:Y:S01]  /*ddc0*/  @P1 IADD3 R2, R200, -0x20, RZ ;  /* 0xffffffe0c8021810 */ /* 0x000fe20007ffe0ff */
[----:B------:R-:W3:Y:S01]  /*ddd0*/  SHFL.IDX PT, R11, R3, RZ, 0x181f ;  /* 0x00181fff030b7589 */ /* 0x000ee200000e0000 */
[----:B------:R-:W-:-:S03]  /*dde0*/  ISETP.LT.OR P1, PT, R4, 0x1, P3 ;  /* 0x000000010400780c */ /* 0x000fc60001f21670 */
[----:B------:R-:W4:Y:S04]  /*ddf0*/  SHFL.IDX PT, R15, R5, 0x1, 0x181f ;  /* 0x00381f00050f7f89 */ /* 0x000f2800000e0000 */
[----:B------:R-:W1:Y:S04]  /*de00*/  SHFL.IDX PT, R17, R3, 0x1, 0x181f ;  /* 0x00381f0003117f89 */ /* 0x000e6800000e0000 */
[----:B------:R-:W-:Y:S04]  /*de10*/  LDSM.16.M88.4 R40, [R2] ;  /* 0x000000000228783b */ /* 0x000fe80000000200 */
[----:B------:R-:W-:Y:S01]  /*de20*/  LDSM.16.M88.4 R60, [R2+0x800] ;  /* 0x00080000023c783b */ /* 0x000fe20000000200 */
[----:B--2---:R-:W-:-:S03]  /*de30*/  IADD3 R8, P0, R6, R215, RZ ;  /* 0x000000d706087210 */ /* 0x004fc60007f1e0ff */
[----:B------:R-:W-:Y:S04]  /*de40*/  LDSM.16.M88.4 R44, [R2+0x1000] ;  /* 0x00100000022c783b */ /* 0x000fe80000000200 */
[----:B------:R-:W-:Y:S01]  /*de50*/  LDSM.16.M88.4 R92, [R2+0x1800] ;  /* 0x00180000025c783b */ /* 0x000fe20000000200 */
[C---:B---3--:R-:W-:Y:S01]  /*de60*/  IMAD.X R9, R11.reuse, 0x1, R216, P0 ;  /* 0x000000010b097824 */ /* 0x048fe200000e06d8 */
[----:B------:R-:W-:Y:S02]  /*de70*/  IADD3 R10, P0, R6, R218, RZ ;  /* 0x000000da060a7210 */ /* 0x000fe40007f1e0ff */
[----:B------:R-:W-:Y:S03]  /*de80*/  LDSM.16.M88.4 R100, [R2+0x2000] ;  /* 0x002000000264783b */ /* 0x000fe60000000200 */
[----:B------:R-:W-:Y:S01]  /*de90*/  IMAD.X R11, R11, 0x1, R217, P0 ;  /* 0x000000010b0b7824 */ /* 0x000fe200000e06d9 */
[----:B------:R-:W-:Y:S04]  /*dea0*/  LDSM.16.M88.4 R108, [R2+0x2800] ;  /* 0x00280000026c783b */ /* 0x000fe80000000200 */
[----:B------:R-:W-:Y:S04]  /*deb0*/  LDSM.16.M88.4 R124, [R2+0x3000] ;  /* 0x00300000027c783b */ /* 0x000fe80000000200 */
[----:B------:R-:W2:Y:S04]  /*dec0*/  SHFL.IDX PT, R2, R5, 0x2, 0x181f ;  /* 0x00581f0005027f89 */ /* 0x000ea800000e0000 */
[----:B------:R-:W3:Y:S04]  /*ded0*/  SHFL.IDX PT, R6, R3, 0x2, 0x181f ;  /* 0x00581f0003067f89 */ /* 0x000ee800000e0000 */
[----:B------:R1:W1:Y:S04]  /*dee0*/  LDSM.16.M88.4 R28, [R200] ;  /* 0x00000000c81c783b */ /* 0x0002680000000200 */
[----:B------:R1:W1:Y:S04]  /*def0*/  LDSM.16.M88.4 R20, [R200+0x800] ;  /* 0x00080000c814783b */ /* 0x0002680000000200 */
[----:B------:R1:W1:Y:S04]  /*df00*/  LDSM.16.M88.4 R36, [R200+0x1000] ;  /* 0x00100000c824783b */ /* 0x0002680000000200 */
[----:B------:R1:W1:Y:S04]  /*df10*/  LDSM.16.M88.4 R48, [R200+0x1800] ;  /* 0x00180000c830783b */ /* 0x0002680000000200 */
[----:B------:R1:W1:Y:S04]  /*df20*/  LDSM.16.M88.4 R72, [R200+0x2000] ;  /* 0x00200000c848783b */ /* 0x0002680000000200 */
[----:B------:R1:W1:Y:S04]  /*df30*/  LDSM.16.M88.4 R88, [R200+0x2800] ;  /* 0x00280000c858783b */ /* 0x0002680000000200 */
[----:B------:R1:W2:Y:S04]  /*df40*/  LDSM.16.M88.4 R120, [R200+0x3000] ;  /* 0x00300000c878783b */ /* 0x0002a80000000200 */
        /* <DEDUP_REMOVED lines=8> */
[----:B-1----:R-:W-:Y:S01]  /*dfd0*/  IMAD.X R9, R17, 0x1, R216, P0 ;  /* 0x0000000111097824 */ /* 0x002fe200000e06d8 */
[----:B------:R-:W-:-:S04]  /*dfe0*/  IADD3 R16, P0, R15, R218, RZ ;  /* 0x000000da0f107210 */ /* 0x000fc80007f1e0ff */
[----:B------:R1:W-:Y:S01]  /*dff0*/  LDGSTS.E.BYPASS.LTC128B.128 [R213+0x1100], [R8.64], !P1 ;  /* 0x0110000008d57fae */ /* 0x0003e2000c901d48 */
[----:B------:R-:W-:Y:S01]  /*e000*/  IMAD.X R17, R17, 0x1, R217, P0 ;  /* 0x0000000111117824 */ /* 0x000fe200000e06d9 */
[----:B--2---:R-:W-:Y:S02]  /*e010*/  IADD3 R10, P0, R2, R215, RZ ;  /* 0x000000d7020a7210 */ /* 0x004fe40007f1e0ff */
[C---:B------:R-:W-:Y:S02]  /*e020*/  ISETP.LT.OR P1, PT, R4.reuse, 0x41, P2 ;  /* 0x000000410400780c */ /* 0x040fe40001721670 */
[----:B------:R2:W-:Y:S01]  /*e030*/  LDGSTS.E.BYPASS.LTC128B.128 [R213+0x4900], [R16.64], !P4 ;  /* 0x0490000010d57fae */ /* 0x0005e2000e101d48 */
[----:B------:R-:W-:Y:S01]  /*e040*/  ISETP.LT.OR P4, PT, R4, 0x41, P3 ;  /* 0x000000410400780c */ /* 0x000fe20001f81670 */
[----:B---3--:R-:W-:-:S12]  /*e050*/  IMAD.X R11, R6, 0x1, R216, P0 ;  /* 0x00000001060b7824 */ /* 0x008fd800000e06d8 */
[----:B------:R2:W-:Y:S01]  /*e060*/  LDGSTS.E.BYPASS.LTC128B.128 [R213+0x2100], [R10.64], !P4 ;  /* 0x021000000ad57fae */ /* 0x0005e2000e101d48 */
[----:B-1----:R-:W-:-:S05]  /*e070*/  IADD3 R8, P0, R2, R218, RZ ;  /* 0x000000da02087210 */ /* 0x002fca0007f1e0ff */
[----:B------:R-:W-:Y:S01]  /*e080*/  IMAD.X R9, R6, 0x1, R217, P0 ;  /* 0x0000000106097824 */ /* 0x000fe200000e06d9 */
[----:B------:R-:W-:-:S04]  /*e090*/  ISETP.GT.AND P0, PT, R18, 0x7f, PT ;  /* 0x0000007f1200780c */ /* 0x000fc80003f04270 */
[----:B------:R2:W-:Y:S09]  /*e0a0*/  LDGSTS.E.BYPASS.LTC128B.128 [R213+0x5900], [R8.64], !P1 ;  /* 0x0590000008d57fae */ /* 0x0005f2000c901d48 */
[----:B------:R-:W-:Y:S05]  /*e0b0*/  @P0 BRA `(.L_x_425) ;  /* 0x000000e000000947 */ /* 0x000fea0003800000 */
[----:B------:R-:W-:Y:S05]  /*e0c0*/  BRA.DIV ~URZ, `(.L_x_426) ;  /* 0x0000ad527f007947 */ /* 0x000fea000b800000 */
[----:B------:R1:W3:Y:S04]  /*e0d0*/  SHFL.IDX PT, R6, R3, 0x3, 0x181f ;  /* 0x00781f0003067f89 */ /* 0x0002e800000e0000 */
[----:B------:R1:W4:Y:S02]  /*e0e0*/  SHFL.IDX PT, R2, R5, 0x3, 0x181f ;  /* 0x00781f0005027f89 */ /* 0x00032400000e0000 */
.L_x_522:
[C---:B------:R-:W-:Y:S02]  /*e0f0*/  ISETP.LT.OR P3, PT, R4.reuse, 0x61, P3 ;  /* 0x000000610400780c */ /* 0x040fe40001f61670 */
[----:B------:R-:W-:-:S02]  /*e100*/  ISETP.LT.OR P2, PT, R4, 0x61, P2 ;  /* 0x000000610400780c */ /* 0x000fc40001741670 */
[C---:B----4-:R-:W-:Y:S02]  /*e110*/  IADD3 R4, P1, R2.reuse, R215, RZ ;  /* 0x000000d702047210 */ /* 0x050fe40007f3e0ff */
[----:B------:R-:W-:-:S03]  /*e120*/  IADD3 R2, P0, R2, R218, RZ ;  /* 0x000000da02027210 */ /* 0x000fc60007f1e0ff */
[C---:B-1-3--:R-:W-:Y:S02]  /*e130*/  IMAD.X R5, R6.reuse, 0x1, R216, P1 ;  /* 0x0000000106057824 */ /* 0x04afe400008e06d8 */
[----:B------:R-:W-:-:S03]  /*e140*/  IMAD.X R3, R6, 0x1, R217, P0 ;  /* 0x0000000106037824 */ /* 0x000fc600000e06d9 */
[----:B------:R-:W-:Y:S01]  /*e150*/  @!PT LDS RZ, [RZ] ;  /* 0x00000000fffff984 */ /* 0x000fe20000000800 */
[----:B------:R-:W-:Y:S01]  /*e160*/  @!PT LDS RZ, [RZ] ;  /* 0x00000000fffff984 */ /* 0x000fe20000000800 */
[----:B------:R-:W-:Y:S01]  /*e170*/  @!PT LDS RZ, [RZ] ;  /* 0x00000000fffff984 */ /* 0x000fe20000000800 */
[----:B------:R1:W-:Y:S04]  /*e180*/  LDGSTS.E.BYPASS.LTC128B.128 [R214+0x3100], [R4.64], !P3 ;  /* 0x0310000004d67fae */ /* 0x0003e8000d901d48 */
[----:B------:R1:W-:Y:S02]  /*e190*/  LDGSTS.E.BYPASS.LTC128B.128 [R214+0x6900], [R2.64], !P2 ;  /* 0x0690000002d67fae */ /* 0x0003e4000d101d48 */
.L_x_425:
[----:B------:R-:W-:Y:S05]  /*e1a0*/  BSYNC B0 ;  /* 0x0000000000007941 */ /* 0x000fea0003800000 */
.L_x_424:
[C---:B--2---:R-:W-:Y:S01]  /*e1b0*/  HMMA.16816.F32 R16, R140.reuse, R36, RZ ;  /* 0x000000248c10723c */ /* 0x044fe200000018ff */
[----:B------:R-:W-:Y:S01]  /*e1c0*/  R2P PR, R82, 0x6 ;  /* 0x0000000652007804 */ /* 0x000fe20000000000 */
[----:B-1----:R-:W-:Y:S01]  /*e1d0*/  IMAD.MOV.U32 R2, RZ, RZ, 0x40 ;  /* 0x00000040ff027424 */ /* 0x002fe200078e00ff */
[----:B------:R-:W-:Y:S01]  /*e1e0*/  IADD3 R205, R200, 0x20, RZ ;  /* 0x00000020c8cd7810 */ /* 0x000fe20007ffe0ff */
[----:B------:R-:W0:Y:S01]  /*e1f0*/  LDGDEPBAR ;  /* 0x00000000000079af */ /* 0x000e220000000000 */
[----:B------:R-:W-:Y:S01]  /*e200*/  ISETP.GT.AND P0, PT, R129, R252, PT ;  /* 0x000000fc8100720c */ /* 0x000fe20003f04270 */
[----:B------:R-:W-:Y:S01]  /*e210*/  BSSY B1, `(.L_x_427) ;  /* 0x0000104000017945 */ /* 0x000fe20003800000 */
[----:B------:R-:W-:Y:S01]  /*e220*/  SEL R2, R2, 0xffffffc0, !P2 ;  /* 0xffffffc002027807 */ /* 0x000fe20005000000 */
[----:B------:R-:W-:Y:S04]  /*e230*/  HMMA.16816.F32 R32, R140, R28, RZ ;  /* 0x0000001c8c20723c */ /* 0x000fe800000018ff */
[----:B------:R-:W-:-:S02]  /*e240*/  IMAD.IADD R3, R200, 0x1, R2 ;  /* 0x00000001c8037824 */ /* 0x000fc400078e0202 */
[----:B------:R-:W-:Y:S02]  /*e250*/  @P1 IADD3 R205, R200, -0x20, RZ ;  /* 0xffffffe0c8cd1810 */ /* 0x000fe40007ffe0ff */
[----:B------:R-:W-:Y:S02]  /*e260*/  HMMA.16816.F32 R8, R140, R38, RZ ;  /* 0x000000268c08723c */ /* 0x000fe400000018ff */
[----:B------:R-:W-:-:S06]  /*e270*/  IADD3 R83, R2, 0x3800, R205 ;  /* 0x0000380002537810 */ /* 0x000fcc0007ffe0cd */
[C---:B------:R-:W-:Y:S08]  /*e280*/  HMMA.16816.F32 R28, R140.reuse, R30, RZ ;  /* 0x0000001e8c1c723c */ /* 0x040ff000000018ff */
[C---:B------:R-:W-:Y:S08]  /*e290*/  HMMA.16816.F32 R24, R140.reuse, R20, RZ ;  /* 0x000000148c18723c */ /* 0x040ff000000018ff */
[----:B------:R-:W-:Y:S08]  /*e2a0*/  HMMA.16816.F32 R20, R140, R22, RZ ;  /* 0x000000168c14723c */ /* 0x000ff000000018ff */
[C---:B------:R-:W-:Y:S01]  /*e2b0*/  HMMA.16816.F32 R56, R144.reuse, R44, R16 ;  /* 0x0000002c9038723c */ /* 0x040fe20000001810 */
[----:B------:R-:W1:Y:S07]  /*e2c0*/  LDSM.16.M88.4 R16, [R3+0x1000] ;  /* 0x001000000310783b */ /* 0x000e6e0000000200 */
[C---:B------:R-:W-:Y:S08]  /*e2d0*/  HMMA.16816.F32 R8, R144.reuse, R46, R8 ;  /* 0x0000002e9008723c */ /* 0x040ff00000001808 */
[C---:B------:R-:W-:Y:S08]  /*e2e0*/  HMMA.16816.F32 R84, R144.reuse, R40, R32 ;  /* 0x000000289054723c */ /* 0x040ff00000001820 */
[----:B------:R-:W-:Y:S08]  /*e2f0*/  HMMA.16816.F32 R68, R144, R42, R28 ;  /* 0x0000002a9044723c */ /* 0x000ff0000000181c */
[C---:B------:R-:W-:Y:S08]  /*e300*/  HMMA.16816.F32 R44, R140.reuse, R72, RZ ;  /* 0x000000488c2c723c */ /* 0x040ff000000018ff */
[----:B------:R-:W-:Y:S01]  /*e310*/  HMMA.16816.F32 R40, R140, R74, RZ ;  /* 0x0000004a8c28723c */ /* 0x000fe200000018ff */
[----:B------:R-:W-:Y:S07]  /*e320*/  LDSM.16.M88.4 R72, [R3+0x1800] ;  /* 0x001800000348783b */ /* 0x000fee0000000200 */
[C---:B------:R-:W-:Y:S01]  /*e330*/  HMMA.16816.F32 R64, R144.reuse, R60, R24 ;  /* 0x0000003c9040723c */ /* 0x040fe20000001818 */
[----:B------:R-:W2:Y:S07]  /*e340*/  LDSM.16.M88.4 R24, [R3] ;  /* 0x000000000318783b */ /* 0x000eae0000000200 */
[----:B------:R-:W-:Y:S01]  /*e350*/  HMMA.16816.F32 R60, R144, R62, R20 ;  /* 0x0000003e903c723c */ /* 0x000fe20000001814 */
[----:B------:R-:W3:Y:S07]  /*e360*/  LDSM.16.M88.4 R20, [R3+0x800] ;  /* 0x000800000314783b */ /* 0x000eee0000000200 */
[C---:B------:R-:W-:Y:S08]  /*e370*/  HMMA.16816.F32 R52, R140.reuse, R48, RZ ;  /* 0x000000308c34723c */ /* 0x040ff000000018ff */
[C---:B------:R-:W-:Y:S08]  /*e380*/  HMMA.16816.F32 R36, R140.reuse, R88, RZ ;  /* 0x000000588c24723c */ /* 0x040ff000000018ff */
[C---:B------:R-:W-:Y:S08]  /*e390*/  HMMA.16816.F32 R48, R140.reuse, R50, RZ ;  /* 0x000000328c30723c */ /* 0x040ff000000018ff */
[----:B------:R-:W-:Y:S08]  /*e3a0*/  HMMA.16816.F32 R32, R140, R90, RZ ;  /* 0x0000005a8c20723c */ /* 0x000ff000000018ff */
[C---:B------:R-:W-:Y:S01]  /*e3b0*/  HMMA.16816.F32 R116, R144.reuse, R100, R44 ;  /* 0x000000649074723c */ /* 0x040fe2000000182c */
[----:B------:R-:W4:Y:S07]  /*e3c0*/  LDSM.16.M88.4 R44, [R3+0x2000] ;  /* 0x00200000032c783b */ /* 0x000f2e0000000200 */
[----:B------:R-:W-:Y:S08]  /*e3d0*/  HMMA.16816.F32 R100, R144, R102, R40 ;  /* 0x000000669064723c */ /* 0x000ff00000001828 */
[----:B-1----:R-:W-:Y:S08]  /*e3e0*/  HMMA.16816.F32 R40, R176, R18, R8 ;  /* 0x00000012b028723c */ /* 0x002ff00000001808 */
[C---:B------:R-:W-:Y:S08]  /*e3f0*/  HMMA.16816.F32 R8, R140.reuse, R122, RZ ;  /* 0x0000007a8c08723c */ /* 0x040ff000000018ff */
[----:B------:R-:W-:Y:S08]  /*e400*/  HMMA.16816.F32 R28, R140, R120, RZ ;  /* 0x000000788c1c723c */ /* 0x000ff000000018ff */
[C---:B------:R-:W-:Y:S08]  /*e410*/  HMMA.16816.F32 R52, R144.reuse, R92, R52 ;  /* 0x0000005c9034723c */ /* 0x040ff00000001834 */
[C---:B------:R-:W-:Y:S01]  /*e420*/  HMMA.16816.F32 R112, R144.reuse, R108, R36 ;  /* 0x0000006c9070723c */ /* 0x040fe20000001824 */
[----:B------:R-:W1:Y:S07]  /*e430*/  LDSM.16.M88.4 R36, [R3+0x2800] ;  /* 0x002800000324783b */ /* 0x000e6e0000000200 */
[C---:B------:R-:W-:Y:S08]  /*e440*/  HMMA.16816.F32 R48, R144.reuse, R94, R48 ;  /* 0x0000005e9030723c */ /* 0x040ff00000001830 */
[----:B------:R-:W-:Y:S01]  /*e450*/  HMMA.16816.F32 R108, R144, R110, R32 ;  /* 0x0000006e906c723c */ /* 0x000fe20000001820 */
[----:B------:R-:W1:Y:S07]  /*e460*/  LDSM.16.M88.4 R32, [R3+0x3000] ;  /* 0x003000000320783b */ /* 0x000e6e0000000200 */
[C---:B--2---:R-:W-:Y:S08]  /*e470*/  HMMA.16816.F32 R92, R176.reuse, R26, R68 ;  /* 0x0000001ab05c723c */ /* 0x044ff00000001844 */
[C---:B---3--:R-:W-:Y:S08]  /*e480*/  HMMA.16816.F32 R88, R176.reuse, R20, R64 ;  /* 0x00000014b058723c */ /* 0x048ff00000001840 */
[C---:B------:R-:W-:Y:S08]  /*e490*/  HMMA.16816.F32 R68, R176.reuse, R22, R60 ;  /* 0x00000016b044723c */ /* 0x040ff0000000183c */
[----:B------:R-:W-:Y:S01]  /*e4a0*/  HMMA.16816.F32 R56, R176, R16, R56 ;  /* 0x00000010b038723c */ /* 0x000fe20000001838 */
[----:B------:R-:W2:Y:S07]  /*e4b0*/  LDSM.16.M88.4 R16, [R83+-0x2800] ;  /* 0xffd800005310783b */ /* 0x000eae0000000200 */
[C---:B------:R-:W-:Y:S01]  /*e4c0*/  HMMA.16816.F32 R20, R144.reuse, R126, R8 ;  /* 0x0000007e9014723c */ /* 0x040fe20000001808 */
[----:B------:R-:W3:Y:S07]  /*e4d0*/  LDSM.16.M88.4 R8, [R83+-0x2000] ;  /* 0xffe000005308783b */ /* 0x000eee0000000200 */
[----:B------:R-:W-:Y:S01]  /*e4e0*/  HMMA.16816.F32 R104, R144, R124, R28 ;  /* 0x0000007c9068723c */ /* 0x000fe2000000181c */
[----:B------:R-:W2:Y:S07]  /*e4f0*/  LDSM.16.M88.4 R28, [R83+-0x3800] ;  /* 0xffc80000531c783b */ /* 0x000eae0000000200 */
[C---:B------:R-:W-:Y:S01]  /*e500*/  HMMA.16816.F32 R96, R176.reuse, R24, R84 ;  /* 0x00000018b060723c */ /* 0x040fe20000001854 */
[----:B------:R-:W2:Y:S04]  /*e510*/  LDSM.16.M88.4 R24, [R83+-0x3000] ;  /* 0xffd000005318783b */ /* 0x000ea80000000200 */
[----:B------:R-:W2:Y:S03]  /*e520*/  LDSM.16.M88.4 R84, [R83+-0x1800] ;  /* 0xffe800005354783b */ /* 0x000ea60000000200 */
[C---:B------:R-:W-:Y:S08]  /*e530*/  HMMA.16816.F32 R52, R176.reuse, R72, R52 ;  /* 0x00000048b034723c */ /* 0x040ff00000001834 */
[C---:B------:R-:W-:Y:S08]  /*e540*/  HMMA.16816.F32 R64, R176.reuse, R74, R48 ;  /* 0x0000004ab040723c */ /* 0x040ff00000001830 */
[C---:B----4-:R-:W-:Y:S08]  /*e550*/  HMMA.16816.F32 R60, R176.reuse, R44, R116 ;  /* 0x0000002cb03c723c */ /* 0x050ff00000001874 */
[C---:B-1----:R-:W-:Y:S08]  /*e560*/  HMMA.16816.F32 R116, R176.reuse, R36, R112 ;  /* 0x00000024b074723c */ /* 0x042ff00000001870 */
[C---:B------:R-:W-:Y:S01]  /*e570*/  HMMA.16816.F32 R112, R176.reuse, R38, R108 ;  /* 0x00000026b070723c */ /* 0x040fe2000000186c */
[----:B------:R-:W-:Y:S07]  /*e580*/  LDSM.16.M88.4 R36, [R83+-0x1000] ;  /* 0xfff000005324783b */ /* 0x000fee0000000200 */
[C---:B------:R-:W-:Y:S08]  /*e590*/  HMMA.16816.F32 R108, R176.reuse, R32, R104 ;  /* 0x00000020b06c723c */ /* 0x040ff00000001868 */
[----:B------:R-:W-:Y:S01]  /*e5a0*/  HMMA.16816.F32 R104, R176, R34, R20 ;  /* 0x00000022b068723c */ /* 0x000fe20000001814 */
[----:B------:R-:W1:Y:S04]  /*e5b0*/  LDSM.16.M88.4 R20, [R200+0x4800] ;  /* 0x00480000c814783b */ /* 0x000e680000000200 */
[----:B------:R-:W-:Y:S03]  /*e5c0*/  LDSM.16.M88.4 R32, [R83+-0x800] ;  /* 0xfff800005320783b */ /* 0x000fe60000000200 */
[C---:B--2---:R-:W-:Y:S08]  /*e5d0*/  HMMA.16816.F32 R56, R180.reuse, R16, R56 ;  /* 0x00000010b438723c */ /* 0x044ff00000001838 */
[C---:B------:R-:W-:Y:S01]  /*e5e0*/  HMMA.16816.F32 R48, R180.reuse, R18, R40 ;  /* 0x00000012b430723c */ /* 0x040fe20000001828 */
[----:B------:R-:W2:Y:S07]  /*e5f0*/  LDSM.16.M88.4 R16, [R200+0x5000] ;  /* 0x00500000c810783b */ /* 0x000eae0000000200 */
[C---:B---3--:R-:W-:Y:S01]  /*e600*/  HMMA.16816.F32 R40, R180.reuse, R8, R52 ;  /* 0x00000008b428723c */ /* 0x048fe20000001834 */
[----:B------:R-:W3:Y:S07]  /*e610*/  LDSM.16.M88.4 R52, [R200+0x5800] ;  /* 0x00580000c834783b */ /* 0x000eee0000000200 */
[C---:B------:R-:W-:Y:S08]  /*e620*/  HMMA.16816.F32 R96, R180.reuse, R28, R96 ;  /* 0x0000001cb460723c */ /* 0x040ff00000001860 */
[C---:B------:R-:W-:Y:S01]  /*e630*/  HMMA.16816.F32 R92, R180.reuse, R30, R92 ;  /* 0x0000001eb45c723c */ /* 0x040fe2000000185c */
[----:B------:R-:W4:Y:S07]  /*e640*/  LDSM.16.M88.4 R28, [R200+0x3800] ;  /* 0x00380000c81c783b */ /* 0x000f2e0000000200 */
[C---:B------:R-:W-:Y:S08]  /*e650*/  HMMA.16816.F32 R72, R180.reuse, R24, R88 ;  /* 0x00000018b448723c */ /* 0x040ff00000001858 */
[----:B------:R-:W-:Y:S01]  /*e660*/  HMMA.16816.F32 R68, R180, R26, R68 ;  /* 0x0000001ab444723c */ /* 0x000fe20000001844 */
[----:B------:R-:W2:Y:S07]  /*e670*/  LDSM.16.M88.4 R24, [R200+0x4000] ;  /* 0x00400000c818783b */ /* 0x000eae0000000200 */
[----:B------:R-:W-:Y:S08]  /*e680*/  HMMA.16816.F32 R100, R176, R46, R100 ;  /* 0x0000002eb064723c */ /* 0x000ff00000001864 */
[C---:B------:R-:W-:Y:S08]  /*e690*/  HMMA.16816.F32 R8, R180.reuse, R10, R64 ;  /* 0x0000000ab408723c */ /* 0x040ff00000001840 */
[----:B------:R-:W-:Y:S08]  /*e6a0*/  HMMA.16816.F32 R44, R180, R84, R60 ;  /* 0x00000054b42c723c */ /* 0x000ff0000000183c */
[C---:B-1----:R-:W-:Y:S08]  /*e6b0*/  HMMA.16816.F32 R64, R184.reuse, R20, R56 ;  /* 0x00000014b840723c */ /* 0x042ff00000001838 */
[C---:B------:R-:W-:Y:S01]  /*e6c0*/  HMMA.16816.F32 R60, R184.reuse, R22, R48 ;  /* 0x00000016b83c723c */ /* 0x040fe20000001830 */
[----:B------:R-:W1:Y:S07]  /*e6d0*/  LDSM.16.M88.4 R48, [R200+0x6000] ;  /* 0x00600000c830783b */ /* 0x000e6e0000000200 */
[C---:B--2---:R-:W-:Y:S01]  /*e6e0*/  HMMA.16816.F32 R56, R184.reuse, R16, R40 ;  /* 0x00000010b838723c */ /* 0x044fe20000001828 */
[----:B------:R-:W-:Y:S07]  /*e6f0*/  LDSM.16.M88.4 R40, [R205+0x3800] ;  /* 0x00380000cd28783b */ /* 0x000fee0000000200 */
[----:B------:R-:W-:Y:S08]  /*e700*/  HMMA.16816.F32 R20, R184, R18, R8 ;  /* 0x00000012b814723c */ /* 0x000ff00000001808 */
[----:B------:R-:W-:Y:S08]  /*e710*/  HMMA.16816.F32 R84, R180, R86, R100 ;  /* 0x00000056b454723c */ /* 0x000ff00000001864 */
[----:B---3--:R-:W-:Y:S01]  /*e720*/  HMMA.16816.F32 R16, R184, R52, R44 ;  /* 0x00000034b810723c */ /* 0x008fe2000000182c */
[----:B------:R-:W2:Y:S07]  /*e730*/  LDSM.16.M88.4 R44, [R200+0x6800] ;  /* 0x00680000c82c783b */ /* 0x000eae0000000200 */
[C---:B------:R-:W-:Y:S08]  /*e740*/  HMMA.16816.F32 R116, R180.reuse, R36, R116 ;  /* 0x00000024b474723c */ /* 0x040ff00000001874 */
[C---:B------:R-:W-:Y:S01]  /*e750*/  HMMA.16816.F32 R112, R180.reuse, R38, R112 ;  /* 0x00000026b470723c */ /* 0x040fe20000001870 */
[----:B------:R-:W3:Y:S07]  /*e760*/  LDSM.16.M88.4 R36, [R205+0x4000] ;  /* 0x00400000cd24783b */ /* 0x000eee0000000200 */
[C---:B------:R-:W-:Y:S08]  /*e770*/  HMMA.16816.F32 R108, R180.reuse, R32, R108 ;  /* 0x00000020b46c723c */ /* 0x040ff0000000186c */
[----:B------:R-:W-:Y:S01]  /*e780*/  HMMA.16816.F32 R104, R180, R34, R104 ;  /* 0x00000022b468723c */ /* 0x000fe20000001868 */
[----:B------:R-:W1:Y:S07]  /*e790*/  LDSM.16.M88.4 R32, [R205+0x4800] ;  /* 0x00480000cd20783b */ /* 0x000e6e0000000200 */
[C---:B----4-:R-:W-:Y:S08]  /*e7a0*/  HMMA.16816.F32 R96, R184.reuse, R28, R96 ;  /* 0x0000001cb860723c */ /* 0x050ff00000001860 */
[C---:B------:R-:W-:Y:S01]  /*e7b0*/  HMMA.16816.F32 R88, R184.reuse, R30, R92 ;  /* 0x0000001eb858723c */ /* 0x040fe2000000185c */
[----:B------:R-:W4:Y:S07]  /*e7c0*/  LDSM.16.M88.4 R28, [R205+0x5000] ;  /* 0x00500000cd1c783b */ /* 0x000f2e0000000200 */
[C---:B------:R-:W-:Y:S08]  /*e7d0*/  HMMA.16816.F32 R72, R184.reuse, R24, R72 ;  /* 0x00000018b848723c */ /* 0x040ff00000001848 */
[C---:B------:R-:W-:Y:S01]  /*e7e0*/  HMMA.16816.F32 R68, R184.reuse, R26, R68 ;  /* 0x0000001ab844723c */ /* 0x040fe20000001844 */
[----:B------:R-:W3:Y:S07]  /*e7f0*/  LDSM.16.M88.4 R24, [R205+0x5800] ;  /* 0x00580000cd18783b */ /* 0x000eee0000000200 */
[C---:B------:R-:W-:Y:S01]  /*e800*/  HMMA.16816.F32 R8, R184.reuse, R54, R84 ;  /* 0x00000036b808723c */ /* 0x040fe20000001854 */
[----:B------:R-:W3:Y:S07]  /*e810*/  LDSM.16.M88.4 R84, [R205+0x6000] ;  /* 0x00600000cd54783b */ /* 0x000eee0000000200 */
[C---:B-1----:R-:W-:Y:S08]  /*e820*/  HMMA.16816.F32 R52, R184.reuse, R48, R116 ;  /* 0x00000030b834723c */ /* 0x042ff00000001874 */
[C---:B------:R-:W-:Y:S08]  /*e830*/  HMMA.16816.F32 R92, R184.reuse, R50, R112 ;  /* 0x00000032b85c723c */ /* 0x040ff00000001870 */
[----:B--2---:R-:W-:Y:S08]  /*e840*/  HMMA.16816.F32 R116, R184, R44, R108 ;  /* 0x0000002cb874723c */ /* 0x004ff0000000186c */
[C---:B------:R-:W-:Y:S01]  /*e850*/  HMMA.16816.F32 R112, R188.reuse, R40, R96 ;  /* 0x00000028bc70723c */ /* 0x040fe20000001860 */
[----:B------:R-:W-:Y:S07]  /*e860*/  LDSM.16.M88.4 R96, [R3+0x6800] ;  /* 0x006800000360783b */ /* 0x000fee0000000200 */
[C---:B------:R-:W-:Y:S01]  /*e870*/  HMMA.16816.F32 R108, R188.reuse, R42, R88 ;  /* 0x0000002abc6c723c */ /* 0x040fe20000001858 */
        /* <DEDUP_REMOVED lines=9> */
[----:B------:R-:W4:Y:S04]  /*e910*/  LDSM.16.M88.4 R28, [R3+0x4800] ;  /* 0x00480000031c783b */ /* 0x000f280000000200 */
[----:B------:R-:W-:Y:S03]  /*e920*/  LDSM.16.M88.4 R20, [R3+0x5800] ;  /* 0x005800000314783b */ /* 0x000fe60000000200 */
[C---:B------:R-:W-:Y:S08]  /*e930*/  HMMA.16816.F32 R48, R188.reuse, R24, R16 ;  /* 0x00000018bc30723c */ /* 0x040ff00000001810 */
[----:B------:R-:W-:Y:S01]  /*e940*/  HMMA.16816.F32 R16, R188, R26, R8 ;  /* 0x0000001abc10723c */ /* 0x000fe20000001808 */
[----:B------:R-:W3:Y:S07]  /*e950*/  LDSM.16.M88.4 R24, [R3+0x5000] ;  /* 0x005000000318783b */ /* 0x000eee0000000200 */
[----:B------:R-:W-:Y:S01]  /*e960*/  HMMA.16816.F32 R104, R184, R46, R104 ;  /* 0x0000002eb868723c */ /* 0x000fe20000001868 */
[----:B------:R-:W3:Y:S07]  /*e970*/  LDSM.16.M88.4 R44, [R3+0x6000] ;  /* 0x00600000032c783b */ /* 0x000eee0000000200 */
[C---:B------:R-:W-:Y:S08]  /*e980*/  HMMA.16816.F32 R8, R188.reuse, R84, R52 ;  /* 0x00000054bc08723c */ /* 0x040ff00000001834 */
[C---:B------:R-:W-:Y:S08]  /*e990*/  HMMA.16816.F32 R52, R188.reuse, R86, R92 ;  /* 0x00000056bc34723c */ /* 0x040ff0000000185c */
[----:B-1----:R-:W-:Y:S08]  /*e9a0*/  HMMA.16816.F32 R64, R188, R40, R116 ;  /* 0x00000028bc40723c */ /* 0x002ff00000001874 */
[C---:B--2---:R-:W-:Y:S08]  /*e9b0*/  HMMA.16816.F32 R116, R192.reuse, R36, R112 ;  /* 0x00000024c074723c */ /* 0x044ff00000001870 */
[----:B------:R-:W-:Y:S01]  /*e9c0*/  HMMA.16816.F32 R112, R192, R38, R108 ;  /* 0x00000026c070723c */ /* 0x000fe2000000186c */
[----:B------:R-:W-:Y:S07]  /*e9d0*/  LDSM.16.M88.4 R36, [R83+0x2000] ;  /* 0x002000005324783b */ /* 0x000fee0000000200 */
[----:B------:R-:W-:Y:S01]  /*e9e0*/  HMMA.16816.F32 R104, R188, R42, R104 ;  /* 0x0000002abc68723c */ /* 0x000fe20000001868 */
[----:B------:R-:W1:Y:S07]  /*e9f0*/  LDSM.16.M88.4 R40, [R83+0x1800] ;  /* 0x001800005328783b */ /* 0x000e6e0000000200 */
[C---:B---3--:R-:W-:Y:S08]  /*ea00*/  HMMA.16816.F32 R108, R192.reuse, R32, R100 ;  /* 0x00000020c06c723c */ /* 0x048ff00000001864 */
[C---:B------:R-:W-:Y:S01]  /*ea10*/  HMMA.16816.F32 R100, R192.reuse, R34, R88 ;  /* 0x00000022c064723c */ /* 0x040fe20000001858 */
[----:B------:R-:W-:Y:S07]  /*ea20*/  LDSM.16.M88.4 R32, [R83+0x2800] ;  /* 0x002800005320783b */ /* 0x000fee0000000200 */
[C---:B----4-:R-:W-:Y:S08]  /*ea30*/  HMMA.16816.F32 R88, R192.reuse, R30, R68 ;  /* 0x0000001ec058723c */ /* 0x050ff00000001844 */
[C---:B------:R-:W-:Y:S08]  /*ea40*/  HMMA.16816.F32 R68, R192.reuse, R26, R56 ;  /* 0x0000001ac044723c */ /* 0x040ff00000001838 */
[C---:B------:R-:W-:Y:S08]  /*ea50*/  HMMA.16816.F32 R56, R192.reuse, R20, R48 ;  /* 0x00000014c038723c */ /* 0x040ff00000001830 */
[C---:B------:R-:W-:Y:S01]  /*ea60*/  HMMA.16816.F32 R84, R192.reuse, R24, R60 ;  /* 0x00000018c054723c */ /* 0x040fe2000000183c */
[----:B------:R-:W-:Y:S07]  /*ea70*/  LDSM.16.M88.4 R60, [R83+0x800] ;  /* 0x00080000533c783b */ /* 0x000fee0000000200 */
[C---:B------:R-:W-:Y:S08]  /*ea80*/  HMMA.16816.F32 R48, R192.reuse, R22, R16 ;  /* 0x00000016c030723c */ /* 0x040ff00000001810 */
[C---:B------:R-:W-:Y:S01]  /*ea90*/  HMMA.16816.F32 R92, R192.reuse, R28, R72 ;  /* 0x0000001cc05c723c */ /* 0x040fe20000001848 */
[----:B------:R-:W-:Y:S04]  /*eaa0*/  LDSM.16.M88.4 R28, [R83+0x3000] ;  /* 0x00300000531c783b */ /* 0x000fe80000000200 */
[----:B------:R-:W-:Y:S03]  /*eab0*/  LDSM.16.M88.4 R72, [R83] ;  /* 0x000000005348783b */ /* 0x000fe60000000200 */
[C---:B------:R-:W-:Y:S08]  /*eac0*/  HMMA.16816.F32 R24, R192.reuse, R44, R8 ;  /* 0x0000002cc018723c */ /* 0x040ff00000001808 */
[----:B------:R-:W-:Y:S01]  /*ead0*/  HMMA.16816.F32 R20, R192, R46, R52 ;  /* 0x0000002ec014723c */ /* 0x000fe20000001834 */
[----:B------:R-:W2:Y:S01]  /*eae0*/  LDSM.16.M88.4 R44, [R83+0x1000] ;  /* 0x00100000532c783b */ /* 0x000ea20000000200 */
[----:B------:R-:W-:-:S06]  /*eaf0*/  DEPBAR.LE SB0, 0x0 ;  /* 0x000080000000791a */ /* 0x000fcc0000000000 */
[C---:B------:R-:W-:Y:S08]  /*eb00*/  HMMA.16816.F32 R16, R192.reuse, R96, R64 ;  /* 0x00000060c010723c */ /* 0x040ff00000001840 */
[----:B------:R-:W-:Y:S08]  /*eb10*/  HMMA.16816.F32 R8, R192, R98, R104 ;  /* 0x00000062c008723c */ /* 0x000ff00000001868 */
[C---:B-1----:R-:W-:Y:S08]  /*eb20*/  HMMA.16816.F32 R84, R196.reuse, R40, R84 ;  /* 0x00000028c454723c */ /* 0x042ff00000001854 */
[C---:B------:R-:W-:Y:S08]  /*eb30*/  HMMA.16816.F32 R56, R196.reuse, R36, R56 ;  /* 0x00000024c438723c */ /* 0x040ff00000001838 */
[C---:B------:R-:W-:Y:S08]  /*eb40*/  HMMA.16816.F32 R48, R196.reuse, R38, R48 ;  /* 0x00000026c430723c */ /* 0x040ff00000001830 */
        /* <DEDUP_REMOVED lines=14> */
[----:B------:R-:W2:Y:S04]  /*ec30*/  LDL R4, [R1+0x24] ;  /* 0x0000240001047983 */ /* 0x000ea80000100800 */
[----:B------:R-:W3:Y:S04]  /*ec40*/  LDL.64 R134, [R1+0x18] ;  /* 0x0000180001867983 */ /* 0x000ee80000100a00 */
[----:B------:R-:W4:Y:S01]  /*ec50*/  LDL R6, [R1+0x20] ;  /* 0x0000200001067983 */ /* 0x000f220000100800 */
[----:B------:R-:W-:-:S03]  /*ec60*/  IMAD.MOV.U32 R2, RZ, RZ, c[0x0][0x2b8] ;  /* 0x0000ae00ff027624 */ /* 0x000fc600078e00ff */
[----:B------:R-:W3:Y:S02]  /*ec70*/  LDL.64 R132, [R1+0x10] ;  /* 0x0000100001847983 */ /* 0x000ee40000100a00 */
[----:B------:R-:W-:Y:S02]  /*ec80*/  ISETP.NE.AND P1, PT, R2, 0x1, PT ;  /* 0x000000010200780c */ /* 0x000fe40003f25270 */
[C---:B------:R-:W-:Y:S01]  /*ec90*/  ISETP.GT.AND P0, PT, R0.reuse, 0x6f, PT ;  /* 0x0000006f0000780c */ /* 0x040fe20003f04270 */
[----:B------:R-:W-:Y:S01]  /*eca0*/  IMAD.MOV.U32 R220, RZ, RZ, RZ ;  /* 0x000000ffffdc7224 */ /* 0x000fe200078e00ff */
[----:B------:R-:W3:Y:S01]  /*ecb0*/  LDL R15, [R1+0xc] ;  /* 0x00000c00010f7983 */ /* 0x000ee20000100800 */
[----:B--2---:R-:W-:-:S04]  /*ecc0*/  IADD3 R3, R0, R130, R4 ;  /* 0x0000008200037210 */ /* 0x004fc80007ffe004 */
[----:B------:R-:W-:-:S05]  /*ecd0*/  IADD3 R3, R3, -0x70, RZ ;  /* 0xffffff9003037810 */ /* 0x000fca0007ffe0ff */
[----:B------:R-:W-:-:S04]  /*ece0*/  @P1 IMAD.HI.U32 R4, R3, c[0x0][0x2bc], RZ ;  /* 0x0000af0003041a27 */ /* 0x000fc800078e00ff */
[----:B------:R-:W-:Y:S01]  /*ecf0*/  IMAD.MOV.U32 R2, RZ, RZ, R3 ;  /* 0x000000ffff027224 */ /* 0x000fe200078e0003 */
[----:B------:R-:W-:-:S04]  /*ed00*/  @P1 SHF.R.U32.HI R2, RZ, c[0x0][0x2c0], R4 ;  /* 0x0000b000ff021a19 */ /* 0x000fc80000011604 */
[----:B---3--:R-:W-:-:S04]  /*ed10*/  @!P0 IADD3 R5, P1, R2, R134, RZ ;  /* 0x0000008602058210 */ /* 0x008fc80007f3e0ff */
[----:B----4-:R-:W-:Y:S02]  /*ed20*/  @!P0 LEA.HI.X.SX32 R6, R2, R6, 0x1, P1 ;  /* 0x0000000602068211 */ /* 0x010fe400008f0eff */
[----:B------:R-:W-:-:S04]  /*ed30*/  @!P0 LEA R4, P1, R5, c[0x0][0x2a0], 0x2 ;  /* 0x0000a80005048a11 */ /* 0x000fc800078210ff */
[----:B------:R-:W-:-:S05]  /*ed40*/  @!P0 LEA.HI.X R5, R5, c[0x0][0x2a4], R6, 0x2, P1 ;  /* 0x0000a90005058a11 */ /* 0x000fca00008f1406 */
[----:B------:R1:W2:Y:S01]  /*ed50*/  @!P0 LDG.E R220, [R4.64] ;  /* 0x0000000804dc8981 */ /* 0x0002a2000c1e1900 */
[----:B------:R-:W-:-:S04]  /*ed60*/  IMAD.MOV R2, RZ, RZ, -R2 ;  /* 0x000000ffff027224 */ /* 0x000fc800078e0a02 */
[----:B------:R-:W-:-:S05]  /*ed70*/  IMAD R223, R2, c[0x0][0x2b8], R3 ;  /* 0x0000ae0002df7a24 */ /* 0x000fca00078e0203 */
[----:B------:R-:W-:-:S05]  /*ed80*/  SHF.R.S32.HI R2, RZ, 0x1f, R223 ;  /* 0x0000001fff027819 */ /* 0x000fca00000114df */
[----:B-1----:R-:W-:Y:S02]  /*ed90*/  IMAD R4, R2, c[0x0][0x1e0], RZ ;  /* 0x0000780002047a24 */ /* 0x002fe400078e02ff */
[----:B------:R-:W-:-:S04]  /*eda0*/  IMAD.WIDE.U32 R2, R223, c[0x0][0x1e0], RZ ;  /* 0x00007800df027a25 */ /* 0x000fc800078e00ff */
        /* <DEDUP_REMOVED lines=12> */
.L_x_523:
[----:B------:R-:W-:Y:S05]  /*ee70*/  BRA.DIV ~URZ, `(.L_x_430) ;  /* 0x0000a0e27f007947 */ /* 0x000fea000b800000 */
[----:B------:R3:W4:Y:S02]  /*ee80*/  SHFL.IDX PT, R2, R5, RZ, 0x181f ;  /* 0x00181fff05027589 */ /* 0x00072400000e0000 */
.L_x_524:
[----:B------:R-:W-:Y:S01]  /*ee90*/  ISETP.GE.AND P0, PT, R219, 0x1, PT ;  /* 0x00000001db00780c */ /* 0x000fe20003f06270 */
[----:B------:R-:W-:-:S12]  /*eea0*/  BSSY B0, `(.L_x_431) ;  /* 0x000000b000007945 */ /* 0x000fd80003800000 */
[----:B------:R-:W-:Y:S05]  /*eeb0*/  @!P0 BRA `(.L_x_432) ;  /* 0x0000009000008947 */ /* 0x000fea0003800000 */
[C---:B----4-:R-:W-:Y:S02]  /*eec0*/  IADD3 R8, P1, R2.reuse, R215, RZ ;  /* 0x000000d702087210 */ /* 0x050fe40007f3e0ff */
        /* <DEDUP_REMOVED lines=8> */
.L_x_432:
[----:B------:R-:W-:Y:S05]  /*ef50*/  BSYNC B0 ;  /* 0x0000000000007941 */ /* 0x000fea0003800000 */
.L_x_431:
[----:B------:R-:W-:Y:S05]  /*ef60*/  BRA.DIV ~URZ, `(.L_x_433) ;  /* 0x0000a0627f007947 */ /* 0x000fea000b800000 */
[----:B--2---:R2:W1:Y:S04]  /*ef70*/  SHFL.IDX PT, R6, R4, 0x1, 0x181f ;  /* 0x00381f0004067f89 */ /* 0x00446800000e0000 */
[----:B----4-:R2:W4:Y:S02]  /*ef80*/  SHFL.IDX PT, R2, R5, 0x1, 0x181f ;  /* 0x00381f0005027f89 */ /* 0x01052400000e0000 */
.L_x_525:
[----:B------:R-:W-:Y:S01]  /*ef90*/  ISETP.GE.AND P0, PT, R219, 0x21, PT ;  /* 0x00000021db00780c */ /* 0x000fe20003f06270 */
[----:B------:R-:W-:-:S12]  /*efa0*/  BSSY B0, `(.L_x_434) ;  /* 0x000000b000007945 */ /* 0x000fd80003800000 */
[----:B------:R-:W-:Y:S05]  /*efb0*/  @!P0 BRA `(.L_x_435) ;  /* 0x0000009000008947 */ /* 0x000fea0003800000 */
[C---:B----4-:R-:W-:Y:S02]  /*efc0*/  IADD3 R8, P1, R2.reuse, R215, RZ ;  /* 0x000000d702087210 */ /* 0x050fe40007f3e0ff */
[----:B------:R-:W-:-:S03]  /*efd0*/  IADD3 R2, P0, R2, R218, RZ ;  /* 0x000000da02027210 */ /* 0x000fc60007f1e0ff */
[C---:B-1----:R-:W-:Y:S02]  /*efe0*/  IMAD.X R9, R6.reuse, 0x1, R216, P1 ;  /* 0x0000000106097824 */ /* 0x042fe400008e06d8 */
[----:B------:R-:W-:-:S03]  /*eff0*/  IMAD.X R3, R6, 0x1, R217, P0 ;  /* 0x0000000106037824 */ /* 0x000fc600000e06d9 */
[----:B------:R-:W-:Y:S01]  /*f000*/  @!PT LDS RZ, [RZ] ;  /* 0x00000000fffff984 */ /* 0x000fe20000000800 */
[----:B------:R-:W-:Y:S01]  /*f010*/  @!PT LDS RZ, [RZ] ;  /* 0x00000000fffff984 */ /* 0x000fe20000000800 */
[----:B------:R-:W-:Y:S01]  /*f020*/  @!PT LDS RZ, [RZ] ;  /* 0x00000000fffff984 */ /* 0x000fe20000000800 */
[----:B------:R1:W-:Y:S04]  /*f030*/  LDGSTS.E.BYPASS.LTC128B.128 [R214+0x9100], [R8.64], !P6 ;  /* 0x0910000008d67fae */ /* 0x0003e8000f101d48 */
[----:B------:R1:W-:Y:S02]  /*f040*/  LDGSTS.E.BYPASS.LTC128B.128 [R214+0xc900], [R2.64], !P5 ;  /* 0x0c90000002d67fae */ /* 0x0003e4000e901d48 */
.L_x_435:
[----:B------:R-:W-:Y:S05]  /*f050*/  BSYNC B0 ;  /* 0x0000000000007941 */ /* 0x000fea0003800000 */
.L_x_434:
[----:B------:R-:W-:Y:S05]  /*f060*/  BRA.DIV ~URZ, `(.L_x_436) ;  /* 0x0000a0327f007947 */ /* 0x000fea000b800000 */
[----:B-1----:R1:W2:Y:S02]  /*f070*/  SHFL.IDX PT, R6, R4, 0x2, 0x181f ;  /* 0x00581f0004067f89 */ /* 0x0022a400000e0000 */
.L_x_526:
[----:B------:R-:W-:Y:S05]  /*f080*/  BRA.DIV ~URZ, `(.L_x_437) ;  /* 0x0000a0827f007947 */ /* 0x000fea000b800000 */
[----:B----4-:R4:W1:Y:S02]  /*f090*/  SHFL.IDX PT, R2, R5, 0x2, 0x181f ;  /* 0x00581f0005027f89 */ /* 0x01086400000e0000 */
.L_x_527:
[----:B------:R-:W-:Y:S01]  /*f0a0*/  ISETP.GE.AND P0, PT, R219, 0x41, PT ;  /* 0x00000041db00780c */ /* 0x000fe20003f06270 */
[----:B------:R-:W-:-:S12]  /*f0b0*/  BSSY B0, `(.L_x_438) ;  /* 0x000000b000007945 */ /* 0x000fd80003800000 */
[----:B------:R-:W-:Y:S05]  /*f0c0*/  @!P0 BRA `(.L_x_439) ;  /* 0x0000009000008947 */ /* 0x000fea0003800000 */
[C---:B-1----:R-:W-:Y:S02]  /*f0d0*/  IADD3 R8, P1, R2.reuse, R215, RZ ;  /* 0x000000d702087210 */ /* 0x042fe40007f3e0ff */
        /* <DEDUP_REMOVED lines=8> */
.L_x_439:
[----:B------:R-:W-:Y:S05]  /*f160*/  BSYNC B0 ;  /* 0x0000000000007941 */ /* 0x000fea0003800000 */
.L_x_438:
[----:B------:R-:W-:Y:S05]  /*f170*/  BRA.DIV ~URZ, `(.L_x_440) ;  /* 0x0000a0027f007947 */ /* 0x000fea000b800000 */
[----:B--2---:R2:W3:Y:S04]  /*f180*/  SHFL.IDX PT, R6, R4, 0x3, 0x181f ;  /* 0x00781f0004067f89 */ /* 0x0044e800000e0000 */
[----:B-1----:R2:W1:Y:S02]  /*f190*/  SHFL.IDX PT, R2, R5, 0x3, 0x181f ;  /* 0x00781f0005027f89 */ /* 0x00246400000e0000 */
.L_x_528:
[----:B------:R-:W-:-:S13]  /*f1a0*/  ISETP.GE.AND P0, PT, R219, 0x61, PT ;  /* 0x00000061db00780c */ /* 0x000fda0003f06270 */
[----:B------:R-:W-:Y:S05]  /*f1b0*/  @!P0 BRA `(.L_x_428) ;  /* 0x0000009000008947 */ /* 0x000fea0003800000 */
[C---:B-12---:R-:W-:Y:S02]  /*f1c0*/  IADD3 R4, P1, R2.reuse, R215, RZ ;  /* 0x000000d702047210 */ /* 0x046fe40007f3e0ff */
[----:B------:R-:W-:-:S03]  /*f1d0*/  IADD3 R2, P0, R2, R218, RZ ;  /* 0x000000da02027210 */ /* 0x000fc60007f1e0ff */
[C---:B---34-:R-:W-:Y:S02]  /*f1e0*/  IMAD.X R5, R6.reuse, 0x1, R216, P1 ;  /* 0x0000000106057824 */ /* 0x058fe400008e06d8 */
[----:B------:R-:W-:-:S03]  /*f1f0*/  IMAD.X R3, R6, 0x1, R217, P0 ;  /* 0x0000000106037824 */ /* 0x000fc600000e06d9 */
[----:B------:R-:W-:Y:S01]  /*f200*/  @!PT LDS RZ, [RZ] ;  /* 0x00000000fffff984 */ /* 0x000fe20000000800 */
[----:B------:R-:W-:Y:S01]  /*f210*/  @!PT LDS RZ, [RZ] ;  /* 0x00000000fffff984 */ /* 0x000fe20000000800 */
[----:B------:R-:W-:Y:S01]  /*f220*/  @!PT LDS RZ, [RZ] ;  /* 0x00000000fffff984 */ /* 0x000fe20000000800 */
[----:B------:R1:W-:Y:S04]  /*f230*/  LDGSTS.E.BYPASS.LTC128B.128 [R214+0xb100], [R4.64], !P6 ;  /* 0x0b10000004d67fae */ /* 0x0003e8000f101d48 */
[----:B------:R1:W-:Y:S02]  /*f240*/  LDGSTS.E.BYPASS.LTC128B.128 [R214+0xe900], [R2.64], !P5 ;  /* 0x0e90000002d67fae */ /* 0x0003e4000e901d48 */
.L_x_428:
[----:B------:R-:W-:Y:S05]  /*f250*/  BSYNC B1 ;  /* 0x0000000000017941 */ /* 0x000fea0003800000 */
.L_x_427:
[----:B-12---:R-:W2:Y:S04]  /*f260*/  LDL R2, [R1+0x8c] ;  /* 0x00008c0001027983 */ /* 0x006ea80000100800 */
[----:B------:R-:W0:Y:S01]  /*f270*/  LDGDEPBAR ;  /* 0x00000000000079af */ /* 0x000e220000000000 */
[----:B--2---:R-:W-:-:S05]  /*f280*/  IMAD.IADD R2, R128, 0x1, -R2 ;  /* 0x0000000180027824 */ /* 0x004fca00078e0a02 */
[C---:B------:R-:W-:Y:S02]  /*f290*/  ISETP.GT.AND P3, PT, R2.reuse, RZ, PT ;  /* 0x000000ff0200720c */ /* 0x040fe40003f64270 */
[C---:B------:R-:W-:Y:S02]  /*f2a0*/  ISETP.GT.AND P2, PT, R2.reuse, 0x1, PT ;  /* 0x000000010200780c */ /* 0x040fe40003f44270 */
[----:B------:R-:W-:Y:S02]  /*f2b0*/  ISETP.GT.AND P1, PT, R2, 0x8, PT ;  /* 0x000000080200780c */ /* 0x000fe40003f24270 */
[----:B------:R-:W-:Y:S02]  /*f2c0*/  FSEL R8, R116, -INF , P3 ;  /* 0xff80000074087808 */ /* 0x000fe40001800000 */
        /* <DEDUP_REMOVED lines=69> */
[C---:B------:R-:W-:Y:S02]  /*f720*/  ISETP.GT.AND P1, PT, R2.reuse, 0x40, PT ;  /* 0x000000400200780c */ /* 0x040fe40003f24270 */
        /* <DEDUP_REMOVED lines=9> */
[----:B------:R-:W-:-:S02]  /*f7c0*/  FSEL R59, R57, -INF , P0 ;  /* 0xff800000393b7808 */ /* 0x000fc40000000000 */
[----:B------:R-:W-:Y:S02]  /*f7d0*/  ISETP.GT.AND P1, PT, R2, 0x48, PT ;  /* 0x000000480200780c */ /* 0x000fe40003f24270 */
[----:B------:R-:W-:Y:S02]  /*f7e0*/  FMNMX.FTZ R3, R60, R3, !PT ;  /* 0x000000033c037209 */ /* 0x000fe40007810000 */
        /* <DEDUP_REMOVED lines=17> */
[----:B------:R-:W-:Y:S02]  /*f900*/  FSEL R54, R37, -INF , P0 ;  /* 0xff80000025367808 */ /* 0x000fe40000000000 */
[C---:B------:R-:W-:Y:S02]  /*f910*/  ISETP.GT.AND P5, PT, R2.reuse, 0x58, PT ;  /* 0x000000580200780c */ /* 0x040fe40003fa4270 */
[C---:B------:R-:W-:Y:S02]  /*f920*/  ISETP.GT.AND P4, PT, R2.reuse, 0x59, PT ;  /* 0x000000590200780c */ /* 0x040fe40003f84270 */
[C---:B------:R-:W-:Y:S02]  /*f930*/  ISETP.GT.AND P3, PT, R2.reuse, 0x60, PT ;  /* 0x000000600200780c */ /* 0x040fe40003f64270 */
[----:B------:R-:W-:-:S02]  /*f940*/  ISETP.GT.AND P2, PT, R2, 0x61, PT ;  /* 0x000000610200780c */ /* 0x000fc40003f44270 */
[C---:B------:R-:W-:Y:S02]  /*f950*/  ISETP.GT.AND P1, PT, R2.reuse, 0x68, PT ;  /* 0x000000680200780c */ /* 0x040fe40003f24270 */
[----:B------:R-:W-:Y:S02]  /*f960*/  ISETP.GT.AND P0, PT, R2, 0x69, PT ;  /* 0x000000690200780c */ /* 0x000fe40003f04270 */
        /* <DEDUP_REMOVED lines=26> */
[----:B---3--:R-:W-:Y:S02]  /*fb10*/  FMNMX.FTZ R6, R48, R2, !PT ;  /* 0x0000000230067209 */ /* 0x008fe40007810000 */
[----:B----4-:R-:W-:Y:S01]  /*fb20*/  FMNMX.FTZ R5, R58, R3, !PT ;  /* 0x000000033a057209 */ /* 0x010fe20007810000 */
[----:B------:R-:W-:Y:S05]  /*fb30*/  BRA.DIV ~URZ, `(.L_x_441) ;  /* 0x000097127f007947 */ /* 0x000fea000b800000 */
[----:B------:R1:W2:Y:S02]  /*fb40*/  SHFL.BFLY PT, R2, R6, 0x2, 0x1f ;  /* 0x0c401f0006027f89 */ /* 0x0002a400000e0000 */
.L_x_529:
[----:B-12---:R-:W-:Y:S01]  /*fb50*/  FMNMX.FTZ R6, R6, R2, !PT ;  /* 0x0000000206067209 */ /* 0x006fe20007810000 */
[----:B------:R-:W-:Y:S05]  /*fb60*/  BRA.DIV ~URZ, `(.L_x_442) ;  /* 0x000097427f007947 */ /* 0x000fea000b800000 */
[----:B------:R-:W1:Y:S04]  /*fb70*/  SHFL.BFLY PT, R2, R5, 0x2, 0x1f ;  /* 0x0c401f0005027f89 */ /* 0x000e6800000e0000 */
[----:B------:R-:W2:Y:S01]  /*fb80*/  SHFL.BFLY PT, R3, R6, 0x1, 0x1f ;  /* 0x0c201f0006037f89 */ /* 0x000ea200000e0000 */
[----:B-1----:R-:W-:-:S02]  /*fb90*/  FMNMX.FTZ R5, R5, R2, !PT ;  /* 0x0000000205057209 */ /* 0x002fc40007810000 */
[----:B--2---:R-:W-:-:S03]  /*fba0*/  FMNMX.FTZ R6, R6, R3, !PT ;  /* 0x0000000306067209 */ /* 0x004fc60007810000 */
[----:B------:R1:W2:Y:S04]  /*fbb0*/  SHFL.BFLY PT, R4, R5, 0x1, 0x1f ;  /* 0x0c201f0005047f89 */ /* 0x0002a800000e0000 */
.L_x_530:
[C---:B------:R-:W-:Y:S01]  /*fbc0*/  FMUL.FTZ R3, R6.reuse, c[0x0][0x2d0] ;  /* 0x0000b40006037a20 */ /* 0x040fe20000410000 */
[----:B------:R-:W-:Y:S01]  /*fbd0*/  FSETP.NEU.FTZ.AND P0, PT, R6, -INF , PT ;  /* 0xff8000000600780b */ /* 0x000fe20003f1d000 */
[----:B------:R-:W-:Y:S01]  /*fbe0*/  WARPSYNC 0xffffffff ;  /* 0xffffffff00007948 */ /* 0x000fe20003800000 */
[----:B-12---:R-:W-:Y:S01]  /*fbf0*/  FMNMX.FTZ R5, R4, R5, !PT ;  /* 0x0000000504057209 */ /* 0x006fe20007810000 */
[----:B------:R-:W-:Y:S01]  /*fc00*/  LDSM.16.MT88.4 R40, [R202+0x800] ;  /* 0x00080000ca28783b */ /* 0x000fe20000004200 */
[----:B------:R-:W-:Y:S02]  /*fc10*/  FSEL R3, R3, RZ, P0 ;  /* 0x000000ff03037208 */ /* 0x000fe40000000000 */
[----:B------:R-:W-:Y:S01]  /*fc20*/  FSETP.NEU.FTZ.AND P0, PT, R5, -INF , PT ;  /* 0xff8000000500780b */ /* 0x000fe20003f1d000 */
[----:B------:R-:W-:Y:S01]  /*fc30*/  LDSM.16.MT88.4 R44, [R201+0x800] ;  /* 0x00080000c92c783b */ /* 0x000fe20000004200 */
[----:B------:R-:W-:Y:S01]  /*fc40*/  IADD3 R230, R230, -0x2, RZ ;  /* 0xfffffffee6e67810 */ /* 0x000fe20007ffe0ff */
[----:B------:R-:W-:-:S02]  /*fc50*/  FFMA.FTZ R2, R8, c[0x0][0x2d0], -R3 ;  /* 0x0000b40008027a23 */ /* 0x000fc40000010803 */
[--C-:B------:R-:W-:Y:S02]  /*fc60*/  FFMA.FTZ R4, R17, c[0x0][0x2d0], -R3.reuse ;  /* 0x0000b40011047a23 */ /* 0x100fe40000010803 */
[----:B------:R1:W-:Y:S01]  /*fc70*/  MUFU.EX2 R101, R2 ;  /* 0x0000000200657308 */ /* 0x0003e20000000800 */
[--C-:B------:R-:W-:Y:S02]  /*fc80*/  FFMA.FTZ R57, R57, c[0x0][0x2d0], -R3.reuse ;  /* 0x0000b40039397a23 */ /* 0x100fe40000010803 */
[--C-:B------:R-:W-:Y:S02]  /*fc90*/  FFMA.FTZ R56, R56, c[0x0][0x2d0], -R3.reuse ;  /* 0x0000b40038387a23 */ /* 0x100fe40000010803 */
[--C-:B------:R-:W-:Y:S02]  /*fca0*/  FFMA.FTZ R55, R55, c[0x0][0x2d0], -R3.reuse ;  /* 0x0000b40037377a23 */ /* 0x100fe40000010803 */
[--C-:B------:R-:W-:Y:S01]  /*fcb0*/  FFMA.FTZ R54, R54, c[0x0][0x2d0], -R3.reuse ;  /* 0x0000b40036367a23 */ /* 0x100fe20000010803 */
[----:B------:R2:W-:Y:S01]  /*fcc0*/  MUFU.EX2 R105, R4 ;  /* 0x0000000400697308 */ /* 0x0005e20000000800 */
[----:B------:R-:W-:-:S02]  /*fcd0*/  FFMA.FTZ R53, R53, c[0x0][0x2d0], -R3 ;  /* 0x0000b40035357a23 */ /* 0x000fc40000010803 */
[--C-:B------:R-:W-:Y:S02]  /*fce0*/  FFMA.FTZ R52, R52, c[0x0][0x2d0], -R3.reuse ;  /* 0x0000b40034347a23 */ /* 0x100fe40000010803 */
[----:B-1----:R-:W-:-:S04]  /*fcf0*/  FFMA.FTZ R2, R9, c[0x0][0x2d0], -R3 ;  /* 0x0000b40009027a23 */ /* 0x002fc80000010803 */
[----:B------:R1:W3:Y:S01]  /*fd00*/  MUFU.EX2 R100, R2 ;  /* 0x0000000200647308 */ /* 0x0002e20000000800 */
[----:B--2---:R-:W-:-:S07]  /*fd10*/  FFMA.FTZ R4, R19, c[0x0][0x2d0], -R3 ;  /* 0x0000b40013047a23 */ /* 0x004fce0000010803 */
[----:B------:R-:W2:Y:S01]  /*fd20*/  MUFU.EX2 R108, R4 ;  /* 0x00000004006c7308 */ /* 0x000ea20000000800 */
[----:B-1----:R-:W-:Y:S01]  /*fd30*/  FFMA.FTZ R2, R10, c[0x0][0x2d0], -R3 ;  /* 0x0000b4000a027a23 */ /* 0x002fe20000010803 */
[----:B---3--:R-:W-:-:S06]  /*fd40*/  F2FP.PACK_AB R28, R100, R101 ;  /* 0x00000065641c723e */ /* 0x008fcc00000000ff */
[----:B------:R1:W-:Y:S01]  /*fd50*/  MUFU.EX2 R99, R2 ;  /* 0x0000000200637308 */ /* 0x0003e20000000800 */
[----:B--2---:R-:W-:Y:S01]  /*fd60*/  F2FP.PACK_AB R34, R108, R105 ;  /* 0x000000696c22723e */ /* 0x004fe200000000ff */
[--C-:B-1----:R-:W-:Y:S02]  /*fd70*/  FFMA.FTZ R2, R11, c[0x0][0x2d0], -R3.reuse ;  /* 0x0000b4000b027a23 */ /* 0x102fe40000010803 */
[----:B------:R-:W1:Y:S04]  /*fd80*/  LDSM.16.MT88.4 R8, [R201] ;  /* 0x00000000c908783b */ /* 0x000e680000004200 */
[----:B------:R2:W3:Y:S02]  /*fd90*/  MUFU.EX2 R103, R2 ;  /* 0x0000000200677308 */ /* 0x0004e40000000800 */
[----:B--2---:R-:W-:Y:S01]  /*fda0*/  FFMA.FTZ R2, R15, c[0x0][0x2d0], -R3 ;  /* 0x0000b4000f027a23 */ /* 0x004fe20000010803 */
[----:B---3--:R-:W-:-:S05]  /*fdb0*/  F2FP.PACK_AB R30, R103, R99 ;  /* 0x00000063671e723e */ /* 0x008fca00000000ff */
[----:B------:R2:W-:Y:S02]  /*fdc0*/  MUFU.EX2 R104, R2 ;  /* 0x0000000200687308 */ /* 0x0005e40000000800 */
[----:B--2---:R-:W-:-:S06]  /*fdd0*/  FFMA.FTZ R2, R16, c[0x0][0x2d0], -R3 ;  /* 0x0000b40010027a23 */ /* 0x004fcc0000010803 */
[----:B------:R2:W-:Y:S02]  /*fde0*/  MUFU.EX2 R106, R2 ;  /* 0x00000002006a7308 */ /* 0x0005e40000000800 */
[----:B--2---:R-:W-:-:S05]  /*fdf0*/  FMUL.FTZ R2, R5, c[0x0][0x2d0] ;  /* 0x0000b40005027a20 */ /* 0x004fca0000410000 */
[----:B------:R-:W-:Y:S02]  /*fe00*/  FSEL R2, R2, RZ, P0 ;  /* 0x000000ff02027208 */ /* 0x000fe40000000000 */
[----:B------:R-:W-:-:S03]  /*fe10*/  ISETP.GE.AND P0, PT, R230, R252, PT ;  /* 0x000000fce600720c */ /* 0x000fc60003f06270 */
[--C-:B------:R-:W-:Y:S02]  /*fe20*/  FFMA.FTZ R4, R18, c[0x0][0x2d0], -R2.reuse ;  /* 0x0000b40012047a23 */ /* 0x100fe40000010802 */
[--C-:B------:R-:W-:Y:S02]  /*fe30*/  FFMA.FTZ R62, R62, c[0x0][0x2d0], -R2.reuse ;  /* 0x0000b4003e3e7a23 */ /* 0x100fe40000010802 */
[----:B------:R2:W-:Y:S01]  /*fe40*/  MUFU.EX2 R96, R4 ;  /* 0x0000000400607308 */ /* 0x0005e20000000800 */
[--C-:B------:R-:W-:Y:S02]  /*fe50*/  FFMA.FTZ R61, R61, c[0x0][0x2d0], -R2.reuse ;  /* 0x0000b4003d3d7a23 */ /* 0x100fe40000010802 */
[--C-:B------:R-:W-:Y:S02]  /*fe60*/  FFMA.FTZ R58, R58, c[0x0][0x2d0], -R2.reuse ;  /* 0x0000b4003a3a7a23 */ /* 0x100fe40000010802 */
[--C-:B--2---:R-:W-:Y:S02]  /*fe70*/  FFMA.FTZ R4, R20, c[0x0][0x2d0], -R2.reuse ;  /* 0x0000b40014047a23 */ /* 0x104fe40000010802 */
[----:B------:R-:W2:Y:S02]  /*fe80*/  LDSM.16.MT88.4 R20, [R202] ;  /* 0x00000000ca14783b */ /* 0x000ea40000004200 */
[----:B------:R3:W4:Y:S02]  /*fe90*/  MUFU.EX2 R15, R4 ;  /* 0x00000004000f7308 */ /* 0x0007240000000800 */
[----:B---3--:R-:W-:Y:S01]  /*fea0*/  FFMA.FTZ R4, R24, c[0x0][0x2d0], -R2 ;  /* 0x0000b40018047a23 */ /* 0x008fe20000010802 */
[----:B----4-:R-:W-:Y:S01]  /*feb0*/  F2FP.PACK_AB R29, R15, R96 ;  /* 0x000000600f1d723e */ /* 0x010fe200000000ff */
[----:B------:R-:W-:-:S04]  /*fec0*/  FADD.FTZ R15, R96, R15 ;  /* 0x0000000f600f7221 */ /* 0x000fc80000010000 */
[----:B------:R3:W4:Y:S02]  /*fed0*/  MUFU.EX2 R97, R4 ;  /* 0x0000000400617308 */ /* 0x0007240000000800 */
[----:B---3--:R-:W-:Y:S02]  /*fee0*/  FFMA.FTZ R4, R25, c[0x0][0x2d0], -R2 ;  /* 0x0000b40019047a23 */ /* 0x008fe40000010802 */
[----:B----4-:R-:W-:-:S04]  /*fef0*/  FADD.FTZ R15, R97, R15 ;  /* 0x0000000f610f7221 */ /* 0x010fc80000010000 */
[----:B------:R3:W4:Y:S02]  /*ff00*/  MUFU.EX2 R98, R4 ;  /* 0x0000000400627308 */ /* 0x0007240000000800 */
[----:B---3--:R-:W-:Y:S01]  /*ff10*/  FFMA.FTZ R4, R26, c[0x0][0x2d0], -R2 ;  /* 0x0000b4001a047a23 */ /* 0x008fe20000010802 */
[C---:B----4-:R-:W-:Y:S01]  /*ff20*/  F2FP.PACK_AB R31, R98.reuse, R97 ;  /* 0x00000061621f723e */ /* 0x050fe200000000ff */
[----:B------:R-:W-:-:S04]  /*ff30*/  FADD.FTZ R15, R98, R15 ;  /* 0x0000000f620f7221 */ /* 0x000fc80000010000 */
[----:B------:R3:W-:Y:S02]  /*ff40*/  MUFU.EX2 R102, R4 ;  /* 0x0000000400667308 */ /* 0x0007e40000000800 */
[C---:B-1----:R-:W-:Y:S08]  /*ff50*/  HMMA.16816.F32 R36, R28.reuse, R8, RZ ;  /* 0x000000081c24723c */ /* 0x042ff000000018ff */
[----:B--2---:R-:W-:Y:S01]  /*ff60*/  HMMA.16816.F32 R16, R28, R20, RZ ;  /* 0x000000141c10723c */ /* 0x004fe200000018ff */
[----:B---3--:R-:W-:-:S04]  /*ff70*/  FFMA.FTZ R4, R27, c[0x0][0x2d0], -R2 ;  /* 0x0000b4001b047a23 */ /* 0x008fc80000010802 */
[----:B------:R1:W2:Y:S03]  /*ff80*/  MUFU.EX2 R107, R4 ;  /* 0x00000004006b7308 */ /* 0x0002a60000000800 */
[C---:B------:R-:W-:Y:S08]  /*ff90*/  HMMA.16816.F32 R24, R28.reuse, R10, RZ ;  /* 0x0000000a1c18723c */ /* 0x040ff000000018ff */
[----:B------:R-:W-:Y:S01]  /*ffa0*/  HMMA.16816.F32 R8, R28, R22, RZ ;  /* 0x000000161c08723c */ /* 0x000fe200000018ff */
[----:B------:R-:W3:Y:S01]  /*ffb0*/  LDSM.16.MT88.4 R20, [R204] ;  /* 0x00000000cc14783b */ /* 0x000ee20000004200 */
[----:B-1----:R-:W-:Y:S01]  /*ffc0*/  FFMA.FTZ R4, R32, c[0x0][0x2d0], -R2 ;  /* 0x0000b40020047a23 */ /* 0x002fe20000010802 */
[----:B------:R-:W-:-:S03]  /*ffd0*/  F2FP.PACK_AB R32, R106, R104 ;  /* 0x000000686a20723e */ /* 0x000fc600000000ff */
[----:B------:R1:W-:Y:S02]  /*ffe0*/  MUFU.EX2 R110, R4 ;  /* 0x00000004006e7308 */ /* 0x0003e40000000800 */
[----:B-1----:R-:W-:Y:S01]  /*fff0*/  FFMA.FTZ R4, R33, c[0x0][0x2d0], -R2 ;  /* 0x0000b40021047a23 */ /* 0x002fe20000010802 */
[----:B--2---:R-:W-:-:S05]  /*10000*/  F2FP.PACK_AB R33, R107, R102 ;  /* 0x000000666b21723e */ /* 0x004fca00000000ff */
[----:B------:R-:W1:Y:S02]  /*10010*/  MUFU.EX2 R109, R4 ;  /* 0x00000004006d7308 */ /* 0x000e640000000800 */
[----:B-1----:R-:W-:Y:S01]  /*10020*/  F2FP.PACK_AB R35, R109, R110 ;  /* 0x0000006e6d23723e */ /* 0x002fe200000000ff */
[----:B------:R-:W-:-:S04]  /*10030*/  FADD.FTZ R4, R101, R100 ;  /* 0x0000006465047221 */ /* 0x000fc80000010000 */
[----:B------:R-:W-:Y:S02]  /*10040*/  FADD.FTZ R4, R99, R4 ;  /* 0x0000000463047221 */ /* 0x000fe40000010000 */
[----:B------:R-:W-:Y:S01]  /*10050*/  HMMA.16816.F32 R128, R32, R40, R16 ;  /* 0x000000282080723c */ /* 0x000fe20000001810 */
[----:B------:R-:W1:Y:S01]  /*10060*/  LDSM.16.MT88.4 R16, [R204+0x800] ;  /* 0x00080000cc10783b */ /* 0x000e620000004200 */
[----:B------:R-:W-:-:S04]  /*10070*/  FADD.FTZ R4, R103, R4 ;  /* 0x0000000467047221 */ /* 0x000fc80000010000 */
[----:B------:R-:W-:Y:S02]  /*10080*/  FADD.FTZ R4, R104, R4 ;  /* 0x0000000468047221 */ /* 0x000fe40000010000 */
[----:B------:R-:W-:Y:S01]  /*10090*/  HMMA.16816.F32 R152, R32, R42, R8 ;  /* 0x0000002a2098723c */ /* 0x000fe20000001808 */
[----:B------:R-:W-:Y:S02]  /*100a0*/  FFMA.FTZ R40, R59, c[0x0][0x2d0], -R3 ;  /* 0x0000b4003b287a23 */ /* 0x000fe40000010803 */
[----:B------:R-:W-:Y:S02]  /*100b0*/  FADD.FTZ R4, R106, R4 ;  /* 0x000000046a047221 */ /* 0x000fe40000010000 */
[----:B------:R-:W-:Y:S02]  /*100c0*/  FFMA.FTZ R59, R85, c[0x0][0x2d0], -R2 ;  /* 0x0000b400553b7a23 */ /* 0x000fe40000010802 */
[----:B------:R-:W-:Y:S01]  /*100d0*/  FADD.FTZ R4, R105, R4 ;  /* 0x0000000469047221 */ /* 0x000fe20000010000 */
[----:B---3--:R-:W-:Y:S03]  /*100e0*/  HMMA.16816.F32 R8, R28, R20, RZ ;  /* 0x000000141c08723c */ /* 0x008fe600000018ff */
[----:B------:R-:W-:-:S05]  /*100f0*/  FADD.FTZ R4, R108, R4 ;  /* 0x000000046c047221 */ /* 0x000fca0000010000 */
[C---:B-----5:R-:W-:Y:S07]  /*10100*/  HMMA.16816.F32 R136, R32.reuse, R44, R36 ;  /* 0x0000002c2088723c */ /* 0x060fee0000001824 */
[--C-:B------:R-:W-:Y:S01]  /*10110*/  FFMA.FTZ R37, R67, c[0x0][0x2d0], -R3.reuse ;  /* 0x0000b40043257a23 */ /* 0x100fe20000010803 */
[----:B------:R-:W-:Y:S01]  /*10120*/  HMMA.16816.F32 R156, R32, R46, R24 ;  /* 0x0000002e209c723c */ /* 0x000fe20000001818 */
[--C-:B------:R-:W-:Y:S02]  /*10130*/  FFMA.FTZ R36, R69, c[0x0][0x2d0], -R3.reuse ;  /* 0x0000b40045247a23 */ /* 0x100fe40000010803 */
[----:B------:R-:W-:-:S02]  /*10140*/  FFMA.FTZ R38, R63, c[0x0][0x2d0], -R3 ;  /* 0x0000b4003f267a23 */ /* 0x000fc40000010803 */
[--C-:B------:R-:W-:Y:S02]  /*10150*/  FFMA.FTZ R39, R60, c[0x0][0x2d0], -R3.reuse ;  /* 0x0000b4003c277a23 */ /* 0x100fe40000010803 */
[--C-:B------:R-:W-:Y:S01]  /*10160*/  FFMA.FTZ R27, R70, c[0x0][0x2d0], -R3.reuse ;  /* 0x0000b400461b7a23 */ /* 0x100fe20000010803 */
[----:B-1----:R-:W-:Y:S01]  /*10170*/  HMMA.16816.F32 R124, R32, R16, R8 ;  /* 0x00000010207c723c */ /* 0x002fe20000001808 */
[--C-:B------:R-:W-:Y:S02]  /*10180*/  FFMA.FTZ R26, R71, c[0x0][0x2d0], -R3.reuse ;  /* 0x0000b400471a7a23 */ /* 0x100fe40000010803 */
[--C-:B------:R-:W-:Y:S02]  /*10190*/  FFMA.FTZ R25, R66, c[0x0][0x2d0], -R3.reuse ;  /* 0x0000b40042197a23 */ /* 0x100fe40000010803 */
[--C-:B------:R-:W-:Y:S02]  /*101a0*/  FFMA.FTZ R24, R64, c[0x0][0x2d0], -R3.reuse ;  /* 0x0000b40040187a23 */ /* 0x100fe40000010803 */
[--C-:B------:R-:W-:Y:S01]  /*101b0*/  FFMA.FTZ R47, R51, c[0x0][0x2d0], -R3.reuse ;  /* 0x0000b400332f7a23 */ /* 0x100fe20000010803 */
[----:B------:R-:W-:Y:S01]  /*101c0*/  HMMA.16816.F32 R8, R28, R22, RZ ;  /* 0x000000161c08723c */ /* 0x000fe200000018ff */
[----:B------:R-:W1:Y:S01]  /*101d0*/  LDSM.16.MT88.4 R20, [R203] ;  /* 0x00000000cb14783b */ /* 0x000e620000004200 */
[--C-:B------:R-:W-:Y:S01]  /*101e0*/  FFMA.FTZ R46, R50, c[0x0][0x2d0], -R3.reuse ;  /* 0x0000b400322e7a23 */ /* 0x100fe20000010803 */
[----:B------:R-:W-:Y:S01]  /*101f0*/  MUFU.EX2 R26, R26 ;  /* 0x0000001a001a7308 */ /* 0x000fe20000000800 */
[----:B------:R-:W-:-:S02]  /*10200*/  FFMA.FTZ R45, R49, c[0x0][0x2d0], -R3 ;  /* 0x0000b400312d7a23 */ /* 0x000fc40000010803 */
[----:B------:R-:W-:Y:S02]  /*10210*/  FFMA.FTZ R44, R48, c[0x0][0x2d0], -R3 ;  /* 0x0000b400302c7a23 */ /* 0x000fe40000010803 */
[--C-:B------:R-:W-:Y:S02]  /*10220*/  FFMA.FTZ R48, R89, c[0x0][0x2d0], -R2.reuse ;  /* 0x0000b40059307a23 */ /* 0x100fe40000010802 */
[--C-:B------:R-:W-:Y:S02]  /*10230*/  FFMA.FTZ R49, R88, c[0x0][0x2d0], -R2.reuse ;  /* 0x0000b40058317a23 */ /* 0x100fe40000010802 */
[--C-:B------:R-:W-:Y:S02]  /*10240*/  FFMA.FTZ R50, R87, c[0x0][0x2d0], -R2.reuse ;  /* 0x0000b40057327a23 */ /* 0x100fe40000010802 */
[--C-:B------:R-:W-:Y:S02]  /*10250*/  FFMA.FTZ R51, R86, c[0x0][0x2d0], -R2.reuse ;  /* 0x0000b40056337a23 */ /* 0x100fe40000010802 */
[----:B------:R-:W-:-:S02]  /*10260*/  FFMA.FTZ R60, R84, c[0x0][0x2d0], -R2 ;  /* 0x0000b400543c7a23 */ /* 0x000fc40000010802 */
[--C-:B------:R-:W-:Y:S02]  /*10270*/  FFMA.FTZ R63, R75, c[0x0][0x2d0], -R2.reuse ;  /* 0x0000b4004b3f7a23 */ /* 0x100fe40000010802 */
[--C-:B------:R-:W-:Y:S02]  /*10280*/  FFMA.FTZ R64, R74, c[0x0][0x2d0], -R2.reuse ;  /* 0x0000b4004a407a23 */ /* 0x100fe40000010802 */
[--C-:B------:R-:W-:Y:S02]  /*10290*/  FFMA.FTZ R67, R73, c[0x0][0x2d0], -R2.reuse ;  /* 0x0000b40049437a23 */ /* 0x100fe40000010802 */
[----:B------:R-:W-:Y:S01]  /*102a0*/  HMMA.16816.F32 R116, R32, R18, R8 ;  /* 0x000000122074723c */ /* 0x000fe20000001808 */
[----:B------:R-:W2:Y:S01]  /*102b0*/  LDSM.16.MT88.4 R16, [R203+0x800] ;  /* 0x00080000cb10783b */ /* 0x000ea20000004200 */
[----:B------:R-:W-:-:S06]  /*102c0*/  FFMA.FTZ R66, R72, c[0x0][0x2d0], -R2 ;  /* 0x0000b40048427a23 */ /* 0x000fcc0000010802 */
[----:B-1----:R-:W-:Y:S11]  /*102d0*/  HMMA.16816.F32 R8, R28, R20, RZ ;  /* 0x000000141c08723c */ /* 0x002ff600000018ff */
[----:B------:R-:W-:Y:S11]  /*102e0*/  @!UPT UIADD3 URZ, URZ, URZ, URZ ;  /* 0x0000003f3f3ff290 */ /* 0x000ff6000fffe03f */
[----:B------:R-:W-:Y:S02]  /*102f0*/  @!UPT UIADD3 URZ, URZ, URZ, URZ ;  /* 0x0000003f3f3ff290 */ /* 0x000fe4000fffe03f */
[----:B--2---:R-:W-:Y:S08]  /*10300*/  HMMA.16816.F32 R112, R32, R16, R8 ;  /* 0x000000102070723c */ /* 0x004ff00000001808 */
[----:B------:R-:W-:Y:S01]  /*10310*/  HMMA.16816.F32 R8, R28, R22, RZ ;  /* 0x000000161c08723c */ /* 0x000fe200000018ff */
[----:B------:R-:W-:Y:S11]  /*10320*/  LDSM.16.MT88.4 R20, [R201+0x4000] ;  /* 0x00400000c914783b */ /* 0x000ff60000004200 */
[----:B------:R-:W-:Y:S11]  /*10330*/  @!UPT UIADD3 URZ, URZ, URZ, URZ ;  /* 0x0000003f3f3ff290 */ /* 0x000ff6000fffe03f */
[----:B------:R-:W-:Y:S01]  /*10340*/  @!UPT UIADD3 URZ, URZ, URZ, URZ ;  /* 0x0000003f3f3ff290 */ /* 0x000fe2000fffe03f */
[----:B------:R-:W-:Y:S01]  /*10350*/  HMMA.16816.F32 R96, R32, R18, R8 ;  /* 0x000000122060723c */ /* 0x000fe20000001808 */
[----:B------:R-:W1:Y:S06]  /*10360*/  LDSM.16.MT88.4 R16, [R201+0x3800] ;  /* 0x00380000c910783b */ /* 0x000e6c0000004200 */
[----:B------:R-:W-:Y:S02]  /*10370*/  FADD.FTZ R8, R102, R15 ;  /* 0x0000000f66087221 */ /* 0x000fe40000010000 */
[----:B------:R-:W-:Y:S02]  /*10380*/  FFMA.FTZ R15, R65, c[0x0][0x2d0], -R3 ;  /* 0x0000b400410f7a23 */ /* 0x000fe40000010803 */
[----:B------:R-:W-:-:S02]  /*10390*/  FADD.FTZ R3, R107, R8 ;  /* 0x000000086b037221 */ /* 0x000fc40000010000 */
[----:B------:R-:W-:Y:S02]  /*103a0*/  FFMA.FTZ R65, R68, c[0x0][0x2d0], -R2 ;  /* 0x0000b40044417a23 */ /* 0x000fe40000010802 */
[----:B------:R-:W-:-:S04]  /*103b0*/  FADD.FTZ R3, R110, R3 ;  /* 0x000000036e037221 */ /* 0x000fc80000010000 */
[----:B------:R-:W-:Y:S01]  /*103c0*/  FADD.FTZ R3, R109, R3 ;  /* 0x000000036d037221 */ /* 0x000fe20000010000 */
[----:B-1----:R-:W-:Y:S01]  /*103d0*/  HMMA.16816.F32 R8, R28, R16, RZ ;  /* 0x000000101c08723c */ /* 0x002fe200000018ff */
[----:B------:R-:W-:Y:S06]  /*103e0*/  MUFU.EX2 R16, R36 ;  /* 0x0000002400107308 */ /* 0x000fec0000000800 */
[--C-:B------:R-:W-:Y:S02]  /*103f0*/  FFMA.FTZ R17, R95, c[0x0][0x2d0], -R2.reuse ;  /* 0x0000b4005f117a23 */ /* 0x100fe40000010802 */
[----:B------:R-:W-:Y:S08]  /*10400*/  MUFU.EX2 R36, R27 ;  /* 0x0000001b00247308 */ /* 0x000ff00000000800 */
[----:B------:R1:W-:Y:S07]  /*10410*/  MUFU.EX2 R27, R25 ;  /* 0x00000019001b7308 */ /* 0x0003ee0000000800 */
[----:B------:R-:W-:Y:S01]  /*10420*/  HMMA.16816.F32 R100, R32, R20, R8 ;  /* 0x000000142064723c */ /* 0x000fe20000001808 */
[----:B------:R-:W-:Y:S06]  /*10430*/  MUFU.EX2 R20, R24 ;  /* 0x0000001800147308 */ /* 0x000fec0000000800 */
[--C-:B------:R-:W-:Y:S01]  /*10440*/  FFMA.FTZ R21, R92, c[0x0][0x2d0], -R2.reuse ;  /* 0x0000b4005c157a23 */ /* 0x100fe20000010802 */
[----:B------:R-:W-:Y:S01]  /*10450*/  HMMA.16816.F32 R8, R28, R18, RZ ;  /* 0x000000121c08723c */ /* 0x000fe200000018ff */
[----:B------:R-:W2:Y:S01]  /*10460*/  MUFU.EX2 R18, R37 ;  /* 0x0000002500127308 */ /* 0x000ea20000000800 */
[----:B-1----:R-:W-:-:S05]  /*10470*/  FFMA.FTZ R25, R90, c[0x0][0x2d0], -R2 ;  /* 0x0000b4005a197a23 */ /* 0x002fca0000010802 */
[--C-:B------:R-:W-:Y:S02]  /*10480*/  FFMA.FTZ R19, R93, c[0x0][0x2d0], -R2.reuse ;  /* 0x0000b4005d137a23 */ /* 0x100fe40000010802 */
[----:B------:R-:W-:Y:S01]  /*10490*/  MUFU.EX2 R17, R17 ;  /* 0x0000001100117308 */ /* 0x000fe20000000800 */
[----:B--2---:R-:W-:Y:S11]  /*104a0*/  F2FP.PACK_AB R24, R16, R18 ;  /* 0x000000121018723e */ /* 0x004ff600000000ff */
[----:B------:R-:W-:Y:S03]  /*104b0*/  @!UPT UIADD3 URZ, URZ, URZ, URZ ;  /* 0x0000003f3f3ff290 */ /* 0x000fe6000fffe03f */
[----:B------:R-:W-:Y:S01]  /*104c0*/  HMMA.16816.F32 R104, R32, R22, R8 ;  /* 0x000000162068723c */ /* 0x000fe20000001808 */
[----:B------:R1:W-:Y:S06]  /*104d0*/  MUFU.EX2 R10, R15 ;  /* 0x0000000f000a7308 */ /* 0x0003ec0000000800 */
[--C-:B------:R-:W-:Y:S02]  /*104e0*/  FFMA.FTZ R23, R91, c[0x0][0x2d0], -R2.reuse ;  /* 0x0000b4005b177a23 */ /* 0x100fe40000010802 */
[----:B------:R-:W2:Y:S01]  /*104f0*/  MUFU.EX2 R9, R38 ;  /* 0x0000002600097308 */ /* 0x000ea20000000800 */
[----:B-1----:R-:W-:-:S07]  /*10500*/  FFMA.FTZ R15, R94, c[0x0][0x2d0], -R2 ;  /* 0x0000b4005e0f7a23 */ /* 0x002fce0000010802 */
[----:B------:R1:W-:Y:S01]  /*10510*/  MUFU.EX2 R8, R39 ;  /* 0x0000002700087308 */ /* 0x0003e20000000800 */
[----:B------:R-:W-:-:S04]  /*10520*/  FADD.FTZ R2, R18, R4 ;  /* 0x0000000412027221 */ /* 0x000fc80000010000 */
[----:B------:R-:W-:Y:S01]  /*10530*/  FADD.FTZ R2, R16, R2 ;  /* 0x0000000210027221 */ /* 0x000fe20000010000 */
[----:B--2---:R-:W-:Y:S02]  /*10540*/  F2FP.PACK_AB R22, R9, R10 ;  /* 0x0000000a0916723e */ /* 0x004fe400000000ff */
[----:B------:R2:W3:Y:S01]  /*10550*/  MUFU.EX2 R4, R40 ;  /* 0x0000002800047308 */ /* 0x0004e20000000800 */
[----:B------:R-:W-:-:S04]  /*10560*/  FADD.FTZ R2, R36, R2 ;  /* 0x0000000224027221 */ /* 0x000fc80000010000 */
[C---:B------:R-:W-:Y:S01]  /*10570*/  FADD.FTZ R2, R26.reuse, R2 ;  /* 0x000000021a027221 */ /* 0x040fe20000010000 */
[----:B------:R-:W-:Y:S02]  /*10580*/  F2FP.PACK_AB R26, R26, R36 ;  /* 0x000000241a1a723e */ /* 0x000fe400000000ff */
[----:B-1----:R-:W-:Y:S01]  /*10590*/  LDSM.16.MT88.4 R36, [R202+0x4000] ;  /* 0x00400000ca24783b */ /* 0x002fe20000004200 */
[----:B------:R-:W-:Y:S01]  /*105a0*/  FADD.FTZ R2, R27, R2 ;  /* 0x000000021b027221 */ /* 0x000fe20000010000 */
[----:B------:R-:W1:Y:S03]  /*105b0*/  MUFU.EX2 R18, R57 ;  /* 0x0000003900127308 */ /* 0x000e660000000800 */
[C---:B------:R-:W-:Y:S01]  /*105c0*/  FADD.FTZ R2, R20.reuse, R2 ;  /* 0x0000000214027221 */ /* 0x040fe20000010000 */
[----:B------:R-:W-:Y:S01]  /*105d0*/  F2FP.PACK_AB R20, R20, R27 ;  /* 0x0000001b1414723e */ /* 0x000fe200000000ff */
[----:B--2---:R-:W2:Y:S02]  /*105e0*/  LDSM.16.MT88.4 R40, [R202+0x3800] ;  /* 0x00380000ca28783b */ /* 0x004ea40000004200 */
[----:B------:R-:W-:Y:S01]  /*105f0*/  FADD.FTZ R2, R10, R2 ;  /* 0x000000020a027221 */ /* 0x000fe20000010000 */
[----:B---3--:R-:W-:Y:S01]  /*10600*/  F2FP.PACK_AB R16, R4, R8 ;  /* 0x000000080410723e */ /* 0x008fe200000000ff */
[----:B------:R-:W-:Y:S02]  /*10610*/  MUFU.EX2 R27, R54 ;  /* 0x00000036001b7308 */ /* 0x000fe40000000800 */
[----:B------:R-:W-:-:S04]  /*10620*/  FADD.FTZ R2, R9, R2 ;  /* 0x0000000209027221 */ /* 0x000fc80000010000 */
[----:B------:R-:W-:-:S04]  /*10630*/  FADD.FTZ R2, R8, R2 ;  /* 0x0000000208027221 */ /* 0x000fc80000010000 */
[----:B------:R-:W-:Y:S02]  /*10640*/  FADD.FTZ R2, R4, R2 ;  /* 0x0000000204027221 */ /* 0x000fe40000010000 */
[----:B------:R-:W3:Y:S02]  /*10650*/  MUFU.EX2 R4, R56 ;  /* 0x0000003800047308 */ /* 0x000ee40000000800 */
[----:B-1----:R-:W-:-:S04]  /*10660*/  FADD.FTZ R2, R18, R2 ;  /* 0x0000000212027221 */ /* 0x002fc80000010000 */
[C---:B---3--:R-:W-:Y:S01]  /*10670*/  FADD.FTZ R2, R4.reuse, R2 ;  /* 0x0000000204027221 */ /* 0x048fe20000010000 */
[----:B------:R-:W-:Y:S02]  /*10680*/  F2FP.PACK_AB R18, R4, R18 ;  /* 0x000000120412723e */ /* 0x000fe400000000ff */
[----:B------:R-:W-:Y:S01]  /*10690*/  MUFU.EX2 R4, R25 ;  /* 0x0000001900047308 */ /* 0x000fe20000000800 */
[----:B--2---:R-:W-:Y:S07]  /*106a0*/  HMMA.16816.F32 R8, R28, R40, RZ ;  /* 0x000000281c08723c */ /* 0x004fee00000018ff */
[----:B------:R-:W-:Y:S08]  /*106b0*/  MUFU.EX2 R40, R53 ;  /* 0x0000003500287308 */ /* 0x000ff00000000800 */
[----:B------:R-:W-:Y:S08]  /*106c0*/  MUFU.EX2 R41, R46 ;  /* 0x0000002e00297308 */ /* 0x000ff00000000800 */
[----:B------:R-:W-:Y:S01]  /*106d0*/  MUFU.EX2 R53, R45 ;  /* 0x0000002d00357308 */ /* 0x000fe20000000800 */
[----:B------:R-:W-:Y:S07]  /*106e0*/  HMMA.16816.F32 R108, R32, R36, R8 ;  /* 0x00000024206c723c */ /* 0x000fee0000001808 */
[----:B------:R-:W1:Y:S01]  /*106f0*/  MUFU.EX2 R36, R55 ;  /* 0x0000003700247308 */ /* 0x000e620000000800 */
[----:B------:R-:W-:Y:S07]  /*10700*/  HMMA.16816.F32 R8, R28, R42, RZ ;  /* 0x0000002a1c08723c */ /* 0x000fee00000018ff */
[----:B------:R-:W2:Y:S08]  /*10710*/  MUFU.EX2 R37, R52 ;  /* 0x0000003400257308 */ /* 0x000eb00000000800 */
[----:B------:R-:W3:Y:S01]  /*10720*/  MUFU.EX2 R42, R47 ;  /* 0x0000002f002a7308 */ /* 0x000ee20000000800 */
[----:B-1----:R-:W-:-:S04]  /*10730*/  FADD.FTZ R2, R36, R2 ;  /* 0x0000000224027221 */ /* 0x002fc80000010000 */
[----:B------:R-:W-:-:S03]  /*10740*/  FADD.FTZ R2, R27, R2 ;  /* 0x000000021b027221 */ /* 0x000fc60000010000 */
[----:B------:R1:W4:Y:S01]  /*10750*/  MUFU.EX2 R43, R44 ;  /* 0x0000002c002b7308 */ /* 0x0003220000000800 */
[----:B------:R-:W-:-:S04]  /*10760*/  FADD.FTZ R2, R40, R2 ;  /* 0x0000000228027221 */ /* 0x000fc80000010000 */
[----:B--2---:R-:W-:Y:S01]  /*10770*/  FADD.FTZ R2, R37, R2 ;  /* 0x0000000225027221 */ /* 0x004fe20000010000 */
[----:B------:R-:W-:Y:S01]  /*10780*/  HMMA.16816.F32 R120, R32, R38, R8 ;  /* 0x000000262078723c */ /* 0x000fe20000001808 */
[C---:B---3--:R-:W-:Y:S02]  /*10790*/  F2FP.PACK_AB R72, R41.reuse, R42 ;  /* 0x0000002a2948723e */ /* 0x048fe400000000ff */
[----:B------:R-:W-:Y:S01]  /*107a0*/  FADD.FTZ R2, R42, R2 ;  /* 0x000000022a027221 */ /* 0x000fe20000010000 */
[----:B------:R-:W2:Y:S03]  /*107b0*/  MUFU.EX2 R52, R15 ;  /* 0x0000000f00347308 */ /* 0x000ea60000000800 */
[----:B------:R-:W-:Y:S01]  /*107c0*/  FADD.FTZ R2, R41, R2 ;  /* 0x0000000229027221 */ /* 0x000fe20000010000 */
[----:B------:R-:W-:Y:S01]  /*107d0*/  F2FP.PACK_AB R10, R37, R40 ;  /* 0x00000028250a723e */ /* 0x000fe200000000ff */
[----:B-1----:R-:W1:Y:S02]  /*107e0*/  LDSM.16.MT88.4 R44, [R204+0x3800] ;  /* 0x00380000cc2c783b */ /* 0x002e640000004200 */
[----:B------:R-:W-:Y:S01]  /*107f0*/  FADD.FTZ R2, R53, R2 ;  /* 0x0000000235027221 */ /* 0x000fe20000010000 */
[----:B----4-:R-:W-:Y:S01]  /*10800*/  F2FP.PACK_AB R74, R43, R53 ;  /* 0x000000352b4a723e */ /* 0x010fe200000000ff */
[----:B------:R-:W3:Y:S01]  /*10810*/  MUFU.EX2 R15, R19 ;  /* 0x00000013000f7308 */ /* 0x000ee20000000800 */
[----:B------:R-:W-:Y:S01]  /*10820*/  F2FP.PACK_AB R8, R27, R36 ;  /* 0x000000241b08723e */ /* 0x000fe200000000ff */
[----:B------:R-:W-:-:S02]  /*10830*/  FADD.FTZ R224, R43, R2 ;  /* 0x000000022be07221 */ /* 0x000fc40000010000 */
[----:B------:R-:W4:Y:S01]  /*10840*/  LDSM.16.MT88.4 R40, [R204+0x4000] ;  /* 0x00400000cc28783b */ /* 0x000f220000004200 */
[----:B--2---:R-:W-:-:S03]  /*10850*/  FADD.FTZ R3, R52, R3 ;  /* 0x0000000334037221 */ /* 0x004fc60000010000 */
[----:B------:R-:W2:Y:S01]  /*10860*/  MUFU.EX2 R11, R21 ;  /* 0x00000015000b7308 */ /* 0x000ea20000000800 */
[C---:B------:R-:W-:Y:S01]  /*10870*/  F2FP.PACK_AB R25, R17.reuse, R52 ;  /* 0x000000341119723e */ /* 0x040fe200000000ff */
[----:B------:R-:W-:-:S06]  /*10880*/  FADD.FTZ R3, R17, R3 ;  /* 0x0000000311037221 */ /* 0x000fcc0000010000 */
[----:B------:R-:W1:Y:S01]  /*10890*/  MUFU.EX2 R9, R23 ;  /* 0x0000001700097308 */ /* 0x000e620000000800 */
[----:B---3--:R-:W-:-:S04]  /*108a0*/  FADD.FTZ R3, R15, R3 ;  /* 0x000000030f037221 */ /* 0x008fc80000010000 */
[C---:B--2---:R-:W-:Y:S01]  /*108b0*/  FADD.FTZ R2, R11.reuse, R3 ;  /* 0x000000030b027221 */ /* 0x044fe20000010000 */
[----:B------:R-:W-:Y:S02]  /*108c0*/  F2FP.PACK_AB R27, R11, R15 ;  /* 0x0000000f0b1b723e */ /* 0x000fe400000000ff */
[----:B------:R-:W-:Y:S01]  /*108d0*/  MUFU.EX2 R17, R50 ;  /* 0x0000003200117308 */ /* 0x000fe20000000800 */
[----:B-1----:R-:W-:Y:S01]  /*108e0*/  FADD.FTZ R2, R9, R2 ;  /* 0x0000000209027221 */ /* 0x002fe20000010000 */
[----:B------:R-:W-:-:S06]  /*108f0*/  F2FP.PACK_AB R21, R4, R9 ;  /* 0x000000090415723e */ /* 0x000fcc00000000ff */
[----:B------:R-:W1:Y:S01]  /*10900*/  MUFU.EX2 R11, R48 ;  /* 0x00000030000b7308 */ /* 0x000e620000000800 */
[----:B------:R-:W-:Y:S01]  /*10910*/  FADD.FTZ R2, R4, R2 ;  /* 0x0000000204027221 */ /* 0x000fe20000010000 */
[----:B------:R-:W-:Y:S06]  /*10920*/  HMMA.16816.F32 R36, R28, R44, RZ ;  /* 0x0000002c1c24723c */ /* 0x000fec00000018ff */
[----:B------:R-:W2:Y:S08]  /*10930*/  MUFU.EX2 R9, R49 ;  /* 0x0000003100097308 */ /* 0x000eb00000000800 */
[----:B------:R-:W3:Y:S01]  /*10940*/  MUFU.EX2 R15, R51 ;  /* 0x00000033000f7308 */ /* 0x000ee20000000800 */
[----:B-1----:R-:W-:-:S07]  /*10950*/  FADD.FTZ R2, R11, R2 ;  /* 0x000000020b027221 */ /* 0x002fce0000010000 */
[----:B------:R-:W-:Y:S01]  /*10960*/  MUFU.EX2 R19, R60 ;  /* 0x0000003c00137308 */ /* 0x000fe20000000800 */
[C---:B--2---:R-:W-:Y:S01]  /*10970*/  FADD.FTZ R2, R9.reuse, R2 ;  /* 0x0000000209027221 */ /* 0x044fe20000010000 */
[----:B------:R-:W-:Y:S01]  /*10980*/  F2FP.PACK_AB R23, R9, R11 ;  /* 0x0000000b0917723e */ /* 0x000fe200000000ff */
[----:B----4-:R-:W-:Y:S02]  /*10990*/  HMMA.16816.F32 R148, R32, R40, R36 ;  /* 0x000000282094723c */ /* 0x010fe40000001824 */
[----:B------:R-:W-:-:S03]  /*109a0*/  FADD.FTZ R2, R17, R2 ;  /* 0x0000000211027221 */ /* 0x000fc60000010000 */
[----:B------:R-:W1:Y:S01]  /*109b0*/  MUFU.EX2 R40, R59 ;  /* 0x0000003b00287308 */ /* 0x000e620000000800 */
[C---:B---3--:R-:W-:Y:S01]  /*109c0*/  FADD.FTZ R2, R15.reuse, R2 ;  /* 0x000000020f027221 */ /* 0x048fe20000010000 */
[----:B------:R-:W-:Y:S01]  /*109d0*/  F2FP.PACK_AB R17, R15, R17 ;  /* 0x000000110f11723e */ /* 0x000fe200000000ff */
[----:B------:R-:W-:Y:S05]  /*109e0*/  HMMA.16816.F32 R36, R28, R46, RZ ;  /* 0x0000002e1c24723c */ /* 0x000fea00000018ff */
[----:B------:R-:W2:Y:S01]  /*109f0*/  MUFU.EX2 R4, R63 ;  /* 0x0000003f00047308 */ /* 0x000ea20000000800 */
[----:B-1----:R-:W-:-:S07]  /*10a00*/  FADD.FTZ R2, R40, R2 ;  /* 0x0000000228027221 */ /* 0x002fce0000010000 */
[----:B------:R-:W1:Y:S01]  /*10a10*/  MUFU.EX2 R3, R64 ;  /* 0x0000004000037308 */ /* 0x000e620000000800 */
[C---:B------:R-:W-:Y:S01]  /*10a20*/  FADD.FTZ R2, R19.reuse, R2 ;  /* 0x0000000213027221 */ /* 0x040fe20000010000 */
[----:B------:R-:W-:-:S03]  /*10a30*/  F2FP.PACK_AB R19, R19, R40 ;  /* 0x000000281313723e */ /* 0x000fc600000000ff */
[----:B--2---:R-:W-:-:S03]  /*10a40*/  FADD.FTZ R2, R4, R2 ;  /* 0x0000000204027221 */ /* 0x004fc60000010000 */
[----:B------:R-:W2:Y:S03]  /*10a50*/  MUFU.EX2 R15, R67 ;  /* 0x00000043000f7308 */ /* 0x000ea60000000800 */
[----:B------:R-:W-:Y:S01]  /*10a60*/  HMMA.16816.F32 R132, R32, R42, R36 ;  /* 0x0000002a2084723c */ /* 0x000fe20000001824 */
[----:B------:R-:W3:Y:S01]  /*10a70*/  LDSM.16.MT88.4 R36, [R203+0x3800] ;  /* 0x00380000cb24783b */ /* 0x000ee20000004200 */
[C---:B-1----:R-:W-:Y:S01]  /*10a80*/  FADD.FTZ R2, R3.reuse, R2 ;  /* 0x0000000203027221 */ /* 0x042fe20000010000 */
[----:B------:R-:W-:Y:S02]  /*10a90*/  F2FP.PACK_AB R9, R3, R4 ;  /* 0x000000040309723e */ /* 0x000fe400000000ff */
[----:B------:R-:W1:Y:S01]  /*10aa0*/  MUFU.EX2 R11, R66 ;  /* 0x00000042000b7308 */ /* 0x000e620000000800 */
[----:B--2---:R-:W-:-:S07]  /*10ab0*/  FADD.FTZ R2, R15, R2 ;  /* 0x000000020f027221 */ /* 0x004fce0000010000 */
[----:B------:R-:W2:Y:S08]  /*10ac0*/  MUFU.EX2 R45, R65 ;  /* 0x00000041002d7308 */ /* 0x000eb00000000800 */
[----:B------:R-:W-:Y:S01]  /*10ad0*/  MUFU.EX2 R3, R58 ;  /* 0x0000003a00037308 */ /* 0x000fe20000000800 */
[C---:B-1----:R-:W-:Y:S01]  /*10ae0*/  FADD.FTZ R2, R11.reuse, R2 ;  /* 0x000000020b027221 */ /* 0x042fe20000010000 */
[----:B------:R-:W-:-:S06]  /*10af0*/  F2FP.PACK_AB R11, R11, R15 ;  /* 0x0000000f0b0b723e */ /* 0x000fcc00000000ff */
[----:B------:R-:W1:Y:S01]  /*10b00*/  MUFU.EX2 R44, R62 ;  /* 0x0000003e002c7308 */ /* 0x000e620000000800 */
[----:B--2---:R-:W-:-:S07]  /*10b10*/  FADD.FTZ R2, R45, R2 ;  /* 0x000000022d027221 */ /* 0x004fce0000010000 */
[----:B------:R-:W2:Y:S01]  /*10b20*/  MUFU.EX2 R4, R61 ;  /* 0x0000003d00047308 */ /* 0x000ea20000000800 */
[----:B---3--:R-:W-:Y:S01]  /*10b30*/  HMMA.16816.F32 R40, R28, R36, RZ ;  /* 0x000000241c28723c */ /* 0x008fe200000018ff */
[----:B-1----:R-:W-:-:S07]  /*10b40*/  FADD.FTZ R2, R44, R2 ;  /* 0x000000022c027221 */ /* 0x002fce0000010000 */
[----:B------:R-:W-:Y:S01]  /*10b50*/  HMMA.16816.F32 R36, R28, R38, RZ ;  /* 0x000000261c24723c */ /* 0x000fe200000018ff */
[----:B------:R-:W1:Y:S01]  /*10b60*/  LDSM.16.MT88.4 R28, [R203+0x4000] ;  /* 0x00400000cb1c783b */ /* 0x000e620000004200 */
[----:B------:R-:W-:Y:S02]  /*10b70*/  F2FP.PACK_AB R73, R44, R45 ;  /* 0x0000002d2c49723e */ /* 0x000fe400000000ff */
[----:B--2---:R-:W-:Y:S01]  /*10b80*/  F2FP.PACK_AB R75, R3, R4 ;  /* 0x00000004034b723e */ /* 0x004fe200000000ff */
[----:B------:R-:W-:-:S04]  /*10b90*/  FADD.FTZ R2, R4, R2 ;  /* 0x0000000204027221 */ /* 0x000fc80000010000 */
[----:B------:R-:W-:-:S07]  /*10ba0*/  FADD.FTZ R248, R3, R2 ;  /* 0x0000000203f87221 */ /* 0x000fce0000010000 */
[C---:B-1----:R-:W-:Y:S08]  /*10bb0*/  HMMA.16816.F32 R84, R32.reuse, R28, R40 ;  /* 0x0000001c2054723c */ /* 0x042ff00000001828 */
[----:B------:R-:W-:Y:S01]  /*10bc0*/  HMMA.16816.F32 R40, R32, R30, R36 ;  /* 0x0000001e2028723c */ /* 0x000fe20000001824 */
[----:B------:R-:W1:Y:S04]  /*10bd0*/  LDSM.16.MT88.4 R28, [R201+0x1000] ;  /* 0x00100000c91c783b */ /* 0x000e680000004200 */
[----:B------:R-:W2:Y:S04]  /*10be0*/  LDSM.16.MT88.4 R32, [R202+0x1000] ;  /* 0x00100000ca20783b */ /* 0x000ea80000004200 */
[----:B------:R-:W3:Y:S01]  /*10bf0*/  LDSM.16.MT88.4 R36, [R202+0x4800] ;  /* 0x00480000ca24783b */ /* 0x000ee20000004200 */
[C---:B-1----:R-:W-:Y:S08]  /*10c00*/  HMMA.16816.F32 R64, R24.reuse, R28, R136 ;  /* 0x0000001c1840723c */ /* 0x042ff00000001888 */
[C---:B------:R-:W-:Y:S01]  /*10c10*/  HMMA.16816.F32 R56, R24.reuse, R30, R156 ;  /* 0x0000001e1838723c */ /* 0x040fe2000000189c */
[----:B------:R-:W1:Y:S07]  /*10c20*/  LDSM.16.MT88.4 R28, [R204+0x1000] ;  /* 0x00100000cc1c783b */ /* 0x000e6e0000004200 */
[C---:B--2---:R-:W-:Y:S08]  /*10c30*/  HMMA.16816.F32 R48, R24.reuse, R32, R128 ;  /* 0x000000201830723c */ /* 0x044ff00000001880 */
[C---:B------:R-:W-:Y:S01]  /*10c40*/  HMMA.16816.F32 R68, R24.reuse, R34, R152 ;  /* 0x000000221844723c */ /* 0x040fe20000001898 */
[----:B------:R-:W2:Y:S07]  /*10c50*/  LDSM.16.MT88.4 R32, [R203+0x1000] ;  /* 0x00100000cb20783b */ /* 0x000eae0000004200 */
[C---:B---3--:R-:W-:Y:S08]  /*10c60*/  HMMA.16816.F32 R108, R24.reuse, R36, R108 ;  /* 0x00000024186c723c */ /* 0x048ff0000000186c */
[C---:B------:R-:W-:Y:S01]  /*10c70*/  HMMA.16816.F32 R120, R24.reuse, R38, R120 ;  /* 0x000000261878723c */ /* 0x040fe20000001878 */
[----:B------:R-:W-:Y:S07]  /*10c80*/  LDSM.16.MT88.4 R36, [R203+0x1800] ;  /* 0x00180000cb24783b */ /* 0x000fee0000004200 */
        /* <DEDUP_REMOVED lines=11> */
[----:B------:R-:W-:Y:S07]  /*10d40*/  LDSM.16.MT88.4 R32, [R202+0x5000] ;  /* 0x00500000ca20783b */ /* 0x000fee0000004200 */
[C---:B-1----:R-:W-:Y:S08]  /*10d50*/  HMMA.16816.F32 R124, R24.reuse, R28, R84 ;  /* 0x0000001c187c723c */ /* 0x042ff00000001854 */
[----:B------:R-:W-:Y:S01]  /*10d60*/  HMMA.16816.F32 R128, R24, R30, R40 ;  /* 0x0000001e1880723c */ /* 0x000fe20000001828 */
[----:B------:R-:W1:Y:S04]  /*10d70*/  LDSM.16.MT88.4 R24, [R201+0x1800] ;  /* 0x00180000c918783b */ /* 0x000e680000004200 */
[----:B------:R-:W2:Y:S03]  /*10d80*/  LDSM.16.MT88.4 R28, [R202+0x1800] ;  /* 0x00180000ca1c783b */ /* 0x000ea60000004200 */
[C---:B-1----:R-:W-:Y:S08]  /*10d90*/  HMMA.16816.F32 R116, R20.reuse, R24, R64 ;  /* 0x000000181474723c */ /* 0x042ff00000001840 */
        /* <DEDUP_REMOVED lines=8> */
[C---:B------:R-:W-:Y:S08]  /*10e20*/  HMMA.16816.F32 R64, R20.reuse, R32, R108 ;  /* 0x000000201440723c */ /* 0x040ff0000000186c */
[C---:B-1----:R-:W-:Y:S08]  /*10e30*/  HMMA.16816.F32 R136, R20.reuse, R24, R60 ;  /* 0x000000181488723c */ /* 0x042ff0000000183c */
[C---:B------:R-:W-:Y:S01]  /*10e40*/  HMMA.16816.F32 R88, R20.reuse, R26, R52 ;  /* 0x0000001a1458723c */ /* 0x040fe20000001834 */
[----:B------:R-:W1:Y:S07]  /*10e50*/  LDSM.16.MT88.4 R24, [R201+0x5000] ;  /* 0x00500000c918783b */ /* 0x000e6e0000004200 */
[C---:B------:R-:W-:Y:S01]  /*10e60*/  HMMA.16816.F32 R60, R20.reuse, R34, R120 ;  /* 0x00000022143c723c */ /* 0x040fe20000001878 */
[----:B------:R-:W4:Y:S07]  /*10e70*/  LDSM.16.MT88.4 R32, [R201+0x5800] ;  /* 0x00580000c920783b */ /* 0x000f2e0000004200 */
[----:B--2---:R-:W-:Y:S01]  /*10e80*/  HMMA.16816.F32 R48, R20, R28, R124 ;  /* 0x0000001c1430723c */ /* 0x004fe2000000187c */
[----:B------:R-:W-:Y:S07]  /*10e90*/  LDSM.16.MT88.4 R124, [R202+0x3000] ;  /* 0x00300000ca7c783b */ /* 0x000fee0000004200 */
[C---:B---3--:R-:W-:Y:S08]  /*10ea0*/  HMMA.16816.F32 R96, R16.reuse, R36, R96 ;  /* 0x000000241060723c */ /* 0x048ff00000001860 */
[----:B------:R-:W-:Y:S08]  /*10eb0*/  HMMA.16816.F32 R92, R16, R38, R152 ;  /* 0x00000026105c723c */ /* 0x000ff00000001898 */
[C---:B-1----:R-:W-:Y:S08]  /*10ec0*/  HMMA.16816.F32 R40, R20.reuse, R24, R100 ;  /* 0x000000181428723c */ /* 0x042ff00000001864 */
[C---:B------:R-:W-:Y:S01]  /*10ed0*/  HMMA.16816.F32 R84, R20.reuse, R26, R104 ;  /* 0x0000001a1454723c */ /* 0x040fe20000001868 */
[----:B------:R-:W1:Y:S07]  /*10ee0*/  LDSM.16.MT88.4 R24, [R204+0x5000] ;  /* 0x00500000cc18783b */ /* 0x000e6e0000004200 */
[----:B------:R-:W-:Y:S01]  /*10ef0*/  HMMA.16816.F32 R100, R20, R30, R128 ;  /* 0x0000001e1464723c */ /* 0x000fe20000001880 */
[----:B------:R-:W-:Y:S11]  /*10f00*/  LDSM.16.MT88.4 R28, [R203+0x5800] ;  /* 0x00580000cb1c783b */ /* 0x000ff60000004200 */
[----:B------:R-:W-:Y:S04]  /*10f10*/  @!UPT UIADD3 URZ, URZ, URZ, URZ ;  /* 0x0000003f3f3ff290 */ /* 0x000fe8000fffe03f */
[----:B----4-:R-:W-:Y:S08]  /*10f20*/  HMMA.16816.F32 R84, R16, R34, R84 ;  /* 0x000000221054723c */ /* 0x010ff00000001854 */
[C---:B-1----:R-:W-:Y:S08]  /*10f30*/  HMMA.16816.F32 R52, R20.reuse, R24, R148 ;  /* 0x000000181434723c */ /* 0x042ff00000001894 */
[----:B------:R-:W-:Y:S01]  /*10f40*/  HMMA.16816.F32 R68, R20, R26, R132 ;  /* 0x0000001a1444723c */ /* 0x000fe20000001884 */
[----:B------:R-:W1:Y:S04]  /*10f50*/  LDSM.16.MT88.4 R24, [R201+0x2000] ;  /* 0x00200000c918783b */ /* 0x000e680000004200 */
[----:B------:R-:W2:Y:S04]  /*10f60*/  LDSM.16.MT88.4 R20, [R203+0x2000] ;  /* 0x00200000cb14783b */ /* 0x000ea80000004200 */
[----:B------:R-:W-:Y:S01]  /*10f70*/  LDSM.16.MT88.4 R132, [R201+0x3000] ;  /* 0x00300000c984783b */ /* 0x000fe20000004200 */
        /* <DEDUP_REMOVED lines=9> */
[C---:B------:R-:W-:Y:S01]  /*11010*/  HMMA.16816.F32 R120, R16.reuse, R24, R136 ;  /* 0x000000181078723c */ /* 0x040fe20000001888 */
[----:B------:R-:W3:Y:S07]  /*11020*/  LDSM.16.MT88.4 R24, [R202+0x5800] ;  /* 0x00580000ca18783b */ /* 0x000eee0000004200 */
[----:B------:R-:W-:Y:S01]  /*11030*/  HMMA.16816.F32 R44, R16, R30, R100 ;  /* 0x0000001e102c723c */ /* 0x000fe20000001864 */
[----:B------:R-:W-:Y:S11]  /*11040*/  LDSM.16.MT88.4 R100, [R201+0x6800] ;  /* 0x00680000c964783b */ /* 0x000ff60000004200 */
[----:B------:R-:W-:Y:S04]  /*11050*/  @!UPT UIADD3 URZ, URZ, URZ, URZ ;  /* 0x0000003f3f3ff290 */ /* 0x000fe8000fffe03f */
[C---:B--2---:R-:W-:Y:S08]  /*11060*/  HMMA.16816.F32 R120, R8.reuse, R32, R120 ;  /* 0x000000200878723c */ /* 0x044ff00000001878 */
[----:B------:R-:W-:Y:S01]  /*11070*/  HMMA.16816.F32 R32, R8, R34, R108 ;  /* 0x000000220820723c */ /* 0x000fe2000000186c */
[----:B------:R-:W-:Y:S07]  /*11080*/  LDSM.16.MT88.4 R108, [R203+0x3000] ;  /* 0x00300000cb6c783b */ /* 0x000fee0000004200 */
[C---:B-1----:R-:W-:Y:S08]  /*11090*/  HMMA.16816.F32 R36, R16.reuse, R20, R52 ;  /* 0x000000141024723c */ /* 0x042ff00000001834 */
[C---:B------:R-:W-:Y:S01]  /*110a0*/  HMMA.16816.F32 R68, R16.reuse, R22, R68 ;  /* 0x000000161044723c */ /* 0x040fe20000001844 */
[----:B------:R-:W1:Y:S07]  /*110b0*/  LDSM.16.MT88.4 R20, [R202+0x2800] ;  /* 0x00280000ca14783b */ /* 0x000e6e0000004200 */
[C---:B---3--:R-:W-:Y:S08]  /*110c0*/  HMMA.16816.F32 R64, R16.reuse, R24, R64 ;  /* 0x000000181040723c */ /* 0x048ff00000001840 */
[C---:B------:R-:W-:Y:S01]  /*110d0*/  HMMA.16816.F32 R60, R16.reuse, R26, R60 ;  /* 0x0000001a103c723c */ /* 0x040fe2000000183c */
[----:B------:R-:W2:Y:S07]  /*110e0*/  LDSM.16.MT88.4 R24, [R201+0x2800] ;  /* 0x00280000c918783b */ /* 0x000eae0000004200 */
[----:B------:R-:W-:Y:S01]  /*110f0*/  HMMA.16816.F32 R52, R16, R28, R48 ;  /* 0x0000001c1034723c */ /* 0x000fe20000001830 */
[----:B------:R-:W3:Y:S04]  /*11100*/  LDSM.16.MT88.4 R16, [R202+0x6000] ;  /* 0x00600000ca10783b */ /* 0x000ee80000004200 */
[----:B------:R-:W4:Y:S03]  /*11110*/  LDSM.16.MT88.4 R28, [R204+0x6000] ;  /* 0x00600000cc1c783b */ /* 0x000f260000004200 */
[C---:B-1----:R-:W-:Y:S08]  /*11120*/  HMMA.16816.F32 R128, R8.reuse, R20, R96 ;  /* 0x000000140880723c */ /* 0x042ff00000001860 */
[C---:B------:R-:W-:Y:S01]  /*11130*/  HMMA.16816.F32 R48, R8.reuse, R22, R92 ;  /* 0x000000160830723c */ /* 0x040fe2000000185c */
[----:B------:R-:W1:Y:S04]  /*11140*/  LDSM.16.MT88.4 R20, [R201+0x6000] ;  /* 0x00600000c914783b */ /* 0x000e680000004200 */
[----:B------:R-:W-:Y:S03]  /*11150*/  LDSM.16.MT88.4 R92, [R202+0x6800] ;  /* 0x00680000ca5c783b */ /* 0x000fe60000004200 */
[C---:B--2---:R-:W-:Y:S01]  /*11160*/  HMMA.16816.F32 R136, R8.reuse, R24, R116 ;  /* 0x000000180888723c */ /* 0x044fe20000001874 */
[----:B------:R-:W-:Y:S07]  /*11170*/  LDSM.16.MT88.4 R116, [R204+0x3000] ;  /* 0x00300000cc74783b */ /* 0x000fee0000004200 */
[C---:B------:R-:W-:Y:S01]  /*11180*/  HMMA.16816.F32 R40, R8.reuse, R26, R112 ;  /* 0x0000001a0828723c */ /* 0x040fe20000001870 */
[----:B------:R-:W2:Y:S07]  /*11190*/  LDSM.16.MT88.4 R24, [R203+0x2800] ;  /* 0x00280000cb18783b */ /* 0x000eae0000004200 */
[C---:B---3--:R-:W-:Y:S08]  /*111a0*/  HMMA.16816.F32 R64, R8.reuse, R16, R64 ;  /* 0x000000100840723c */ /* 0x048ff00000001840 */
[C---:B------:R-:W-:Y:S01]  /*111b0*/  HMMA.16816.F32 R60, R8.reuse, R18, R60 ;  /* 0x00000012083c723c */ /* 0x040fe2000000183c */
[----:B------:R-:W3:Y:S07]  /*111c0*/  LDSM.16.MT88.4 R16, [R203+0x6000] ;  /* 0x00600000cb10783b */ /* 0x000eee0000004200 */
[C---:B----4-:R-:W-:Y:S08]  /*111d0*/  HMMA.16816.F32 R36, R8.reuse, R28, R36 ;  /* 0x0000001c0824723c */ /* 0x050ff00000001824 */
[C---:B-1----:R-:W-:Y:S08]  /*111e0*/  HMMA.16816.F32 R56, R8.reuse, R20, R56 ;  /* 0x000000140838723c */ /* 0x042ff00000001838 */
[C---:B------:R-:W-:Y:S01]  /*111f0*/  HMMA.16816.F32 R20, R8.reuse, R22, R84 ;  /* 0x000000160814723c */ /* 0x040fe20000001854 */
[----:B------:R-:W1:Y:S07]  /*11200*/  LDSM.16.MT88.4 R84, [R204+0x6800] ;  /* 0x00680000cc54783b */ /* 0x000e6e0000004200 */
[C---:B--2---:R-:W-:Y:S08]  /*11210*/  HMMA.16816.F32 R104, R8.reuse, R24, R104 ;  /* 0x000000180868723c */ /* 0x044ff00000001868 */
[C---:B------:R-:W-:Y:S08]  /*11220*/  HMMA.16816.F32 R88, R8.reuse, R26, R88 ;  /* 0x0000001a0858723c */ /* 0x040ff00000001858 */
[C---:B------:R-:W-:Y:S08]  /*11230*/  HMMA.16816.F32 R68, R8.reuse, R30, R68 ;  /* 0x0000001e0844723c */ /* 0x040ff00000001844 */
[C---:B---3--:R-:W-:Y:S08]  /*11240*/  HMMA.16816.F32 R52, R8.reuse, R16, R52 ;  /* 0x000000100834723c */ /* 0x048ff00000001834 */
[----:B------:R-:W-:Y:S01]  /*11250*/  HMMA.16816.F32 R44, R8, R18, R44 ;  /* 0x00000012082c723c */ /* 0x000fe2000000182c */
[----:B------:R-:W2:Y:S07]  /*11260*/  LDSM.16.MT88.4 R8, [R203+0x6800] ;  /* 0x00680000cb08783b */ /* 0x000eae0000004200 */
        /* <DEDUP_REMOVED lines=17> */
[----:B------:R-:W-:Y:S11]  /*11380*/  @!P0 BRA `(.L_x_443) ;  /* 0x0000376000008947 */ /* 0x000ff60003800000 */
.L_x_458:
[----:B------:R-:W2:Y:S01]  /*11390*/  LDL.64 R16, [R1] ;  /* 0x0000000001107983 */ /* 0x000ea20000100a00 */
[----:B------:R-:W-:Y:S04]  /*113a0*/  DEPBAR.LE SB0, 0x0 ;  /* 0x000080000000791a */ /* 0x000fe80000000000 */
[----:B------:R-:W3:Y:S01]  /*113b0*/  LDL R10, [R1+0x8] ;  /* 0x00000800010a7983 */ /* 0x000ee20000100800 */
[----:B------:R-:W-:Y:S03]  /*113c0*/  WARPSYNC 0xffffffff ;  /* 0xffffffff00007948 */ /* 0x000fe60003800000 */
[----:B------:R-:W-:Y:S01]  /*113d0*/  BAR.SYNC.DEFER_BLOCKING 0x0 ;  /* 0x0000000000007b1d */ /* 0x000fe20000010000 */
[----:B------:R-:W-:Y:S01]  /*113e0*/  SHF.R.S32.HI R2, RZ, 0x1f, R223 ;  /* 0x0000001fff027819 */ /* 0x000fe200000114df */
[----:B------:R-:W-:Y:S01]  /*113f0*/  IMAD.MOV.U32 R15, RZ, RZ, R6 ;  /* 0x000000ffff0f7224 */ /* 0x000fe200078e0006 */
[----:B------:R-:W-:Y:S02]  /*11400*/  LOP3.LUT P0, RZ, R82, 0x2, RZ, 0xc0, !PT ;  /* 0x0000000252ff7812 */ /* 0x000fe4000780c0ff */
[----:B------:R-:W-:Y:S01]  /*11410*/  SHF.R.S32.HI R8, RZ, 0x1f, R220 ;  /* 0x0000001fff087819 */ /* 0x000fe200000114dc */
[----:B------:R-:W-:Y:S01]  /*11420*/  IMAD R4, R2, c[0x0][0x208], RZ ;  /* 0x0000820002047a24 */ /* 0x000fe200078e02ff */
[----:B------:R-:W-:Y:S01]  /*11430*/  ISETP.GE.AND P3, PT, R212, c[0x0][0x1d4], PT ;  /* 0x00007500d4007a0c */ /* 0x000fe20003f66270 */
[C---:B------:R-:W-:Y:S04]  /*11440*/  IMAD.WIDE.U32 R2, R223.reuse, c[0x0][0x208], RZ ;  /* 0x00008200df027a25 */ /* 0x040fe800078e00ff */
[----:B------:R-:W-:Y:S04]  /*11450*/  IMAD R4, R223, c[0x0][0x20c], R4 ;  /* 0x00008300df047a24 */ /* 0x000fe800078e0204 */
[----:B------:R-:W-:Y:S02]  /*11460*/  IMAD.IADD R3, R3, 0x1, R4 ;  /* 0x0000000103037824 */ /* 0x000fe400078e0204 */
[----:B------:R-:W-:Y:S02]  /*11470*/  IMAD R4, R8, c[0x0][0x218], RZ ;  /* 0x0000860008047a24 */ /* 0x000fe400078e02ff */
[----:B------:R-:W-:Y:S01]  /*11480*/  IMAD.WIDE.U32 R8, R220, c[0x0][0x218], R2 ;  /* 0x00008600dc087a25 */ /* 0x000fe200078e0002 */
[C---:B------:R-:W-:Y:S02]  /*11490*/  IADD3 R2, R200.reuse, 0x20, RZ ;  /* 0x00000020c8027810 */ /* 0x040fe40007ffe0ff */
[----:B------:R-:W-:Y:S01]  /*114a0*/  @P0 IADD3 R2, R200, -0x20, RZ ;  /* 0xffffffe0c8020810 */ /* 0x000fe20007ffe0ff */
[----:B------:R1:W4:Y:S01]  /*114b0*/  LDSM.16.M88.4 R24, [R200+0x800] ;  /* 0x00080000c818783b */ /* 0x0003220000000200 */
[----:B------:R-:W-:Y:S03]  /*114c0*/  IMAD R4, R220, c[0x0][0x21c], R4 ;  /* 0x00008700dc047a24 */ /* 0x000fe600078e0204 */
[----:B------:R1:W1:Y:S04]  /*114d0*/  LDSM.16.M88.4 R148, [R2] ;  /* 0x000000000294783b */ /* 0x0002680000000200 */
[----:B------:R1:W1:Y:S04]  /*114e0*/  LDSM.16.M88.4 R152, [R2+0x800] ;  /* 0x000800000298783b */ /* 0x0002680000000200 */
        /* <DEDUP_REMOVED lines=9> */
[----:B------:R1:W1:Y:S01]  /*11580*/  LDSM.16.M88.4 R64, [R200+0x3000] ;  /* 0x00300000c840783b */ /* 0x0002620000000200 */
[----:B--2---:R-:W-:Y:S03]  /*11590*/  IADD3 R3, P1, R16, R8, RZ ;  /* 0x0000000810037210 */ /* 0x004fe60007f3e0ff */
[----:B------:R2:W1:Y:S01]  /*115a0*/  LDSM.16.M88.4 R16, [R200] ;  /* 0x00000000c810783b */ /* 0x0004620000000200 */
[C---:B------:R-:W-:Y:S02]  /*115b0*/  LEA R8, P0, R3.reuse, c[0x0][0x1f8], 0x1 ;  /* 0x00007e0003087a11 */ /* 0x040fe400078008ff */
[----:B---3--:R-:W-:Y:S04]  /*115c0*/  IADD3.X R4, R10, R9, R4, P1, !PT ;  /* 0x000000090a047210 */ /* 0x008fe80000ffe404 */
[----:B------:R-:W-:Y:S01]  /*115d0*/  LEA.HI.X R4, R3, c[0x0][0x1fc], R4, 0x1, P0 ;  /* 0x00007f0003047a11 */ /* 0x000fe200000f0c04 */
[----:B------:R-:W-:-:S05]  /*115e0*/  BRA.DIV ~URZ, `(.L_x_444) ;  /* 0x00007dc27f007947 */ /* 0x000fca000b800000 */
[----:B----4-:R3:W4:Y:S02]  /*115f0*/  SHFL.IDX PT, R3, R4, RZ, 0x181f ;  /* 0x00181fff04037589 */ /* 0x01072400000e0000 */
.L_x_531:
[----:B-1----:R-:W1:Y:S01]  /*11600*/  SHFL.IDX PT, R2, R8, RZ, 0x181f ;  /* 0x00181fff08027589 */ /* 0x002e6200000e0000 */
[----:B------:R-:W-:Y:S01]  /*11610*/  SEL R210, RZ, 0x10, P6 ;  /* 0x00000010ffd27807 */ /* 0x000fe20003000000 */
[----:B------:R-:W-:Y:S01]  /*11620*/  BSSY B0, `(.L_x_445) ;  /* 0x0000034000007945 */ /* 0x000fe20003800000 */
[----:B------:R-:W-:Y:S01]  /*11630*/  SEL R211, RZ, 0x10, P3 ;  /* 0x00000010ffd37807 */ /* 0x000fe20001800000 */
[----:B------:R-:W5:Y:S01]  /*11640*/  SHFL.IDX PT, R9, R8, 0x1, 0x181f ;  /* 0x00381f0008097f89 */ /* 0x000f6200000e0000 */
[----:B------:R-:W-:Y:S03]  /*11650*/  ISETP.NE.U32.AND P2, PT, R210, RZ, PT ;  /* 0x000000ffd200720c */ /* 0x000fe60003f45070 */
[----:B------:R-:W2:Y:S01]  /*11660*/  S2R R20, SR_TID.X ;  /* 0x0000000000147919 */ /* 0x000ea20000002100 */
[CC--:B-1----:R-:W-:Y:S05]  /*11670*/  IADD3 R10, P0, R2.reuse, R215.reuse, RZ ;  /* 0x000000d7020a7210 */ /* 0x0c2fea0007f1e0ff */
[C-C-:B----4-:R-:W-:Y:S01]  /*11680*/  IMAD.X R11, R3.reuse, 0x1, R216.reuse, P0 ;  /* 0x00000001030b7824 */ /* 0x150fe200000e06d8 */
[-C--:B------:R-:W-:Y:S04]  /*11690*/  IADD3 R2, P0, R2, R218.reuse, RZ ;  /* 0x000000da02027210 */ /* 0x080fe80007f1e0ff */
[----:B------:R-:W-:Y:S01]  /*116a0*/  @!PT LDS RZ, [RZ] ;  /* 0x00000000fffff984 */ /* 0x000fe20000000800 */
[----:B------:R1:W-:Y:S01]  /*116b0*/  LDGSTS.E.BYPASS.LTC128B.128 [R213+0x100], [R10.64], !P6 ;  /* 0x001000000ad57fae */ /* 0x0003e2000f101d48 */
[--C-:B------:R-:W-:Y:S05]  /*116c0*/  IMAD.X R3, R3, 0x1, R217.reuse, P0 ;  /* 0x0000000103037824 */ /* 0x100fea00000e06d9 */
[----:B------:R5:W-:Y:S04]  /*116d0*/  LDGSTS.E.BYPASS.LTC128B.128 [R213+0x3900], [R2.64], !P3 ;  /* 0x0390000002d57fae */ /* 0x000be8000d901d48 */
[----:B-1----:R-:W1:Y:S01]  /*116e0*/  SHFL.IDX PT, R10, R4, 0x1, 0x181f ;  /* 0x00381f00040a7f89 */ /* 0x002e6200000e0000 */
[C---:B-----5:R-:W-:Y:S05]  /*116f0*/  IADD3 R2, P0, R9.reuse, R215, RZ ;  /* 0x000000d709027210 */ /* 0x060fea0007f1e0ff */
[C-C-:B-1----:R-:W-:Y:S05]  /*11700*/  IMAD.X R3, R10.reuse, 0x1, R216.reuse, P0 ;  /* 0x000000010a037824 */ /* 0x142fea00000e06d8 */
[----:B------:R1:W-:Y:S02]  /*11710*/  LDGSTS.E.BYPASS.LTC128B.128 [R213+0x1100], [R2.64], !P6 ;  /* 0x0110000002d57fae */ /* 0x0003e4000f101d48 */
[----:B-1----:R-:W-:Y:S02]  /*11720*/  IADD3 R2, P0, R9, R218, RZ ;  /* 0x000000da09027210 */ /* 0x002fe40007f1e0ff */
[----:B------:R-:W1:Y:S03]  /*11730*/  SHFL.IDX PT, R9, R8, 0x2, 0x181f ;  /* 0x00581f0008097f89 */ /* 0x000e6600000e0000 */
[----:B------:R-:W-:Y:S02]  /*11740*/  IMAD.X R3, R10, 0x1, R217, P0 ;  /* 0x000000010a037824 */ /* 0x000fe400000e06d9 */
[----:B------:R-:W4:Y:S04]  /*11750*/  SHFL.IDX PT, R10, R4, 0x2, 0x181f ;  /* 0x00581f00040a7f89 */ /* 0x000f2800000e0000 */
[----:B------:R5:W-:Y:S02]  /*11760*/  LDGSTS.E.BYPASS.LTC128B.128 [R213+0x4900], [R2.64], !P3 ;  /* 0x0490000002d57fae */ /* 0x000be4000d901d48 */
[----:B-----5:R-:W-:Y:S04]  /*11770*/  IADD3 R2, -R210, 0x10, RZ ;  /* 0x00000010d2027810 */ /* 0x020fe80007ffe1ff */
[----:B------:R-:W-:Y:S04]  /*11780*/  LOP3.LUT R2, R2, 0xf, RZ, 0xc0, !PT ;  /* 0x0000000f02027812 */ /* 0x000fe800078ec0ff */
[-C--:B-1----:R-:W-:Y:S04]  /*11790*/  IADD3 R2, P1, P0, R2, R9.reuse, R215 ;  /* 0x0000000902027210 */ /* 0x082fe8000783e0d7 */
[-C--:B----4-:R-:W-:Y:S05]  /*117a0*/  IADD3.X R3, RZ, R10.reuse, R216, P1, P0 ;  /* 0x0000000aff037210 */ /* 0x090fea0000fe04d8 */
[----:B------:R1:W-:Y:S01]  /*117b0*/  LDGSTS.E.BYPASS.LTC128B.128.ZFILL [R213+0x2100], [R2.64], P2 ;  /* 0x0210000002d57fae */ /* 0x0003e20009141d48 */
[C---:B------:R-:W-:Y:S02]  /*117c0*/  ISETP.NE.U32.AND P2, PT, R211.reuse, RZ, PT ;  /* 0x000000ffd300720c */ /* 0x040fe40003f45070 */
[----:B-1----:R-:W-:Y:S04]  /*117d0*/  IADD3 R2, -R211, 0x10, RZ ;  /* 0x00000010d3027810 */ /* 0x002fe80007ffe1ff */
[----:B------:R-:W-:Y:S04]  /*117e0*/  LOP3.LUT R2, R2, 0xf, RZ, 0xc0, !PT ;  /* 0x0000000f02027812 */ /* 0x000fe800078ec0ff */
[----:B------:R-:W-:Y:S04]  /*117f0*/  IADD3 R2, P1, P0, R2, R9, R218 ;  /* 0x0000000902027210 */ /* 0x000fe8000783e0da */
[----:B------:R-:W-:Y:S02]  /*11800*/  IADD3.X R3, RZ, R10, R217, P1, P0 ;  /* 0x0000000aff037210 */ /* 0x000fe40000fe04d9 */
[----:B--2---:R-:W-:Y:S03]  /*11810*/  ISETP.GT.AND P0, PT, R20, 0x7f, PT ;  /* 0x0000007f1400780c */ /* 0x004fe60003f04270 */
[----:B------:R1:W-:Y:S10]  /*11820*/  LDGSTS.E.BYPASS.LTC128B.128.ZFILL [R213+0x5900], [R2.64], P2 ;  /* 0x0590000002d57fae */ /* 0x0003f40009141d48 */
[----:B------:R-:W-:-:S05]  /*11830*/  @P0 BRA `(.L_x_446) ;  /* 0x0000012000000947 */ /* 0x000fca0003800000 */
[----:B------:R-:W-:-:S05]  /*11840*/  BRA.DIV ~URZ, `(.L_x_447) ;  /* 0x00007bd27f007947 */ /* 0x000fca000b800000 */
[----:B------:R2:W4:Y:S04]  /*11850*/  SHFL.IDX PT, R9, R4, 0x3, 0x181f ;  /* 0x00781f0004097f89 */ /* 0x00052800000e0000 */
[----:B---3--:R2:W3:Y:S02]  /*11860*/  SHFL.IDX PT, R4, R8, 0x3, 0x181f ;  /* 0x00781f0008047f89 */ /* 0x0084e400000e0000 */
.L_x_532:
[C---:B-1----:R-:W-:Y:S02]  /*11870*/  IADD3 R2, -R210.reuse, 0x10, RZ ;  /* 0x00000010d2027810 */ /* 0x042fe40007ffe1ff */
[----:B------:R-:W-:Y:S02]  /*11880*/  ISETP.NE.U32.AND P0, PT, R210, RZ, PT ;  /* 0x000000ffd200720c */ /* 0x000fe40003f05070 */
[----:B------:R-:W-:Y:S04]  /*11890*/  LOP3.LUT R2, R2, 0xf, RZ, 0xc0, !PT ;  /* 0x0000000f02027812 */ /* 0x000fe800078ec0ff */
[-C--:B---3--:R-:W-:Y:S04]  /*118a0*/  IADD3 R2, P2, P1, R2, R4.reuse, R215 ;  /* 0x0000000402027210 */ /* 0x088fe8000795e0d7 */
[-C--:B----4-:R-:W-:Y:S05]  /*118b0*/  IADD3.X R3, RZ, R9.reuse, R216, P2, P1 ;  /* 0x00000009ff037210 */ /* 0x090fea00017e24d8 */
        /* <DEDUP_REMOVED lines=10> */
.L_x_446:
[----:B------:R-:W-:Y:S05]  /*11960*/  BSYNC B0 ;  /* 0x0000000000007941 */ /* 0x000fea0003800000 */
.L_x_445:
[----:B------:R-:W0:Y:S01]  /*11970*/  LDGDEPBAR ;  /* 0x00000000000079af */ /* 0x000e220000000000 */
[----:B------:R-:W-:Y:S01]  /*11980*/  WARPSYNC 0xffffffff ;  /* 0xffffffff00007948 */ /* 0x000fe20003800000 */
[C---:B--2---:R-:W-:Y:S01]  /*11990*/  HMMA.16816.F32 R8, R140.reuse, R16, RZ ;  /* 0x000000108c08723c */ /* 0x044fe200000018ff */
[----:B------:R-:W-:Y:S02]  /*119a0*/  BSSY B0, `(.L_x_448) ;  /* 0x0000116000007945 */ /* 0x000fe40003800000 */
[----:B------:R-:W-:Y:S02]  /*119b0*/  LOP3.LUT P0, RZ, R82, 0x4, RZ, 0xc0, !PT ;  /* 0x0000000452ff7812 */ /* 0x000fe4000780c0ff */
[C---:B-1----:R-:W-:Y:S03]  /*119c0*/  IADD3 R2, R200.reuse, 0x40, RZ ;  /* 0x00000040c8027810 */ /* 0x042fe60007ffe0ff */
        /* <DEDUP_REMOVED lines=40> */
[----:B------:R-:W2:Y:S07]  /*11c50*/  LDSM.16.M88.4 R152, [R83+-0x3800] ;  /* 0xffc800005398783b */ /* 0x000eae0000000200 */
[C---:B----4-:R-:W-:Y:S08]  /*11c60*/  HMMA.16816.F32 R28, R176.reuse, R156, R28 ;  /* 0x0000009cb01c723c */ /* 0x050ff0000000181c */
[C---:B------:R-:W-:Y:S01]  /*11c70*/  HMMA.16816.F32 R32, R176.reuse, R158, R32 ;  /* 0x0000009eb020723c */ /* 0x040fe20000001820 */
[----:B------:R-:W4:Y:S07]  /*11c80*/  LDSM.16.M88.4 R156, [R83+-0x3000] ;  /* 0xffd00000539c783b */ /* 0x000f2e0000000200 */
[C---:B-----5:R-:W-:Y:S08]  /*11c90*/  HMMA.16816.F32 R36, R176.reuse, R160, R36 ;  /* 0x000000a0b024723c */ /* 0x060ff00000001824 */
[C---:B------:R-:W-:Y:S01]  /*11ca0*/  HMMA.16816.F32 R40, R176.reuse, R162, R40 ;  /* 0x000000a2b028723c */ /* 0x040fe20000001828 */
[----:B------:R-:W5:Y:S07]  /*11cb0*/  LDSM.16.M88.4 R160, [R83+-0x2800] ;  /* 0xffd8000053a0783b */ /* 0x000f6e0000000200 */
[C---:B---3--:R-:W-:Y:S08]  /*11cc0*/  HMMA.16816.F32 R44, R176.reuse, R164, R44 ;  /* 0x000000a4b02c723c */ /* 0x048ff0000000182c */
[C---:B------:R-:W-:Y:S01]  /*11cd0*/  HMMA.16816.F32 R48, R176.reuse, R166, R48 ;  /* 0x000000a6b030723c */ /* 0x040fe20000001830 */
[----:B------:R-:W3:Y:S07]  /*11ce0*/  LDSM.16.M88.4 R164, [R83+-0x2000] ;  /* 0xffe0000053a4783b */ /* 0x000eee0000000200 */
[C---:B------:R-:W-:Y:S08]  /*11cf0*/  HMMA.16816.F32 R52, R176.reuse, R168, R52 ;  /* 0x000000a8b034723c */ /* 0x040ff00000001834 */
[C---:B------:R-:W-:Y:S01]  /*11d00*/  HMMA.16816.F32 R56, R176.reuse, R170, R56 ;  /* 0x000000aab038723c */ /* 0x040fe20000001838 */
[----:B------:R-:W3:Y:S07]  /*11d10*/  LDSM.16.M88.4 R168, [R83+-0x1800] ;  /* 0xffe8000053a8783b */ /* 0x000eee0000000200 */
[C---:B-1----:R-:W-:Y:S08]  /*11d20*/  HMMA.16816.F32 R60, R176.reuse, R148, R60 ;  /* 0x00000094b03c723c */ /* 0x042ff0000000183c */
[----:B------:R-:W-:Y:S01]  /*11d30*/  HMMA.16816.F32 R64, R176, R150, R64 ;  /* 0x00000096b040723c */ /* 0x000fe20000001840 */
[----:B------:R-:W1:Y:S07]  /*11d40*/  LDSM.16.M88.4 R148, [R83+-0x1000] ;  /* 0xfff000005394783b */ /* 0x000e6e0000000200 */
[C---:B--2---:R-:W-:Y:S08]  /*11d50*/  HMMA.16816.F32 R8, R180.reuse, R152, R8 ;  /* 0x00000098b408723c */ /* 0x044ff00000001808 */
[C---:B------:R-:W-:Y:S01]  /*11d60*/  HMMA.16816.F32 R16, R180.reuse, R154, R16 ;  /* 0x0000009ab410723c */ /* 0x040fe20000001810 */
[----:B------:R-:W2:Y:S07]  /*11d70*/  LDSM.16.M88.4 R152, [R83+-0x800] ;  /* 0xfff800005398783b */ /* 0x000eae0000000200 */
[C---:B----4-:R-:W-:Y:S08]  /*11d80*/  HMMA.16816.F32 R20, R180.reuse, R156, R20 ;  /* 0x0000009cb414723c */ /* 0x050ff00000001814 */
[C---:B------:R-:W-:Y:S01]  /*11d90*/  HMMA.16816.F32 R24, R180.reuse, R158, R24 ;  /* 0x0000009eb418723c */ /* 0x040fe20000001818 */
[----:B------:R-:W4:Y:S07]  /*11da0*/  LDSM.16.M88.4 R156, [R200+0x3800] ;  /* 0x00380000c89c783b */ /* 0x000f2e0000000200 */
[C---:B-----5:R-:W-:Y:S08]  /*11db0*/  HMMA.16816.F32 R28, R180.reuse, R160, R28 ;  /* 0x000000a0b41c723c */ /* 0x060ff0000000181c */
[C---:B------:R-:W-:Y:S01]  /*11dc0*/  HMMA.16816.F32 R32, R180.reuse, R162, R32 ;  /* 0x000000a2b420723c */ /* 0x040fe20000001820 */
[----:B------:R-:W5:Y:S07]  /*11dd0*/  LDSM.16.M88.4 R160, [R200+0x4000] ;  /* 0x00400000c8a0783b */ /* 0x000f6e0000000200 */
[C---:B---3--:R-:W-:Y:S08]  /*11de0*/  HMMA.16816.F32 R36, R180.reuse, R164, R36 ;  /* 0x000000a4b424723c */ /* 0x048ff00000001824 */
[C---:B------:R-:W-:Y:S01]  /*11df0*/  HMMA.16816.F32 R40, R180.reuse, R166, R40 ;  /* 0x000000a6b428723c */ /* 0x040fe20000001828 */
[----:B------:R-:W3:Y:S07]  /*11e00*/  LDSM.16.M88.4 R164, [R200+0x4800] ;  /* 0x00480000c8a4783b */ /* 0x000eee0000000200 */
[C---:B------:R-:W-:Y:S08]  /*11e10*/  HMMA.16816.F32 R44, R180.reuse, R168, R44 ;  /* 0x000000a8b42c723c */ /* 0x040ff0000000182c */
[C---:B------:R-:W-:Y:S01]  /*11e20*/  HMMA.16816.F32 R48, R180.reuse, R170, R48 ;  /* 0x000000aab430723c */ /* 0x040fe20000001830 */
[----:B------:R-:W3:Y:S07]  /*11e30*/  LDSM.16.M88.4 R168, [R200+0x5000] ;  /* 0x00500000c8a8783b */ /* 0x000eee0000000200 */
[C---:B-1----:R-:W-:Y:S08]  /*11e40*/  HMMA.16816.F32 R52, R180.reuse, R148, R52 ;  /* 0x00000094b434723c */ /* 0x042ff00000001834 */
[C---:B------:R-:W-:Y:S01]  /*11e50*/  HMMA.16816.F32 R56, R180.reuse, R150, R56 ;  /* 0x00000096b438723c */ /* 0x040fe20000001838 */
[----:B------:R-:W1:Y:S07]  /*11e60*/  LDSM.16.M88.4 R148, [R200+0x5800] ;  /* 0x00580000c894783b */ /* 0x000e6e0000000200 */
[C---:B--2---:R-:W-:Y:S08]  /*11e70*/  HMMA.16816.F32 R60, R180.reuse, R152, R60 ;  /* 0x00000098b43c723c */ /* 0x044ff0000000183c */
[----:B------:R-:W-:Y:S01]  /*11e80*/  HMMA.16816.F32 R64, R180, R154, R64 ;  /* 0x0000009ab440723c */ /* 0x000fe20000001840 */
[----:B------:R-:W2:Y:S07]  /*11e90*/  LDSM.16.M88.4 R152, [R200+0x6000] ;  /* 0x00600000c898783b */ /* 0x000eae0000000200 */
        /* <DEDUP_REMOVED lines=16> */
[C---:B------:R-:W-:Y:S01]  /*11fa0*/  HMMA.16816.F32 R56, R184.reuse, R154, R56 ;  /* 0x0000009ab838723c */ /* 0x040fe20000001838 */
[----:B------:R-:W2:Y:S07]  /*11fb0*/  LDSM.16.M88.4 R152, [R205+0x5800] ;  /* 0x00580000cd98783b */ /* 0x000eae0000000200 */
[C---:B----4-:R-:W-:Y:S08]  /*11fc0*/  HMMA.16816.F32 R60, R184.reuse, R156, R60 ;  /* 0x0000009cb83c723c */ /* 0x050ff0000000183c */
[----:B------:R-:W-:Y:S01]  /*11fd0*/  HMMA.16816.F32 R64, R184, R158, R64 ;  /* 0x0000009eb840723c */ /* 0x000fe20000001840 */
        /* <DEDUP_REMOVED lines=17> */
[C---:B------:R-:W-:Y:S01]  /*120f0*/  HMMA.16816.F32 R56, R188.reuse, R158, R56 ;  /* 0x0000009ebc38723c */ /* 0x040fe20000001838 */
[----:B------:R-:W4:Y:S07]  /*12100*/  LDSM.16.M88.4 R156, [R2+0x5800] ;  /* 0x00580000029c783b */ /* 0x000f2e0000000200 */
[C---:B-----5:R-:W-:Y:S08]  /*12110*/  HMMA.16816.F32 R60, R188.reuse, R160, R60 ;  /* 0x000000a0bc3c723c */ /* 0x060ff0000000183c */
[----:B------:R-:W-:Y:S01]  /*12120*/  HMMA.16816.F32 R64, R188, R162, R64 ;  /* 0x000000a2bc40723c */ /* 0x000fe20000001840 */
[----:B------:R-:W5:Y:S07]  /*12130*/  LDSM.16.M88.4 R160, [R2+0x6000] ;  /* 0x0060000002a0783b */ /* 0x000f6e0000000200 */
[C---:B---3--:R-:W-:Y:S08]  /*12140*/  HMMA.16816.F32 R8, R192.reuse, R164, R8 ;  /* 0x000000a4c008723c */ /* 0x048ff00000001808 */
[C---:B------:R-:W-:Y:S01]  /*12150*/  HMMA.16816.F32 R16, R192.reuse, R166, R16 ;  /* 0x000000a6c010723c */ /* 0x040fe20000001810 */
[----:B------:R-:W3:Y:S07]  /*12160*/  LDSM.16.M88.4 R164, [R2+0x6800] ;  /* 0x0068000002a4783b */ /* 0x000eee0000000200 */
[C---:B------:R-:W-:Y:S08]  /*12170*/  HMMA.16816.F32 R20, R192.reuse, R168, R20 ;  /* 0x000000a8c014723c */ /* 0x040ff00000001814 */
[C---:B------:R-:W-:Y:S01]  /*12180*/  HMMA.16816.F32 R24, R192.reuse, R170, R24 ;  /* 0x000000aac018723c */ /* 0x040fe20000001818 */
[----:B------:R-:W3:Y:S07]  /*12190*/  LDSM.16.M88.4 R168, [R83] ;  /* 0x0000000053a8783b */ /* 0x000eee0000000200 */
        /* <DEDUP_REMOVED lines=13> */
[----:B------:R-:W-:Y:S01]  /*12270*/  HMMA.16816.F32 R64, R192, R166, R64 ;  /* 0x000000a6c040723c */ /* 0x000fe20000001840 */
[----:B------:R-:W3:Y:S07]  /*12280*/  LDSM.16.M88.4 R164, [R83+0x2800] ;  /* 0x0028000053a4783b */ /* 0x000eee0000000200 */
[C---:B------:R-:W-:Y:S08]  /*12290*/  HMMA.16816.F32 R8, R196.reuse, R168, R8 ;  /* 0x000000a8c408723c */ /* 0x040ff00000001808 */
[C---:B------:R-:W-:Y:S01]  /*122a0*/  HMMA.16816.F32 R16, R196.reuse, R170, R16 ;  /* 0x000000aac410723c */ /* 0x040fe20000001810 */
[----:B------:R-:W3:Y:S01]  /*122b0*/  LDSM.16.M88.4 R168, [R83+0x3000] ;  /* 0x0030000053a8783b */ /* 0x000ee20000000200 */
[----:B------:R-:W-:Y:S06]  /*122c0*/  DEPBAR.LE SB0, 0x0 ;  /* 0x000080000000791a */ /* 0x000fec0000000000 */
[C---:B-1----:R-:W-:Y:S01]  /*122d0*/  HMMA.16816.F32 R20, R196.reuse, R148, R20 ;  /* 0x00000094c414723c */ /* 0x042fe20000001814 */
[----:B------:R-:W-:Y:S07]  /*122e0*/  BAR.SYNC.DEFER_BLOCKING 0x0 ;  /* 0x0000000000007b1d */ /* 0x000fee0000010000 */
[C---:B------:R-:W-:Y:S08]  /*122f0*/  HMMA.16816.F32 R24, R196.reuse, R150, R24 ;  /* 0x00000096c418723c */ /* 0x040ff00000001818 */
[C---:B--2---:R-:W-:Y:S08]  /*12300*/  HMMA.16816.F32 R28, R196.reuse, R152, R28 ;  /* 0x00000098c41c723c */ /* 0x044ff0000000181c */
[C---:B------:R-:W-:Y:S08]  /*12310*/  HMMA.16816.F32 R32, R196.reuse, R154, R32 ;  /* 0x0000009ac420723c */ /* 0x040ff00000001820 */
[C---:B----4-:R-:W-:Y:S08]  /*12320*/  HMMA.16816.F32 R36, R196.reuse, R156, R36 ;  /* 0x0000009cc424723c */ /* 0x050ff00000001824 */
[C---:B------:R-:W-:Y:S08]  /*12330*/  HMMA.16816.F32 R40, R196.reuse, R158, R40 ;  /* 0x0000009ec428723c */ /* 0x040ff00000001828 */
[C---:B-----5:R-:W-:Y:S08]  /*12340*/  HMMA.16816.F32 R44, R196.reuse, R160, R44 ;  /* 0x000000a0c42c723c */ /* 0x060ff0000000182c */
[C---:B------:R-:W-:Y:S08]  /*12350*/  HMMA.16816.F32 R48, R196.reuse, R162, R48 ;  /* 0x000000a2c430723c */ /* 0x040ff00000001830 */
[C---:B---3--:R-:W-:Y:S08]  /*12360*/  HMMA.16816.F32 R52, R196.reuse, R164, R52 ;  /* 0x000000a4c434723c */ /* 0x048ff00000001834 */
[C---:B------:R-:W-:Y:S08]  /*12370*/  HMMA.16816.F32 R56, R196.reuse, R166, R56 ;  /* 0x000000a6c438723c */ /* 0x040ff00000001838 */
[C---:B------:R-:W-:Y:S08]  /*12380*/  HMMA.16816.F32 R60, R196.reuse, R168, R60 ;  /* 0x000000a8c43c723c */ /* 0x040ff0000000183c */
[----:B------:R-:W-:Y:S01]  /*12390*/  HMMA.16816.F32 R64, R196, R170, R64 ;  /* 0x000000aac440723c */ /* 0x000fe20000001840 */
[----:B------:R-:W-:Y:S07]  /*123a0*/  @!UPT UIADD3 URZ, URZ, URZ, URZ ;  /* 0x0000003f3f3ff290 */ /* 0x000fee000fffe03f */
[----:B------:R-:W-:-:S11]  /*123b0*/  @!P0 BRA `(.L_x_449) ;  /* 0x0000074000008947 */ /* 0x000fd60003800000 */
[----:B------:R-:W-:Y:S01]  /*123c0*/  IMAD.MOV.U32 R2, RZ, RZ, c[0x0][0x2b8] ;  /* 0x0000ae00ff027624 */ /* 0x000fe200078e00ff */
[----:B------:R-:W2:Y:S01]  /*123d0*/  LDL R3, [R1+0x24] ;  /* 0x0000240001037983 */ /* 0x000ea20000100800 */
[----:B------:R-:W-:Y:S01]  /*123e0*/  IMAD.MOV.U32 R220, RZ, RZ, RZ ;  /* 0x000000ffffdc7224 */ /* 0x000fe200078e00ff */
[----:B------:R-:W-:Y:S02]  /*123f0*/  ISETP.GT.AND P0, PT, R0, 0x6f, PT ;  /* 0x0000006f0000780c */ /* 0x000fe40003f04270 */
[----:B------:R-:W3:Y:S01]  /*12400*/  LDL.64 R228, [R1+0x18] ;  /* 0x0000180001e47983 */ /* 0x000ee20000100a00 */
[----:B------:R-:W-:Y:S03]  /*12410*/  ISETP.NE.AND P1, PT, R2, 0x1, PT ;  /* 0x000000010200780c */ /* 0x000fe60003f25270 */
[----:B------:R-:W4:Y:S04]  /*12420*/  LDL R222, [R1+0x20] ;  /* 0x0000200001de7983 */ /* 0x000f280000100800 */
[----:B------:R-:W5:Y:S04]  /*12430*/  LDL.64 R226, [R1+0x10] ;  /* 0x0000100001e27983 */ /* 0x000f680000100a00 */
[----:B------:R-:W3:Y:S01]  /*12440*/  LDL R221, [R1+0xc] ;  /* 0x00000c0001dd7983 */ /* 0x000ee20000100800 */
[----:B--2---:R-:W-:Y:S05]  /*12450*/  IMAD R3, R230, 0x70, R3 ;  /* 0x00000070e6037824 */ /* 0x004fea00078e0203 */
[----:B------:R-:W-:Y:S05]  /*12460*/  IADD3 R3, R3, -0x70, R0 ;  /* 0xffffff9003037810 */ /* 0x000fea0007ffe000 */
[----:B------:R-:W-:Y:S04]  /*12470*/  @P1 IMAD.HI.U32 R4, R3, c[0x0][0x2bc], RZ ;  /* 0x0000af0003041a27 */ /* 0x000fe800078e00ff */
[--C-:B------:R-:W-:Y:S01]  /*12480*/  IMAD.MOV.U32 R2, RZ, RZ, R3.reuse ;  /* 0x000000ffff027224 */ /* 0x100fe200078e0003 */
[----:B------:R-:W-:Y:S04]  /*12490*/  @P1 SHF.R.U32.HI R2, RZ, c[0x0][0x2c0], R4 ;  /* 0x0000b000ff021a19 */ /* 0x000fe80000011604 */
[----:B---3--:R-:W-:Y:S01]  /*124a0*/  @!P0 IADD3 R4, P1, R2, R228, RZ ;  /* 0x000000e402048210 */ /* 0x008fe20007f3e0ff */
[----:B------:R-:W-:Y:S04]  /*124b0*/  IMAD.MOV R148, RZ, RZ, -R2 ;  /* 0x000000ffff947224 */ /* 0x000fe800078e0a02 */
[----:B------:R-:W-:Y:S01]  /*124c0*/  IMAD R223, R148, c[0x0][0x2b8], R3 ;  /* 0x0000ae0094df7a24 */ /* 0x000fe200078e0203 */
[----:B----4-:R-:W-:Y:S02]  /*124d0*/  @!P0 LEA.HI.X.SX32 R3, R2, R222, 0x1, P1 ;  /* 0x000000de02038211 */ /* 0x010fe400008f0eff */
[C---:B------:R-:W-:Y:S04]  /*124e0*/  @!P0 LEA R2, P1, R4.reuse, c[0x0][0x2a0], 0x2 ;  /* 0x0000a80004028a11 */ /* 0x040fe800078210ff */
[----:B------:R-:W-:Y:S05]  /*124f0*/  @!P0 LEA.HI.X R3, R4, c[0x0][0x2a4], R3, 0x2, P1 ;  /* 0x0000a90004038a11 */ /* 0x000fea00008f1403 */
[----:B------:R1:W2:Y:S02]  /*12500*/  @!P0 LDG.E R220, [R2.64] ;  /* 0x0000000802dc8981 */ /* 0x0002a4000c1e1900 */
[----:B-1----:R-:W-:Y:S05]  /*12510*/  SHF.R.S32.HI R2, RZ, 0x1f, R223 ;  /* 0x0000001fff027819 */ /* 0x002fea00000114df */
[----:B------:R-:W-:Y:S02]  /*12520*/  IMAD R4, R2, c[0x0][0x1e0], RZ ;  /* 0x0000780002047a24 */ /* 0x000fe400078e02ff */
[C---:B------:R-:W-:Y:S04]  /*12530*/  IMAD.WIDE.U32 R2, R223.reuse, c[0x0][0x1e0], RZ ;  /* 0x00007800df027a25 */ /* 0x040fe800078e00ff */
[----:B------:R-:W-:Y:S04]  /*12540*/  IMAD R4, R223, c[0x0][0x1e4], R4 ;  /* 0x00007900df047a24 */ /* 0x000fe800078e0204 */
[----:B------:R-:W-:Y:S01]  /*12550*/  IMAD.IADD R3, R3, 0x1, R4 ;  /* 0x0000000103037824 */ /* 0x000fe200078e0204 */
[----:B--2---:R-:W-:Y:S03]  /*12560*/  SHF.R.S32.HI R4, RZ, 0x1f, R220 ;  /* 0x0000001fff047819 */ /* 0x004fe600000114dc */
[----:B------:R-:W-:Y:S04]  /*12570*/  IMAD.WIDE.U32 R2, R220, c[0x0][0x1f0], R2 ;  /* 0x00007c00dc027a25 */ /* 0x000fe800078e0002 */
[----:B------:R-:W-:Y:S01]  /*12580*/  IMAD R4, R4, c[0x0][0x1f0], RZ ;  /* 0x00007c0004047a24 */ /* 0x000fe200078e02ff */
[----:B-----5:R-:W-:Y:S03]  /*12590*/  IADD3 R2, P0, R226, R2, RZ ;  /* 0x00000002e2027210 */ /* 0x020fe60007f1e0ff */
[----:B------:R-:W-:Y:S05]  /*125a0*/  IMAD R4, R220, c[0x0][0x1f4], R4 ;  /* 0x00007d00dc047a24 */ /* 0x000fea00078e0204 */
[----:B------:R-:W-:Y:S02]  /*125b0*/  IADD3.X R3, R221, R3, R4, P0, !PT ;  /* 0x00000003dd037210 */ /* 0x000fe400007fe404 */
[C---:B------:R-:W-:Y:S04]  /*125c0*/  LEA R148, P0, R2.reuse, c[0x0][0x1c8], 0x1 ;  /* 0x0000720002947a11 */ /* 0x040fe800078008ff */
[----:B------:R-:W-:Y:S01]  /*125d0*/  LEA.HI.X R4, R2, c[0x0][0x1cc], R3, 0x1, P0 ;  /* 0x0000730002047a11 */ /* 0x000fe200000f0c03 */
[----:B------:R-:W-:-:S06]  /*125e0*/  BRA.DIV ~URZ, `(.L_x_450) ;  /* 0x00006f027f007947 */ /* 0x000fcc000b800000 */
[----:B------:R1:W2:Y:S02]  /*125f0*/  SHFL.IDX PT, R150, R4, RZ, 0x181f ;  /* 0x00181fff04967589 */ /* 0x0002a400000e0000 */
.L_x_533:
[----:B------:R-:W-:-:S05]  /*12600*/  BRA.DIV ~URZ, `(.L_x_451) ;  /* 0x00006f527f007947 */ /* 0x000fca000b800000 */
[----:B------:R3:W4:Y:S02]  /*12610*/  SHFL.IDX PT, R149, R148, RZ, 0x181f ;  /* 0x00181fff94957589 */ /* 0x00072400000e0000 */
.L_x_534:
[----:B------:R-:W-:Y:S11]  /*12620*/  ISETP.GE.AND P0, PT, R219, 0x1, PT ;  /* 0x00000001db00780c */ /* 0x000ff60003f06270 */
[----:B------:R-:W-:Y:S02]  /*12630*/  @!UPT UIADD3 URZ, URZ, URZ, URZ ;  /* 0x0000003f3f3ff290 */ /* 0x000fe4000fffe03f */
[C---:B------:R-:W-:Y:S02]  /*12640*/  @P0 IADD3 R2, -R210.reuse, 0x10, RZ ;  /* 0x00000010d2020810 */ /* 0x040fe40007ffe1ff */
[----:B------:R-:W-:Y:S02]  /*12650*/  @P0 ISETP.NE.U32.AND P1, PT, R210, RZ, PT ;  /* 0x000000ffd200020c */ /* 0x000fe40003f25070 */
        /* <DEDUP_REMOVED lines=13> */
[----:B------:R-:W-:-:S05]  /*12730*/  BRA.DIV ~URZ, `(.L_x_452) ;  /* 0x00006e927f007947 */ /* 0x000fca000b800000 */
[----:B------:R4:W1:Y:S04]  /*12740*/  SHFL.IDX PT, R150, R4, 0x1, 0x181f ;  /* 0x00381f0004967f89 */ /* 0x00086800000e0000 */
[----:B------:R4:W2:Y:S02]  /*12750*/  SHFL.IDX PT, R149, R148, 0x1, 0x181f ;  /* 0x00381f0094957f89 */ /* 0x0008a400000e0000 */
.L_x_535:
[----:B------:R-:W-:Y:S11]  /*12760*/  ISETP.GE.AND P0, PT, R219, 0x21, PT ;  /* 0x00000021db00780c */ /* 0x000ff60003f06270 */
[----:B------:R-:W-:Y:S02]  /*12770*/  @!UPT UIADD3 URZ, URZ, URZ, URZ ;  /* 0x0000003f3f3ff290 */ /* 0x000fe4000fffe03f */
[C---:B--2---:R-:W-:Y:S02]  /*12780*/  @P0 IADD3 R2, -R210.reuse, 0x10, RZ ;  /* 0x00000010d2020810 */ /* 0x044fe40007ffe1ff */
[----:B------:R-:W-:Y:S02]  /*12790*/  @P0 ISETP.NE.U32.AND P1, PT, R210, RZ, PT ;  /* 0x000000ffd200020c */ /* 0x000fe40003f25070 */
        /* <DEDUP_REMOVED lines=13> */
[----:B------:R-:W-:-:S05]  /*12870*/  BRA.DIV ~URZ, `(.L_x_453) ;  /* 0x00006e227f007947 */ /* 0x000fca000b800000 */
[----:B------:R2:W1:Y:S02]  /*12880*/  SHFL.IDX PT, R150, R4, 0x2, 0x181f ;  /* 0x00581f0004967f89 */ /* 0x00046400000e0000 */
.L_x_536:
[----:B------:R-:W-:-:S05]  /*12890*/  BRA.DIV ~URZ, `(.L_x_454) ;  /* 0x00006e727f007947 */ /* 0x000fca000b800000 */
[----:B------:R2:W3:Y:S02]  /*128a0*/  SHFL.IDX PT, R149, R148, 0x2, 0x181f ;  /* 0x00581f0094957f89 */ /* 0x0004e400000e0000 */
.L_x_537:
[----:B------:R-:W-:Y:S11]  /*128b0*/  ISETP.GE.AND P0, PT, R219, 0x41, PT ;  /* 0x00000041db00780c */ /* 0x000ff60003f06270 */
[----:B------:R-:W-:Y:S02]  /*128c0*/  @!UPT UIADD3 URZ, URZ, URZ, URZ ;  /* 0x0000003f3f3ff290 */ /* 0x000fe4000fffe03f */
[C---:B-1----:R-:W-:Y:S02]  /*128d0*/  @P0 IADD3 R2, -R210.reuse, 0x10, RZ ;  /* 0x00000010d2020810 */ /* 0x042fe40007ffe1ff */
[----:B------:R-:W-:Y:S02]  /*128e0*/  @P0 ISETP.NE.U32.AND P1, PT, R210, RZ, PT ;  /* 0x000000ffd200020c */ /* 0x000fe40003f25070 */
        /* <DEDUP_REMOVED lines=14> */
[----:B------:R3:W1:Y:S04]  /*129d0*/  SHFL.IDX PT, R149, R4, 0x3, 0x181f ;  /* 0x00781f0004957f89 */ /* 0x00066800000e0000 */
[----:B--2-4-:R3:W2:Y:S02]  /*129e0*/  SHFL.IDX PT, R4, R148, 0x3, 0x181f ;  /* 0x00781f0094047f89 */ /* 0x0146a400000e0000 */
.L_x_538:
[----:B------:R-:W-:Y:S11]  /*129f0*/  ISETP.GE.AND P0, PT, R219, 0x61, PT ;  /* 0x00000061db00780c */ /* 0x000ff60003f06270 */
[----:B------:R-:W-:Y:S02]  /*12a00*/  @!UPT UIADD3 URZ, URZ, URZ, URZ ;  /* 0x0000003f3f3ff290 */ /* 0x000fe4000fffe03f */
[C---:B-1----:R-:W-:Y:S02]  /*12a10*/  @P0 IADD3 R2, -R210.reuse, 0x10, RZ ;  /* 0x00000010d2020810 */ /* 0x042fe40007ffe1ff */
[----:B------:R-:W-:Y:S02]  /*12a20*/  @P0 ISETP.NE.U32.AND P1, PT, R210, RZ, PT ;  /* 0x000000ffd200020c */ /* 0x000fe40003f25070 */
[----:B------:R-:W-:Y:S04]  /*12a30*/  @P0 LOP3.LUT R2, R2, 0xf, RZ, 0xc0, !PT ;  /* 0x0000000f02020812 */ /* 0x000fe800078ec0ff */
[-C--:B--2---:R-:W-:Y:S04]  /*12a40*/  @P0 IADD3 R2, P3, P2, R2, R4.reuse, R215 ;  /* 0x0000000402020210 */ /* 0x084fe80007a7e0d7 */
        /* <DEDUP_REMOVED lines=11> */
.L_x_449:
[----:B------:R-:W-:Y:S05]  /*12b00*/  BSYNC B0 ;  /* 0x0000000000007941 */ /* 0x000fea0003800000 */
.L_x_448:
        /* <DEDUP_REMOVED lines=55> */
[----:B---3--:R-:W-:Y:S02]  /*12e80*/  FMNMX.FTZ R4, R65, R3, !PT ;  /* 0x0000000341047209 */ /* 0x008fe40007810000 */
[----:B------:R-:W-:Y:S01]  /*12e90*/  FMNMX.FTZ R148, R67, R2, !PT ;  /* 0x0000000243947209 */ /* 0x000fe20007810000 */
[----:B------:R-:W-:-:S05]  /*12ea0*/  BRA.DIV ~URZ, `(.L_x_456) ;  /* 0x000069a27f007947 */ /* 0x000fca000b800000 */
[----:B------:R1:W2:Y:S02]  /*12eb0*/  SHFL.BFLY PT, R2, R4, 0x2, 0x1f ;  /* 0x0c401f0004027f89 */ /* 0x0002a400000e0000 */
.L_x_539:
[----:B-12---:R-:W-:Y:S01]  /*12ec0*/  FMNMX.FTZ R4, R4, R2, !PT ;  /* 0x0000000204047209 */ /* 0x006fe20007810000 */
[----:B------:R-:W-:-:S05]  /*12ed0*/  BRA.DIV ~URZ, `(.L_x_457) ;  /* 0x000069c27f007947 */ /* 0x000fca000b800000 */
[----:B------:R-:W1:Y:S02]  /*12ee0*/  SHFL.BFLY PT, R2, R4, 0x1, 0x1f ;  /* 0x0c201f0004027f89 */ /* 0x000e6400000e0000 */
[----:B-1----:R-:W-:Y:S02]  /*12ef0*/  FMNMX.FTZ R6, R4, R2, !PT ;  /* 0x0000000204067209 */ /* 0x002fe40007810000 */
[----:B------:R-:W1:Y:S02]  /*12f00*/  SHFL.BFLY PT, R2, R148, 0x2, 0x1f ;  /* 0x0c401f0094027f89 */ /* 0x000e6400000e0000 */
[----:B-1----:R-:W-:Y:S05]  /*12f10*/  FMNMX.FTZ R4, R148, R2, !PT ;  /* 0x0000000294047209 */ /* 0x002fea0007810000 */
[----:B------:R1:W2:Y:S02]  /*12f20*/  SHFL.BFLY PT, R2, R4, 0x1, 0x1f ;  /* 0x0c201f0004027f89 */ /* 0x0002a400000e0000 */
.L_x_540:
[----:B-12---:R-:W-:Y:S01]  /*12f30*/  FMNMX.FTZ R4, R2, R4, !PT ;  /* 0x0000000402047209 */ /* 0x006fe20007810000 */
[C---:B------:R-:W-:Y:S01]  /*12f40*/  FADD.FTZ R2, -R6.reuse, R15 ;  /* 0x0000000f06027221 */ /* 0x040fe20000010100 */
[----:B------:R-:W-:Y:S01]  /*12f50*/  WARPSYNC 0xffffffff ;  /* 0xffffffff00007948 */ /* 0x000fe20003800000 */
[----:B------:R-:W-:Y:S01]  /*12f60*/  FMUL.FTZ R15, R6, c[0x0][0x2d0] ;  /* 0x0000b400060f7a20 */ /* 0x000fe20000410000 */
[----:B------:R-:W-:Y:S01]  /*12f70*/  ISETP.GT.AND P0, PT, R230, R252, PT ;  /* 0x000000fce600720c */ /* 0x000fe20003f04270 */
[----:B------:R-:W-:Y:S02]  /*12f80*/  FMUL.FTZ R2, R2, c[0x0][0x2d0] ;  /* 0x0000b40002027a20 */ /* 0x000fe40000410000 */
        /* <DEDUP_REMOVED lines=32> */
[----:B------:R-:W-:Y:S01]  /*13190*/  FFMA.FTZ R15, R65, c[0x0][0x2d0], -R15 ;  /* 0x0000b400410f7a23 */ /* 0x000fe2000001080f */
[----:B-1----:R-:W-:Y:S01]  /*131a0*/  F2FP.PACK_AB R150, R17, R16 ;  /* 0x000000101196723e */ /* 0x002fe200000000ff */
[C---:B------:R-:W-:Y:S01]  /*131b0*/  FFMA.FTZ R2, R3.reuse, R224, R20 ;  /* 0x000000e003027223 */ /* 0x040fe20000010014 */
[C---:B------:R-:W-:Y:S01]  /*131c0*/  F2FP.PACK_AB R148, R8.reuse, R20 ;  /* 0x000000140894723e */ /* 0x040fe200000000ff */
[C---:B------:R-:W-:Y:S02]  /*131d0*/  FMUL.FTZ R64, R3.reuse, R84 ;  /* 0x0000005403407220 */ /* 0x040fe40000410000 */
[----:B------:R-:W-:Y:S02]  /*131e0*/  FADD.FTZ R9, R8, R2 ;  /* 0x0000000208097221 */ /* 0x000fe40000010000 */
[C---:B------:R-:W-:Y:S02]  /*131f0*/  FADD.FTZ R2, -R4.reuse, R5 ;  /* 0x0000000504027221 */ /* 0x040fe40000010100 */
[----:B------:R-:W-:Y:S02]  /*13200*/  FMUL.FTZ R8, R4, c[0x0][0x2d0] ;  /* 0x0000b40004087a20 */ /* 0x000fe40000410000 */
[----:B------:R-:W-:Y:S02]  /*13210*/  FMUL.FTZ R2, R2, c[0x0][0x2d0] ;  /* 0x0000b40002027a20 */ /* 0x000fe40000410000 */
[----:B------:R-:W-:Y:S02]  /*13220*/  FMUL.FTZ R65, R3, R85 ;  /* 0x0000005503417220 */ /* 0x000fe40000410000 */
[--C-:B------:R-:W-:Y:S02]  /*13230*/  FFMA.FTZ R246, R66, c[0x0][0x2d0], -R8.reuse ;  /* 0x0000b40042f67a23 */ /* 0x100fe40000010808 */
[----:B------:R-:W1:Y:S01]  /*13240*/  MUFU.EX2 R2, R2 ;  /* 0x0000000200027308 */ /* 0x000e620000000800 */
[--C-:B------:R-:W-:Y:S02]  /*13250*/  FFMA.FTZ R247, R67, c[0x0][0x2d0], -R8.reuse ;  /* 0x0000b40043f77a23 */ /* 0x100fe40000010808 */
[--C-:B------:R-:W-:Y:S02]  /*13260*/  FFMA.FTZ R10, R10, c[0x0][0x2d0], -R8.reuse ;  /* 0x0000b4000a0a7a23 */ /* 0x100fe40000010808 */
[--C-:B------:R-:W-:Y:S02]  /*13270*/  FFMA.FTZ R11, R11, c[0x0][0x2d0], -R8.reuse ;  /* 0x0000b4000b0b7a23 */ /* 0x100fe40000010808 */
[--C-:B------:R-:W-:Y:S02]  /*13280*/  FFMA.FTZ R151, R18, c[0x0][0x2d0], -R8.reuse ;  /* 0x0000b40012977a23 */ /* 0x100fe40000010808 */
[--C-:B------:R-:W-:Y:S01]  /*13290*/  FFMA.FTZ R152, R19, c[0x0][0x2d0], -R8.reuse ;  /* 0x0000b40013987a23 */ /* 0x100fe20000010808 */
[----:B------:R-:W2:Y:S01]  /*132a0*/  MUFU.EX2 R10, R10 ;  /* 0x0000000a000a7308 */ /* 0x000ea20000000800 */
[----:B------:R-:W-:Y:S02]  /*132b0*/  FMUL.FTZ R29, R3, R121 ;  /* 0x00000079031d7220 */ /* 0x000fe40000410000 */
[--C-:B------:R-:W-:Y:S02]  /*132c0*/  FFMA.FTZ R163, R30, c[0x0][0x2d0], -R8.reuse ;  /* 0x0000b4001ea37a23 */ /* 0x100fe40000010808 */
[----:B------:R-:W-:Y:S02]  /*132d0*/  FADD.FTZ R5, R16, R9 ;  /* 0x0000000910057221 */ /* 0x000fe40000010000 */
[--C-:B------:R-:W-:Y:S02]  /*132e0*/  FFMA.FTZ R156, R26, c[0x0][0x2d0], -R8.reuse ;  /* 0x0000b4001a9c7a23 */ /* 0x100fe40000010808 */
[----:B------:R-:W-:Y:S01]  /*132f0*/  FADD.FTZ R155, R17, R5 ;  /* 0x00000005119b7221 */ /* 0x000fe20000010000 */
[----:B------:R-:W3:Y:S01]  /*13300*/  MUFU.EX2 R11, R11 ;  /* 0x0000000b000b7308 */ /* 0x000ee20000000800 */
[--C-:B------:R-:W-:Y:S02]  /*13310*/  FFMA.FTZ R157, R27, c[0x0][0x2d0], -R8.reuse ;  /* 0x0000b4001b9d7a23 */ /* 0x100fe40000010808 */
[--C-:B------:R-:W-:Y:S02]  /*13320*/  FFMA.FTZ R164, R34, c[0x0][0x2d0], -R8.reuse ;  /* 0x0000b40022a47a23 */ /* 0x100fe40000010808 */
[C---:B-1----:R-:W-:Y:S02]  /*13330*/  FMUL.FTZ R66, R2.reuse, R86 ;  /* 0x0000005602427220 */ /* 0x042fe40000410000 */
[C---:B------:R-:W-:Y:S02]  /*13340*/  FMUL.FTZ R67, R2.reuse, R87 ;  /* 0x0000005702437220 */ /* 0x040fe40000410000 */
[----:B------:R-:W1:Y:S01]  /*13350*/  LDSM.16.MT88.4 R84, [R201] ;  /* 0x00000000c954783b */ /* 0x000e620000004200 */
[C---:B------:R-:W-:Y:S01]  /*13360*/  FMUL.FTZ R30, R2.reuse, R122 ;  /* 0x0000007a021e7220 */ /* 0x040fe20000410000 */
[----:B------:R-:W-:Y:S01]  /*13370*/  MUFU.EX2 R121, R151 ;  /* 0x0000009700797308 */ /* 0x000fe20000000800 */
[----:B------:R-:W-:Y:S02]  /*13380*/  FFMA.FTZ R165, R35, c[0x0][0x2d0], -R8 ;  /* 0x0000b40023a57a23 */ /* 0x000fe40000010808 */
[----:B--2---:R-:W-:Y:S02]  /*13390*/  FFMA.FTZ R5, R2, R248, R10 ;  /* 0x000000f802057223 */ /* 0x004fe4000001000a */
[--C-:B------:R-:W-:Y:S02]  /*133a0*/  FFMA.FTZ R172, R42, c[0x0][0x2d0], -R8.reuse ;  /* 0x0000b4002aac7a23 */ /* 0x100fe40000010808 */
[--C-:B------:R-:W-:Y:S02]  /*133b0*/  FFMA.FTZ R173, R43, c[0x0][0x2d0], -R8.reuse ;  /* 0x0000b4002bad7a23 */ /* 0x100fe40000010808 */
[--C-:B------:R-:W-:Y:S01]  /*133c0*/  FFMA.FTZ R221, R46, c[0x0][0x2d0], -R8.reuse ;  /* 0x0000b4002edd7a23 */ /* 0x100fe20000010808 */
[----:B------:R-:W2:Y:S01]  /*133d0*/  MUFU.EX2 R122, R152 ;  /* 0x00000098007a7308 */ /* 0x000ea20000000800 */
[--C-:B------:R-:W-:Y:S02]  /*133e0*/  FFMA.FTZ R222, R47, c[0x0][0x2d0], -R8.reuse ;  /* 0x0000b4002fde7a23 */ /* 0x100fe40000010808 */
[--C-:B------:R-:W-:Y:S01]  /*133f0*/  FFMA.FTZ R224, R50, c[0x0][0x2d0], -R8.reuse ;  /* 0x0000b40032e07a23 */ /* 0x100fe20000010808 */
[----:B---3--:R-:W-:Y:S01]  /*13400*/  F2FP.PACK_AB R149, R11, R10 ;  /* 0x0000000a0b95723e */ /* 0x008fe200000000ff */
        /* <DEDUP_REMOVED lines=8> */
[C---:B------:R-:W-:Y:S01]  /*13490*/  FMUL.FTZ R9, R3.reuse, R137 ;  /* 0x0000008903097220 */ /* 0x040fe20000410000 */
[----:B------:R-:W-:Y:S01]  /*134a0*/  MUFU.EX2 R163, R173 ;  /* 0x000000ad00a37308 */ /* 0x000fe20000000800 */
[----:B------:R-:W-:Y:S02]  /*134b0*/  FMUL.FTZ R28, R3, R120 ;  /* 0x00000078031c7220 */ /* 0x000fe40000410000 */
[----:B------:R-:W-:Y:S01]  /*134c0*/  FMUL.FTZ R10, R2, R138 ;  /* 0x0000008a020a7220 */ /* 0x000fe20000410000 */
[----:B--2---:R-:W-:Y:S01]  /*134d0*/  F2FP.PACK_AB R151, R122, R121 ;  /* 0x000000797a97723e */ /* 0x004fe200000000ff */
[--C-:B------:R-:W-:Y:S02]  /*134e0*/  FFMA.FTZ R154, R22, c[0x0][0x2d0], -R8.reuse ;  /* 0x0000b400169a7a23 */ /* 0x100fe40000010808 */
[--C-:B------:R-:W-:Y:S02]  /*134f0*/  FFMA.FTZ R153, R23, c[0x0][0x2d0], -R8.reuse ;  /* 0x0000b40017997a23 */ /* 0x100fe40000010808 */
[--C-:B------:R-:W-:Y:S01]  /*13500*/  FFMA.FTZ R162, R31, c[0x0][0x2d0], -R8.reuse ;  /* 0x0000b4001fa27a23 */ /* 0x100fe20000010808 */
[----:B------:R-:W-:Y:S01]  /*13510*/  MUFU.EX2 R251, R154 ;  /* 0x0000009a00fb7308 */ /* 0x000fe20000000800 */
[--C-:B------:R-:W-:Y:S02]  /*13520*/  FFMA.FTZ R171, R38, c[0x0][0x2d0], -R8.reuse ;  /* 0x0000b40026ab7a23 */ /* 0x100fe40000010808 */
[----:B------:R-:W-:Y:S02]  /*13530*/  FFMA.FTZ R170, R39, c[0x0][0x2d0], -R8 ;  /* 0x0000b40027aa7a23 */ /* 0x000fe40000010808 */
[----:B------:R-:W-:Y:S02]  /*13540*/  FMUL.FTZ R8, R3, R136 ;  /* 0x0000008803087220 */ /* 0x000fe40000410000 */
[----:B------:R-:W-:Y:S02]  /*13550*/  FADD.FTZ R120, R11, R5 ;  /* 0x000000050b787221 */ /* 0x000fe40000010000 */
[C---:B------:R-:W-:Y:S01]  /*13560*/  FMUL.FTZ R11, R2.reuse, R139 ;  /* 0x0000008b020b7220 */ /* 0x040fe20000410000 */
[----:B------:R-:W2:Y:S01]  /*13570*/  MUFU.EX2 R5, R161 ;  /* 0x000000a100057308 */ /* 0x000ea20000000800 */
[C---:B------:R-:W-:Y:S02]  /*13580*/  FMUL.FTZ R16, R3.reuse, R132 ;  /* 0x0000008403107220 */ /* 0x040fe40000410000 */
[C---:B------:R-:W-:Y:S02]  /*13590*/  FMUL.FTZ R17, R3.reuse, R133 ;  /* 0x0000008503117220 */ /* 0x040fe40000410000 */
[C---:B------:R-:W-:Y:S01]  /*135a0*/  FMUL.FTZ R18, R2.reuse, R134 ;  /* 0x0000008602127220 */ /* 0x040fe20000410000 */
[C---:B-1----:R-:W-:Y:S04]  /*135b0*/  HMMA.16816.F32 R8, R148.reuse, R84, R8 ;  /* 0x000000549408723c */ /* 0x042fe80000001808 */
[----:B------:R-:W-:Y:S01]  /*135c0*/  MUFU.EX2 R161, R222 ;  /* 0x000000de00a17308 */ /* 0x000fe20000000800 */
[C---:B------:R-:W-:Y:S02]  /*135d0*/  FMUL.FTZ R19, R2.reuse, R135 ;  /* 0x0000008702137220 */ /* 0x040fe40000410000 */
[----:B------:R-:W-:Y:S01]  /*135e0*/  LDSM.16.MT88.4 R132, [R201+0x3000] ;  /* 0x00300000c984783b */ /* 0x000fe20000004200 */
[C---:B------:R-:W-:Y:S04]  /*135f0*/  FMUL.FTZ R24, R3.reuse, R124 ;  /* 0x0000007c03187220 */ /* 0x040fe80000410000 */
[C---:B------:R-:W-:Y:S02]  /*13600*/  HMMA.16816.F32 R16, R148.reuse, R86, R16 ;  /* 0x000000569410723c */ /* 0x040fe40000001810 */
[----:B------:R-:W-:Y:S01]  /*13610*/  MUFU.EX2 R250, R156 ;  /* 0x0000009c00fa7308 */ /* 0x000fe20000000800 */
[----:B------:R-:W1:Y:S01]  /*13620*/  LDSM.16.MT88.4 R84, [R202] ;  /* 0x00000000ca54783b */ /* 0x000e620000004200 */
[C---:B------:R-:W-:Y:S02]  /*13630*/  FMUL.FTZ R20, R3.reuse, R128 ;  /* 0x0000008003147220 */ /* 0x040fe40000410000 */
[C---:B------:R-:W-:Y:S02]  /*13640*/  FMUL.FTZ R21, R3.reuse, R129 ;  /* 0x0000008103157220 */ /* 0x040fe40000410000 */
[C---:B------:R-:W-:Y:S04]  /*13650*/  FMUL.FTZ R22, R2.reuse, R130 ;  /* 0x0000008202167220 */ /* 0x040fe80000410000 */
[C---:B------:R-:W-:Y:S01]  /*13660*/  FMUL.FTZ R23, R2.reuse, R131 ;  /* 0x0000008302177220 */ /* 0x040fe20000410000 */
[----:B------:R-:W-:Y:S01]  /*13670*/  MUFU.EX2 R249, R157 ;  /* 0x0000009d00f97308 */ /* 0x000fe20000000800 */
[C---:B------:R-:W-:Y:S02]  /*13680*/  FMUL.FTZ R25, R3.reuse, R125 ;  /* 0x0000007d03197220 */ /* 0x040fe40000410000 */
[C---:B------:R-:W-:Y:S02]  /*13690*/  FMUL.FTZ R26, R2.reuse, R126 ;  /* 0x0000007e021a7220 */ /* 0x040fe40000410000 */
[C---:B------:R-:W-:Y:S02]  /*136a0*/  FMUL.FTZ R27, R2.reuse, R127 ;  /* 0x0000007f021b7220 */ /* 0x040fe40000410000 */
[----:B------:R-:W-:Y:S01]  /*136b0*/  LDSM.16.MT88.4 R124, [R202+0x3000] ;  /* 0x00300000ca7c783b */ /* 0x000fe20000004200 */
[C---:B------:R-:W-:Y:S02]  /*136c0*/  FMUL.FTZ R32, R3.reuse, R116 ;  /* 0x0000007403207220 */ /* 0x040fe40000410000 */
[C---:B------:R-:W-:Y:S01]  /*136d0*/  FMUL.FTZ R33, R3.reuse, R117 ;  /* 0x0000007503217220 */ /* 0x040fe20000410000 */
[----:B------:R-:W-:Y:S01]  /*136e0*/  MUFU.EX2 R157, R233 ;  /* 0x000000e9009d7308 */ /* 0x000fe20000000800 */
[C---:B------:R-:W-:Y:S02]  /*136f0*/  FMUL.FTZ R34, R2.reuse, R118 ;  /* 0x0000007602227220 */ /* 0x040fe40000410000 */
[C---:B------:R-:W-:Y:S02]  /*13700*/  FMUL.FTZ R35, R2.reuse, R119 ;  /* 0x0000007702237220 */ /* 0x040fe40000410000 */
[----:B------:R-:W-:Y:S01]  /*13710*/  LDSM.16.MT88.4 R116, [R204+0x3000] ;  /* 0x00300000cc74783b */ /* 0x000fe20000004200 */
[C---:B------:R-:W-:Y:S02]  /*13720*/  FMUL.FTZ R42, R2.reuse, R110 ;  /* 0x0000006e022a7220 */ /* 0x040fe40000410000 */
[C---:B------:R-:W-:Y:S02]  /*13730*/  FMUL.FTZ R43, R2.reuse, R111 ;  /* 0x0000006f022b7220 */ /* 0x040fe40000410000 */
[C---:B------:R-:W-:Y:S01]  /*13740*/  FMUL.FTZ R46, R2.reuse, R106 ;  /* 0x0000006a022e7220 */ /* 0x040fe20000410000 */
[----:B------:R-:W-:Y:S01]  /*13750*/  MUFU.EX2 R156, R234 ;  /* 0x000000ea009c7308 */ /* 0x000fe20000000800 */
[C---:B------:R-:W-:Y:S02]  /*13760*/  FMUL.FTZ R47, R2.reuse, R107 ;  /* 0x0000006b022f7220 */ /* 0x040fe40000410000 */
[C---:B------:R-:W-:Y:S02]  /*13770*/  FMUL.FTZ R48, R3.reuse, R100 ;  /* 0x0000006403307220 */ /* 0x040fe40000410000 */
[C---:B------:R-:W-:Y:S02]  /*13780*/  FMUL.FTZ R49, R3.reuse, R101 ;  /* 0x0000006503317220 */ /* 0x040fe40000410000 */
[C---:B------:R-:W-:Y:S01]  /*13790*/  FMUL.FTZ R50, R2.reuse, R102 ;  /* 0x0000006602327220 */ /* 0x040fe20000410000 */
[C---:B-1----:R-:W-:Y:S02]  /*137a0*/  HMMA.16816.F32 R20, R148.reuse, R84, R20 ;  /* 0x000000549414723c */ /* 0x042fe40000001814 */
[----:B------:R-:W-:Y:S01]  /*137b0*/  MUFU.EX2 R154, R240 ;  /* 0x000000f0009a7308 */ /* 0x000fe20000000800 */
[C---:B------:R-:W-:Y:S02]  /*137c0*/  FMUL.FTZ R51, R2.reuse, R103 ;  /* 0x0000006702337220 */ /* 0x040fe40000410000 */
[----:B------:R-:W-:Y:S01]  /*137d0*/  LDSM.16.MT88.4 R100, [R202+0x1800] ;  /* 0x00180000ca64783b */ /* 0x000fe20000004200 */
[C---:B------:R-:W-:Y:S02]  /*137e0*/  FMUL.FTZ R54, R2.reuse, R98 ;  /* 0x0000006202367220 */ /* 0x040fe40000410000 */
[C---:B------:R-:W-:Y:S04]  /*137f0*/  HMMA.16816.F32 R24, R148.reuse, R86, R24 ;  /* 0x000000569418723c */ /* 0x040fe80000001818 */
[C---:B------:R-:W-:Y:S01]  /*13800*/  FMUL.FTZ R31, R2.reuse, R123 ;  /* 0x0000007b021f7220 */ /* 0x040fe20000410000 */
[----:B------:R-:W1:Y:S01]  /*13810*/  LDSM.16.MT88.4 R84, [R204] ;  /* 0x00000000cc54783b */ /* 0x000e620000004200 */
[C---:B------:R-:W-:Y:S01]  /*13820*/  FMUL.FTZ R55, R2.reuse, R99 ;  /* 0x0000006302377220 */ /* 0x040fe20000410000 */
[----:B------:R-:W-:Y:S01]  /*13830*/  MUFU.EX2 R152, R246 ;  /* 0x000000f600987308 */ /* 0x000fe20000000800 */
[C---:B------:R-:W-:Y:S04]  /*13840*/  FMUL.FTZ R58, R2.reuse, R94 ;  /* 0x0000005e023a7220 */ /* 0x040fe80000410000 */
[C---:B------:R-:W-:Y:S02]  /*13850*/  FMUL.FTZ R59, R2.reuse, R95 ;  /* 0x0000005f023b7220 */ /* 0x040fe40000410000 */
[C---:B------:R-:W-:Y:S02]  /*13860*/  FMUL.FTZ R60, R3.reuse, R88 ;  /* 0x00000058033c7220 */ /* 0x040fe40000410000 */
        /* <DEDUP_REMOVED lines=20> */
[C---:B------:R-:W-:Y:S02]  /*139b0*/  FMUL.FTZ R68, R3.reuse, R68 ;  /* 0x0000004403447220 */ /* 0x040fe40000410000 */
[C---:B------:R-:W-:Y:S01]  /*139c0*/  FMUL.FTZ R69, R3.reuse, R69 ;  /* 0x0000004503457220 */ /* 0x040fe20000410000 */
[C---:B------:R-:W-:Y:S01]  /*139d0*/  HMMA.16816.F32 R32, R148.reuse, R86, R32 ;  /* 0x000000569420723c */ /* 0x040fe20000001820 */
[----:B------:R-:W1:Y:S03]  /*139e0*/  LDSM.16.MT88.4 R84, [R203] ;  /* 0x00000000cb54783b */ /* 0x000e660000004200 */
[----:B------:R-:W-:Y:S01]  /*139f0*/  MUFU.EX2 R93, R159 ;  /* 0x0000009f005d7308 */ /* 0x000fe20000000800 */
[C---:B------:R-:W-:Y:S02]  /*13a00*/  FMUL.FTZ R72, R3.reuse, R72 ;  /* 0x0000004803487220 */ /* 0x040fe40000410000 */
[----:B------:R-:W-:Y:S02]  /*13a10*/  FMUL.FTZ R73, R3, R73 ;  /* 0x0000004903497220 */ /* 0x000fe40000410000 */
[C---:B------:R-:W-:Y:S03]  /*13a20*/  FMUL.FTZ R70, R2.reuse, R70 ;  /* 0x0000004602467220 */ /* 0x040fe60000410000 */
[C---:B------:R-:W-:Y:S02]  /*13a30*/  FMUL.FTZ R71, R2.reuse, R71 ;  /* 0x0000004702477220 */ /* 0x040fe40000410000 */
[----:B------:R-:W-:Y:S01]  /*13a40*/  MUFU.EX2 R97, R167 ;  /* 0x000000a700617308 */ /* 0x000fe20000000800 */
[C---:B------:R-:W-:Y:S02]  /*13a50*/  FMUL.FTZ R74, R2.reuse, R74 ;  /* 0x0000004a024a7220 */ /* 0x040fe40000410000 */
[----:B------:R-:W-:Y:S02]  /*13a60*/  FMUL.FTZ R75, R2, R75 ;  /* 0x0000004b024b7220 */ /* 0x000fe40000410000 */
[----:B--2---:R-:W-:Y:S05]  /*13a70*/  FADD.FTZ R2, R5, R155 ;  /* 0x0000009b05027221 */ /* 0x004fea0000010000 */
[----:B------:R-:W-:Y:S10]  /*13a80*/  MUFU.EX2 R96, R166 ;  /* 0x000000a600607308 */ /* 0x000ff40000000800 */
[----:B------:R-:W-:Y:S01]  /*13a90*/  MUFU.EX2 R105, R175 ;  /* 0x000000af00697308 */ /* 0x000fe20000000800 */
[C---:B-1----:R-:W-:Y:S09]  /*13aa0*/  HMMA.16816.F32 R36, R148.reuse, R84, R36 ;  /* 0x000000549424723c */ /* 0x042ff20000001824 */
[----:B------:R-:W-:Y:S01]  /*13ab0*/  MUFU.EX2 R104, R174 ;  /* 0x000000ae00687308 */ /* 0x000fe20000000800 */
[C---:B------:R-:W-:Y:S01]  /*13ac0*/  HMMA.16816.F32 R40, R148.reuse, R86, R40 ;  /* 0x000000569428723c */ /* 0x040fe20000001828 */
[----:B------:R-:W1:Y:S08]  /*13ad0*/  LDSM.16.MT88.4 R84, [R201+0x3800] ;  /* 0x00380000c954783b */ /* 0x000e700000004200 */
[----:B------:R-:W-:Y:S10]  /*13ae0*/  MUFU.EX2 R167, R165 ;  /* 0x000000a500a77308 */ /* 0x000ff40000000800 */
[----:B------:R-:W-:Y:S10]  /*13af0*/  MUFU.EX2 R166, R171 ;  /* 0x000000ab00a67308 */ /* 0x000ff40000000800 */
[----:B------:R-:W-:Y:S10]  /*13b00*/  MUFU.EX2 R165, R170 ;  /* 0x000000aa00a57308 */ /* 0x000ff40000000800 */
[----:B------:R-:W-:Y:S01]  /*13b10*/  MUFU.EX2 R108, R226 ;  /* 0x000000e2006c7308 */ /* 0x000fe20000000800 */
[C---:B-1----:R-:W-:Y:S09]  /*13b20*/  HMMA.16816.F32 R44, R148.reuse, R84, R44 ;  /* 0x00000054942c723c */ /* 0x042ff2000000182c */
[----:B------:R-:W-:Y:S01]  /*13b30*/  MUFU.EX2 R159, R225 ;  /* 0x000000e1009f7308 */ /* 0x000fe20000000800 */
[C---:B------:R-:W-:Y:S01]  /*13b40*/  HMMA.16816.F32 R48, R148.reuse, R86, R48 ;  /* 0x000000569430723c */ /* 0x040fe20000001830 */
[----:B------:R-:W1:Y:S08]  /*13b50*/  LDSM.16.MT88.4 R84, [R202+0x3800] ;  /* 0x00380000ca54783b */ /* 0x000e700000004200 */
[----:B------:R-:W2:Y:S10]  /*13b60*/  MUFU.EX2 R3, R160 ;  /* 0x000000a000037308 */ /* 0x000eb40000000800 */
[----:B------:R-:W-:Y:S10]  /*13b70*/  MUFU.EX2 R160, R224 ;  /* 0x000000e000a07308 */ /* 0x000ff40000000800 */
[----:B------:R-:W3:Y:S01]  /*13b80*/  MUFU.EX2 R115, R153 ;  /* 0x0000009900737308 */ /* 0x000ee20000000800 */
        /* <DEDUP_REMOVED lines=8> */
[----:B------:R-:W-:Y:S10]  /*13c10*/  MUFU.EX2 R114, R244 ;  /* 0x000000f400727308 */ /* 0x000ff40000000800 */
[----:B------:R-:W2:Y:S10]  /*13c20*/  MUFU.EX2 R113, R243 ;  /* 0x000000f300717308 */ /* 0x000eb40000000800 */
[----:B------:R-:W4:Y:S01]  /*13c30*/  MUFU.EX2 R153, R242 ;  /* 0x000000f200997308 */ /* 0x000f220000000800 */
        /* <DEDUP_REMOVED lines=23> */
[C---:B------:R-:W-:Y:S01]  /*13db0*/  FADD.FTZ R2, R96.reuse, R2 ;  /* 0x0000000260027221 */ /* 0x040fe20000010000 */
[C---:B---3--:R-:W-:Y:S08]  /*13dc0*/  HMMA.16816.F32 R20, R84.reuse, R92, R20 ;  /* 0x0000005c5414723c */ /* 0x048ff00000001814 */
[----:B------:R-:W-:Y:S01]  /*13dd0*/  MUFU.EX2 R162, R221 ;  /* 0x000000dd00a27308 */ /* 0x000fe20000000800 */
[C---:B------:R-:W-:Y:S01]  /*13de0*/  HMMA.16816.F32 R24, R84.reuse, R94, R24 ;  /* 0x0000005e5418723c */ /* 0x040fe20000001818 */
[----:B------:R-:W3:Y:S07]  /*13df0*/  LDSM.16.MT88.4 R92, [R203+0x800] ;  /* 0x00080000cb5c783b */ /* 0x000eee0000004200 */
[C---:B-1----:R-:W-:Y:S08]  /*13e00*/  HMMA.16816.F32 R28, R84.reuse, R88, R28 ;  /* 0x00000058541c723c */ /* 0x042ff0000000181c */
[C---:B------:R-:W-:Y:S01]  /*13e10*/  HMMA.16816.F32 R32, R84.reuse, R90, R32 ;  /* 0x0000005a5420723c */ /* 0x040fe20000001820 */
[----:B------:R-:W1:Y:S07]  /*13e20*/  LDSM.16.MT88.4 R88, [R201+0x4000] ;  /* 0x00400000c958783b */ /* 0x000e6e0000004200 */
[C---:B---3--:R-:W-:Y:S08]  /*13e30*/  HMMA.16816.F32 R36, R84.reuse, R92, R36 ;  /* 0x0000005c5424723c */ /* 0x048ff00000001824 */
        /* <DEDUP_REMOVED lines=12> */
[----:B------:R-:W-:Y:S01]  /*13f00*/  HMMA.16816.F32 R72, R84, R94, R72 ;  /* 0x0000005e5448723c */ /* 0x000fe20000001848 */
[----:B------:R-:W3:Y:S06]  /*13f10*/  LDSM.16.MT88.4 R92, [R202+0x1000] ;  /* 0x00100000ca5c783b */ /* 0x000eec0000004200 */
[----:B------:R-:W-:Y:S02]  /*13f20*/  F2FP.PACK_AB R86, R96, R97 ;  /* 0x000000616056723e */ /* 0x000fe400000000ff */
[----:B------:R-:W5:Y:S03]  /*13f30*/  LDSM.16.MT88.4 R96, [R204+0x1000] ;  /* 0x00100000cc60783b */ /* 0x000f660000004200 */
[----:B------:R-:W-:Y:S02]  /*13f40*/  F2FP.PACK_AB R84, R3, R5 ;  /* 0x000000050354723e */ /* 0x000fe400000000ff */
[----:B--2---:R-:W-:Y:S01]  /*13f50*/  F2FP.PACK_AB R85, R169, R248 ;  /* 0x000000f8a955723e */ /* 0x004fe200000000ff */
[----:B------:R-:W2:Y:S01]  /*13f60*/  MUFU.EX2 R5, R211 ;  /* 0x000000d300057308 */ /* 0x000ea20000000800 */
[----:B----4-:R-:W-:Y:S07]  /*13f70*/  F2FP.PACK_AB R87, R167, R168 ;  /* 0x000000a8a757723e */ /* 0x010fee00000000ff */
[C---:B-1----:R-:W-:Y:S02]  /*13f80*/  HMMA.16816.F32 R8, R84.reuse, R88, R8 ;  /* 0x000000585408723c */ /* 0x042fe40000001808 */
[----:B------:R-:W1:Y:S06]  /*13f90*/  MUFU.EX2 R3, R210 ;  /* 0x000000d200037308 */ /* 0x000e6c0000000800 */
[C---:B------:R-:W-:Y:S01]  /*13fa0*/  HMMA.16816.F32 R16, R84.reuse, R90, R16 ;  /* 0x0000005a5410723c */ /* 0x040fe20000001810 */
[----:B------:R-:W4:Y:S03]  /*13fb0*/  LDSM.16.MT88.4 R88, [R203+0x1000] ;  /* 0x00100000cb58783b */ /* 0x000f260000004200 */
[----:B--2---:R-:W-:Y:S04]  /*13fc0*/  FADD.FTZ R2, R5, R2 ;  /* 0x0000000205027221 */ /* 0x004fe80000010000 */
[C---:B---3--:R-:W-:Y:S08]  /*13fd0*/  HMMA.16816.F32 R20, R84.reuse, R92, R20 ;  /* 0x0000005c5414723c */ /* 0x048ff00000001814 */
[C---:B------:R-:W-:Y:S01]  /*13fe0*/  HMMA.16816.F32 R24, R84.reuse, R94, R24 ;  /* 0x0000005e5418723c */ /* 0x040fe20000001818 */
[----:B------:R-:W2:Y:S03]  /*13ff0*/  LDSM.16.MT88.4 R92, [R201+0x4800] ;  /* 0x00480000c95c783b */ /* 0x000ea60000004200 */
[----:B-1----:R-:W-:Y:S04]  /*14000*/  FADD.FTZ R2, R3, R2 ;  /* 0x0000000203027221 */ /* 0x002fe80000010000 */
[C---:B-----5:R-:W-:Y:S04]  /*14010*/  HMMA.16816.F32 R28, R84.reuse, R96, R28 ;  /* 0x00000060541c723c */ /* 0x060fe8000000181c */
[----:B------:R-:W-:Y:S04]  /*14020*/  FADD.FTZ R2, R105, R2 ;  /* 0x0000000269027221 */ /* 0x000fe80000010000 */
[C---:B------:R-:W-:Y:S01]  /*14030*/  HMMA.16816.F32 R32, R84.reuse, R98, R32 ;  /* 0x000000625420723c */ /* 0x040fe20000001820 */
[----:B------:R-:W1:Y:S03]  /*14040*/  LDSM.16.MT88.4 R96, [R202+0x4800] ;  /* 0x00480000ca60783b */ /* 0x000e660000004200 */
[C---:B------:R-:W-:Y:S04]  /*14050*/  FADD.FTZ R2, R104.reuse, R2 ;  /* 0x0000000268027221 */ /* 0x040fe80000010000 */
[C---:B----4-:R-:W-:Y:S08]  /*14060*/  HMMA.16816.F32 R36, R84.reuse, R88, R36 ;  /* 0x000000585424723c */ /* 0x050ff00000001824 */
        /* <DEDUP_REMOVED lines=19> */
[----:B------:R-:W4:Y:S07]  /*141a0*/  LDSM.16.MT88.4 R84, [R204+0x1800] ;  /* 0x00180000cc54783b */ /* 0x000f2e0000004200 */
        /* <DEDUP_REMOVED lines=10> */
[C---:B------:R-:W-:Y:S04]  /*14250*/  FADD.FTZ R2, R108.reuse, R2 ;  /* 0x000000026c027221 */ /* 0x040fe80000010000 */
        /* <DEDUP_REMOVED lines=37> */
[C---:B----4-:R-:W-:Y:S04]  /*144b0*/  HMMA.16816.F32 R28, R84.reuse, R100, R28 ;  /* 0x00000064541c723c */ /* 0x050fe8000000181c */
[----:B------:R-:W-:Y:S04]  /*144c0*/  FADD.FTZ R2, R113, R2 ;  /* 0x0000000271027221 */ /* 0x000fe80000010000 */
[C---:B------:R-:W-:Y:S01]  /*144d0*/  HMMA.16816.F32 R32, R84.reuse, R102, R32 ;  /* 0x000000665420723c */ /* 0x040fe20000001820 */
[----:B------:R-:W4:Y:S03]  /*144e0*/  LDSM.16.MT88.4 R100, [R203+0x5800] ;  /* 0x00580000cb64783b */ /* 0x000f260000004200 */
[----:B------:R-:W-:Y:S04]  /*144f0*/  FADD.FTZ R2, R112, R2 ;  /* 0x0000000270027221 */ /* 0x000fe80000010000 */
[C---:B------:R-:W-:Y:S07]  /*14500*/  HMMA.16816.F32 R36, R84.reuse, R88, R36 ;  /* 0x000000585424723c */ /* 0x040fee0000001824 */
[----:B------:R-:W-:Y:S01]  /*14510*/  F2FP.PACK_AB R88, R108, R109 ;  /* 0x0000006d6c58723e */ /* 0x000fe200000000ff */
[C---:B------:R-:W-:Y:S01]  /*14520*/  HMMA.16816.F32 R40, R84.reuse, R90, R40 ;  /* 0x0000005a5428723c */ /* 0x040fe20000001828 */
[----:B------:R-:W-:Y:S03]  /*14530*/  LDSM.16.MT88.4 R108, [R202+0x6000] ;  /* 0x00600000ca6c783b */ /* 0x000fe60000004200 */
[----:B------:R-:W-:Y:S03]  /*14540*/  F2FP.PACK_AB R89, R157, R158 ;  /* 0x0000009e9d59723e */ /* 0x000fe600000000ff */
[----:B------:R-:W-:Y:S01]  /*14550*/  F2FP.PACK_AB R90, R3, R5 ;  /* 0x00000005035a723e */ /* 0x000fe200000000ff */
[C---:B--2---:R-:W-:Y:S01]  /*14560*/  HMMA.16816.F32 R44, R84.reuse, R92, R44 ;  /* 0x0000005c542c723c */ /* 0x044fe2000000182c */
[----:B------:R-:W2:Y:S03]  /*14570*/  MUFU.EX2 R5, R15 ;  /* 0x0000000f00057308 */ /* 0x000ea60000000800 */
[----:B------:R-:W-:Y:S01]  /*14580*/  F2FP.PACK_AB R91, R155, R156 ;  /* 0x0000009c9b5b723e */ /* 0x000fe200000000ff */
[----:B------:R-:W-:Y:S03]  /*14590*/  FADD.FTZ R3, R121, R120 ;  /* 0x0000007879037221 */ /* 0x000fe60000010000 */
[C---:B------:R-:W-:Y:S01]  /*145a0*/  HMMA.16816.F32 R48, R84.reuse, R94, R48 ;  /* 0x0000005e5430723c */ /* 0x040fe20000001830 */
[----:B------:R-:W5:Y:S02]  /*145b0*/  LDSM.16.MT88.4 R92, [R201+0x2800] ;  /* 0x00280000c95c783b */ /* 0x000f640000004200 */
[----:B------:R-:W4:Y:S05]  /*145c0*/  MUFU.EX2 R15, R247 ;  /* 0x000000f7000f7308 */ /* 0x000f2a0000000800 */
[C---:B---3--:R-:W-:Y:S08]  /*145d0*/  HMMA.16816.F32 R52, R84.reuse, R96, R52 ;  /* 0x000000605434723c */ /* 0x048ff00000001834 */
[C---:B------:R-:W-:Y:S01]  /*145e0*/  HMMA.16816.F32 R56, R84.reuse, R98, R56 ;  /* 0x000000625438723c */ /* 0x040fe20000001838 */
[----:B------:R-:W3:Y:S03]  /*145f0*/  LDSM.16.MT88.4 R96, [R202+0x2800] ;  /* 0x00280000ca60783b */ /* 0x000ee60000004200 */
[C---:B--2---:R-:W-:Y:S01]  /*14600*/  F2FP.PACK_AB R150, R5.reuse, R112 ;  /* 0x000000700596723e */ /* 0x044fe200000000ff */
[----:B------:R-:W-:Y:S01]  /*14610*/  FADD.FTZ R224, R5, R2 ;  /* 0x0000000205e07221 */ /* 0x000fe20000010000 */
[----:B------:R-:W-:Y:S01]  /*14620*/  MOV R5, R4 ;  /* 0x0000000400057202 */ /* 0x000fe20000000f00 */
[----:B------:R-:W-:Y:S01]  /*14630*/  FADD.FTZ R2, R122, R3 ;  /* 0x000000037a027221 */ /* 0x000fe20000010000 */
[C---:B-1----:R-:W-:Y:S04]  /*14640*/  HMMA.16816.F32 R60, R84.reuse, R104, R60 ;  /* 0x00000068543c723c */ /* 0x042fe8000000183c */
[----:B----4-:R-:W-:Y:S01]  /*14650*/  F2FP.PACK_AB R151, R15, R152 ;  /* 0x000000980f97723e */ /* 0x010fe200000000ff */
[----:B------:R-:W-:Y:S03]  /*14660*/  FADD.FTZ R2, R251, R2 ;  /* 0x00000002fb027221 */ /* 0x000fe60000010000 */
[C---:B------:R-:W-:Y:S01]  /*14670*/  HMMA.16816.F32 R64, R84.reuse, R106, R64 ;  /* 0x0000006a5440723c */ /* 0x040fe20000001840 */
[----:B------:R-:W1:Y:S03]  /*14680*/  LDSM.16.MT88.4 R104, [R204+0x2800] ;  /* 0x00280000cc68783b */ /* 0x000e660000004200 */
[----:B------:R-:W-:Y:S04]  /*14690*/  FADD.FTZ R2, R115, R2 ;  /* 0x0000000273027221 */ /* 0x000fe80000010000 */
[C---:B------:R-:W-:Y:S04]  /*146a0*/  HMMA.16816.F32 R68, R84.reuse, R100, R68 ;  /* 0x000000645444723c */ /* 0x040fe80000001844 */
[----:B------:R-:W-:Y:S04]  /*146b0*/  FADD.FTZ R2, R250, R2 ;  /* 0x00000002fa027221 */ /* 0x000fe80000010000 */
[----:B------:R-:W-:Y:S01]  /*146c0*/  HMMA.16816.F32 R72, R84, R102, R72 ;  /* 0x000000665448723c */ /* 0x000fe20000001848 */
[----:B------:R-:W2:Y:S03]  /*146d0*/  LDSM.16.MT88.4 R84, [R203+0x2800] ;  /* 0x00280000cb54783b */ /* 0x000ea60000004200 */
[----:B------:R-:W-:Y:S04]  /*146e0*/  FADD.FTZ R2, R249, R2 ;  /* 0x00000002f9027221 */ /* 0x000fe80000010000 */
[C---:B-----5:R-:W-:Y:S01]  /*146f0*/  HMMA.16816.F32 R8, R88.reuse, R92, R8 ;  /* 0x0000005c5808723c */ /* 0x060fe20000001808 */
        /* <DEDUP_REMOVED lines=63> */
.L_x_443:
        /* <DEDUP_REMOVED lines=8> */
.L_x_541:
[----:B------:R-:W-:Y:S01]  /*14b70*/  FSETP.NE.FTZ.AND P1, PT, R8, RZ, PT ;  /* 0x000000ff0800720b */ /* 0x000fe20003f35000 */
[----:B------:R-:W-:Y:S01]  /*14b80*/  CS2R R2, SRZ ;  /* 0x0000000000027805 */ /* 0x000fe2000001ff00 */
[----:B--23--:R-:W-:Y:S01]  /*14b90*/  FADD.FTZ R4, R9, R4 ;  /* 0x0000000409047221 */ /* 0x00cfe20000010000 */
[----:B------:R-:W-:Y:S02]  /*14ba0*/  MOV R27, 0xff800000 ;  /* 0xff800000001b7802 */ /* 0x000fe40000000f00 */
[----:B------:R-:W-:-:S02]  /*14bb0*/  MOV R26, 0xff800000 ;  /* 0xff800000001a7802 */ /* 0x000fc40000000f00 */
[----:B------:R-:W-:-:S06]  /*14bc0*/  FSETP.NE.FTZ.AND P0, PT, R4, RZ, PT ;  /* 0x000000ff0400720b */ /* 0x000fcc0003f15000 */
[----:B------:R-:W1:Y:S08]  /*14bd0*/  @P1 MUFU.RCP R3, R8 ;  /* 0x0000000800031308 */ /* 0x000e700000001000 */
[----:B------:R2:W3:Y:S01]  /*14be0*/  @P1 MUFU.LG2 R10, R8 ;  /* 0x00000008000a1308 */ /* 0x0004e20000000c00 */
[----:B-1----:R-:W-:-:S07]  /*14bf0*/  FMUL.FTZ R52, R3, R136 ;  /* 0x0000008803347220 */ /* 0x002fce0000410000 */
[----:B------:R-:W1:Y:S01]  /*14c00*/  @P0 MUFU.RCP R2, R4 ;  /* 0x0000000400020308 */ /* 0x000e620000001000 */
[C---:B------:R-:W-:Y:S02]  /*14c10*/  FMUL.FTZ R53, R3.reuse, R137 ;  /* 0x0000008903357220 */ /* 0x040fe40000410000 */
[C---:B------:R-:W-:Y:S02]  /*14c20*/  FMUL.FTZ R30, R3.reuse, R132 ;  /* 0x00000084031e7220 */ /* 0x040fe40000410000 */
[C---:B------:R-:W-:Y:S02]  /*14c30*/  FMUL.FTZ R31, R3.reuse, R133 ;  /* 0x00000085031f7220 */ /* 0x040fe40000410000 */
[C---:B------:R-:W-:Y:S01]  /*14c40*/  FMUL.FTZ R32, R3.reuse, R128 ;  /* 0x0000008003207220 */ /* 0x040fe20000410000 */
[----:B--2---:R-:W-:Y:S01]  /*14c50*/  @P1 MOV R8, 0x3f317218 ;  /* 0x3f31721800081802 */ /* 0x004fe20000000f00 */
        /* <DEDUP_REMOVED lines=28> */
[----:B---3--:R-:W-:Y:S02]  /*14e20*/  @P1 FMUL.FTZ R10, R10, 0.69314718246459960938 ;  /* 0x3f3172180a0a1820 */ /* 0x008fe40000410000 */
[----:B------:R-:W-:Y:S02]  /*14e30*/  @P1 FMUL.FTZ R8, R8, c[0x0][0x2d0] ;  /* 0x0000b40008081a20 */ /* 0x000fe40000410000 */
[----:B-1----:R-:W-:Y:S02]  /*14e40*/  FMUL.FTZ R92, R2, R138 ;  /* 0x0000008a025c7220 */ /* 0x002fe40000410000 */
[----:B------:R-:W-:Y:S01]  /*14e50*/  @P1 FFMA.FTZ R27, R8, R6, R10 ;  /* 0x00000006081b1223 */ /* 0x000fe2000001000a */
[----:B------:R-:W-:Y:S01]  /*14e60*/  MOV R6, 0x1 ;  /* 0x0000000100067802 */ /* 0x000fe20000000f00 */
[----:B------:R-:W-:-:S02]  /*14e70*/  FMUL.FTZ R93, R2, R139 ;  /* 0x0000008b025d7220 */ /* 0x000fc40000410000 */
[C---:B------:R-:W-:Y:S02]  /*14e80*/  FMUL.FTZ R66, R2.reuse, R134 ;  /* 0x0000008602427220 */ /* 0x040fe40000410000 */
[C---:B------:R-:W-:Y:S02]  /*14e90*/  FMUL.FTZ R67, R2.reuse, R135 ;  /* 0x0000008702437220 */ /* 0x040fe40000410000 */
[C---:B------:R-:W-:Y:S01]  /*14ea0*/  FMUL.FTZ R54, R2.reuse, R130 ;  /* 0x0000008202367220 */ /* 0x040fe20000410000 */
[----:B--2---:R-:W-:Y:S01]  /*14eb0*/  @P0 MOV R4, 0x3f317218 ;  /* 0x3f31721800040802 */ /* 0x004fe20000000f00 */
[----:B----4-:R-:W-:Y:S02]  /*14ec0*/  @P0 FMUL.FTZ R3, R3, 0.69314718246459960938 ;  /* 0x3f31721803030820 */ /* 0x010fe40000410000 */
        /* <DEDUP_REMOVED lines=30> */
.L_x_393:
[----:B------:R2:W5:Y:S04]  /*150b0*/  LDL R6, [R1+0x28] ;  /* 0x0000280001067983 */ /* 0x0005680000100800 */
[----:B------:R-:W3:Y:S01]  /*150c0*/  S2R R3, SR_TID.X ;  /* 0x0000000000037919 */ /* 0x000ee20000002100 */
[----:B------:R-:W-:Y:S01]  /*150d0*/  BSSY B0, `(.L_x_460) ;  /* 0x0000011000007945 */ /* 0x000fe20003800000 */
[----:B---3--:R-:W-:-:S13]  /*150e0*/  LOP3.LUT P0, RZ, R3, 0xff, RZ, 0xc0, !PT ;  /* 0x000000ff03ff7812 */ /* 0x008fda000780c0ff */
[----:B------:R-:W-:Y:S05]  /*150f0*/  @P0 BRA `(.L_x_461) ;  /* 0x000000e000000947 */ /* 0x000fea0003800000 */
[----:B-12---:R-:W1:Y:S01]  /*15100*/  S2R R5, SR_LANEID ;  /* 0x0000000000057919 */ /* 0x006e620000000000 */
[----:B------:R-:W-:Y:S01]  /*15110*/  VOTEU.ANY UR5, UPT, PT ;  /* 0x0000000000057886 */ /* 0x000fe200038e0100 */
[----:B------:R-:W-:Y:S01]  /*15120*/  IMAD.MOV.U32 R8, RZ, RZ, c[0x0][0x560] ;  /* 0x00015800ff087624 */ /* 0x000fe200078e00ff */
[----:B------:R-:W1:Y:S01]  /*15130*/  FLO.U32 R4, UR5 ;  /* 0x0000000500047d00 */ /* 0x000e6200080e0000 */
[----:B------:R-:W-:-:S07]  /*15140*/  IMAD.MOV.U32 R9, RZ, RZ, c[0x0][0x564] ;  /* 0x00015900ff097624 */ /* 0x000fce00078e00ff */
[----:B------:R-:W2:Y:S01]  /*15150*/  POPC R3, UR5 ;  /* 0x0000000500037d09 */ /* 0x000ea20008000000 */
[----:B-1----:R-:W-:-:S13]  /*15160*/  ISETP.EQ.U32.AND P0, PT, R4, R5, PT ;  /* 0x000000050400720c */ /* 0x002fda0003f02070 */
[----:B--2---:R-:W2:Y:S04]  /*15170*/  @P0 ATOMG.E.ADD.STRONG.GPU PT, R3, [R8.64], R3 ;  /* 0x00000003080309a8 */ /* 0x004ea800081ee1c8 */
[----:B------:R-:W1:Y:S04]  /*15180*/  S2R R5, SR_LTMASK ;  /* 0x0000000000057919 */ /* 0x000e680000003900 */
[----:B--2---:R1:W2:Y:S02]  /*15190*/  SHFL.IDX PT, R4, R3, R4, 0x1f ;  /* 0x00001f0403047589 */ /* 0x0042a400000e0000 */
[----:B-1----:R-:W-:-:S06]  /*151a0*/  LOP3.LUT R3, R5, UR5, RZ, 0xc0, !PT ;  /* 0x0000000505037c12 */ /* 0x002fcc000f8ec0ff */
[----:B------:R-:W2:Y:S02]  /*151b0*/  POPC R3, R3 ;  /* 0x0000000300037309 */ /* 0x000ea40000000000 */
[----:B--2--5:R-:W-:-:S05]  /*151c0*/  IADD3 R6, R4, c[0x0][0xc], R3 ;  /* 0x0000030004067a10 */ /* 0x024fca0007ffe003 */
[----:B------:R1:W-:Y:S02]  /*151d0*/  STL [R1+0x28], R6 ;  /* 0x0000280601007387 */ /* 0x0003e40000100800 */
.L_x_461:
[----:B--2---:R-:W-:Y:S05]  /*151e0*/  BSYNC B0 ;  /* 0x0000000000007941 */ /* 0x004fea0003800000 */
.L_x_460:
[----:B------:R-:W-:Y:S01]  /*151f0*/  PRMT R2, R2, 0x9910, RZ ;  /* 0x0000991002027816 */ /* 0x000fe200000000ff */
[----:B------:R-:W-:Y:S01]  /*15200*/  BSSY B1, `(.L_x_462) ;  /* 0x00002bf000017945 */ /* 0x000fe20003800000 */
[----:B-----5:R-:W-:Y:S02]  /*15210*/  IMAD.MOV.U32 R74, RZ, RZ, R6 ;  /* 0x000000ffff4a7224 */ /* 0x020fe400078e0006 */
[----:B------:R-:W-:-:S13]  /*15220*/  ISETP.NE.AND P0, PT, R2, RZ, PT ;  /* 0x000000ff0200720c */ /* 0x000fda0003f05270 */
[----:B------:R-:W-:Y:S05]  /*15230*/  @!P0 BRA `(.L_x_463) ;  /* 0x0000206000008947 */ /* 0x000fea0003800000 */
[----:B-1----:R-:W2:Y:S04]  /*15240*/  LDL R10, [R1+0x90] ;  /* 0x00009000010a7983 */ /* 0x002ea80000100800 */
[----:B------:R-:W3:Y:S04]  /*15250*/  LDL R18, [R1+0x94] ;  /* 0x0000940001127983 */ /* 0x000ee80000100800 */
[----:B------:R-:W4:Y:S04]  /*15260*/  LDL R6, [R1+0x9c] ;  /* 0x00009c0001067983 */ /* 0x000f280000100800 */
[----:B------:R-:W4:Y:S04]  /*15270*/  LDL R17, [R1+0x98] ;  /* 0x0000980001117983 */ /* 0x000f280000100800 */
[----:B------:R-:W4:Y:S04]  /*15280*/  LDL R9, [R1+0xac] ;  /* 0x0000ac0001097983 */ /* 0x000f280000100800 */
[----:B------:R-:W4:Y:S04]  /*15290*/  LDL R8, [R1+0xa4] ;  /* 0x0000a40001087983 */ /* 0x000f280000100800 */
[----:B------:R-:W4:Y:S04]  /*152a0*/  LDL R16, [R1+0xa8] ;  /* 0x0000a80001107983 */ /* 0x000f280000100800 */
[----:B------:R-:W4:Y:S01]  /*152b0*/  LDL R11, [R1+0xa0] ;  /* 0x0000a000010b7983 */ /* 0x000f220000100800 */
[----:B------:R-:W-:Y:S01]  /*152c0*/  WARPSYNC 0xffffffff ;  /* 0xffffffff00007948 */ /* 0x000fe20003800000 */
[----:B------:R-:W-:-:S02]  /*152d0*/  F2FP.PACK_AB R2, R53, R52 ;  /* 0x000000343502723e */ /* 0x000fc400000000ff */
[----:B------:R-:W-:Y:S01]  /*152e0*/  BAR.SYNC.DEFER_BLOCKING 0x1, 0x100 ;  /* 0x0044000000007b1d */ /* 0x000fe20000010000 */
[----:B------:R-:W-:Y:S02]  /*152f0*/  F2FP.PACK_AB R3, R93, R92 ;  /* 0x0000005c5d03723e */ /* 0x000fe400000000ff */
[----:B------:R-:W-:Y:S02]  /*15300*/  F2FP.PACK_AB R4, R31, R30 ;  /* 0x0000001e1f04723e */ /* 0x000fe400000000ff */
[----:B------:R-:W-:Y:S01]  /*15310*/  F2FP.PACK_AB R5, R43, R42 ;  /* 0x0000002a2b05723e */ /* 0x000fe200000000ff */
[----:B------:R-:W4:Y:S04]  /*15320*/  LDL.LU R15, [R1+0x38] ;  /* 0x00003800010f7983 */ /* 0x000f280000300800 */
[----:B--2---:R1:W-:Y:S04]  /*15330*/  STS [R10+0x80], R2 ;  /* 0x000080020a007388 */ /* 0x0043e80000000800 */
[----:B------:R2:W-:Y:S04]  /*15340*/  STS [R10+0x480], R3 ;  /* 0x000480030a007388 */ /* 0x0005e80000000800 */
[----:B---3--:R3:W-:Y:S01]  /*15350*/  STS [R18], R4 ;  /* 0x0000000412007388 */ /* 0x0087e20000000800 */
[----:B-1----:R-:W-:-:S02]  /*15360*/  F2FP.PACK_AB R2, R67, R66 ;  /* 0x000000424302723e */ /* 0x002fc400000000ff */
[----:B--2---:R-:W-:-:S03]  /*15370*/  F2FP.PACK_AB R3, R33, R32 ;  /* 0x000000202103723e */ /* 0x004fc600000000ff */
[----:B------:R1:W-:Y:S01]  /*15380*/  STS [R18+0x400], R2 ;  /* 0x0004000212007388 */ /* 0x0003e20000000800 */
[----:B---3--:R-:W-:-:S03]  /*15390*/  F2FP.PACK_AB R4, R55, R54 ;  /* 0x000000363704723e */ /* 0x008fc600000000ff */
[----:B----4-:R2:W-:Y:S04]  /*153a0*/  STS [R6+0x80], R3 ;  /* 0x0000800306007388 */ /* 0x0105e80000000800 */
[----:B------:R3:W-:Y:S01]  /*153b0*/  STS [R6+0x480], R4 ;  /* 0x0004800406007388 */ /* 0x0007e20000000800 */
[----:B-1----:R-:W-:Y:S02]  /*153c0*/  F2FP.PACK_AB R2, R35, R34 ;  /* 0x000000222302723e */ /* 0x002fe400000000ff */
[----:B--2---:R-:W-:-:S03]  /*153d0*/  F2FP.PACK_AB R3, R101, R100 ;  /* 0x000000646503723e */ /* 0x004fc600000000ff */
[----:B------:R1:W-:Y:S01]  /*153e0*/  STS [R17], R2 ;  /* 0x0000000211007388 */ /* 0x0003e20000000800 */
[----:B---3--:R-:W-:-:S03]  /*153f0*/  F2FP.PACK_AB R4, R37, R36 ;  /* 0x000000242504723e */ /* 0x008fc600000000ff */
[----:B------:R2:W-:Y:S04]  /*15400*/  STS [R17+0x400], R3 ;  /* 0x0004000311007388 */ /* 0x0005e80000000800 */
[----:B------:R3:W-:Y:S01]  /*15410*/  STS [R9+0x80], R4 ;  /* 0x0000800409007388 */ /* 0x0007e20000000800 */
        /* <DEDUP_REMOVED lines=8> */
[----:B------:R1:W-:Y:S01]  /*154a0*/  STS [R16+0x80], R2 ;  /* 0x0000800210007388 */ /* 0x0003e20000000800 */
        /* <DEDUP_REMOVED lines=24> */
[----:B------:R-:W-:Y:S02]  /*15630*/  ISETP.NE.U32.AND P0, PT, RZ, c[0x0][0x508], PT ;  /* 0x00014200ff007a0c */ /* 0x000fe40003f05070 */
[----:B-1----:R-:W-:-:S02]  /*15640*/  F2FP.PACK_AB R2, R89, R88 ;  /* 0x000000585902723e */ /* 0x002fc400000000ff */
[----:B------:R-:W-:-:S03]  /*15650*/  F2FP.PACK_AB R3, R87, R86 ;  /* 0x000000565703723e */ /* 0x000fc600000000ff */
[----:B------:R1:W-:Y:S04]  /*15660*/  STS [R9+0x4080], R2 ;  /* 0x0040800209007388 */ /* 0x0003e80000000800 */
[----:B------:R4:W-:Y:S04]  /*15670*/  STS [R9+0x4480], R5 ;  /* 0x0044800509007388 */ /* 0x0009e80000000800 */
[----:B------:R-:W-:Y:S04]  /*15680*/  STS [R8+0x4000], R4 ;  /* 0x0040000408007388 */ /* 0x000fe80000000800 */
[----:B------:R4:W-:Y:S01]  /*15690*/  STS [R8+0x4400], R3 ;  /* 0x0044000308007388 */ /* 0x0009e20000000800 */
[----:B-1----:R-:W-:-:S05]  /*156a0*/  F2FP.PACK_AB R2, R51, R50 ;  /* 0x000000323302723e */ /* 0x002fca00000000ff */
[----:B------:R1:W-:Y:S01]  /*156b0*/  STS [R16+0x4080], R2 ;  /* 0x0040800210007388 */ /* 0x0003e20000000800 */
[----:B----4-:R-:W-:Y:S02]  /*156c0*/  F2FP.PACK_AB R5, R65, R64 ;  /* 0x000000404105723e */ /* 0x010fe400000000ff */
[----:B------:R-:W-:-:S05]  /*156d0*/  F2FP.PACK_AB R3, R71, R70 ;  /* 0x000000464703723e */ /* 0x000fca00000000ff */
[----:B------:R4:W-:Y:S01]  /*156e0*/  STS [R16+0x4480], R3 ;  /* 0x0044800310007388 */ /* 0x0009e20000000800 */
[----:B------:R-:W-:Y:S02]  /*156f0*/  ISETP.NE.AND.EX P2, PT, RZ, c[0x0][0x50c], PT, P0 ;  /* 0x00014300ff007a0c */ /* 0x000fe40003f45300 */
[----:B-1----:R-:W-:-:S05]  /*15700*/  F2FP.PACK_AB R2, R29, R28 ;  /* 0x0000001c1d02723e */ /* 0x002fca00000000ff */
[----:B------:R-:W-:Y:S04]  /*15710*/  STS [R11+0x4000], R2 ;  /* 0x004000020b007388 */ /* 0x000fe80000000800 */
[----:B------:R1:W-:Y:S04]  /*15720*/  STS [R11+0x4400], R5 ;  /* 0x004400050b007388 */ /* 0x0003e80000000800 */
[----:B------:R-:W-:Y:S01]  /*15730*/  BAR.SYNC.DEFER_BLOCKING 0x1, 0x100 ;  /* 0x0044000000007b1d */ /* 0x000fe20000010000 */
[----:B------:R-:W-:-:S04]  /*15740*/  ISETP.NE.U32.AND P3, PT, RZ, c[0x0][0x500], PT ;  /* 0x00014000ff007a0c */ /* 0x000fc80003f65070 */
[----:B------:R-:W-:Y:S02]  /*15750*/  ISETP.NE.AND.EX P3, PT, RZ, c[0x0][0x504], PT, P3 ;  /* 0x00014100ff007a0c */ /* 0x000fe40003f65330 */
[C---:B------:R-:W-:Y:S02]  /*15760*/  @P2 IADD3 R8, P0, R15.reuse, c[0x0][0x508], RZ ;  /* 0x000142000f082a10 */ /* 0x040fe40007f1e0ff */
[----:B------:R-:W-:Y:S01]  /*15770*/  IADD3 R4, P1, R15, c[0x0][0x500], RZ ;  /* 0x000140000f047a10 */ /* 0x000fe20007f3e0ff */
[----:B------:R-:W-:Y:S02]  /*15780*/  IMAD.MOV.U32 R18, RZ, RZ, c[0x0][0x388] ;  /* 0x0000e200ff127624 */ /* 0x000fe400078e00ff */
[----:B----4-:R-:W-:Y:S01]  /*15790*/  IMAD.MOV.U32 R3, RZ, RZ, RZ ;  /* 0x000000ffff037224 */ /* 0x010fe200078e00ff */
[C---:B--2---:R-:W-:Y:S02]  /*157a0*/  @P2 IADD3.X R9, R10.reuse, c[0x0][0x50c], RZ, P0, !PT ;  /* 0x000143000a092a10 */ /* 0x044fe400007fe4ff */
[----:B-1----:R-:W-:-:S03]  /*157b0*/  IADD3.X R5, R10, c[0x0][0x504], RZ, P1, !PT ;  /* 0x000141000a057a10 */ /* 0x002fc60000ffe4ff */
[----:B------:R1:W5:Y:S04]  /*157c0*/  @P2 LDG.E R18, [R8.64] ;  /* 0x0000000808122981 */ /* 0x000368000c1e1900 */
[----:B------:R1:W5:Y:S01]  /*157d0*/  @P3 LDG.E R3, [R4.64] ;  /* 0x0000000804033981 */ /* 0x000362000c1e1900 */
[----:B---3--:R-:W-:-:S04]  /*157e0*/  ISETP.NE.AND P0, PT, R6, RZ, PT ;  /* 0x000000ff0600720c */ /* 0x008fc80003f05270 */
[----:B------:R-:W-:Y:S01]  /*157f0*/  SEL R2, R6, c[0x0][0x3d4], P0 ;  /* 0x0000f50006027a07 */ /* 0x000fe20000000000 */
[----:B------:R-:W-:Y:S05]  /*15800*/  @P2 BRA `(.L_x_464) ;  /* 0x0000004000002947 */ /* 0x000fea0003800000 */
[----:B-1----:R-:W-:Y:S05]  /*15810*/  @!P3 BRA `(.L_x_464) ;  /* 0x000000300000b947 */ /* 0x002fea0003800000 */
[----:B-----5:R1:W2:Y:S04]  /*15820*/  LDG.E R18, [R4.64] ;  /* 0x0000000804127981 */ /* 0x0202a8000c1e1900 */
[----:B-1----:R-:W2:Y:S02]  /*15830*/  LDG.E R4, [R4.64+0x4] ;  /* 0x0000040804047981 */ /* 0x002ea4000c1e1900 */
[----:B--2---:R-:W-:Y:S02]  /*15840*/  IADD3 R18, -R18, R4, RZ ;  /* 0x0000000412127210 */ /* 0x004fe40007ffe1ff */
.L_x_464:
[----:B-1----:R-:W2:Y:S04]  /*15850*/  LDL.LU R8, [R1+0x40] ;  /* 0x0000400001087983 */ /* 0x002ea80000300800 */
[----:B------:R-:W3:Y:S04]  /*15860*/  LDL R6, [R1+0x108] ;  /* 0x0001080001067983 */ /* 0x000ee80000100800 */
[----:B------:R-:W4:Y:S04]  /*15870*/  LDL.LU R4, [R1+0x44] ;  /* 0x0000440001047983 */ /* 0x000f280000300800 */
[----:B------:R-:W3:Y:S04]  /*15880*/  LDL.LU R5, [R1+0x30] ;  /* 0x0000300001057983 */ /* 0x000ee80000300800 */
[----:B------:R-:W3:Y:S04]  /*15890*/  LDL R75, [R1+0x2c] ;  /* 0x00002c00014b7983 */ /* 0x000ee80000100800 */
[----:B------:R-:W3:Y:S04]  /*158a0*/  LDL R19, [R1+0x4c] ;  /* 0x00004c0001137983 */ /* 0x000ee80000100800 */
[----:B------:R-:W3:Y:S01]  /*158b0*/  LDL R83, [R1+0x104] ;  /* 0x0001040001537983 */ /* 0x000ee20000100800 */
[----:B------:R-:W-:Y:S01]  /*158c0*/  IMAD.MOV.U32 R15, RZ, RZ, 0x368 ;  /* 0x00000368ff0f7424 */ /* 0x000fe200078e00ff */
[----:B------:R-:W-:-:S04]  /*158d0*/  ISETP.GT.AND P2, PT, R2, 0x1, PT ;  /* 0x000000010200780c */ /* 0x000fc80003f44270 */
[----:B------:R-:W-:-:S04]  /*158e0*/  SEL R15, R15, 0x328, P2 ;  /* 0x000003280f0f7807 */ /* 0x000fc80001000000 */
[----:B------:R-:W1:Y:S08]  /*158f0*/  LDC.64 R10, c[0x0][R15+0x170] ;  /* 0x00005c000f0a7b82 */ /* 0x000e700000000a00 */
[----:B------:R-:W1:Y:S08]  /*15900*/  LDC.64 R20, c[0x0][R15+0x168] ;  /* 0x00005a000f147b82 */ /* 0x000e700000000a00 */
[----:B------:R1:W1:Y:S08]  /*15910*/  LDC.64 R24, c[0x0][R15+0x178] ;  /* 0x00005e000f187b82 */ /* 0x0002700000000a00 */
[----:B------:R1:W1:Y:S01]  /*15920*/  LDC.64 R22, c[0x0][R15+0x160] ;  /* 0x000058000f167b82 */ /* 0x0002620000000a00 */
[----:B------:R-:W-:Y:S01]  /*15930*/  IMAD.MOV.U32 R2, RZ, RZ, c[0x0][0x4e8] ;  /* 0x00013a00ff027624 */ /* 0x000fe200078e00ff */
[----:B------:R-:W-:-:S04]  /*15940*/  ISETP.NE.U32.AND P0, PT, RZ, c[0x0][0x500], PT ;  /* 0x00014000ff007a0c */ /* 0x000fc80003f05070 */
[----:B------:R-:W-:Y:S02]  /*15950*/  ISETP.NE.AND P3, PT, R2, 0x1, PT ;  /* 0x000000010200780c */ /* 0x000fe40003f65270 */
[----:B------:R-:W-:Y:S01]  /*15960*/  ISETP.NE.AND.EX P0, PT, RZ, c[0x0][0x504], PT, P0 ;  /* 0x00014100ff007a0c */ /* 0x000fe20003f05300 */
[----:B------:R-:W1:Y:S03]  /*15970*/  S2R R98, SR_TID.X ;  /* 0x0000000000627919 */ /* 0x000e660000002100 */
[----:B--2---:R-:W-:Y:S02]  /*15980*/  SEL R2, R8, RZ, !P0 ;  /* 0x000000ff08027207 */ /* 0x004fe40004000000 */
[----:B----4-:R-:W-:-:S03]  /*15990*/  SEL R8, R4, RZ, !P0 ;  /* 0x000000ff04087207 */ /* 0x010fc60004000000 */
[----:B-1----:R-:W-:Y:S01]  /*159a0*/  IMAD R4, R11, R2, RZ ;  /* 0x000000020b047224 */ /* 0x002fe200078e02ff */
[----:B---3--:R-:W-:Y:S01]  /*159b0*/  LOP3.LUT R5, R5, 0xffff, RZ, 0xc0, !PT ;  /* 0x0000ffff05057812 */ /* 0x008fe200078ec0ff */
[----:B------:R-:W-:Y:S02]  /*159c0*/  IMAD R6, R75, 0x80, R6 ;  /* 0x000000804b067824 */ /* 0x000fe400078e0206 */
[----:B------:R-:W-:Y:S02]  /*159d0*/  IMAD R17, R10, R8, R4 ;  /* 0x000000080a117224 */ /* 0x000fe400078e0204 */
[----:B------:R-:W-:-:S04]  /*159e0*/  @P3 IMAD.HI.U32 R16, R6, c[0x0][0x4ec], RZ ;  /* 0x00013b0006103a27 */ /* 0x000fc800078e00ff */
[----:B------:R-:W-:-:S04]  /*159f0*/  IMAD.WIDE.U32 R8, R10, R2, RZ ;  /* 0x000000020a087225 */ /* 0x000fc800078e00ff */
[----:B------:R-:W-:-:S04]  /*15a00*/  IMAD.WIDE.U32 R10, R20, R5, RZ ;  /* 0x00000005140a7225 */ /* 0x000fc800078e00ff */
[----:B------:R-:W-:Y:S01]  /*15a10*/  IMAD.MOV.U32 R4, RZ, RZ, R6 ;  /* 0x000000ffff047224 */ /* 0x000fe200078e0006 */
[----:B------:R-:W-:Y:S01]  /*15a20*/  @P3 SHF.R.U32.HI R4, RZ, c[0x0][0x4f0], R16 ;  /* 0x00013c00ff043a19 */ /* 0x000fe20000011610 */
[----:B------:R-:W-:Y:S01]  /*15a30*/  IMAD R15, R21, R5, RZ ;  /* 0x00000005150f7224 */ /* 0x000fe200078e02ff */
[----:B------:R-:W-:Y:S01]  /*15a40*/  SEL R16, R19, RZ, P2 ;  /* 0x000000ff13107207 */ /* 0x000fe20001000000 */
[----:B------:R-:W-:Y:S01]  /*15a50*/  IMAD.IADD R19, R9, 0x1, R17 ;  /* 0x0000000109137824 */ /* 0x000fe200078e0211 */
[----:B-----5:R-:W-:Y:S01]  /*15a60*/  IADD3 R20, P1, P0, R8, R10, R3 ;  /* 0x0000000a08147210 */ /* 0x020fe2000783e003 */
[----:B------:R-:W-:Y:S01]  /*15a70*/  IMAD.IADD R8, R11, 0x1, R15 ;  /* 0x000000010b087824 */ /* 0x000fe200078e020f */
[----:B------:R-:W-:Y:S01]  /*15a80*/  SHF.R.S32.HI R15, RZ, 0x1f, R3 ;  /* 0x0000001fff0f7819 */ /* 0x000fe20000011403 */
[----:B------:R-:W-:Y:S02]  /*15a90*/  IMAD R17, R25, R16, RZ ;  /* 0x0000001019117224 */ /* 0x000fe400078e02ff */
[----:B------:R-:W-:-:S02]  /*15aa0*/  IMAD.MOV R9, RZ, RZ, -R4 ;  /* 0x000000ffff097224 */ /* 0x000fc400078e0a04 */
        /* <DEDUP_REMOVED lines=14> */
[----:B------:R-:W-:Y:S01]  /*15b90*/  SHF.R.S32.HI R21, RZ, 0x1f, R98 ;  /* 0x0000001fff157819 */ /* 0x000fe20000011462 */
[----:B------:R-:W-:Y:S01]  /*15ba0*/  IMAD.IADD R4, R9, 0x1, R4 ;  /* 0x0000000109047824 */ /* 0x000fe200078e0204 */
[C---:B------:R-:W-:Y:S02]  /*15bb0*/  LEA R10, P0, R8.reuse, R10, 0x2 ;  /* 0x0000000a080a7211 */ /* 0x040fe400078010ff */
[----:B------:R-:W-:Y:S02]  /*15bc0*/  SEL R11, R11, c[0x0][0x454], P2 ;  /* 0x000115000b0b7a07 */ /* 0x000fe40001000000 */
[----:B------:R-:W-:Y:S02]  /*15bd0*/  LEA.HI R21, R21, R98, RZ, 0x5 ;  /* 0x0000006215157211 */ /* 0x000fe400078f28ff */
[----:B------:R-:W-:Y:S02]  /*15be0*/  LEA.HI.X R8, R8, R11, R4, 0x2, P0 ;  /* 0x0000000b08087211 */ /* 0x000fe400000f1404 */
[----:B------:R-:W-:Y:S01]  /*15bf0*/  LOP3.LUT R21, R21, 0xffffffe0, RZ, 0xc0, !PT ;  /* 0xffffffe015157812 */ /* 0x000fe200078ec0ff */
[----:B------:R-:W-:Y:S04]  /*15c00*/  SHFL.IDX PT, R16, R10, RZ, 0x1c1f ;  /* 0x001c1fff0a107589 */ /* 0x000fe800000e0000 */
[----:B------:R-:W1:Y:S01]  /*15c10*/  SHFL.IDX PT, R17, R8, RZ, 0x1c1f ;  /* 0x001c1fff08117589 */ /* 0x000e6200000e0000 */
[----:B------:R-:W-:-:S03]  /*15c20*/  IMAD.IADD R21, R98, 0x1, -R21 ;  /* 0x0000000162157824 */ /* 0x000fc600078e0a15 */
[----:B------:R-:W-:Y:S01]  /*15c30*/  SHFL.IDX PT, R10, R10, 0x1, 0x1c1f ;  /* 0x003c1f000a0a7f89 */ /* 0x000fe200000e0000 */
[----:B------:R-:W-:-:S03]  /*15c40*/  IMAD R4, R18, c[0x0][0x4e8], RZ ;  /* 0x00013a0012047a24 */ /* 0x000fc600078e02ff */
[----:B------:R2:W3:Y:S01]  /*15c50*/  SHFL.IDX PT, R11, R8, 0x1, 0x1c1f ;  /* 0x003c1f00080b7f89 */ /* 0x0004e200000e0000 */
[----:B------:R-:W-:Y:S01]  /*15c60*/  LOP3.LUT P0, RZ, R21, 0x3, RZ, 0xc0, !PT ;  /* 0x0000000315ff7812 */ /* 0x000fe2000780c0ff */
[----:B--2---:R-:W-:-:S05]  /*15c70*/  IMAD R8, R75, 0x80, R83 ;  /* 0x000000804b087824 */ /* 0x004fca00078e0253 */
[C---:B------:R-:W-:Y:S02]  /*15c80*/  IADD3 R9, R8.reuse, 0x8, RZ ;  /* 0x0000000808097810 */ /* 0x040fe40007ffe0ff */
[-C--:B------:R-:W-:Y:S02]  /*15c90*/  ISETP.GE.OR P1, PT, R8, R4.reuse, P0 ;  /* 0x000000040800720c */ /* 0x080fe40000726670 */
[----:B------:R-:W-:-:S11]  /*15ca0*/  ISETP.GE.OR P0, PT, R9, R4, P0 ;  /* 0x000000040900720c */ /* 0x000fd60000706670 */
[----:B-1----:R1:W-:Y:S01]  /*15cb0*/  @!P1 ST.E [R16.64], R27 ;  /* 0x0000001b10009985 */ /* 0x0023e2000c101908 */
[----:B------:R-:W-:-:S03]  /*15cc0*/  ISETP.GE.AND P1, PT, R9, R4, PT ;  /* 0x000000040900720c */ /* 0x000fc60003f26270 */
[----:B---3--:R1:W-:Y:S01]  /*15cd0*/  @!P0 ST.E [R10.64], R26 ;  /* 0x0000001a0a008985 */ /* 0x0083e2000c101908 */
[----:B------:R-:W-:Y:S02]  /*15ce0*/  ISETP.GE.AND P0, PT, R8, R4, PT ;  /* 0x000000040800720c */ /* 0x000fe40003f06270 */
[----:B------:R-:W-:Y:S01]  /*15cf0*/  P2R R18, PR, RZ, 0x2 ;  /* 0x00000002ff127803 */ /* 0x000fe20000000000 */
[----:B------:R-:W-:Y:S05]  /*15d00*/  @P2 BRA `(.L_x_465) ;  /* 0x0000067000002947 */ /* 0x000fea0003800000 */
[----:B------:R-:W-:Y:S01]  /*15d10*/  IMAD R15, R15, c[0x0][0x3a0], RZ ;  /* 0x0000e8000f0f7a24 */ /* 0x000fe200078e02ff */
[----:B------:R-:W-:Y:S01]  /*15d20*/  LEA R6, R75, R0, 0x7 ;  /* 0x000000004b067211 */ /* 0x000fe200078e38ff */
[C---:B------:R-:W-:Y:S01]  /*15d30*/  IMAD.WIDE.U32 R8, R3.reuse, c[0x0][0x3a0], RZ ;  /* 0x0000e80003087a25 */ /* 0x040fe200078e00ff */
[----:B-1----:R-:W-:Y:S01]  /*15d40*/  SHF.R.S32.HI R10, RZ, 0x1f, R2 ;  /* 0x0000001fff0a7819 */ /* 0x002fe20000011402 */
[----:B------:R1:W2:Y:S02]  /*15d50*/  LDS.128 R20, [R213+0x80] ;  /* 0x00008000d5147984 */ /* 0x0002a40000000c00 */
[----:B------:R-:W-:-:S02]  /*15d60*/  IMAD R3, R3, c[0x0][0x3a4], R15 ;  /* 0x0000e90003037a24 */ /* 0x000fc400078e020f */
[----:B------:R-:W-:Y:S01]  /*15d70*/  @P3 IMAD.HI.U32 R11, R6, c[0x0][0x4ec], RZ ;  /* 0x00013b00060b3a27 */ /* 0x000fe200078e00ff */
[----:B------:R1:W3:Y:S02]  /*15d80*/  LDS.128 R28, [R213+0x1080] ;  /* 0x00108000d51c7984 */ /* 0x0002e40000000c00 */
[----:B------:R-:W-:Y:S01]  /*15d90*/  IADD3 R9, R9, R3, RZ ;  /* 0x0000000309097210 */ /* 0x000fe20007ffe0ff */
[----:B------:R-:W-:Y:S01]  /*15da0*/  IMAD R10, R10, c[0x0][0x3f0], RZ ;  /* 0x0000fc000a0a7a24 */ /* 0x000fe200078e02ff */
[----:B------:R1:W4:Y:S01]  /*15db0*/  LDS.128 R36, [R213+0x2080] ;  /* 0x00208000d5247984 */ /* 0x0003220000000c00 */
[----:B------:R-:W-:Y:S02]  /*15dc0*/  MOV R3, R6 ;  /* 0x0000000600037202 */ /* 0x000fe40000000f00 */
[----:B------:R-:W-:Y:S01]  /*15dd0*/  IMAD.WIDE.U32 R8, R5, c[0x0][0x3e8], R8 ;  /* 0x0000fa0005087a25 */ /* 0x000fe200078e0008 */
[----:B------:R1:W1:Y:S01]  /*15de0*/  LDS.128 R44, [R213+0x3080] ;  /* 0x00308000d52c7984 */ /* 0x0002620000000c00 */
[----:B------:R-:W-:-:S02]  /*15df0*/  @P3 SHF.R.U32.HI R3, RZ, c[0x0][0x4f0], R11 ;  /* 0x00013c00ff033a19 */ /* 0x000fc4000001160b */
[----:B------:R-:W-:Y:S01]  /*15e00*/  IMAD R9, R5, c[0x0][0x3ec], R9 ;  /* 0x0000fb0005097a24 */ /* 0x000fe200078e0209 */
[----:B------:R1:W1:Y:S01]  /*15e10*/  LDS.128 R16, [R213+0x4080] ;  /* 0x00408000d5107984 */ /* 0x0002620000000c00 */
[C---:B------:R-:W-:Y:S01]  /*15e20*/  IMAD R10, R2.reuse, c[0x0][0x3f4], R10 ;  /* 0x0000fd00020a7a24 */ /* 0x040fe200078e020a */
[----:B------:R-:W-:Y:S01]  /*15e30*/  SHF.R.S32.HI R5, RZ, 0x1f, R3 ;  /* 0x0000001fff057819 */ /* 0x000fe20000011403 */
[----:B------:R-:W-:Y:S01]  /*15e40*/  IMAD.WIDE.U32 R8, R2, c[0x0][0x3f0], R8 ;  /* 0x0000fc0002087a25 */ /* 0x000fe200078e0008 */
[----:B------:R1:W1:Y:S01]  /*15e50*/  LDS.128 R24, [R213+0x5080] ;  /* 0x00508000d5187984 */ /* 0x0002620000000c00 */
[----:B------:R-:W-:-:S03]  /*15e60*/  IADD3 R2, -R3, RZ, RZ ;  /* 0x000000ff03027210 */ /* 0x000fc60007ffe1ff */
[----:B------:R1:W1:Y:S01]  /*15e70*/  LDS.128 R32, [R213+0x6080] ;  /* 0x00608000d5207984 */ /* 0x0002620000000c00 */
[----:B------:R-:W-:Y:S01]  /*15e80*/  IADD3 R9, R9, R10, RZ ;  /* 0x0000000a09097210 */ /* 0x000fe20007ffe0ff */
[----:B------:R-:W-:Y:S02]  /*15e90*/  IMAD R10, R5, c[0x0][0x3e0], RZ ;  /* 0x0000f800050a7a24 */ /* 0x000fe400078e02ff */
[----:B------:R1:W1:Y:S01]  /*15ea0*/  LDS.128 R40, [R213+0x7080] ;  /* 0x00708000d5287984 */ /* 0x0002620000000c00 */
        /* <DEDUP_REMOVED lines=9> */
[----:B------:R-:W-:Y:S02]  /*15f40*/  IADD3 R3, R3, R5, RZ ;  /* 0x0000000503037210 */ /* 0x000fe40007ffe0ff */
[----:B------:R-:W-:Y:S02]  /*15f50*/  LEA R5, R75, R81, 0x7 ;  /* 0x000000514b057211 */ /* 0x000fe400078e38ff */
[----:B------:R-:W-:Y:S01]  /*15f60*/  LEA.HI.X R6, R2, c[0x0][0x384], R3, 0x1, P0 ;  /* 0x0000e10002067a11 */ /* 0x000fe200000f0c03 */
[----:B------:R-:W-:Y:S05]  /*15f70*/  BRA.DIV ~URZ, `(.L_x_466) ;  /* 0x00003b327f007947 */ /* 0x000fea000b800000 */
[----:B--234-:R2:W3:Y:S02]  /*15f80*/  SHFL.IDX PT, R11, R6, RZ, 0x181f ;  /* 0x00181fff060b7589 */ /* 0x01c4e400000e0000 */
.L_x_542:
[----:B------:R-:W-:Y:S05]  /*15f90*/  BRA.DIV ~URZ, `(.L_x_467) ;  /* 0x00003b827f007947 */ /* 0x000fea000b800000 */
[----:B------:R4:W2:Y:S02]  /*15fa0*/  SHFL.IDX PT, R2, R10, RZ, 0x181f ;  /* 0x00181fff0a027589 */ /* 0x0008a400000e0000 */
.L_x_543:
[----:B------:R-:W-:Y:S01]  /*15fb0*/  ISETP.GE.AND P0, PT, R5, R4, PT ;  /* 0x000000040500720c */ /* 0x000fe20003f06270 */
[----:B------:R-:W-:-:S12]  /*15fc0*/  BSSY B0, `(.L_x_468) ;  /* 0x000000a000007945 */ /* 0x000fd80003800000 */
[----:B------:R-:W-:Y:S05]  /*15fd0*/  @P0 BRA `(.L_x_469) ;  /* 0x0000008000000947 */ /* 0x000fea0003800000 */
[----:B------:R-:W-:Y:S02]  /*15fe0*/  ISETP.GE.AND P1, PT, R76, c[0x0][0x3c8], PT ;  /* 0x0000f2004c007a0c */ /* 0x000fe40003f26270 */
[----:B------:R-:W-:-:S11]  /*15ff0*/  ISETP.GE.AND P0, PT, R212, c[0x0][0x3c8], PT ;  /* 0x0000f200d4007a0c */ /* 0x000fd60003f06270 */
[-C--:B--2---:R-:W-:Y:S02]  /*16000*/  @!P1 LEA R8, P3, R76, R2.reuse, 0x1 ;  /* 0x000000024c089211 */ /* 0x084fe400078608ff */
[----:B------:R-:W-:Y:S02]  /*16010*/  @!P0 LEA R2, P2, R212, R2, 0x1 ;  /* 0x00000002d4028211 */ /* 0x000fe400078408ff */
[-C--:B---3--:R-:W-:Y:S02]  /*16020*/  @!P1 LEA.HI.X R9, R76, R11.reuse, R77, 0x1, P3 ;  /* 0x0000000b4c099211 */ /* 0x088fe400018f0c4d */
[----:B------:R-:W-:-:S03]  /*16030*/  @!P0 LEA.HI.X R3, R212, R11, R231, 0x1, P2 ;  /* 0x0000000bd4038211 */ /* 0x000fc600010f0ce7 */
[----:B------:R2:W-:Y:S04]  /*16040*/  @!P1 ST.E.128 [R8.64], R20 ;  /* 0x0000001408009985 */ /* 0x0005e8000c101d08 */
[----:B-1----:R2:W-:Y:S02]  /*16050*/  @!P0 ST.E.128 [R2.64], R16 ;  /* 0x0000001002008985 */ /* 0x0025e4000c101d08 */
.L_x_469:
[----:B------:R-:W-:Y:S05]  /*16060*/  BSYNC B0 ;  /* 0x0000000000007941 */ /* 0x000fea0003800000 */
.L_x_468:
[----:B------:R-:W-:Y:S05]  /*16070*/  BRA.DIV ~URZ, `(.L_x_470) ;  /* 0x00003b127f007947 */ /* 0x000fea000b800000 */
[----:B---3--:R3:W4:Y:S04]  /*16080*/  SHFL.IDX PT, R11, R6, 0x1, 0x181f ;  /* 0x00381f00060b7f89 */ /* 0x00872800000e0000 */
[----:B--2---:R3:W2:Y:S02]  /*16090*/  SHFL.IDX PT, R2, R10, 0x1, 0x181f ;  /* 0x00381f000a027f89 */ /* 0x0046a400000e0000 */
.L_x_544:
[----:B------:R-:W-:Y:S01]  /*160a0*/  IADD3 R3, R5, 0x20, RZ ;  /* 0x0000002005037810 */ /* 0x000fe20007ffe0ff */
[----:B------:R-:W-:Y:S03]  /*160b0*/  BSSY B0, `(.L_x_471) ;  /* 0x000000b000007945 */ /* 0x000fe60003800000 */
[----:B------:R-:W-:-:S13]  /*160c0*/  ISETP.GE.AND P0, PT, R3, R4, PT ;  /* 0x000000040300720c */ /* 0x000fda0003f06270 */
[----:B------:R-:W-:Y:S05]  /*160d0*/  @P0 BRA `(.L_x_472) ;  /* 0x0000008000000947 */ /* 0x000fea0003800000 */
[----:B------:R-:W-:Y:S02]  /*160e0*/  ISETP.GE.AND P1, PT, R76, c[0x0][0x3c8], PT ;  /* 0x0000f2004c007a0c */ /* 0x000fe40003f26270 */
[----:B------:R-:W-:-:S11]  /*160f0*/  ISETP.GE.AND P0, PT, R212, c[0x0][0x3c8], PT ;  /* 0x0000f200d4007a0c */ /* 0x000fd60003f06270 */
[-C--:B--2---:R-:W-:Y:S02]  /*16100*/  @!P1 LEA R8, P3, R76, R2.reuse, 0x1 ;  /* 0x000000024c089211 */ /* 0x084fe400078608ff */
[----:B------:R-:W-:Y:S02]  /*16110*/  @!P0 LEA R2, P2, R212, R2, 0x1 ;  /* 0x00000002d4028211 */ /* 0x000fe400078408ff */
[-C--:B----4-:R-:W-:Y:S02]  /*16120*/  @!P1 LEA.HI.X R9, R76, R11.reuse, R77, 0x1, P3 ;  /* 0x0000000b4c099211 */ /* 0x090fe400018f0c4d */
[----:B------:R-:W-:-:S03]  /*16130*/  @!P0 LEA.HI.X R3, R212, R11, R231, 0x1, P2 ;  /* 0x0000000bd4038211 */ /* 0x000fc600010f0ce7 */
[----:B------:R2:W-:Y:S04]  /*16140*/  @!P1 ST.E.128 [R8.64], R28 ;  /* 0x0000001c08009985 */ /* 0x0005e8000c101d08 */
[----:B-1----:R2:W-:Y:S02]  /*16150*/  @!P0 ST.E.128 [R2.64], R24 ;  /* 0x0000001802008985 */ /* 0x0025e4000c101d08 */
.L_x_472:
[----:B------:R-:W-:Y:S05]  /*16160*/  BSYNC B0 ;  /* 0x0000000000007941 */ /* 0x000fea0003800000 */
.L_x_471:
[----:B------:R-:W-:Y:S05]  /*16170*/  BRA.DIV ~URZ, `(.L_x_473) ;  /* 0x00003ae27f007947 */ /* 0x000fea000b800000 */
[----:B----4-:R4:W3:Y:S02]  /*16180*/  SHFL.IDX PT, R11, R6, 0x2, 0x181f ;  /* 0x00581f00060b7f89 */ /* 0x0108e400000e0000 */
.L_x_545:
[----:B------:R-:W-:Y:S05]  /*16190*/  BRA.DIV ~URZ, `(.L_x_474) ;  /* 0x00003b327f007947 */ /* 0x000fea000b800000 */
[----:B--2---:R2:W4:Y:S02]  /*161a0*/  SHFL.IDX PT, R2, R10, 0x2, 0x181f ;  /* 0x00581f000a027f89 */ /* 0x00452400000e0000 */
.L_x_546:
[----:B------:R-:W-:Y:S01]  /*161b0*/  IADD3 R3, R5, 0x40, RZ ;  /* 0x0000004005037810 */ /* 0x000fe20007ffe0ff */
[----:B------:R-:W-:Y:S03]  /*161c0*/  BSSY B0, `(.L_x_475) ;  /* 0x000000b000007945 */ /* 0x000fe60003800000 */
[----:B------:R-:W-:-:S13]  /*161d0*/  ISETP.GE.AND P0, PT, R3, R4, PT ;  /* 0x000000040300720c */ /* 0x000fda0003f06270 */
[----:B------:R-:W-:Y:S05]  /*161e0*/  @P0 BRA `(.L_x_476) ;  /* 0x0000008000000947 */ /* 0x000fea0003800000 */
[----:B------:R-:W-:Y:S02]  /*161f0*/  ISETP.GE.AND P1, PT, R76, c[0x0][0x3c8], PT ;  /* 0x0000f2004c007a0c */ /* 0x000fe40003f26270 */
[----:B------:R-:W-:-:S11]  /*16200*/  ISETP.GE.AND P0, PT, R212, c[0x0][0x3c8], PT ;  /* 0x0000f200d4007a0c */ /* 0x000fd60003f06270 */
[-C--:B----4-:R-:W-:Y:S02]  /*16210*/  @!P1 LEA R8, P3, R76, R2.reuse, 0x1 ;  /* 0x000000024c089211 */ /* 0x090fe400078608ff */
[----:B------:R-:W-:Y:S02]  /*16220*/  @!P0 LEA R2, P2, R212, R2, 0x1 ;  /* 0x00000002d4028211 */ /* 0x000fe400078408ff */
[-C--:B---3--:R-:W-:Y:S02]  /*16230*/  @!P1 LEA.HI.X R9, R76, R11.reuse, R77, 0x1, P3 ;  /* 0x0000000b4c099211 */ /* 0x088fe400018f0c4d */
[----:B------:R-:W-:-:S03]  /*16240*/  @!P0 LEA.HI.X R3, R212, R11, R231, 0x1, P2 ;  /* 0x0000000bd4038211 */ /* 0x000fc600010f0ce7 */
[----:B------:R3:W-:Y:S04]  /*16250*/  @!P1 ST.E.128 [R8.64], R36 ;  /* 0x0000002408009985 */ /* 0x0007e8000c101d08 */
[----:B-1----:R3:W-:Y:S02]  /*16260*/  @!P0 ST.E.128 [R2.64], R32 ;  /* 0x0000002002008985 */ /* 0x0027e4000c101d08 */
.L_x_476:
[----:B------:R-:W-:Y:S05]  /*16270*/  BSYNC B0 ;  /* 0x0000000000007941 */ /* 0x000fea0003800000 */
.L_x_475:
[----:B------:R-:W-:Y:S05]  /*16280*/  BRA.DIV ~URZ, `(.L_x_477) ;  /* 0x00003ab27f007947 */ /* 0x000fea000b800000 */
[----:B---3--:R3:W2:Y:S04]  /*16290*/  SHFL.IDX PT, R8, R6, 0x3, 0x181f ;  /* 0x00781f0006087f89 */ /* 0x0086a800000e0000 */
[----:B----4-:R3:W4:Y:S02]  /*162a0*/  SHFL.IDX PT, R6, R10, 0x3, 0x181f ;  /* 0x00781f000a067f89 */ /* 0x01072400000e0000 */
.L_x_547:
[----:B------:R-:W-:-:S04]  /*162b0*/  IADD3 R2, R5, 0x60, RZ ;  /* 0x0000006005027810 */ /* 0x000fc80007ffe0ff */
[----:B------:R-:W-:-:S13]  /*162c0*/  ISETP.GE.AND P0, PT, R2, R4, PT ;  /* 0x000000040200720c */ /* 0x000fda0003f06270 */
[----:B------:R-:W-:Y:S05]  /*162d0*/  @P0 BRA `(.L_x_478) ;  /* 0x00001b1000000947 */ /* 0x000fea0003800000 */
[----:B------:R-:W-:-:S13]  /*162e0*/  ISETP.GE.AND P0, PT, R76, c[0x0][0x3c8], PT ;  /* 0x0000f2004c007a0c */ /* 0x000fda0003f06270 */
[----:B----4-:R-:W-:-:S04]  /*162f0*/  @!P0 LEA R2, P1, R76, R6, 0x1 ;  /* 0x000000064c028211 */ /* 0x010fc800078208ff */
[----:B--2---:R-:W-:-:S05]  /*16300*/  @!P0 LEA.HI.X R3, R76, R8, R77, 0x1, P1 ;  /* 0x000000084c038211 */ /* 0x004fca00008f0c4d */
[----:B-1----:R1:W-:Y:S01]  /*16310*/  @!P0 ST.E.128 [R2.64], R44 ;  /* 0x0000002c02008985 */ /* 0x0023e2000c101d08 */
[----:B------:R-:W-:-:S13]  /*16320*/  ISETP.GE.AND P0, PT, R212, c[0x0][0x3c8], PT ;  /* 0x0000f200d4007a0c */ /* 0x000fda0003f06270 */
[----:B------:R-:W-:Y:S05]  /*16330*/  @P0 BRA `(.L_x_478) ;  /* 0x00001ab000000947 */ /* 0x000fea0003800000 */
[----:B-1----:R-:W-:-:S04]  /*16340*/  LEA R2, P0, R212, R6, 0x1 ;  /* 0x00000006d4027211 */ /* 0x002fc800078008ff */
[----:B------:R-:W-:-:S05]  /*16350*/  LEA.HI.X R3, R212, R8, R231, 0x1, P0 ;  /* 0x00000008d4037211 */ /* 0x000fca00000f0ce7 */
[----:B------:R1:W-:Y:S01]  /*16360*/  ST.E.128 [R2.64], R40 ;  /* 0x0000002802007985 */ /* 0x0003e2000c101d08 */
[----:B------:R-:W-:Y:S05]  /*16370*/  BRA `(.L_x_478) ;  /* 0x00001a7000007947 */ /* 0x000fea0003800000 */
.L_x_465:
[----:B-1----:R-:W2:Y:S01]  /*16380*/  LDL.LU R10, [R1+0x4c] ;  /* 0x00004c00010a7983 */ /* 0x002ea20000300800 */
[----:B------:R-:W-:Y:S02]  /*16390*/  IMAD R15, R15, c[0x0][0x408], RZ ;  /* 0x000102000f0f7a24 */ /* 0x000fe400078e02ff */
[----:B------:R-:W-:-:S04]  /*163a0*/  IMAD.WIDE.U32 R8, R3, c[0x0][0x408], RZ ;  /* 0x0001020003087a25 */ /* 0x000fc800078e00ff */
[----:B------:R-:W-:-:S05]  /*163b0*/  IMAD R3, R3, c[0x0][0x40c], R15 ;  /* 0x0001030003037a24 */ /* 0x000fca00078e020f */
[----:B------:R-:W-:Y:S02]  /*163c0*/  IADD3 R9, R9, R3, RZ ;  /* 0x0000000309097210 */ /* 0x000fe40007ffe0ff */
[----:B------:R-:W-:-:S03]  /*163d0*/  SHF.R.S32.HI R3, RZ, 0x1f, R2 ;  /* 0x0000001fff037819 */ /* 0x000fc60000011402 */
[----:B------:R-:W-:-:S04]  /*163e0*/  IMAD.WIDE.U32 R8, R5, c[0x0][0x438], R8 ;  /* 0x00010e0005087a25 */ /* 0x000fc800078e0008 */
[----:B------:R-:W-:Y:S01]  /*163f0*/  IMAD R3, R3, c[0x0][0x440], RZ ;  /* 0x0001100003037a24 */ /* 0x000fe200078e02ff */
[----:B------:R-:W-:Y:S01]  /*16400*/  MOV R4, R8 ;  /* 0x0000000800047202 */ /* 0x000fe20000000f00 */
[----:B------:R-:W-:Y:S02]  /*16410*/  IMAD R5, R5, c[0x0][0x43c], R9 ;  /* 0x00010f0005057a24 */ /* 0x000fe400078e0209 */
[----:B------:R-:W-:-:S04]  /*16420*/  @P3 IMAD.HI.U32 R9, R6, c[0x0][0x4ec], RZ ;  /* 0x00013b0006093a27 */ /* 0x000fc800078e00ff */
[C---:B------:R-:W-:Y:S02]  /*16430*/  IMAD R3, R2.reuse, c[0x0][0x444], R3 ;  /* 0x0001110002037a24 */ /* 0x040fe400078e0203 */
[----:B------:R-:W-:Y:S01]  /*16440*/  IMAD.WIDE.U32 R4, R2, c[0x0][0x440], R4 ;  /* 0x0001100002047a25 */ /* 0x000fe200078e0004 */
[----:B------:R-:W-:Y:S02]  /*16450*/  MOV R2, R6 ;  /* 0x0000000600027202 */ /* 0x000fe40000000f00 */
[----:B------:R-:W-:Y:S02]  /*16460*/  @P3 SHF.R.U32.HI R2, RZ, c[0x0][0x4f0], R9 ;  /* 0x00013c00ff023a19 */ /* 0x000fe40000011609 */
        /* <DEDUP_REMOVED lines=19> */
.L_x_548:
[----:B------:R-:W-:Y:S05]  /*165a0*/  BRA.DIV ~URZ, `(.L_x_480) ;  /* 0x000038d27f007947 */ /* 0x000fea000b800000 */
[----:B------:R3:W4:Y:S02]  /*165b0*/  SHFL.IDX PT, R2, R5, RZ, 0x1c1f ;  /* 0x001c1fff05027589 */ /* 0x00072400000e0000 */
.L_x_549:
        /* <DEDUP_REMOVED lines=22> */
[----:B------:R-:W-:-:S04]  /*16720*/  @!P1 IMAD.MOV.U32 R3, RZ, RZ, R4 ;  /* 0x000000ffff039224 */ /* 0x000fc800078e0004 */
[----:B------:R-:W-:Y:S01]  /*16730*/  @!P1 IMAD.WIDE R10, R10, 0x4, R2 ;  /* 0x000000040a0a9825 */ /* 0x000fe200078e0202 */
[----:B--2---:R-:W-:Y:S01]  /*16740*/  ISETP.GE.AND P4, PT, R15, c[0x0][0x3c8], PT ;  /* 0x0000f2000f007a0c */ /* 0x004fe20003f86270 */
[----:B------:R-:W2:Y:S04]  /*16750*/  LDL R3, [R1+0x58] ;  /* 0x0000580001037983 */ /* 0x000ea80000100800 */
[----:B------:R3:W-:Y:S01]  /*16760*/  @!P1 ST.E.64 [R10.64], R52 ;  /* 0x000000340a009985 */ /* 0x0007e2000c101b08 */
[----:B------:R-:W-:-:S04]  /*16770*/  @!P0 LEA R8, P2, R25, R2, 0x2 ;  /* 0x0000000219088211 */ /* 0x000fc800078410ff */
[----:B------:R-:W-:Y:S02]  /*16780*/  @!P0 LEA.HI.X R9, R25, R4, R26, 0x2, P2 ;  /* 0x0000000419098211 */ /* 0x000fe400010f141a */
[----:B------:R-:W4:Y:S01]  /*16790*/  LDL R25, [R1+0x60] ;  /* 0x0000600001197983 */ /* 0x000f220000100800 */
[----:B------:R-:W-:-:S03]  /*167a0*/  ISETP.GE.AND P2, PT, R22, c[0x0][0x3c8], PT ;  /* 0x0000f20016007a0c */ /* 0x000fc60003f46270 */
[----:B------:R5:W-:Y:S01]  /*167b0*/  @!P0 ST.E.64 [R8.64], R30 ;  /* 0x0000001e08008985 */ /* 0x000be2000c101b08 */
[----:B---3--:R-:W-:-:S03]  /*167c0*/  @!P3 LEA R10, P5, R17, R2, 0x2 ;  /* 0x00000002110ab211 */ /* 0x008fc600078a10ff */
[----:B------:R-:W3:Y:S01]  /*167d0*/  LDL R52, [R1+0xcc] ;  /* 0x0000cc0001347983 */ /* 0x000ee20000100800 */
[----:B------:R-:W-:-:S03]  /*167e0*/  @!P3 LEA.HI.X R11, R17, R4, R23, 0x2, P5 ;  /* 0x00000004110bb211 */ /* 0x000fc600028f1417 */
[----:B------:R-:W2:Y:S04]  /*167f0*/  LDL R26, [R1+0xc0] ;  /* 0x0000c000011a7983 */ /* 0x000ea80000100800 */
[----:B------:R-:W2:Y:S01]  /*16800*/  LDL R17, [R1+0xd0] ;  /* 0x0000d00001117983 */ /* 0x000ea20000100800 */
[----:B-----5:R-:W-:-:S03]  /*16810*/  @!P4 LEA R8, P0, R15, R2, 0x2 ;  /* 0x000000020f08c211 */ /* 0x020fc600078010ff */
[----:B------:R-:W5:Y:S01]  /*16820*/  LDL R31, [R1+0xc8] ;  /* 0x0000c800011f7983 */ /* 0x000f620000100800 */
[----:B------:R-:W-:Y:S02]  /*16830*/  ISETP.GE.AND P1, PT, R19, c[0x0][0x3c8], PT ;  /* 0x0000f20013007a0c */ /* 0x000fe40003f26270 */
[----:B------:R-:W-:Y:S01]  /*16840*/  @!P4 LEA.HI.X R9, R15, R4, R20, 0x2, P0 ;  /* 0x000000040f09c211 */ /* 0x000fe200000f1414 */
[----:B------:R-:W5:Y:S04]  /*16850*/  LDL R23, [R1+0x5c] ;  /* 0x00005c0001177983 */ /* 0x000f680000100800 */
[----:B------:R-:W5:Y:S04]  /*16860*/  LDL R30, [R1+0xc4] ;  /* 0x0000c400011e7983 */ /* 0x000f680000100800 */
[----:B------:R-:W5:Y:S04]  /*16870*/  LDL R20, [R1+0x54] ;  /* 0x0000540001147983 */ /* 0x000f680000100800 */
[----:B------:R-:W5:Y:S04]  /*16880*/  LDL R15, [R1+0x50] ;  /* 0x00005000010f7983 */ /* 0x000f680000100800 */
[----:B------:R1:W-:Y:S04]  /*16890*/  @!P3 ST.E.64 [R10.64], R32 ;  /* 0x000000200a00b985 */ /* 0x0003e8000c101b08 */
[----:B------:R1:W-:Y:S02]  /*168a0*/  @!P4 ST.E.64 [R8.64], R34 ;  /* 0x000000220800c985 */ /* 0x0003e4000c101b08 */
[----:B-1----:R-:W-:-:S02]  /*168b0*/  @!P2 LEA R10, P5, R22, R2, 0x2 ;  /* 0x00000002160aa211 */ /* 0x002fc400078a10ff */
[C---:B------:R-:W-:Y:S02]  /*168c0*/  @!P1 LEA R8, P0, R19.reuse, R2, 0x2 ;  /* 0x0000000213089211 */ /* 0x040fe400078010ff */
[-C--:B------:R-:W-:Y:S02]  /*168d0*/  @!P2 LEA.HI.X R11, R22, R4.reuse, R24, 0x2, P5 ;  /* 0x00000004160ba211 */ /* 0x080fe400028f1418 */
[----:B------:R-:W5:Y:S01]  /*168e0*/  LDL R22, [R1+0xb8] ;  /* 0x0000b80001167983 */ /* 0x000f620000100800 */
[----:B------:R-:W-:-:S03]  /*168f0*/  @!P1 LEA.HI.X R9, R19, R4, R21, 0x2, P0 ;  /* 0x0000000413099211 */ /* 0x000fc600000f1415 */
[----:B------:R-:W5:Y:S04]  /*16900*/  LDL R24, [R1+0xbc] ;  /* 0x0000bc0001187983 */ /* 0x000f680000100800 */
[----:B------:R-:W5:Y:S04]  /*16910*/  LDL R21, [R1+0xb4] ;  /* 0x0000b40001157983 */ /* 0x000f680000100800 */
[----:B------:R-:W5:Y:S01]  /*16920*/  LDL R19, [R1+0xb0] ;  /* 0x0000b00001137983 */ /* 0x000f620000100800 */
[----:B------:R-:W-:Y:S02]  /*16930*/  ISETP.GE.AND P3, PT, R98, c[0x0][0x3c8], PT ;  /* 0x0000f20062007a0c */ /* 0x000fe40003f66270 */
[----:B------:R-:W-:Y:S01]  /*16940*/  ISETP.GE.AND P4, PT, R16, c[0x0][0x3c8], PT ;  /* 0x0000f20010007a0c */ /* 0x000fe20003f86270 */
[----:B------:R1:W-:Y:S01]  /*16950*/  @!P2 ST.E.64 [R10.64], R36 ;  /* 0x000000240a00a985 */ /* 0x0003e2000c101b08 */
[----:B------:R-:W-:-:S03]  /*16960*/  ISETP.GE.AND P2, PT, R83, c[0x0][0x3c8], PT ;  /* 0x0000f20053007a0c */ /* 0x000fc60003f46270 */
[----:B------:R1:W-:Y:S01]  /*16970*/  @!P1 ST.E.64 [R8.64], R38 ;  /* 0x0000002608009985 */ /* 0x0003e2000c101b08 */
[----:B------:R-:W-:Y:S02]  /*16980*/  ISETP.GE.AND P1, PT, R75, c[0x0][0x3c8], PT ;  /* 0x0000f2004b007a0c */ /* 0x000fe40003f26270 */
[----:B------:R-:W-:-:S03]  /*16990*/  ISETP.GE.AND P6, PT, R27, c[0x0][0x3c8], PT ;  /* 0x0000f2001b007a0c */ /* 0x000fc60003fc6270 */
[-C--:B-1----:R-:W-:Y:S02]  /*169a0*/  @!P3 LEA R10, P5, R98, R2.reuse, 0x2 ;  /* 0x00000002620ab211 */ /* 0x082fe400078a10ff */
[----:B------:R-:W-:Y:S02]  /*169b0*/  @!P4 LEA R8, P0, R16, R2, 0x2 ;  /* 0x000000021008c211 */ /* 0x000fe400078010ff */
[----:B------:R-:W-:-:S05]  /*169c0*/  @!P3 LEA.HI.X R11, R98, R4, R99, 0x2, P5 ;  /* 0x00000004620bb211 */ /* 0x000fca00028f1463 */
[----:B------:R1:W-:Y:S01]  /*169d0*/  @!P3 ST.E.64 [R10.64], R40 ;  /* 0x000000280a00b985 */ /* 0x0003e2000c101b08 */
[----:B----4-:R-:W-:Y:S02]  /*169e0*/  ISETP.GE.AND P5, PT, R25, c[0x0][0x3c8], PT ;  /* 0x0000f20019007a0c */ /* 0x010fe40003fa6270 */
[----:B--2---:R-:W-:Y:S02]  /*169f0*/  @!P4 LEA.HI.X R9, R16, R4, R17, 0x2, P0 ;  /* 0x000000041009c211 */ /* 0x004fe400000f1411 */
[----:B------:R-:W-:-:S03]  /*16a00*/  @!P2 LEA R16, P0, R83, R2, 0x2 ;  /* 0x000000025310a211 */ /* 0x000fc600078010ff */
[----:B------:R2:W-:Y:S01]  /*16a10*/  @!P4 ST.E.64 [R8.64], R42 ;  /* 0x0000002a0800c985 */ /* 0x0005e2000c101b08 */
[----:B---3--:R-:W-:Y:S02]  /*16a20*/  @!P2 LEA.HI.X R17, R83, R4, R52, 0x2, P0 ;  /* 0x000000045311a211 */ /* 0x008fe400000f1434 */
[----:B-1----:R-:W-:-:S03]  /*16a30*/  @!P6 LEA R10, P0, R27, R2, 0x2 ;  /* 0x000000021b0ae211 */ /* 0x002fc600078010ff */
[----:B------:R1:W-:Y:S01]  /*16a40*/  @!P2 ST.E.64 [R16.64], R58 ;  /* 0x0000003a1000a985 */ /* 0x0003e2000c101b08 */
[----:B------:R-:W-:Y:S02]  /*16a50*/  ISETP.GE.AND P2, PT, R3, c[0x0][0x3c8], PT ;  /* 0x0000f20003007a0c */ /* 0x000fe40003f46270 */
[----:B-----5:R-:W-:Y:S02]  /*16a60*/  ISETP.GE.AND P4, PT, R23, c[0x0][0x3c8], PT ;  /* 0x0000f20017007a0c */ /* 0x020fe40003f86270 */
[----:B------:R-:W-:Y:S02]  /*16a70*/  @!P6 LEA.HI.X R11, R27, R4, R30, 0x2, P0 ;  /* 0x000000041b0be211 */ /* 0x000fe400000f141e */
[----:B------:R-:W-:Y:S02]  /*16a80*/  ISETP.GE.AND P0, PT, R15, c[0x0][0x3c8], PT ;  /* 0x0000f2000f007a0c */ /* 0x000fe40003f06270 */
[----:B--2---:R-:W-:-:S04]  /*16a90*/  @!P1 LEA R8, P3, R75, R2, 0x2 ;  /* 0x000000024b089211 */ /* 0x004fc800078610ff */
[----:B------:R-:W-:-:S05]  /*16aa0*/  @!P1 LEA.HI.X R9, R75, R4, R31, 0x2, P3 ;  /* 0x000000044b099211 */ /* 0x000fca00018f141f */
[----:B------:R2:W-:Y:S01]  /*16ab0*/  @!P1 ST.E.64 [R8.64], R44 ;  /* 0x0000002c08009985 */ /* 0x0005e2000c101b08 */
[----:B------:R-:W-:-:S03]  /*16ac0*/  ISETP.GE.AND P1, PT, R20, c[0x0][0x3c8], PT ;  /* 0x0000f20014007a0c */ /* 0x000fc60003f26270 */
[----:B------:R3:W-:Y:S01]  /*16ad0*/  @!P6 ST.E.64 [R10.64], R46 ;  /* 0x0000002e0a00e985 */ /* 0x0007e2000c101b08 */
[-C--:B-1----:R-:W-:Y:S02]  /*16ae0*/  @!P4 LEA R16, P6, R23, R2.reuse, 0x2 ;  /* 0x000000021710c211 */ /* 0x082fe400078c10ff */
[----:B--2---:R-:W-:-:S04]  /*16af0*/  @!P5 LEA R8, P3, R25, R2, 0x2 ;  /* 0x000000021908d211 */ /* 0x004fc800078610ff */
[----:B------:R-:W-:Y:S02]  /*16b00*/  @!P5 LEA.HI.X R9, R25, R4, R26, 0x2, P3 ;  /* 0x000000041909d211 */ /* 0x000fe400018f141a */
[----:B---3--:R-:W-:-:S03]  /*16b10*/  @!P2 LEA R10, P3, R3, R2, 0x2 ;  /* 0x00000002030aa211 */ /* 0x008fc600078610ff */
[----:B------:R1:W-:Y:S01]  /*16b20*/  @!P5 ST.E.64 [R8.64], R48 ;  /* 0x000000300800d985 */ /* 0x0003e2000c101b08 */
[-C--:B------:R-:W-:Y:S02]  /*16b30*/  @!P2 LEA.HI.X R11, R3, R4.reuse, R22, 0x2, P3 ;  /* 0x00000004030ba211 */ /* 0x080fe400018f1416 */
[----:B------:R-:W-:-:S05]  /*16b40*/  @!P4 LEA.HI.X R17, R23, R4, R24, 0x2, P6 ;  /* 0x000000041711c211 */ /* 0x000fca00030f1418 */
[----:B------:R2:W-:Y:S04]  /*16b50*/  @!P4 ST.E.64 [R16.64], R88 ;  /* 0x000000581000c985 */ /* 0x0005e8000c101b08 */
[----:B------:R2:W-:Y:S01]  /*16b60*/  @!P2 ST.E.64 [R10.64], R62 ;  /* 0x0000003e0a00a985 */ /* 0x0005e2000c101b08 */
[CC--:B-1----:R-:W-:Y:S02]  /*16b70*/  @!P1 LEA R8, P5, R20.reuse, R2.reuse, 0x2 ;  /* 0x0000000214089211 */ /* 0x0c2fe400078a10ff */
[C---:B------:R-:W-:Y:S02]  /*16b80*/  @!P0 LEA R2, P3, R15.reuse, R2, 0x2 ;  /* 0x000000020f028211 */ /* 0x040fe400078610ff */
[-C--:B------:R-:W-:Y:S02]  /*16b90*/  @!P1 LEA.HI.X R9, R20, R4.reuse, R21, 0x2, P5 ;  /* 0x0000000414099211 */ /* 0x080fe400028f1415 */
[----:B------:R-:W-:-:S03]  /*16ba0*/  @!P0 LEA.HI.X R3, R15, R4, R19, 0x2, P3 ;  /* 0x000000040f038211 */ /* 0x000fc600018f1413 */
[----:B------:R2:W-:Y:S04]  /*16bb0*/  @!P1 ST.E.64 [R8.64], R50 ;  /* 0x0000003208009985 */ /* 0x0005e8000c101b08 */
[----:B------:R2:W-:Y:S02]  /*16bc0*/  @!P0 ST.E.64 [R2.64], R28 ;  /* 0x0000001c02008985 */ /* 0x0005e4000c101b08 */
.L_x_482:
[----:B------:R-:W-:Y:S05]  /*16bd0*/  BSYNC B0 ;  /* 0x0000000000007941 */ /* 0x000fea0003800000 */
.L_x_481:
[----:B------:R-:W-:Y:S05]  /*16be0*/  BRA.DIV ~URZ, `(.L_x_483) ;  /* 0x000033027f007947 */ /* 0x000fea000b800000 */
[----:B--2---:R2:W1:Y:S04]  /*16bf0*/  SHFL.IDX PT, R4, R6, 0x1, 0x1c1f ;  /* 0x003c1f0006047f89 */ /* 0x00446800000e0000 */
[----:B----4-:R2:W4:Y:S02]  /*16c00*/  SHFL.IDX PT, R2, R5, 0x1, 0x1c1f ;  /* 0x003c1f0005027f89 */ /* 0x01052400000e0000 */
.L_x_550:
[----:B------:R-:W-:-:S13]  /*16c10*/  ISETP.NE.AND P0, PT, R18, RZ, PT ;  /* 0x000000ff1200720c */ /* 0x000fda0003f05270 */
[----:B------:R-:W-:Y:S05]  /*16c20*/  @P0 BRA `(.L_x_478) ;  /* 0x000011c000000947 */ /* 0x000fea0003800000 */
[----:B------:R-:W5:Y:S04]  /*16c30*/  LDL R16, [R1+0x8c] ;  /* 0x00008c0001107983 */ /* 0x000f680000100800 */
[----:B--2---:R-:W2:Y:S04]  /*16c40*/  LDL R24, [R1+0x88] ;  /* 0x0000880001187983 */ /* 0x004ea80000100800 */
[----:B---3--:R-:W3:Y:S04]  /*16c50*/  LDL R20, [R1+0x84] ;  /* 0x0000840001147983 */ /* 0x008ee80000100800 */
[----:B----4-:R-:W4:Y:S04]  /*16c60*/  LDL R19, [R1+0x7c] ;  /* 0x00007c0001137983 */ /* 0x010f280000100800 */
        /* <DEDUP_REMOVED lines=17> */
[----:B---3--:R-:W-:Y:S02]  /*16d80*/  ISETP.GE.AND P0, PT, R20, c[0x0][0x3c8], PT ;  /* 0x0000f20014007a0c */ /* 0x008fe40003f06270 */
[----:B----4-:R-:W-:-:S07]  /*16d90*/  ISETP.GE.AND P4, PT, R19, c[0x0][0x3c8], PT ;  /* 0x0000f20013007a0c */ /* 0x010fce0003f86270 */
[----:B------:R-:W-:Y:S02]  /*16da0*/  @!P2 IMAD.MOV.U32 R3, RZ, RZ, R4 ;  /* 0x000000ffff03a224 */ /* 0x000fe400078e0004 */
[----:B------:R-:W-:Y:S02]  /*16db0*/  @!P1 LEA R10, P3, R24, R2, 0x2 ;  /* 0x00000002180a9211 */ /* 0x000fe400078610ff */
[----:B------:R-:W-:Y:S02]  /*16dc0*/  @!P2 IMAD.WIDE R16, R16, 0x4, R2 ;  /* 0x000000041010a825 */ /* 0x000fe400078e0202 */
[----:B------:R-:W-:Y:S02]  /*16dd0*/  @!P1 LEA.HI.X R11, R24, R4, R26, 0x2, P3 ;  /* 0x00000004180b9211 */ /* 0x000fe400018f141a */
[----:B------:R-:W-:Y:S01]  /*16de0*/  @!P0 LEA R8, P6, R20, R2, 0x2 ;  /* 0x0000000214088211 */ /* 0x000fe200078c10ff */
[----:B------:R-:W-:Y:S01]  /*16df0*/  @!P2 ST.E.64 [R16.64], R92 ;  /* 0x0000005c1000a985 */ /* 0x000fe2000c101b08 */
[----:B------:R-:W-:-:S02]  /*16e00*/  ISETP.GE.AND P5, PT, R6, c[0x0][0x3c8], PT ;  /* 0x0000f20006007a0c */ /* 0x000fc40003fa6270 */
[----:B------:R-:W-:Y:S01]  /*16e10*/  @!P0 LEA.HI.X R9, R20, R4, R22, 0x2, P6 ;  /* 0x0000000414098211 */ /* 0x000fe200030f1416 */
[----:B------:R1:W-:Y:S04]  /*16e20*/  @!P1 ST.E.64 [R10.64], R66 ;  /* 0x000000420a009985 */ /* 0x0003e8000c101b08 */
[----:B------:R-:W2:Y:S04]  /*16e30*/  LDL R26, [R1+0x68] ;  /* 0x00006800011a7983 */ /* 0x000ea80000100800 */
[----:B------:R-:W3:Y:S04]  /*16e40*/  LDL R24, [R1+0x60] ;  /* 0x0000600001187983 */ /* 0x000ee80000100800 */
[----:B------:R4:W-:Y:S01]  /*16e50*/  @!P0 ST.E.64 [R8.64], R54 ;  /* 0x0000003608008985 */ /* 0x0009e2000c101b08 */
[----:B------:R-:W-:-:S03]  /*16e60*/  ISETP.GE.AND P3, PT, R15, c[0x0][0x3c8], PT ;  /* 0x0000f2000f007a0c */ /* 0x000fc60003f66270 */
[----:B------:R-:W5:Y:S04]  /*16e70*/  LDL R22, [R1+0x5c] ;  /* 0x00005c0001167983 */ /* 0x000f680000100800 */
[----:B------:R-:W5:Y:S01]  /*16e80*/  LDL R20, [R1+0x58] ;  /* 0x0000580001147983 */ /* 0x000f620000100800 */
[-C--:B-1----:R-:W-:Y:S02]  /*16e90*/  @!P4 LEA R10, P6, R19, R2.reuse, 0x2 ;  /* 0x00000002130ac211 */ /* 0x082fe400078c10ff */
[----:B------:R-:W-:-:S04]  /*16ea0*/  @!P5 LEA R16, P0, R6, R2, 0x2 ;  /* 0x000000020610d211 */ /* 0x000fc800078010ff */
[----:B------:R-:W-:Y:S02]  /*16eb0*/  @!P5 LEA.HI.X R17, R6, R4, R25, 0x2, P0 ;  /* 0x000000040611d211 */ /* 0x000fe400000f1419 */
[----:B------:R-:W5:Y:S01]  /*16ec0*/  LDL R6, [R1+0x54] ;  /* 0x0000540001067983 */ /* 0x000f620000100800 */
[----:B------:R-:W-:-:S03]  /*16ed0*/  ISETP.GE.AND P2, PT, R5, c[0x0][0x3c8], PT ;  /* 0x0000f20005007a0c */ /* 0x000fc60003f46270 */
[----:B------:R-:W5:Y:S01]  /*16ee0*/  LDL R25, [R1+0xc0] ;  /* 0x0000c00001197983 */ /* 0x000f620000100800 */
[----:B------:R-:W-:-:S04]  /*16ef0*/  P2R R3, PR, RZ, 0x40 ;  /* 0x00000040ff037803 */ /* 0x000fc80000000000 */
[----:B------:R-:W-:-:S04]  /*16f00*/  ISETP.NE.AND P0, PT, R3, RZ, PT ;  /* 0x000000ff0300720c */ /* 0x000fc80003f05270 */
[----:B------:R-:W-:Y:S02]  /*16f10*/  @!P4 LEA.HI.X R11, R19, R4, R23, 0x2, P0 ;  /* 0x00000004130bc211 */ /* 0x000fe400000f1417 */
[----:B------:R-:W5:Y:S01]  /*16f20*/  LDL R19, [R1+0xc4] ;  /* 0x0000c40001137983 */ /* 0x000f620000100800 */
[----:B----4-:R-:W-:-:S03]  /*16f30*/  @!P3 LEA R8, P6, R15, R2, 0x2 ;  /* 0x000000020f08b211 */ /* 0x010fc600078c10ff */
[----:B------:R-:W4:Y:S01]  /*16f40*/  LDL R23, [R1+0xbc] ;  /* 0x0000bc0001177983 */ /* 0x000f220000100800 */
[----:B------:R-:W-:-:S03]  /*16f50*/  @!P3 LEA.HI.X R9, R15, R4, R21, 0x2, P6 ;  /* 0x000000040f09b211 */ /* 0x000fc600030f1415 */
[----:B------:R1:W-:Y:S04]  /*16f60*/  @!P5 ST.E.64 [R16.64], R100 ;  /* 0x000000641000d985 */ /* 0x0003e8000c101b08 */
[----:B------:R-:W4:Y:S04]  /*16f70*/  LDL R21, [R1+0xb8] ;  /* 0x0000b80001157983 */ /* 0x000f280000100800 */
[----:B------:R1:W-:Y:S04]  /*16f80*/  @!P4 ST.E.64 [R10.64], R68 ;  /* 0x000000440a00c985 */ /* 0x0003e8000c101b08 */
[----:B------:R-:W4:Y:S04]  /*16f90*/  LDL R15, [R1+0xb4] ;  /* 0x0000b400010f7983 */ /* 0x000f280000100800 */
[----:B------:R1:W-:Y:S02]  /*16fa0*/  @!P3 ST.E.64 [R8.64], R56 ;  /* 0x000000380800b985 */ /* 0x0003e4000c101b08 */
[----:B-1----:R-:W-:-:S04]  /*16fb0*/  @!P2 LEA R16, P3, R5, R2, 0x2 ;  /* 0x000000020510a211 */ /* 0x002fc800078610ff */
[----:B------:R-:W-:Y:S02]  /*16fc0*/  @!P2 LEA.HI.X R17, R5, R4, R32, 0x2, P3 ;  /* 0x000000040511a211 */ /* 0x000fe400018f1420 */
[----:B------:R-:W4:Y:S01]  /*16fd0*/  LDL R5, [R1+0x50] ;  /* 0x0000500001057983 */ /* 0x000f220000100800 */
[----:B------:R-:W-:Y:S02]  /*16fe0*/  ISETP.GE.AND P1, PT, R30, c[0x0][0x3c8], PT ;  /* 0x0000f2001e007a0c */ /* 0x000fe40003f26270 */
[----:B------:R-:W-:-:S11]  /*16ff0*/  ISETP.GE.AND P0, PT, R28, c[0x0][0x3c8], PT ;  /* 0x0000f2001c007a0c */ /* 0x000fd60003f06270 */
[-C--:B------:R-:W-:Y:S02]  /*17000*/  @!P1 LEA R10, P4, R30, R2.reuse, 0x2 ;  /* 0x000000021e0a9211 */ /* 0x080fe400078810ff */
[----:B------:R-:W-:-:S11]  /*17010*/  @!P0 LEA R8, P6, R28, R2, 0x2 ;  /* 0x000000021c088211 */ /* 0x000fd600078c10ff */
[----:B------:R-:W-:-:S04]  /*17020*/  P2R R3, PR, RZ, 0x10 ;  /* 0x00000010ff037803 */ /* 0x000fc80000000000 */
[----:B------:R-:W-:Y:S02]  /*17030*/  ISETP.NE.AND P3, PT, R3, RZ, PT ;  /* 0x000000ff0300720c */ /* 0x000fe40003f65270 */
[----:B------:R-:W-:Y:S02]  /*17040*/  ISETP.GE.AND P4, PT, R18, c[0x0][0x3c8], PT ;  /* 0x0000f20012007a0c */ /* 0x000fe40003f86270 */
[-C--:B------:R-:W-:Y:S02]  /*17050*/  @!P1 LEA.HI.X R11, R30, R4.reuse, R31, 0x2, P3 ;  /* 0x000000041e0b9211 */ /* 0x080fe400018f141f */
[----:B------:R-:W-:Y:S01]  /*17060*/  @!P0 LEA.HI.X R9, R28, R4, R29, 0x2, P6 ;  /* 0x000000041c098211 */ /* 0x000fe200030f141d */
[----:B------:R-:W-:Y:S04]  /*17070*/  @!P2 ST.E.64 [R16.64], R104 ;  /* 0x000000681000a985 */ /* 0x000fe8000c101b08 */
[----:B------:R-:W-:Y:S04]  /*17080*/  @!P1 ST.E.64 [R10.64], R96 ;  /* 0x000000600a009985 */ /* 0x000fe8000c101b08 */
[----:B------:R1:W-:Y:S02]  /*17090*/  @!P0 ST.E.64 [R8.64], R60 ;  /* 0x0000003c08008985 */ /* 0x0003e4000c101b08 */
[----:B-1----:R-:W-:-:S02]  /*170a0*/  @!P4 LEA R8, P6, R18, R2, 0x2 ;  /* 0x000000021208c211 */ /* 0x002fc400078c10ff */
[----:B--2---:R-:W-:Y:S02]  /*170b0*/  ISETP.GE.AND P5, PT, R26, c[0x0][0x3c8], PT ;  /* 0x0000f2001a007a0c */ /* 0x004fe40003fa6270 */
[----:B---3--:R-:W-:-:S11]  /*170c0*/  ISETP.GE.AND P3, PT, R24, c[0x0][0x3c8], PT ;  /* 0x0000f20018007a0c */ /* 0x008fd60003f66270 */
[----:B------:R-:W-:-:S04]  /*170d0*/  @!P5 LEA R10, P0, R26, R2, 0x2 ;  /* 0x000000021a0ad211 */ /* 0x000fc800078010ff */
[----:B------:R-:W-:-:S05]  /*170e0*/  @!P5 LEA.HI.X R11, R26, R4, R27, 0x2, P0 ;  /* 0x000000041a0bd211 */ /* 0x000fca00000f141b */
[----:B------:R1:W-:Y:S01]  /*170f0*/  @!P5 ST.E.64 [R10.64], R72 ;  /* 0x000000480a00d985 */ /* 0x0003e2000c101b08 */
[----:B-----5:R-:W-:Y:S02]  /*17100*/  ISETP.GE.AND P2, PT, R22, c[0x0][0x3c8], PT ;  /* 0x0000f20016007a0c */ /* 0x020fe40003f46270 */
[----:B------:R-:W-:Y:S02]  /*17110*/  ISETP.GE.AND P1, PT, R20, c[0x0][0x3c8], PT ;  /* 0x0000f20014007a0c */ /* 0x000fe40003f26270 */
[----:B------:R-:W-:Y:S02]  /*17120*/  ISETP.GE.AND P0, PT, R6, c[0x0][0x3c8], PT ;  /* 0x0000f20006007a0c */ /* 0x000fe40003f06270 */
[----:B------:R-:W-:Y:S02]  /*17130*/  @!P4 LEA.HI.X R9, R18, R4, R19, 0x2, P6 ;  /* 0x000000041209c211 */ /* 0x000fe400030f1413 */
[----:B------:R-:W-:-:S03]  /*17140*/  @!P3 LEA R18, P5, R24, R2, 0x2 ;  /* 0x000000021812b211 */ /* 0x000fc600078a10ff */
[----:B------:R2:W-:Y:S02]  /*17150*/  @!P4 ST.E.64 [R8.64], R84 ;  /* 0x000000540800c985 */ /* 0x0005e4000c101b08 */
[----:B------:R-:W-:-:S08]  /*17160*/  @!P2 LEA R16, P6, R22, R2, 0x2 ;  /* 0x000000021610a211 */ /* 0x000fd000078c10ff */
[----:B------:R-:W-:-:S04]  /*17170*/  P2R R3, PR, RZ, 0x20 ;  /* 0x00000020ff037803 */ /* 0x000fc80000000000 */
[----:B------:R-:W-:Y:S02]  /*17180*/  ISETP.NE.AND P4, PT, R3, RZ, PT ;  /* 0x000000ff0300720c */ /* 0x000fe40003f85270 */
[----:B-1----:R-:W-:Y:S02]  /*17190*/  @!P1 LEA R10, P5, R20, R2, 0x2 ;  /* 0x00000002140a9211 */ /* 0x002fe400078a10ff */
[-C--:B------:R-:W-:Y:S02]  /*171a0*/  @!P3 LEA.HI.X R19, R24, R4.reuse, R25, 0x2, P4 ;  /* 0x000000041813b211 */ /* 0x080fe400020f1419 */
[-C--:B----4-:R-:W-:Y:S02]  /*171b0*/  @!P2 LEA.HI.X R17, R22, R4.reuse, R23, 0x2, P6 ;  /* 0x000000041611a211 */ /* 0x090fe400030f1417 */
[----:B------:R-:W-:Y:S01]  /*171c0*/  @!P1 LEA.HI.X R11, R20, R4, R21, 0x2, P5 ;  /* 0x00000004140b9211 */ /* 0x000fe200028f1415 */
[----:B------:R1:W-:Y:S01]  /*171d0*/  @!P3 ST.E.64 [R18.64], R94 ;  /* 0x0000005e1200b985 */ /* 0x0003e2000c101b08 */
[----:B--2---:R-:W-:-:S03]  /*171e0*/  @!P0 LEA R8, P4, R6, R2, 0x2 ;  /* 0x0000000206088211 */ /* 0x004fc600078810ff */
[----:B------:R1:W-:Y:S01]  /*171f0*/  @!P2 ST.E.64 [R16.64], R90 ;  /* 0x0000005a1000a985 */ /* 0x0003e2000c101b08 */
[----:B------:R-:W-:-:S03]  /*17200*/  @!P0 LEA.HI.X R9, R6, R4, R15, 0x2, P4 ;  /* 0x0000000406098211 */ /* 0x000fc600020f140f */
[----:B------:R1:W-:Y:S04]  /*17210*/  @!P1 ST.E.64 [R10.64], R86 ;  /* 0x000000560a009985 */ /* 0x0003e8000c101b08 */
[----:B------:R1:W-:Y:S01]  /*17220*/  @!P0 ST.E.64 [R8.64], R70 ;  /* 0x0000004608008985 */ /* 0x0003e2000c101b08 */
[----:B------:R-:W-:-:S13]  /*17230*/  ISETP.GE.AND P0, PT, R5, c[0x0][0x3c8], PT ;  /* 0x0000f20005007a0c */ /* 0x000fda0003f06270 */
[----:B------:R-:W-:Y:S05]  /*17240*/  @P0 BRA `(.L_x_478) ;  /* 0x00000ba000000947 */ /* 0x000fea0003800000 */
[----:B------:R-:W2:Y:S01]  /*17250*/  LDL R6, [R1+0xb0] ;  /* 0x0000b00001067983 */ /* 0x000ea20000100800 */
[----:B------:R-:W-:-:S04]  /*17260*/  LEA R2, P0, R5, R2, 0x2 ;  /* 0x0000000205027211 */ /* 0x000fc800078010ff */
[----:B--2---:R-:W-:-:S05]  /*17270*/  LEA.HI.X R3, R5, R4, R6, 0x2, P0 ;  /* 0x0000000405037211 */ /* 0x004fca00000f1406 */
[----:B------:R2:W-:Y:S01]  /*17280*/  ST.E.64 [R2.64], R64 ;  /* 0x0000004002007985 */ /* 0x0005e2000c101b08 */
[----:B------:R-:W-:Y:S05]  /*17290*/  BRA `(.L_x_478) ;  /* 0x00000b5000007947 */ /* 0x000fea0003800000 */
.L_x_463:
[----:B------:R-:W2:Y:S04]  /*172a0*/  LDL.LU R2, [R1+0x38] ;  /* 0x0000380001027983 */ /* 0x000ea80000300800 */
[----:B-1----:R-:W3:Y:S01]  /*172b0*/  LDL.LU R6, [R1+0x3c] ;  /* 0x00003c0001067983 */ /* 0x002ee20000300800 */
[----:B------:R-:W-:Y:S02]  /*172c0*/  ISETP.NE.U32.AND P0, PT, RZ, c[0x0][0x508], PT ;  /* 0x00014200ff007a0c */ /* 0x000fe40003f05070 */
[----:B------:R-:W-:Y:S01]  /*172d0*/  ISETP.NE.U32.AND P3, PT, RZ, c[0x0][0x500], PT ;  /* 0x00014000ff007a0c */ /* 0x000fe20003f65070 */
[----:B------:R-:W4:Y:S01]  /*172e0*/  LDL.LU R3, [R1+0x48] ;  /* 0x0000480001037983 */ /* 0x000f220000300800 */
[----:B------:R-:W-:Y:S01]  /*172f0*/  ISETP.NE.AND.EX P2, PT, RZ, c[0x0][0x50c], PT, P0 ;  /* 0x00014300ff007a0c */ /* 0x000fe20003f45300 */
[----:B------:R-:W-:Y:S01]  /*17300*/  IMAD.MOV.U32 R23, RZ, RZ, c[0x0][0x388] ;  /* 0x0000e200ff177624 */ /* 0x000fe200078e00ff */
[----:B------:R-:W-:-:S02]  /*17310*/  ISETP.NE.AND.EX P3, PT, RZ, c[0x0][0x504], PT, P3 ;  /* 0x00014100ff007a0c */ /* 0x000fc40003f65330 */
[----:B--2---:R-:W-:-:S09]  /*17320*/  IADD3 R4, P1, R2, c[0x0][0x500], RZ ;  /* 0x0001400002047a10 */ /* 0x004fd20007f3e0ff */
[----:B------:R-:W-:Y:S01]  /*17330*/  @P2 IADD3 R8, P0, R2, c[0x0][0x508], RZ ;  /* 0x0001420002082a10 */ /* 0x000fe20007f1e0ff */
[----:B------:R-:W-:Y:S01]  /*17340*/  IMAD.MOV.U32 R2, RZ, RZ, RZ ;  /* 0x000000ffff027224 */ /* 0x000fe200078e00ff */
[C---:B---3--:R-:W-:Y:S02]  /*17350*/  IADD3.X R5, R6.reuse, c[0x0][0x504], RZ, P1, !PT ;  /* 0x0001410006057a10 */ /* 0x048fe40000ffe4ff */
[----:B------:R-:W-:-:S03]  /*17360*/  @P2 IADD3.X R9, R6, c[0x0][0x50c], RZ, P0, !PT ;  /* 0x0001430006092a10 */ /* 0x000fc600007fe4ff */
[----:B------:R1:W5:Y:S04]  /*17370*/  @P3 LDG.E R2, [R4.64] ;  /* 0x0000000804023981 */ /* 0x000368000c1e1900 */
[----:B------:R1:W5:Y:S01]  /*17380*/  @P2 LDG.E R23, [R8.64] ;  /* 0x0000000808172981 */ /* 0x000362000c1e1900 */
[----:B----4-:R-:W-:-:S04]  /*17390*/  ISETP.NE.AND P0, PT, R3, RZ, PT ;  /* 0x000000ff0300720c */ /* 0x010fc80003f05270 */
[----:B------:R-:W-:Y:S01]  /*173a0*/  SEL R22, R3, c[0x0][0x3d4], P0 ;  /* 0x0000f50003167a07 */ /* 0x000fe20000000000 */
[----:B------:R-:W-:Y:S05]  /*173b0*/  @P2 BRA `(.L_x_484) ;  /* 0x0000004000002947 */ /* 0x000fea0003800000 */
[----:B------:R-:W-:Y:S05]  /*173c0*/  @!P3 BRA `(.L_x_484) ;  /* 0x000000300000b947 */ /* 0x000fea0003800000 */
[----:B------:R2:W3:Y:S04]  /*173d0*/  LDG.E R3, [R4.64] ;  /* 0x0000000804037981 */ /* 0x0004e8000c1e1900 */
[----:B-12---:R-:W3:Y:S02]  /*173e0*/  LDG.E R4, [R4.64+0x4] ;  /* 0x0000040804047981 */ /* 0x006ee4000c1e1900 */
[----:B---3-5:R-:W-:Y:S02]  /*173f0*/  IADD3 R23, -R3, R4, RZ ;  /* 0x0000000403177210 */ /* 0x028fe40007ffe1ff */
.L_x_484:
[----:B------:R-:W2:Y:S04]  /*17400*/  LDL.LU R6, [R1+0x30] ;  /* 0x0000300001067983 */ /* 0x000ea80000300800 */
[----:B-1----:R-:W3:Y:S04]  /*17410*/  LDL.LU R4, [R1+0x40] ;  /* 0x0000400001047983 */ /* 0x002ee80000300800 */
[----:B------:R-:W4:Y:S01]  /*17420*/  LDL.LU R3, [R1+0x44] ;  /* 0x0000440001037983 */ /* 0x000f220000300800 */
[----:B------:R-:W-:Y:S01]  /*17430*/  BSSY B0, `(.L_x_485) ;  /* 0x0000039000007945 */ /* 0x000fe20003800000 */
[----:B-----5:R-:W-:-:S02]  /*17440*/  SHF.R.S32.HI R21, RZ, 0x1f, R2 ;  /* 0x0000001fff157819 */ /* 0x020fc40000011402 */
[----:B------:R-:W1:Y:S02]  /*17450*/  S2R R5, SR_TID.X ;  /* 0x0000000000057919 */ /* 0x000e640000002100 */
[----:B-1----:R-:W-:Y:S02]  /*17460*/  ISETP.GT.AND P0, PT, R5, 0x7f, PT ;  /* 0x0000007f0500780c */ /* 0x002fe40003f04270 */
[----:B--2---:R-:W-:Y:S02]  /*17470*/  LOP3.LUT R6, R6, 0xffff, RZ, 0xc0, !PT ;  /* 0x0000ffff06067812 */ /* 0x004fe400078ec0ff */
[----:B---3--:R-:W-:Y:S02]  /*17480*/  SEL R15, R4, RZ, !P3 ;  /* 0x000000ff040f7207 */ /* 0x008fe40005800000 */
[----:B----4-:R-:W-:-:S07]  /*17490*/  SEL R26, R3, RZ, !P3 ;  /* 0x000000ff031a7207 */ /* 0x010fce0005800000 */
[----:B------:R-:W-:Y:S05]  /*174a0*/  @P0 BRA `(.L_x_486) ;  /* 0x0000031000000947 */ /* 0x000fea0003800000 */
[----:B------:R-:W2:Y:S01]  /*174b0*/  LDL R4, [R1+0x2c] ;  /* 0x00002c0001047983 */ /* 0x000ea20000100800 */
[----:B------:R-:W-:Y:S01]  /*174c0*/  IMAD R3, R23, c[0x0][0x4e8], RZ ;  /* 0x00013a0017037a24 */ /* 0x000fe200078e02ff */
[----:B--2---:R-:W-:-:S04]  /*174d0*/  LEA R20, R4, R5, 0x7 ;  /* 0x0000000504147211 */ /* 0x004fc800078e38ff */
        /* <DEDUP_REMOVED lines=12> */
[C---:B------:R-:W-:Y:S01]  /*175a0*/  IMAD.WIDE.U32 R4, R10.reuse, R15, RZ ;  /* 0x0000000f0a047225 */ /* 0x040fe200078e00ff */
        /* <DEDUP_REMOVED lines=33> */
.L_x_486:
[----:B------:R-:W-:Y:S05]  /*177c0*/  BSYNC B0 ;  /* 0x0000000000007941 */ /* 0x000fea0003800000 */
.L_x_485:
[----:B------:R-:W-:-:S13]  /*177d0*/  ISETP.GT.AND P0, PT, R22, 0x1, PT ;  /* 0x000000011600780c */ /* 0x000fda0003f04270 */
[----:B------:R-:W-:Y:S05]  /*177e0*/  @P0 BRA `(.L_x_478) ;  /* 0x0000060000000947 */ /* 0x000fea0003800000 */
[----:B------:R-:W2:Y:S01]  /*177f0*/  LDL.LU R11, [R1+0x2c] ;  /* 0x00002c00010b7983 */ /* 0x000ea20000300800 */
[----:B------:R-:W-:Y:S01]  /*17800*/  MOV R4, c[0x0][0x4e8] ;  /* 0x00013a0000047a02 */ /* 0x000fe20000000f00 */
[----:B-1----:R-:W-:Y:S02]  /*17810*/  IMAD R3, R21, c[0x0][0x3a0], RZ ;  /* 0x0000e80015037a24 */ /* 0x002fe400078e02ff */
[----:B------:R-:W-:Y:S01]  /*17820*/  IMAD R8, R26, c[0x0][0x3f0], RZ ;  /* 0x0000fc001a087a24 */ /* 0x000fe200078e02ff */
[----:B------:R-:W-:Y:S01]  /*17830*/  ISETP.NE.AND P0, PT, R4, 0x1, PT ;  /* 0x000000010400780c */ /* 0x000fe20003f05270 */
[----:B------:R-:W-:-:S04]  /*17840*/  IMAD.WIDE.U32 R4, R2, c[0x0][0x3a0], RZ ;  /* 0x0000e80002047a25 */ /* 0x000fc800078e00ff */
[----:B------:R-:W-:-:S05]  /*17850*/  IMAD R2, R2, c[0x0][0x3a4], R3 ;  /* 0x0000e90002027a24 */ /* 0x000fca00078e0203 */
[----:B------:R-:W-:-:S05]  /*17860*/  IADD3 R5, R5, R2, RZ ;  /* 0x0000000205057210 */ /* 0x000fca0007ffe0ff */
[----:B------:R-:W-:-:S04]  /*17870*/  IMAD.WIDE.U32 R4, R6, c[0x0][0x3e8], R4 ;  /* 0x0000fa0006047a25 */ /* 0x000fc800078e0004 */
[----:B------:R-:W-:-:S04]  /*17880*/  IMAD R5, R6, c[0x0][0x3ec], R5 ;  /* 0x0000fb0006057a24 */ /* 0x000fc800078e0205 */
[----:B------:R-:W-:Y:S01]  /*17890*/  IMAD.WIDE.U32 R4, R15, c[0x0][0x3f0], R4 ;  /* 0x0000fc000f047a25 */ /* 0x000fe200078e0004 */
[----:B--2---:R-:W-:-:S04]  /*178a0*/  LEA R3, R11, R0, 0x7 ;  /* 0x000000000b037211 */ /* 0x004fc800078e38ff */
[----:B------:R-:W-:Y:S01]  /*178b0*/  MOV R2, R3 ;  /* 0x0000000300027202 */ /* 0x000fe20000000f00 */
[----:B------:R-:W-:-:S05]  /*178c0*/  @P0 IMAD.HI.U32 R9, R3, c[0x0][0x4ec], RZ ;  /* 0x00013b0003090a27 */ /* 0x000fca00078e00ff */
[----:B------:R-:W-:Y:S01]  /*178d0*/  @P0 SHF.R.U32.HI R2, RZ, c[0x0][0x4f0], R9 ;  /* 0x00013c00ff020a19 */ /* 0x000fe20000011609 */
[----:B------:R-:W-:-:S03]  /*178e0*/  IMAD R9, R15, c[0x0][0x3f4], R8 ;  /* 0x0000fd000f097a24 */ /* 0x000fc600078e0208 */
[----:B------:R-:W-:Y:S02]  /*178f0*/  IADD3 R6, -R2, RZ, RZ ;  /* 0x000000ff02067210 */ /* 0x000fe40007ffe1ff */
[----:B------:R-:W-:Y:S02]  /*17900*/  SHF.R.S32.HI R8, RZ, 0x1f, R2 ;  /* 0x0000001fff087819 */ /* 0x000fe40000011402 */
[----:B------:R-:W-:Y:S01]  /*17910*/  IADD3 R5, R5, R9, RZ ;  /* 0x0000000905057210 */ /* 0x000fe20007ffe0ff */
[----:B------:R-:W-:Y:S02]  /*17920*/  IMAD R6, R6, c[0x0][0x4e8], R3 ;  /* 0x00013a0006067a24 */ /* 0x000fe400078e0203 */
[----:B------:R-:W-:-:S03]  /*17930*/  IMAD R3, R8, c[0x0][0x3e0], RZ ;  /* 0x0000f80008037a24 */ /* 0x000fc600078e02ff */
[----:B------:R-:W-:Y:S01]  /*17940*/  SHF.R.S32.HI R8, RZ, 0x1f, R6 ;  /* 0x0000001fff087819 */ /* 0x000fe20000011406 */
[C---:B------:R-:W-:Y:S02]  /*17950*/  IMAD R9, R2.reuse, c[0x0][0x3e4], R3 ;  /* 0x0000f90002097a24 */ /* 0x040fe400078e0203 */
[----:B------:R-:W-:-:S04]  /*17960*/  IMAD.WIDE.U32 R2, R2, c[0x0][0x3e0], R4 ;  /* 0x0000f80002027a25 */ /* 0x000fc800078e0004 */
[----:B------:R-:W-:Y:S01]  /*17970*/  IMAD R4, R8, c[0x0][0x3d8], RZ ;  /* 0x0000f60008047a24 */ /* 0x000fe200078e02ff */
[----:B------:R-:W-:-:S03]  /*17980*/  IADD3 R3, R3, R9, RZ ;  /* 0x0000000903037210 */ /* 0x000fc60007ffe0ff */
[C---:B------:R-:W-:Y:S02]  /*17990*/  IMAD R4, R6.reuse, c[0x0][0x3dc], R4 ;  /* 0x0000f70006047a24 */ /* 0x040fe400078e0204 */
[----:B------:R-:W-:Y:S01]  /*179a0*/  IMAD.WIDE.U32 R2, R6, c[0x0][0x3d8], R2 ;  /* 0x0000f60006027a25 */ /* 0x000fe200078e0002 */
[----:B------:R-:W-:-:S04]  /*179b0*/  LEA R6, R11, R81, 0x7 ;  /* 0x000000510b067211 */ /* 0x000fc800078e38ff */
[----:B------:R-:W-:Y:S02]  /*179c0*/  IADD3 R5, R3, R4, RZ ;  /* 0x0000000403057210 */ /* 0x000fe40007ffe0ff */
[----:B------:R-:W-:-:S04]  /*179d0*/  LEA R10, P0, R2, c[0x0][0x380], 0x1 ;  /* 0x0000e000020a7a11 */ /* 0x000fc800078008ff */
[----:B------:R-:W-:Y:S01]  /*179e0*/  LEA.HI.X R5, R2, c[0x0][0x384], R5, 0x1, P0 ;  /* 0x0000e10002057a11 */ /* 0x000fe200000f0c05 */
[----:B------:R-:W-:Y:S06]  /*179f0*/  BRA.DIV ~URZ, `(.L_x_487) ;  /* 0x000025c27f007947 */ /* 0x000fec000b800000 */
[----:B------:R1:W2:Y:S02]  /*17a00*/  SHFL.IDX PT, R11, R5, RZ, 0x181f ;  /* 0x00181fff050b7589 */ /* 0x0002a400000e0000 */
.L_x_551:
[----:B------:R-:W-:Y:S05]  /*17a10*/  BRA.DIV ~URZ, `(.L_x_488) ;  /* 0x000026127f007947 */ /* 0x000fea000b800000 */
[----:B------:R3:W4:Y:S02]  /*17a20*/  SHFL.IDX PT, R2, R10, RZ, 0x181f ;  /* 0x00181fff0a027589 */ /* 0x00072400000e0000 */
.L_x_552:
[----:B------:R-:W-:Y:S01]  /*17a30*/  IMAD R4, R23, c[0x0][0x4e8], RZ ;  /* 0x00013a0017047a24 */ /* 0x000fe200078e02ff */
[----:B------:R-:W-:Y:S04]  /*17a40*/  BSSY B0, `(.L_x_489) ;  /* 0x000000b000007945 */ /* 0x000fe80003800000 */
[----:B------:R-:W-:-:S13]  /*17a50*/  ISETP.GE.AND P0, PT, R6, R4, PT ;  /* 0x000000040600720c */ /* 0x000fda0003f06270 */
[----:B------:R-:W-:Y:S05]  /*17a60*/  @P0 BRA `(.L_x_490) ;  /* 0x0000008000000947 */ /* 0x000fea0003800000 */
[----:B------:R-:W-:Y:S02]  /*17a70*/  ISETP.GE.AND P1, PT, R76, c[0x0][0x3c8], PT ;  /* 0x0000f2004c007a0c */ /* 0x000fe40003f26270 */
[----:B------:R-:W-:-:S11]  /*17a80*/  ISETP.GE.AND P0, PT, R212, c[0x0][0x3c8], PT ;  /* 0x0000f200d4007a0c */ /* 0x000fd60003f06270 */
[-C--:B----4-:R-:W-:Y:S02]  /*17a90*/  @!P1 LEA R8, P3, R76, R2.reuse, 0x1 ;  /* 0x000000024c089211 */ /* 0x090fe400078608ff */
[----:B------:R-:W-:Y:S02]  /*17aa0*/  @!P0 LEA R2, P2, R212, R2, 0x1 ;  /* 0x00000002d4028211 */ /* 0x000fe400078408ff */
[-C--:B--2---:R-:W-:Y:S02]  /*17ab0*/  @!P1 LEA.HI.X R9, R76, R11.reuse, R77, 0x1, P3 ;  /* 0x0000000b4c099211 */ /* 0x084fe400018f0c4d */
[----:B------:R-:W-:-:S03]  /*17ac0*/  @!P0 LEA.HI.X R3, R212, R11, R231, 0x1, P2 ;  /* 0x0000000bd4038211 */ /* 0x000fc600010f0ce7 */
[----:B------:R2:W-:Y:S04]  /*17ad0*/  @!P1 ST.E.128 [R8.64], RZ ;  /* 0x000000ff08009985 */ /* 0x0005e8000c101d08 */
[----:B------:R2:W-:Y:S02]  /*17ae0*/  @!P0 ST.E.128 [R2.64], RZ ;  /* 0x000000ff02008985 */ /* 0x0005e4000c101d08 */
.L_x_490:
[----:B------:R-:W-:Y:S05]  /*17af0*/  BSYNC B0 ;  /* 0x0000000000007941 */ /* 0x000fea0003800000 */
.L_x_489:
[----:B------:R-:W-:Y:S05]  /*17b00*/  BRA.DIV ~URZ, `(.L_x_491) ;  /* 0x000025927f007947 */ /* 0x000fea000b800000 */
[----:B--2---:R2:W1:Y:S04]  /*17b10*/  SHFL.IDX PT, R11, R5, 0x1, 0x181f ;  /* 0x00381f00050b7f89 */ /* 0x00446800000e0000 */
[----:B----4-:R2:W4:Y:S02]  /*17b20*/  SHFL.IDX PT, R2, R10, 0x1, 0x181f ;  /* 0x00381f000a027f89 */ /* 0x01052400000e0000 */
.L_x_553:
        /* <DEDUP_REMOVED lines=8> */
[-C--:B-1----:R-:W-:Y:S02]  /*17bb0*/  @!P1 LEA.HI.X R9, R76, R11.reuse, R77, 0x1, P3 ;  /* 0x0000000b4c099211 */ /* 0x082fe400018f0c4d */
[----:B------:R-:W-:-:S03]  /*17bc0*/  @!P0 LEA.HI.X R3, R212, R11, R231, 0x1, P2 ;  /* 0x0000000bd4038211 */ /* 0x000fc600010f0ce7 */
[----:B------:R1:W-:Y:S04]  /*17bd0*/  @!P1 ST.E.128 [R8.64], RZ ;  /* 0x000000ff08009985 */ /* 0x0003e8000c101d08 */
[----:B------:R1:W-:Y:S02]  /*17be0*/  @!P0 ST.E.128 [R2.64], RZ ;  /* 0x000000ff02008985 */ /* 0x0003e4000c101d08 */
.L_x_493:
[----:B------:R-:W-:Y:S05]  /*17bf0*/  BSYNC B0 ;  /* 0x0000000000007941 */ /* 0x000fea0003800000 */
.L_x_492:
[----:B------:R-:W-:Y:S05]  /*17c00*/  BRA.DIV ~URZ, `(.L_x_494) ;  /* 0x000025627f007947 */ /* 0x000fea000b800000 */
[----:B-1----:R1:W2:Y:S02]  /*17c10*/  SHFL.IDX PT, R11, R5, 0x2, 0x181f ;  /* 0x00581f00050b7f89 */ /* 0x0022a400000e0000 */
.L_x_554:
[----:B------:R-:W-:Y:S05]  /*17c20*/  BRA.DIV ~URZ, `(.L_x_495) ;  /* 0x000025b27f007947 */ /* 0x000fea000b800000 */
[----:B----4-:R4:W1:Y:S02]  /*17c30*/  SHFL.IDX PT, R2, R10, 0x2, 0x181f ;  /* 0x00581f000a027f89 */ /* 0x01086400000e0000 */
.L_x_555:
[----:B------:R-:W-:Y:S01]  /*17c40*/  IADD3 R3, R6, 0x40, RZ ;  /* 0x0000004006037810 */ /* 0x000fe20007ffe0ff */
[----:B------:R-:W-:Y:S03]  /*17c50*/  BSSY B0, `(.L_x_496) ;  /* 0x000000b000007945 */ /* 0x000fe60003800000 */
[----:B------:R-:W-:-:S13]  /*17c60*/  ISETP.GE.AND P0, PT, R3, R4, PT ;  /* 0x000000040300720c */ /* 0x000fda0003f06270 */
[----:B------:R-:W-:Y:S05]  /*17c70*/  @P0 BRA `(.L_x_497) ;  /* 0x0000008000000947 */ /* 0x000fea0003800000 */
[----:B------:R-:W-:Y:S02]  /*17c80*/  ISETP.GE.AND P1, PT, R76, c[0x0][0x3c8], PT ;  /* 0x0000f2004c007a0c */ /* 0x000fe40003f26270 */
[----:B------:R-:W-:-:S11]  /*17c90*/  ISETP.GE.AND P0, PT, R212, c[0x0][0x3c8], PT ;  /* 0x0000f200d4007a0c */ /* 0x000fd60003f06270 */
[-C--:B-1----:R-:W-:Y:S02]  /*17ca0*/  @!P1 LEA R8, P3, R76, R2.reuse, 0x1 ;  /* 0x000000024c089211 */ /* 0x082fe400078608ff */
[----:B------:R-:W-:Y:S02]  /*17cb0*/  @!P0 LEA R2, P2, R212, R2, 0x1 ;  /* 0x00000002d4028211 */ /* 0x000fe400078408ff */
[-C--:B--2---:R-:W-:Y:S02]  /*17cc0*/  @!P1 LEA.HI.X R9, R76, R11.reuse, R77, 0x1, P3 ;  /* 0x0000000b4c099211 */ /* 0x084fe400018f0c4d */
[----:B------:R-:W-:-:S03]  /*17cd0*/  @!P0 LEA.HI.X R3, R212, R11, R231, 0x1, P2 ;  /* 0x0000000bd4038211 */ /* 0x000fc600010f0ce7 */
[----:B------:R1:W-:Y:S04]  /*17ce0*/  @!P1 ST.E.128 [R8.64], RZ ;  /* 0x000000ff08009985 */ /* 0x0003e8000c101d08 */
[----:B------:R1:W-:Y:S02]  /*17cf0*/  @!P0 ST.E.128 [R2.64], RZ ;  /* 0x000000ff02008985 */ /* 0x0003e4000c101d08 */
.L_x_497:
[----:B------:R-:W-:Y:S05]  /*17d00*/  BSYNC B0 ;  /* 0x0000000000007941 */ /* 0x000fea0003800000 */
.L_x_496:
[----:B------:R-:W-:Y:S05]  /*17d10*/  BRA.DIV ~URZ, `(.L_x_498) ;  /* 0x000025327f007947 */ /* 0x000fea000b800000 */
[----:B-1----:R1:W3:Y:S04]  /*17d20*/  SHFL.IDX PT, R8, R5, 0x3, 0x181f ;  /* 0x00781f0005087f89 */ /* 0x0022e800000e0000 */
[----:B------:R1:W4:Y:S02]  /*17d30*/  SHFL.IDX PT, R2, R10, 0x3, 0x181f ;  /* 0x00781f000a027f89 */ /* 0x00032400000e0000 */
.L_x_556:
[----:B------:R-:W-:-:S04]  /*17d40*/  IADD3 R6, R6, 0x60, RZ ;  /* 0x0000006006067810 */ /* 0x000fc80007ffe0ff */
[----:B------:R-:W-:-:S13]  /*17d50*/  ISETP.GE.AND P0, PT, R6, R4, PT ;  /* 0x000000040600720c */ /* 0x000fda0003f06270 */
[----:B------:R-:W-:Y:S05]  /*17d60*/  @P0 BRA `(.L_x_478) ;  /* 0x0000008000000947 */ /* 0x000fea0003800000 */
[----:B------:R-:W-:Y:S02]  /*17d70*/  ISETP.GE.AND P1, PT, R76, c[0x0][0x3c8], PT ;  /* 0x0000f2004c007a0c */ /* 0x000fe40003f26270 */
[----:B------:R-:W-:-:S11]  /*17d80*/  ISETP.GE.AND P0, PT, R212, c[0x0][0x3c8], PT ;  /* 0x0000f200d4007a0c */ /* 0x000fd60003f06270 */
[-C--:B----4-:R-:W-:Y:S02]  /*17d90*/  @!P1 LEA R4, P3, R76, R2.reuse, 0x1 ;  /* 0x000000024c049211 */ /* 0x090fe400078608ff */
[----:B------:R-:W-:Y:S02]  /*17da0*/  @!P0 LEA R2, P2, R212, R2, 0x1 ;  /* 0x00000002d4028211 */ /* 0x000fe400078408ff */
[-C--:B-123--:R-:W-:Y:S02]  /*17db0*/  @!P1 LEA.HI.X R5, R76, R8.reuse, R77, 0x1, P3 ;  /* 0x000000084c059211 */ /* 0x08efe400018f0c4d */
[----:B------:R-:W-:-:S03]  /*17dc0*/  @!P0 LEA.HI.X R3, R212, R8, R231, 0x1, P2 ;  /* 0x00000008d4038211 */ /* 0x000fc600010f0ce7 */
[----:B------:R1:W-:Y:S04]  /*17dd0*/  @!P1 ST.E.128 [R4.64], RZ ;  /* 0x000000ff04009985 */ /* 0x0003e8000c101d08 */
[----:B------:R1:W-:Y:S02]  /*17de0*/  @!P0 ST.E.128 [R2.64], RZ ;  /* 0x000000ff02008985 */ /* 0x0003e4000c101d08 */
.L_x_478:
[----:B------:R-:W-:Y:S05]  /*17df0*/  BSYNC B1 ;  /* 0x0000000000017941 */ /* 0x000fea0003800000 */
.L_x_462:
[----:B------:R-:W-:-:S13]  /*17e00*/  ISETP.NE.AND P0, PT, RZ, UR7, PT ;  /* 0x00000007ff007c0c */ /* 0x000fda000bf05270 */
[----:B------:R-:W-:Y:S01]  /*17e10*/  @P0 WARPSYNC 0xffffffff ;  /* 0xffffffff00000948 */ /* 0x000fe20003800000 */
[----:B------:R-:W-:Y:S06]  /*17e20*/  @P0 BAR.SYNC.DEFER_BLOCKING 0x5, 0x100 ;  /* 0x0144000000000b1d */ /* 0x000fec0000010000 */
[----:B-1234-:R-:W1:Y:S04]  /*17e30*/  @P0 LDS.128 R8, [0xf100] ;  /* 0x00f10000ff080984 */ /* 0x01ee680000000c00 */
[----:B-1----:R1:W-:Y:S04]  /*17e40*/  @P0 STL.64 [R1+0x28], R8 ;  /* 0x0000280801000387 */ /* 0x0023e80000100a00 */
[----:B------:R1:W-:Y:S04]  /*17e50*/  @P0 STL.64 [R1+0x30], R10 ;  /* 0x0000300a01000387 */ /* 0x0003e80000100a00 */
[----:B------:R-:W-:Y:S06]  /*17e60*/  @P0 BAR.ARV 0x4, 0x100 ;  /* 0x0104000000000b1d */ /* 0x000fec0000002000 */
[----:B------:R-:W-:Y:S05]  /*17e70*/  @P0 BRA `(.L_x_499) ;  /* 0x00000ba000000947 */ /* 0x000fea0003800000 */
[----:B------:R-:W2:Y:S01]  /*17e80*/  S2R R2, SR_TID.X ;  /* 0x0000000000027919 */ /* 0x000ea20000002100 */
[----:B-1----:R-:W-:Y:S01]  /*17e90*/  IMAD.MOV.U32 R8, RZ, RZ, RZ ;  /* 0x000000ffff087224 */ /* 0x002fe200078e00ff */
[----:B--2---:R-:W-:-:S04]  /*17ea0*/  LOP3.LUT R18, R2, 0x1f, RZ, 0xc0, !PT ;  /* 0x0000001f02127812 */ /* 0x004fc800078ec0ff */
[----:B------:R-:W-:Y:S01]  /*17eb0*/  ISETP.NE.AND P6, PT, R18, 0x1f, PT ;  /* 0x0000001f1200780c */ /* 0x000fe20003fc5270 */
[----:B------:R-:W-:Y:S10]  /*17ec0*/  BRA.DIV ~URZ, `(.L_x_500) ;  /* 0x000024527f007947 */ /* 0x000ff4000b800000 */
[----:B------:R1:W2:Y:S02]  /*17ed0*/  SHFL.IDX PT, R10, R74, RZ, 0x1f ;  /* 0x00001fff4a0a7589 */ /* 0x0002a400000e0000 */
.L_x_557:
[----:B------:R-:W-:Y:S05]  /*17ee0*/  BRA.DIV ~URZ, `(.L_x_501) ;  /* 0x000024a27f007947 */ /* 0x000fea000b800000 */
[----:B------:R3:W4:Y:S02]  /*17ef0*/  SHFL.IDX PT, R9, R74, 0x1, 0x1f ;  /* 0x00201f004a097f89 */ /* 0x00072400000e0000 */
.L_x_558:
[----:B------:R-:W5:Y:S01]  /*17f00*/  LDL R2, [R1+0x34] ;  /* 0x0000340001027983 */ /* 0x000f620000100800 */
[----:B------:R-:W-:Y:S02]  /*17f10*/  IMAD.MOV.U32 R6, RZ, RZ, RZ ;  /* 0x000000ffff067224 */ /* 0x000fe400078e00ff */
[----:B-----5:R-:W-:-:S05]  /*17f20*/  IMAD.IADD R2, R2, 0x1, R18 ;  /* 0x0000000102027824 */ /* 0x020fca00078e0212 */
        /* <DEDUP_REMOVED lines=16> */
.L_x_559:
        /* <DEDUP_REMOVED lines=16> */
.L_x_560:
[----:B---3--:R-:W-:Y:S01]  /*18130*/  IMAD R2, R2, c[0x0][0x538], RZ ;  /* 0x00014e0002027a24 */ /* 0x008fe200078e02ff */
[----:B------:R-:W-:Y:S04]  /*18140*/  BSSY B1, `(.L_x_504) ;  /* 0x0000084000017945 */ /* 0x000fe80003800000 */
[----:B----4-:R-:W-:-:S04]  /*18150*/  IADD3 R9, R2, R9, RZ ;  /* 0x0000000902097210 */ /* 0x010fc80007ffe0ff */
[----:B--2---:R-:W-:-:S13]  /*18160*/  ISETP.GT.AND P0, PT, R9, R10, PT ;  /* 0x0000000a0900720c */ /* 0x004fda0003f04270 */
[----:B------:R-:W-:Y:S05]  /*18170*/  @P0 BRA `(.L_x_505) ;  /* 0x0000026000000947 */ /* 0x000fea0003800000 */
.L_x_509:
[----:B------:R-:W2:Y:S02]  /*18180*/  LDL.LU R2, [R1+0x34] ;  /* 0x0000340001027983 */ /* 0x000ea40000300800 */
[----:B--2---:R-:W-:-:S04]  /*18190*/  IADD3 R2, R2, 0x1f, RZ ;  /* 0x0000001f02027810 */ /* 0x004fc80007ffe0ff */
[----:B------:R-:W-:-:S13]  /*181a0*/  ISETP.GE.AND P0, PT, R2, c[0x0][0x53c], PT ;  /* 0x00014f0002007a0c */ /* 0x000fda0003f06270 */
[----:B------:R-:W-:Y:S05]  /*181b0*/  @P0 BRA `(.L_x_506) ;  /* 0x0000077000000947 */ /* 0x000fea0003800000 */
[----:B------:R2:W-:Y:S01]  /*181c0*/  STL [R1+0x34], R2 ;  /* 0x0000340201007387 */ /* 0x0005e20000100800 */
[----:B------:R-:W-:Y:S02]  /*181d0*/  MOV R6, RZ ;  /* 0x000000ff00067202 */ /* 0x000fe40000000f00 */
[----:B------:R-:W-:Y:S02]  /*181e0*/  MOV R8, RZ ;  /* 0x000000ff00087202 */ /* 0x000fe40000000f00 */
[----:B--2---:R-:W-:-:S04]  /*181f0*/  IADD3 R2, R2, R18, RZ ;  /* 0x0000001202027210 */ /* 0x004fc80007ffe0ff */
[----:B------:R-:W-:-:S13]  /*18200*/  ISETP.GE.OR P0, PT, R2, c[0x0][0x53c], !P6 ;  /* 0x00014f0002007a0c */ /* 0x000fda0007706670 */
[----:B-1----:R-:W-:Y:S02]  /*18210*/  @!P0 MOV R4, 0x4 ;  /* 0x0000000400048802 */ /* 0x002fe40000000f00 */
[----:B------:R-:W-:-:S03]  /*18220*/  @!P0 MOV R3, 0x4 ;  /* 0x0000000400038802 */ /* 0x000fc60000000f00 */
[----:B------:R-:W-:-:S04]  /*18230*/  @!P0 IMAD.WIDE R4, R2, R4, c[0x0][0x580] ;  /* 0x0001600002048625 */ /* 0x000fc800078e0204 */
[----:B------:R-:W-:Y:S01]  /*18240*/  @!P0 IMAD.WIDE R2, R2, R3, c[0x0][0x578] ;  /* 0x00015e0002028625 */ /* 0x000fe200078e0203 */
[----:B------:R-:W2:Y:S04]  /*18250*/  @!P0 LDG.E R6, [R4.64] ;  /* 0x0000000804068981 */ /* 0x000ea8000c1e1900 */
[----:B------:R-:W2:Y:S02]  /*18260*/  @!P0 LDG.E R8, [R2.64] ;  /* 0x0000000802088981 */ /* 0x000ea4000c1e1900 */
[----:B--2---:R-:W-:Y:S01]  /*18270*/  IMAD R2, R8, R6, RZ ;  /* 0x0000000608027224 */ /* 0x004fe200078e02ff */
[----:B------:R-:W-:Y:S05]  /*18280*/  BRA.DIV ~URZ, `(.L_x_507) ;  /* 0x000023627f007947 */ /* 0x000fea000b800000 */
[----:B------:R1:W2:Y:S02]  /*18290*/  SHFL.UP PT, R3, R2, 0x1, RZ ;  /* 0x0420000002037989 */ /* 0x0002a400000e00ff */
.L_x_561:
        /* <DEDUP_REMOVED lines=16> */
.L_x_562:
[----:B--2---:R-:W-:-:S05]  /*183a0*/  IMAD R2, R2, c[0x0][0x538], RZ ;  /* 0x00014e0002027a24 */ /* 0x004fca00078e02ff */
[----:B------:R-:W-:-:S04]  /*183b0*/  IADD3 R9, R2, R9, RZ ;  /* 0x0000000902097210 */ /* 0x000fc80007ffe0ff */
[----:B------:R-:W-:-:S13]  /*183c0*/  ISETP.GT.AND P0, PT, R9, R10, PT ;  /* 0x0000000a0900720c */ /* 0x000fda0003f04270 */
[----:B-1----:R-:W-:Y:S05]  /*183d0*/  @!P0 BRA `(.L_x_509) ;  /* 0xfffffda000008947 */ /* 0x002fea000383ffff */
.L_x_505:
[----:B------:R-:W-:-:S05]  /*183e0*/  IADD3 R15, -R2, R9, RZ ;  /* 0x00000009020f7210 */ /* 0x000fca0007ffe1ff */
[----:B------:R-:W-:-:S05]  /*183f0*/  IMAD R2, R4, c[0x0][0x538], R15 ;  /* 0x00014e0004027a24 */ /* 0x000fca00078e020f */
[----:B------:R-:W-:Y:S01]  /*18400*/  ISETP.GT.AND P0, PT, R2, R10, PT ;  /* 0x0000000a0200720c */ /* 0x000fe20003f04270 */
[----:B------:R-:W-:-:S12]  /*18410*/  BRA.DIV ~URZ, `(.L_x_510) ;  /* 0x000023c27f007947 */ /* 0x000fd8000b800000 */
[----:B------:R-:W-:-:S04]  /*18420*/  VOTE.ANY R9, PT, !P0 ;  /* 0x0000000000097806 */ /* 0x000fc800040e0100 */
.L_x_563:
[----:B------:R2:W3:Y:S01]  /*18430*/  POPC R11, R9 ;  /* 0x00000009000b7309 */ /* 0x0004e20000000000 */
[----:B------:R-:W-:Y:S05]  /*18440*/  BRA.DIV ~URZ, `(.L_x_511) ;  /* 0x000023e27f007947 */ /* 0x000fea000b800000 */
[----:B---3--:R3:W4:Y:S04]  /*18450*/  SHFL.IDX PT, R6, R6, R11, 0x1f ;  /* 0x00001f0b06067589 */ /* 0x00872800000e0000 */
[----:B------:R3:W1:Y:S02]  /*18460*/  SHFL.IDX PT, R5, R8, R11, 0x1f ;  /* 0x00001f0b08057589 */ /* 0x00066400000e0000 */
.L_x_564:
[----:B------:R-:W-:Y:S01]  /*18470*/  ISETP.NE.AND P0, PT, R9, RZ, PT ;  /* 0x000000ff0900720c */ /* 0x000fe20003f05270 */
[----:B------:R-:W-:-:S12]  /*18480*/  BSSY B0, `(.L_x_512) ;  /* 0x0000005000007945 */ /* 0x000fd80003800000 */
[----:B------:R-:W-:Y:S05]  /*18490*/  @!P0 BRA `(.L_x_513) ;  /* 0x0000003000008947 */ /* 0x000fea0003800000 */
[----:B------:R-:W-:Y:S01]  /*184a0*/  IADD3 R2, R11, -0x1, RZ ;  /* 0xffffffff0b027810 */ /* 0x000fe20007ffe0ff */
[----:B------:R-:W-:Y:S05]  /*184b0*/  BRA.DIV ~URZ, `(.L_x_514) ;  /* 0x000024427f007947 */ /* 0x000fea000b800000 */
[----:B------:R2:W3:Y:S02]  /*184c0*/  SHFL.IDX PT, R16, R4, R2, 0x1f ;  /* 0x00001f0204107589 */ /* 0x0004e400000e0000 */
.L_x_513:
[----:B------:R-:W-:Y:S05]  /*184d0*/  BSYNC B0 ;  /* 0x0000000000007941 */ /* 0x000fea0003800000 */
.L_x_512:
[----:B---3--:R-:W-:Y:S01]  /*184e0*/  IMAD R15, R16, c[0x0][0x538], R15 ;  /* 0x00014e00100f7a24 */ /* 0x008fe200078e020f */
[----:B----4-:R-:W-:Y:S02]  /*184f0*/  IABS R3, R6 ;  /* 0x0000000600037213 */ /* 0x010fe40000000000 */
[----:B-12---:R-:W-:Y:S02]  /*18500*/  IABS R2, R5 ;  /* 0x0000000500027213 */ /* 0x006fe40000000000 */
[----:B------:R1:W-:Y:S01]  /*18510*/  STL [R1+0x28], R15 ;  /* 0x0000280f01007387 */ /* 0x0003e20000100800 */
[----:B------:R-:W2:Y:S03]  /*18520*/  I2F.RP R8, R3 ;  /* 0x0000000300087306 */ /* 0x000ea60000209400 */
[----:B------:R-:W3:Y:S05]  /*18530*/  LDL.LU R19, [R1+0x34] ;  /* 0x0000340001137983 */ /* 0x000eea0000300800 */
[----:B--2---:R-:W2:Y:S01]  /*18540*/  MUFU.RCP R8, R8 ;  /* 0x0000000800087308 */ /* 0x004ea20000001000 */
[----:B-1----:R-:W-:Y:S01]  /*18550*/  IMAD.IADD R15, R10, 0x1, -R15 ;  /* 0x000000010a0f7824 */ /* 0x002fe200078e0a0f */
[----:B--2---:R-:W-:-:S06]  /*18560*/  IADD3 R8, R8, 0xffffffe, RZ ;  /* 0x0ffffffe08087810 */ /* 0x004fcc0007ffe0ff */
[----:B------:R-:W1:Y:S01]  /*18570*/  F2I.FTZ.U32.TRUNC.NTZ R9, R8 ;  /* 0x0000000800097305 */ /* 0x000e62000021f000 */
[----:B------:R-:W-:Y:S01]  /*18580*/  IMAD.MOV.U32 R10, RZ, RZ, R2 ;  /* 0x000000ffff0a7224 */ /* 0x000fe200078e0002 */
[----:B------:R-:W-:Y:S02]  /*18590*/  IABS R2, R6 ;  /* 0x0000000600027213 */ /* 0x000fe40000000000 */
[----:B------:R-:W-:-:S04]  /*185a0*/  IABS R16, R15 ;  /* 0x0000000f00107213 */ /* 0x000fc80000000000 */
[----:B------:R-:W2:Y:S01]  /*185b0*/  I2F.RP R17, R10 ;  /* 0x0000000a00117306 */ /* 0x000ea20000209400 */
[----:B-1----:R-:W-:Y:S01]  /*185c0*/  IMAD.MOV R4, RZ, RZ, -R9 ;  /* 0x000000ffff047224 */ /* 0x002fe200078e0a09 */
[----:B------:R-:W-:-:S03]  /*185d0*/  MOV R8, RZ ;  /* 0x000000ff00087202 */ /* 0x000fc60000000f00 */
[----:B------:R-:W-:Y:S02]  /*185e0*/  IMAD R4, R4, R3, RZ ;  /* 0x0000000304047224 */ /* 0x000fe400078e02ff */
[----:B------:R-:W-:Y:S02]  /*185f0*/  IMAD.MOV R2, RZ, RZ, -R2 ;  /* 0x000000ffff027224 */ /* 0x000fe400078e0a02 */
[----:B------:R-:W-:-:S04]  /*18600*/  IMAD.HI.U32 R9, R9, R4, R8 ;  /* 0x0000000409097227 */ /* 0x000fc800078e0008 */
[----:B------:R-:W-:Y:S02]  /*18610*/  IMAD.MOV.U32 R4, RZ, RZ, R16 ;  /* 0x000000ffff047224 */ /* 0x000fe400078e0010 */
[----:B------:R-:W-:Y:S02]  /*18620*/  IMAD.MOV.U32 R8, RZ, RZ, R2 ;  /* 0x000000ffff087224 */ /* 0x000fe400078e0002 */
[----:B------:R-:W-:-:S04]  /*18630*/  IMAD.HI.U32 R2, R9, R4, RZ ;  /* 0x0000000409027227 */ /* 0x000fc800078e00ff */
[----:B------:R-:W-:Y:S02]  /*18640*/  IMAD R4, R2, R8, R4 ;  /* 0x0000000802047224 */ /* 0x000fe400078e0204 */
[----:B--2---:R-:W1:Y:S03]  /*18650*/  MUFU.RCP R8, R17 ;  /* 0x0000001100087308 */ /* 0x004e660000001000 */
[----:B------:R-:W-:Y:S02]  /*18660*/  ISETP.GT.U32.AND P0, PT, R3, R4, PT ;  /* 0x000000040300720c */ /* 0x000fe40003f04070 */
[----:B-1----:R-:W-:-:S11]  /*18670*/  IADD3 R8, R8, 0xffffffe, RZ ;  /* 0x0ffffffe08087810 */ /* 0x002fd60007ffe0ff */
[-C--:B------:R-:W-:Y:S01]  /*18680*/  @!P0 IADD3 R4, R4, -R3.reuse, RZ ;  /* 0x8000000304048210 */ /* 0x080fe20007ffe0ff */
[----:B------:R-:W1:Y:S03]  /*18690*/  F2I.FTZ.U32.TRUNC.NTZ R9, R8 ;  /* 0x0000000800097305 */ /* 0x000e66000021f000 */
[----:B------:R-:W-:Y:S02]  /*186a0*/  ISETP.GE.U32.AND P2, PT, R4, R3, PT ;  /* 0x000000030400720c */ /* 0x000fe40003f46070 */
[----:B------:R-:W-:Y:S02]  /*186b0*/  LOP3.LUT R3, R15, R6, RZ, 0x3c, !PT ;  /* 0x000000060f037212 */ /* 0x000fe400078e3cff */
[----:B------:R-:W-:Y:S02]  /*186c0*/  @!P0 IADD3 R2, R2, 0x1, RZ ;  /* 0x0000000102028810 */ /* 0x000fe40007ffe0ff */
[----:B------:R-:W-:-:S02]  /*186d0*/  ISETP.GE.AND P1, PT, R3, RZ, PT ;  /* 0x000000ff0300720c */ /* 0x000fc40003f26270 */
[----:B------:R-:W-:-:S05]  /*186e0*/  ISETP.NE.AND P0, PT, R6, RZ, PT ;  /* 0x000000ff0600720c */ /* 0x000fca0003f05270 */
[----:B------:R-:W-:Y:S01]  /*186f0*/  @P2 IADD3 R2, R2, 0x1, RZ ;  /* 0x0000000102022810 */ /* 0x000fe20007ffe0ff */
[----:B-1----:R-:W-:-:S04]  /*18700*/  IMAD.MOV R3, RZ, RZ, -R9 ;  /* 0x000000ffff037224 */ /* 0x002fc800078e0a09 */
[----:B------:R-:W-:Y:S02]  /*18710*/  IMAD.MOV.U32 R4, RZ, RZ, R3 ;  /* 0x000000ffff047224 */ /* 0x000fe400078e0003 */
[----:B------:R-:W-:Y:S01]  /*18720*/  @!P1 IMAD.MOV R2, RZ, RZ, -R2 ;  /* 0x000000ffff029224 */ /* 0x000fe200078e0a02 */
[----:B------:R-:W-:Y:S01]  /*18730*/  @!P0 LOP3.LUT R2, RZ, R6, RZ, 0x33, !PT ;  /* 0x00000006ff028212 */ /* 0x000fe200078e33ff */
[----:B------:R-:W-:Y:S01]  /*18740*/  IMAD R4, R4, R10, RZ ;  /* 0x0000000a04047224 */ /* 0x000fe200078e02ff */
[----:B------:R-:W-:Y:S01]  /*18750*/  IABS R3, R5 ;  /* 0x0000000500037213 */ /* 0x000fe20000000000 */
[----:B------:R-:W-:Y:S01]  /*18760*/  IMAD.MOV.U32 R8, RZ, RZ, RZ ;  /* 0x000000ffff087224 */ /* 0x000fe200078e00ff */
[----:B------:R-:W-:Y:S02]  /*18770*/  IABS R17, R2 ;  /* 0x0000000200117213 */ /* 0x000fe40000000000 */
[----:B------:R-:W-:Y:S01]  /*18780*/  IADD3 R16, RZ, -R3, RZ ;  /* 0x80000003ff107210 */ /* 0x000fe20007ffe0ff */
[----:B------:R-:W-:-:S04]  /*18790*/  IMAD.HI.U32 R3, R9, R4, R8 ;  /* 0x0000000409037227 */ /* 0x000fc800078e0008 */
[----:B------:R-:W-:Y:S01]  /*187a0*/  IMAD.MOV.U32 R4, RZ, RZ, R17 ;  /* 0x000000ffff047224 */ /* 0x000fe200078e0011 */
[----:B------:R-:W-:-:S03]  /*187b0*/  MOV R8, R16 ;  /* 0x0000001000087202 */ /* 0x000fc60000000f00 */
[----:B------:R-:W-:-:S04]  /*187c0*/  IMAD.HI.U32 R3, R3, R4, RZ ;  /* 0x0000000403037227 */ /* 0x000fc800078e00ff */
[----:B------:R-:W-:-:S05]  /*187d0*/  IMAD R4, R3, R8, R4 ;  /* 0x0000000803047224 */ /* 0x000fca00078e0204 */
[----:B------:R-:W-:-:S13]  /*187e0*/  ISETP.GT.U32.AND P0, PT, R10, R4, PT ;  /* 0x000000040a00720c */ /* 0x000fda0003f04070 */
[----:B------:R-:W-:-:S05]  /*187f0*/  @!P0 IMAD.IADD R4, R4, 0x1, -R10 ;  /* 0x0000000104048824 */ /* 0x000fca00078e0a0a */
[----:B------:R-:W-:Y:S02]  /*18800*/  ISETP.GE.U32.AND P2, PT, R4, R10, PT ;  /* 0x0000000a0400720c */ /* 0x000fe40003f46070 */
[----:B------:R-:W-:Y:S02]  /*18810*/  LOP3.LUT R4, R2, R5, RZ, 0x3c, !PT ;  /* 0x0000000502047212 */ /* 0x000fe400078e3cff */
[----:B------:R-:W-:Y:S02]  /*18820*/  @!P0 IADD3 R3, R3, 0x1, RZ ;  /* 0x0000000103038810 */ /* 0x000fe40007ffe0ff */
[----:B------:R-:W-:Y:S02]  /*18830*/  ISETP.GE.AND P1, PT, R4, RZ, PT ;  /* 0x000000ff0400720c */ /* 0x000fe40003f26270 */
[----:B------:R-:W-:-:S05]  /*18840*/  ISETP.NE.AND P0, PT, R5, RZ, PT ;  /* 0x000000ff0500720c */ /* 0x000fca0003f05270 */
[----:B------:R-:W-:-:S06]  /*18850*/  @P2 IADD3 R3, R3, 0x1, RZ ;  /* 0x0000000103032810 */ /* 0x000fcc0007ffe0ff */
[----:B------:R-:W-:Y:S02]  /*18860*/  @!P1 IMAD.MOV R3, RZ, RZ, -R3 ;  /* 0x000000ffff039224 */ /* 0x000fe400078e0a03 */
[----:B------:R-:W-:-:S04]  /*18870*/  @!P0 LOP3.LUT R3, RZ, R5, RZ, 0x33, !PT ;  /* 0x00000005ff038212 */ /* 0x000fc800078e33ff */
[----:B------:R-:W-:Y:S01]  /*18880*/  IADD3 R4, -R3, RZ, RZ ;  /* 0x000000ff03047210 */ /* 0x000fe20007ffe1ff */
[----:B------:R-:W-:Y:S02]  /*18890*/  IMAD R6, R2, R6, RZ ;  /* 0x0000000602067224 */ /* 0x000fe400078e02ff */
[C---:B------:R-:W-:Y:S02]  /*188a0*/  IMAD R3, R5.reuse, 0x1000000, R3 ;  /* 0x0100000005037824 */ /* 0x040fe400078e0203 */
[----:B------:R-:W-:Y:S01]  /*188b0*/  IMAD R2, R5, R4, R2 ;  /* 0x0000000405027224 */ /* 0x000fe200078e0202 */
[----:B------:R-:W-:-:S03]  /*188c0*/  IADD3 R4, R15, -R6, RZ ;  /* 0x800000060f047210 */ /* 0x000fc60007ffe0ff */
[----:B------:R-:W-:-:S05]  /*188d0*/  IMAD R2, R2, 0x10000, R3 ;  /* 0x0001000002027824 */ /* 0x000fca00078e0203 */
[----:B------:R1:W-:Y:S01]  /*188e0*/  STL [R1+0x30], R2 ;  /* 0x0000300201007387 */ /* 0x0003e20000100800 */
[----:B---3--:R-:W-:-:S05]  /*188f0*/  IMAD.IADD R19, R11, 0x1, R19 ;  /* 0x000000010b137824 */ /* 0x008fca00078e0213 */
[----:B------:R1:W-:Y:S04]  /*18900*/  STL [R1+0x34], R19 ;  /* 0x0000341301007387 */ /* 0x0003e80000100800 */
[----:B------:R1:W-:Y:S01]  /*18910*/  STL [R1+0x2c], R4 ;  /* 0x00002c0401007387 */ /* 0x0003e20000100800 */
[----:B------:R-:W-:Y:S05]  /*18920*/  BRA `(.L_x_515) ;  /* 0x0000005000007947 */ /* 0x000fea0003800000 */
.L_x_506:
[----:B------:R-:W-:Y:S01]  /*18930*/  MOV R2, c[0x0][0x53c] ;  /* 0x00014f0000027a02 */ /* 0x000fe20000000f00 */
[----:B------:R2:W-:Y:S04]  /*18940*/  STL [R1+0x28], R10 ;  /* 0x0000280a01007387 */ /* 0x0005e80000100800 */
[----:B------:R2:W-:Y:S04]  /*18950*/  STL [R1+0x2c], RZ ;  /* 0x00002cff01007387 */ /* 0x0005e80000100800 */
[----:B------:R2:W-:Y:S04]  /*18960*/  STL [R1+0x30], RZ ;  /* 0x000030ff01007387 */ /* 0x0005e80000100800 */
[----:B------:R2:W-:Y:S02]  /*18970*/  STL [R1+0x34], R2 ;  /* 0x0000340201007387 */ /* 0x0005e40000100800 */
.L_x_515:
[----:B------:R-:W-:Y:S05]  /*18980*/  BSYNC B1 ;  /* 0x0000000000017941 */ /* 0x000fea0003800000 */
.L_x_504:
[----:B------:R-:W3:Y:S04]  /*18990*/  LDL R8, [R1+0x28] ;  /* 0x0000280001087983 */ /* 0x000ee80000100800 */
[----:B------:R-:W3:Y:S04]  /*189a0*/  LDL R9, [R1+0x2c] ;  /* 0x00002c0001097983 */ /* 0x000ee80000100800 */
[----:B--2---:R-:W3:Y:S04]  /*189b0*/  LDL R10, [R1+0x30] ;  /* 0x00003000010a7983 */ /* 0x004ee80000100800 */
[----:B------:R-:W3:Y:S01]  /*189c0*/  LDL R11, [R1+0x34] ;  /* 0x00003400010b7983 */ /* 0x000ee20000100800 */
[----:B------:R-:W-:Y:S03]  /*189d0*/  WARPSYNC 0xffffffff ;  /* 0xffffffff00007948 */ /* 0x000fe60003800000 */
[----:B------:R-:W-:Y:S01]  /*189e0*/  BAR.SYNC.DEFER_BLOCKING 0x4, 0x100 ;  /* 0x0104000000007b1d */ /* 0x000fe20000010000 */
[----:B------:R-:W-:-:S13]  /*189f0*/  ISETP.NE.AND P0, PT, R18, RZ, PT ;  /* 0x000000ff1200720c */ /* 0x000fda0003f05270 */
[----:B---3--:R2:W-:Y:S04]  /*18a00*/  @!P0 STS.128 [0xf100], R8 ;  /* 0x00f10008ff008388 */ /* 0x0085e80000000c00 */
[----:B------:R-:W-:Y:S06]  /*18a10*/  BAR.ARV 0x5, 0x100 ;  /* 0x0144000000007b1d */ /* 0x000fec0000002000 */
.L_x_499:
[----:B-1----:R-:W3:Y:S02]  /*18a20*/  LDL R2, [R1+0x34] ;  /* 0x0000340001027983 */ /* 0x002ee40000100800 */
[----:B---3--:R-:W-:-:S13]  /*18a30*/  ISETP.GE.AND P0, PT, R2, c[0x0][0x53c], PT ;  /* 0x00014f0002007a0c */ /* 0x008fda0003f06270 */
[----:B--2---:R-:W-:Y:S01]  /*18a40*/  @P0 CALL.REL.NOINC `(.L_x_516) ;  /* 0x0000001000000944 */ /* 0x004fe20003c00000 */
[----:B------:R-:W-:Y:S05]  /*18a50*/  BRA `(.L_x_517) ;  /* 0xfffe902000007947 */ /* 0x000fea000383ffff */
.L_x_516:
[----:B------:R-:W-:Y:S05]  /*18a60*/  EXIT ;  /* 0x000000000000794d */ /* 0x000fea0003800000 */
.L_x_327:
[----:B------:R-:W-:Y:S02]  /*18a70*/  MOV R3, 0x1 ;  /* 0x0000000100037802 */ /* 0x000fe40000000f00 */
[----:B------:R-:W-:Y:S02]  /*18a80*/  MOV R4, 0x18aa0 ;  /* 0x00018aa000047802 */ /* 0x000fe40000000f00 */
[----:B------:R-:W-:Y:S05]  /*18a90*/  CALL.REL.NOINC `($__internal_8_$__cuda_sm70_shflsync_up_p) ;  /* 0x00001f8000007944 */ /* 0x000fea0003c00000 */
[----:B------:R-:W-:Y:S01]  /*18aa0*/  MOV R0, R3 ;  /* 0x0000000300007202 */ /* 0x000fe20000000f00 */
[----:B------:R-:W-:Y:S05]  /*18ab0*/  BRA `(.L_x_518) ;  /* 0xfffe79b000007947 */ /* 0x000fea000383ffff */
.L_x_328:
[----:B------:R-:W-:Y:S02]  /*18ac0*/  MOV R3, 0x2 ;  /* 0x0000000200037802 */ /* 0x000fe40000000f00 */
[----:B------:R-:W-:Y:S02]  /*18ad0*/  MOV R4, 0x18af0 ;  /* 0x00018af000047802 */ /* 0x000fe40000000f00 */
[----:B------:R-:W-:Y:S05]  /*18ae0*/  CALL.REL.NOINC `($__internal_8_$__cuda_sm70_shflsync_up_p) ;  /* 0x00001f3000007944 */ /* 0x000fea0003c00000 */
[----:B------:R-:W-:Y:S02]  /*18af0*/  SEL R0, R3, RZ, P4 ;  /* 0x000000ff03007207 */ /* 0x000fe40002000000 */
[----:B------:R-:W-:Y:S02]  /*18b00*/  MOV R3, 0x4 ;  /* 0x0000000400037802 */ /* 0x000fe40000000f00 */
[----:B------:R-:W-:Y:S01]  /*18b10*/  MOV R4, 0x18b50 ;  /* 0x00018b5000047802 */ /* 0x000fe20000000f00 */
[----:B------:R-:W-:-:S04]  /*18b20*/  IMAD.IADD R0, R2, 0x1, R0 ;  /* 0x0000000102007824 */ /* 0x000fc800078e0200 */
[----:B------:R-:W-:Y:S02]  /*18b30*/  IMAD.MOV.U32 R2, RZ, RZ, R0 ;  /* 0x000000ffff027224 */ /* 0x000fe400078e0000 */
[----:B------:R-:W-:Y:S05]  /*18b40*/  CALL.REL.NOINC `($__internal_8_$__cuda_sm70_shflsync_up_p) ;  /* 0x00001ed000007944 */ /* 0x000fea0003c00000 */
[----:B------:R-:W-:Y:S02]  /*18b50*/  SEL R3, R3, RZ, P3 ;  /* 0x000000ff03037207 */ /* 0x000fe40001800000 */
[----:B------:R-:W-:-:S03]  /*18b60*/  MOV R4, 0x18bb0 ;  /* 0x00018bb000047802 */ /* 0x000fc60000000f00 */
[----:B------:R-:W-:Y:S01]  /*18b70*/  IMAD.IADD R0, R0, 0x1, R3 ;  /* 0x0000000100007824 */ /* 0x000fe200078e0203 */
[----:B------:R-:W-:-:S03]  /*18b80*/  MOV R3, 0x8 ;  /* 0x0000000800037802 */ /* 0x000fc60000000f00 */
        /* <DEDUP_REMOVED lines=8> */
[----:B------:R-:W-:Y:S01]  /*18c10*/  SEL R3, R3, RZ, P1 ;  /* 0x000000ff03037207 */ /* 0x000fe20000800000 */
[----:B------:R-:W-:Y:S01]  /*18c20*/  IMAD.MOV.U32 R221, RZ, RZ, 0x1f ;  /* 0x0000001fffdd7424 */ /* 0x000fe200078e00ff */
[----:B------:R-:W-:-:S03]  /*18c30*/  MOV R2, 0x18c80 ;  /* 0x00018c8000027802 */ /* 0x000fc60000000f00 */
[----:B------:R-:W-:Y:S01]  /*18c40*/  IMAD.IADD R4, R0, 0x1, R3 ;  /* 0x0000000100047824 */ /* 0x000fe200078e0203 */
[----:B------:R-:W-:-:S03]  /*18c50*/  MOV R3, 0x1f ;  /* 0x0000001f00037802 */ /* 0x000fc60000000f00 */
[----:B------:R-:W-:Y:S02]  /*18c60*/  IMAD.MOV.U32 R222, RZ, RZ, R4 ;  /* 0x000000ffffde7224 */ /* 0x000fe400078e0004 */
[----:B------:R-:W-:Y:S05]  /*18c70*/  CALL.REL.NOINC `($__internal_7_$__cuda_sm70_shflsync_idx_p) ;  /* 0x00001d5000007944 */ /* 0x000fea0003c00000 */
[----:B------:R-:W-:Y:S01]  /*18c80*/  MOV R0, R221 ;  /* 0x000000dd00007202 */ /* 0x000fe20000000f00 */
[----:B------:R-:W-:Y:S05]  /*18c90*/  BRA `(.L_x_519) ;  /* 0xfffe78d000007947 */ /* 0x000fea000383ffff */
.L_x_330:
[----:B------:R-:W-:Y:S02]  /*18ca0*/  SEL R2, RZ, 0x1, P0 ;  /* 0x00000001ff027807 */ /* 0x000fe40000000000 */
[----:B------:R-:W-:Y:S02]  /*18cb0*/  MOV R3, 0x18cd0 ;  /* 0x00018cd000037802 */ /* 0x000fe40000000f00 */
[----:B------:R-:W-:Y:S05]  /*18cc0*/  CALL.REL.NOINC `($__internal_9_$__cuda_sm70_votesync_ballot) ;  /* 0x00001db000007944 */ /* 0x000fea0003c00000 */
[----:B------:R-:W-:Y:S05]  /*18cd0*/  BRA `(.L_x_520) ;  /* 0xfffe792000007947 */ /* 0x000fea000383ffff */
.L_x_331:
[----:B------:R-:W-:Y:S01]  /*18ce0*/  IMAD.MOV.U32 R222, RZ, RZ, R8 ;  /* 0x000000ffffde7224 */ /* 0x000fe200078e0008 */
[----:B--2---:R-:W-:Y:S01]  /*18cf0*/  MOV R221, R13 ;  /* 0x0000000d00dd7202 */ /* 0x004fe20000000f00 */
[----:B------:R-:W-:Y:S01]  /*18d00*/  IMAD.MOV.U32 R3, RZ, RZ, 0x1f ;  /* 0x0000001fff037424 */ /* 0x000fe200078e00ff */
[----:B------:R-:W-:Y:S02]  /*18d10*/  MOV R2, 0x18d30 ;  /* 0x00018d3000027802 */ /* 0x000fe40000000f00 */
[----:B-1----:R-:W-:Y:S05]  /*18d20*/  CALL.REL.NOINC `($__internal_7_$__cuda_sm70_shflsync_idx_p) ;  /* 0x00001ca000007944 */ /* 0x002fea0003c00000 */
[----:B------:R-:W-:Y:S01]  /*18d30*/  IMAD.MOV.U32 R11, RZ, RZ, R221 ;  /* 0x000000ffff0b7224 */ /* 0x000fe200078e00dd */
[----:B------:R-:W-:Y:S01]  /*18d40*/  MOV R222, R7 ;  /* 0x0000000700de7202 */ /* 0x000fe20000000f00 */
[----:B------:R-:W-:Y:S01]  /*18d50*/  IMAD.MOV.U32 R6, RZ, RZ, RZ ;  /* 0x000000ffff067224 */ /* 0x000fe200078e00ff */
[----:B------:R-:W-:Y:S01]  /*18d60*/  MOV R221, R13 ;  /* 0x0000000d00dd7202 */ /* 0x000fe20000000f00 */
[----:B------:R-:W-:Y:S01]  /*18d70*/  IMAD.MOV.U32 R3, RZ, RZ, 0x1f ;  /* 0x0000001fff037424 */ /* 0x000fe200078e00ff */
[----:B------:R-:W-:-:S02]  /*18d80*/  MOV R2, 0x18da0 ;  /* 0x00018da000027802 */ /* 0x000fc40000000f00 */
[----:B------:R-:W-:Y:S05]  /*18d90*/  CALL.REL.NOINC `($__internal_7_$__cuda_sm70_shflsync_idx_p) ;  /* 0x00001c3000007944 */ /* 0x000fea0003c00000 */
[----:B------:R-:W-:Y:S01]  /*18da0*/  MOV R10, R221 ;  /* 0x000000dd000a7202 */ /* 0x000fe20000000f00 */
[----:B------:R-:W-:Y:S05]  /*18db0*/  BRA `(.L_x_521) ;  /* 0xfffe789000007947 */ /* 0x000fea000383ffff */
.L_x_334:
[----:B------:R-:W-:Y:S01]  /*18dc0*/  IMAD.MOV.U32 R222, RZ, RZ, R4 ;  /* 0x000000ffffde7224 */ /* 0x000fe200078e0004 */
[----:B------:R-:W-:-:S02]  /*18dd0*/  MOV R3, 0x1f ;  /* 0x0000001f00037802 */ /* 0x000fc40000000f00 */
[----:B------:R-:W-:Y:S02]  /*18de0*/  MOV R2, 0x18e00 ;  /* 0x00018e0000027802 */ /* 0x000fe40000000f00 */
[----:B-1234-:R-:W-:Y:S05]  /*18df0*/  CALL.REL.NOINC `($__internal_7_$__cuda_sm70_shflsync_idx_p) ;  /* 0x00001bd000007944 */ /* 0x01efea0003c00000 */
[----:B------:R-:W-:Y:S01]  /*18e00*/  MOV R6, R221 ;  /* 0x000000dd00067202 */ /* 0x000fe20000000f00 */
[----:B------:R-:W-:Y:S05]  /*18e10*/  BRA `(.L_x_333) ;  /* 0xfffe789000007947 */ /* 0x000fea000383ffff */
.L_x_426:
[----:B------:R-:W-:Y:S01]  /*18e20*/  IMAD.MOV.U32 R222, RZ, RZ, R3 ;  /* 0x000000ffffde7224 */ /* 0x000fe200078e0003 */
[----:B------:R-:W-:Y:S01]  /*18e30*/  MOV R221, 0x3 ;  /* 0x0000000300dd7802 */ /* 0x000fe20000000f00 */
[----:B------:R-:W-:Y:S01]  /*18e40*/  IMAD.MOV.U32 R3, RZ, RZ, 0x181f ;  /* 0x0000181fff037424 */ /* 0x000fe200078e00ff */
[----:B------:R-:W-:Y:S02]  /*18e50*/  MOV R2, 0x18e70 ;  /* 0x00018e7000027802 */ /* 0x000fe40000000f00 */
[----:B--2--5:R-:W-:Y:S05]  /*18e60*/  CALL.REL.NOINC `($__internal_7_$__cuda_sm70_shflsync_idx_p) ;  /* 0x00001b6000007944 */ /* 0x024fea0003c00000 */
[----:B------:R-:W-:Y:S01]  /*18e70*/  IMAD.MOV.U32 R6, RZ, RZ, R221 ;  /* 0x000000ffff067224 */ /* 0x000fe200078e00dd */
[----:B------:R-:W-:Y:S01]  /*18e80*/  MOV R221, 0x3 ;  /* 0x0000000300dd7802 */ /* 0x000fe20000000f00 */
[----:B------:R-:W-:Y:S01]  /*18e90*/  IMAD.MOV.U32 R222, RZ, RZ, R5 ;  /* 0x000000ffffde7224 */ /* 0x000fe200078e0005 */
[----:B------:R-:W-:Y:S02]  /*18ea0*/  MOV R3, 0x181f ;  /* 0x0000181f00037802 */ /* 0x000fe40000000f00 */
[----:B------:R-:W-:Y:S02]  /*18eb0*/  MOV R2, 0x18ed0 ;  /* 0x00018ed000027802 */ /* 0x000fe40000000f00 */
[----:B------:R-:W-:Y:S05]  /*18ec0*/  CALL.REL.NOINC `($__internal_7_$__cuda_sm70_shflsync_idx_p) ;  /* 0x00001b0000007944 */ /* 0x000fea0003c00000 */
[----:B------:R-:W-:Y:S01]  /*18ed0*/  MOV R2, R221 ;  /* 0x000000dd00027202 */ /* 0x000fe20000000f00 */
[----:B------:R-:W-:Y:S05]  /*18ee0*/  BRA `(.L_x_522) ;  /* 0xffff520000007947 */ /* 0x000fea000383ffff */
.L_x_429:
[----:B------:R-:W-:Y:S01]  /*18ef0*/  IMAD.MOV.U32 R222, RZ, RZ, R4 ;  /* 0x000000ffffde7224 */ /* 0x000fe200078e0004 */
[----:B------:R-:W-:Y:S01]  /*18f00*/  MOV R221, RZ ;  /* 0x000000ff00dd7202 */ /* 0x000fe20000000f00 */
[----:B------:R-:W-:Y:S01]  /*18f10*/  IMAD.MOV.U32 R3, RZ, RZ, 0x181f ;  /* 0x0000181fff037424 */ /* 0x000fe200078e00ff */
[----:B------:R-:W-:-:S02]  /*18f20*/  MOV R2, 0x18f40 ;  /* 0x00018f4000027802 */ /* 0x000fc40000000f00 */
[----:B-----5:R-:W-:Y:S05]  /*18f30*/  CALL.REL.NOINC `($__internal_7_$__cuda_sm70_shflsync_idx_p) ;  /* 0x00001a9000007944 */ /* 0x020fea0003c00000 */
[----:B------:R-:W-:Y:S01]  /*18f40*/  MOV R6, R221 ;  /* 0x000000dd00067202 */ /* 0x000fe20000000f00 */
[----:B------:R-:W-:Y:S05]  /*18f50*/  BRA `(.L_x_523) ;  /* 0xffff5f1000007947 */ /* 0x000fea000383ffff */
.L_x_430:
[----:B------:R-:W-:Y:S01]  /*18f60*/  IMAD.MOV.U32 R222, RZ, RZ, R5 ;  /* 0x000000ffffde7224 */ /* 0x000fe200078e0005 */
[----:B------:R-:W-:Y:S01]  /*18f70*/  MOV R221, RZ ;  /* 0x000000ff00dd7202 */ /* 0x000fe20000000f00 */
[----:B------:R-:W-:Y:S01]  /*18f80*/  IMAD.MOV.U32 R3, RZ, RZ, 0x181f ;  /* 0x0000181fff037424 */ /* 0x000fe200078e00ff */
[----:B------:R-:W-:-:S02]  /*18f90*/  MOV R2, 0x18fb0 ;  /* 0x00018fb000027802 */ /* 0x000fc40000000f00 */
[----:B-12--5:R-:W-:Y:S05]  /*18fa0*/  CALL.REL.NOINC `($__internal_7_$__cuda_sm70_shflsync_idx_p) ;  /* 0x00001a2000007944 */ /* 0x026fea0003c00000 */
[----:B------:R-:W-:Y:S01]  /*18fb0*/  MOV R2, R221 ;  /* 0x000000dd00027202 */ /* 0x000fe20000000f00 */
[----:B------:R-:W-:Y:S05]  /*18fc0*/  BRA `(.L_x_524) ;  /* 0xffff5ec000007947 */ /* 0x000fea000383ffff */
.L_x_433:
[----:B------:R-:W-:Y:S01]  /*18fd0*/  IMAD.MOV.U32 R222, RZ, RZ, R4 ;  /* 0x000000ffffde7224 */ /* 0x000fe200078e0004 */
[----:B------:R-:W-:Y:S01]  /*18fe0*/  MOV R221, 0x1 ;  /* 0x0000000100dd7802 */ /* 0x000fe20000000f00 */
[----:B--2---:R-:W-:Y:S01]  /*18ff0*/  IMAD.MOV.U32 R3, RZ, RZ, 0x181f ;  /* 0x0000181fff037424 */ /* 0x004fe200078e00ff */
[----:B----4-:R-:W-:-:S02]  /*19000*/  MOV R2, 0x19020 ;  /* 0x0001902000027802 */ /* 0x010fc40000000f00 */
[----:B-1-3-5:R-:W-:Y:S05]  /*19010*/  CALL.REL.NOINC `($__internal_7_$__cuda_sm70_shflsync_idx_p) ;  /* 0x000019b000007944 */ /* 0x02afea0003c00000 */
[----:B------:R-:W-:Y:S01]  /*19020*/  IMAD.MOV.U32 R6, RZ, RZ, R221 ;  /* 0x000000ffff067224 */ /* 0x000fe200078e00dd */
[----:B------:R-:W-:Y:S01]  /*19030*/  MOV R221, 0x1 ;  /* 0x0000000100dd7802 */ /* 0x000fe20000000f00 */
[----:B------:R-:W-:Y:S01]  /*19040*/  IMAD.MOV.U32 R222, RZ, RZ, R5 ;  /* 0x000000ffffde7224 */ /* 0x000fe200078e0005 */
[----:B------:R-:W-:-:S02]  /*19050*/  MOV R3, 0x181f ;  /* 0x0000181f00037802 */ /* 0x000fc40000000f00 */
[----:B------:R-:W-:Y:S02]  /*19060*/  MOV R2, 0x19080 ;  /* 0x0001908000027802 */ /* 0x000fe40000000f00 */
[----:B------:R-:W-:Y:S05]  /*19070*/  CALL.REL.NOINC `($__internal_7_$__cuda_sm70_shflsync_idx_p) ;  /* 0x0000195000007944 */ /* 0x000fea0003c00000 */
[----:B------:R-:W-:Y:S01]  /*19080*/  MOV R2, R221 ;  /* 0x000000dd00027202 */ /* 0x000fe20000000f00 */
[----:B------:R-:W-:Y:S05]  /*19090*/  BRA `(.L_x_525) ;  /* 0xffff5ef000007947 */ /* 0x000fea000383ffff */
.L_x_436:
[----:B------:R-:W-:Y:S01]  /*190a0*/  IMAD.MOV.U32 R222, RZ, RZ, R4 ;  /* 0x000000ffffde7224 */ /* 0x000fe200078e0004 */
[----:B------:R-:W-:Y:S01]  /*190b0*/  MOV R221, 0x2 ;  /* 0x0000000200dd7802 */ /* 0x000fe20000000f00 */
[----:B-1----:R-:W-:Y:S01]  /*190c0*/  IMAD.MOV.U32 R3, RZ, RZ, 0x181f ;  /* 0x0000181fff037424 */ /* 0x002fe200078e00ff */
[----:B----4-:R-:W-:Y:S02]  /*190d0*/  MOV R2, 0x190f0 ;  /* 0x000190f000027802 */ /* 0x010fe40000000f00 */
[----:B--23-5:R-:W-:Y:S05]  /*190e0*/  CALL.REL.NOINC `($__internal_7_$__cuda_sm70_shflsync_idx_p) ;  /* 0x000018e000007944 */ /* 0x02cfea0003c00000 */
[----:B------:R-:W-:Y:S01]  /*190f0*/  MOV R6, R221 ;  /* 0x000000dd00067202 */ /* 0x000fe20000000f00 */
[----:B------:R-:W-:Y:S05]  /*19100*/  BRA `(.L_x_526) ;  /* 0xffff5f7000007947 */ /* 0x000fea000383ffff */
.L_x_437:
[----:B------:R-:W-:Y:S01]  /*19110*/  IMAD.MOV.U32 R222, RZ, RZ, R5 ;  /* 0x000000ffffde7224 */ /* 0x000fe200078e0005 */
[----:B------:R-:W-:Y:S01]  /*19120*/  MOV R221, 0x2 ;  /* 0x0000000200dd7802 */ /* 0x000fe20000000f00 */
[----:B------:R-:W-:Y:S01]  /*19130*/  IMAD.MOV.U32 R3, RZ, RZ, 0x181f ;  /* 0x0000181fff037424 */ /* 0x000fe200078e00ff */
[----:B----4-:R-:W-:Y:S02]  /*19140*/  MOV R2, 0x19160 ;  /* 0x0001916000027802 */ /* 0x010fe40000000f00 */
[----:B-123-5:R-:W-:Y:S05]  /*19150*/  CALL.REL.NOINC `($__internal_7_$__cuda_sm70_shflsync_idx_p) ;  /* 0x0000187000007944 */ /* 0x02efea0003c00000 */
[----:B------:R-:W-:Y:S01]  /*19160*/  MOV R2, R221 ;  /* 0x000000dd00027202 */ /* 0x000fe20000000f00 */
[----:B------:R-:W-:Y:S05]  /*19170*/  BRA `(.L_x_527) ;  /* 0xffff5f2000007947 */ /* 0x000fea000383ffff */
.L_x_440:
[----:B------:R-:W-:Y:S01]  /*19180*/  IMAD.MOV.U32 R222, RZ, RZ, R4 ;  /* 0x000000ffffde7224 */ /* 0x000fe200078e0004 */
[----:B------:R-:W-:Y:S01]  /*19190*/  MOV R221, 0x3 ;  /* 0x0000000300dd7802 */ /* 0x000fe20000000f00 */
[----:B-1----:R-:W-:Y:S01]  /*191a0*/  IMAD.MOV.U32 R3, RZ, RZ, 0x181f ;  /* 0x0000181fff037424 */ /* 0x002fe200078e00ff */
[----:B------:R-:W-:-:S02]  /*191b0*/  MOV R2, 0x191d0 ;  /* 0x000191d000027802 */ /* 0x000fc40000000f00 */
[----:B--2345:R-:W-:Y:S05]  /*191c0*/  CALL.REL.NOINC `($__internal_7_$__cuda_sm70_shflsync_idx_p) ;  /* 0x0000180000007944 */ /* 0x03cfea0003c00000 */
        /* <DEDUP_REMOVED lines=8> */
.L_x_441:
[----:B------:R-:W-:Y:S01]  /*19250*/  IMAD.MOV.U32 R4, RZ, RZ, R6 ;  /* 0x000000ffff047224 */ /* 0x000fe200078e0006 */
[----:B------:R-:W-:Y:S02]  /*19260*/  MOV R3, 0x2 ;  /* 0x0000000200037802 */ /* 0x000fe40000000f00 */
[----:B------:R-:W-:Y:S02]  /*19270*/  MOV R2, 0x19290 ;  /* 0x0001929000027802 */ /* 0x000fe40000000f00 */
[----:B-----5:R-:W-:Y:S05]  /*19280*/  CALL.REL.NOINC `($__internal_6_$__cuda_sm70_shflsync_bfly_p) ;  /* 0x000016e000007944 */ /* 0x020fea0003c00000 */
[----:B------:R-:W-:Y:S01]  /*19290*/  MOV R2, R149 ;  /* 0x0000009500027202 */ /* 0x000fe20000000f00 */
[----:B------:R-:W-:Y:S05]  /*192a0*/  BRA `(.L_x_529) ;  /* 0xffff68a000007947 */ /* 0x000fea000383ffff */
.L_x_442:
[----:B------:R-:W-:Y:S01]  /*192b0*/  IMAD.MOV.U32 R4, RZ, RZ, R6 ;  /* 0x000000ffff047224 */ /* 0x000fe200078e0006 */
[----:B------:R-:W-:Y:S02]  /*192c0*/  MOV R3, 0x1 ;  /* 0x0000000100037802 */ /* 0x000fe40000000f00 */
[----:B------:R-:W-:Y:S02]  /*192d0*/  MOV R2, 0x192f0 ;  /* 0x000192f000027802 */ /* 0x000fe40000000f00 */
[----:B-----5:R-:W-:Y:S05]  /*192e0*/  CALL.REL.NOINC `($__internal_6_$__cuda_sm70_shflsync_bfly_p) ;  /* 0x0000168000007944 */ /* 0x020fea0003c00000 */
[----:B------:R-:W-:Y:S01]  /*192f0*/  FMNMX.FTZ R6, R6, R149, !PT ;  /* 0x0000009506067209 */ /* 0x000fe20007810000 */
[----:B------:R-:W-:Y:S01]  /*19300*/  IMAD.MOV.U32 R4, RZ, RZ, R5 ;  /* 0x000000ffff047224 */ /* 0x000fe200078e0005 */
[----:B------:R-:W-:Y:S01]  /*19310*/  MOV R2, 0x19340 ;  /* 0x0001934000027802 */ /* 0x000fe20000000f00 */
[----:B------:R-:W-:-:S02]  /*19320*/  IMAD.MOV.U32 R3, RZ, RZ, 0x2 ;  /* 0x00000002ff037424 */ /* 0x000fc400078e00ff */
[----:B------:R-:W-:Y:S05]  /*19330*/  CALL.REL.NOINC `($__internal_6_$__cuda_sm70_shflsync_bfly_p) ;  /* 0x0000163000007944 */ /* 0x000fea0003c00000 */
[----:B------:R-:W-:Y:S01]  /*19340*/  FMNMX.FTZ R5, R5, R149, !PT ;  /* 0x0000009505057209 */ /* 0x000fe20007810000 */
[----:B------:R-:W-:Y:S01]  /*19350*/  IMAD.MOV.U32 R3, RZ, RZ, 0x1 ;  /* 0x00000001ff037424 */ /* 0x000fe200078e00ff */
[----:B------:R-:W-:-:S03]  /*19360*/  MOV R2, 0x19390 ;  /* 0x0001939000027802 */ /* 0x000fc60000000f00 */
[----:B------:R-:W-:Y:S02]  /*19370*/  IMAD.MOV.U32 R4, RZ, RZ, R5 ;  /* 0x000000ffff047224 */ /* 0x000fe400078e0005 */
[----:B------:R-:W-:Y:S05]  /*19380*/  CALL.REL.NOINC `($__internal_6_$__cuda_sm70_shflsync_bfly_p) ;  /* 0x000015e000007944 */ /* 0x000fea0003c00000 */
[----:B------:R-:W-:Y:S01]  /*19390*/  MOV R4, R149 ;  /* 0x0000009500047202 */ /* 0x000fe20000000f00 */
[----:B------:R-:W-:Y:S05]  /*193a0*/  BRA `(.L_x_530) ;  /* 0xffff681000007947 */ /* 0x000fea000383ffff */
.L_x_444:
[----:B----4-:R-:W-:Y:S01]  /*193b0*/  MOV R221, RZ ;  /* 0x000000ff00dd7202 */ /* 0x010fe20000000f00 */
[----:B------:R-:W-:Y:S01]  /*193c0*/  IMAD.MOV.U32 R222, RZ, RZ, R4 ;  /* 0x000000ffffde7224 */ /* 0x000fe200078e0004 */
[----:B-1----:R-:W-:Y:S01]  /*193d0*/  MOV R2, 0x19400 ;  /* 0x0001940000027802 */ /* 0x002fe20000000f00 */
[----:B------:R-:W-:Y:S02]  /*193e0*/  IMAD.MOV.U32 R3, RZ, RZ, 0x181f ;  /* 0x0000181fff037424 */ /* 0x000fe400078e00ff */
[----:B--2---:R-:W-:Y:S05]  /*193f0*/  CALL.REL.NOINC `($__internal_7_$__cuda_sm70_shflsync_idx_p) ;  /* 0x000015d000007944 */ /* 0x004fea0003c00000 */
[----:B------:R-:W-:Y:S01]  /*19400*/  MOV R3, R221 ;  /* 0x000000dd00037202 */ /* 0x000fe20000000f00 */
[----:B------:R-:W-:-:S05]  /*19410*/  BRA `(.L_x_531) ;  /* 0xffff81e000007947 */ /* 0x000fca000383ffff */
.L_x_447:
[----:B------:R-:W-:Y:S01]  /*19420*/  MOV R221, 0x3 ;  /* 0x0000000300dd7802 */ /* 0x000fe20000000f00 */
[----:B------:R-:W-:Y:S01]  /*19430*/  IMAD.MOV.U32 R222, RZ, RZ, R4 ;  /* 0x000000ffffde7224 */ /* 0x000fe200078e0004 */
[----:B-1----:R-:W-:Y:S01]  /*19440*/  MOV R2, 0x19470 ;  /* 0x0001947000027802 */ /* 0x002fe20000000f00 */
[----:B------:R-:W-:Y:S02]  /*19450*/  IMAD.MOV.U32 R3, RZ, RZ, 0x181f ;  /* 0x0000181fff037424 */ /* 0x000fe400078e00ff */
[----:B---3--:R-:W-:Y:S05]  /*19460*/  CALL.REL.NOINC `($__internal_7_$__cuda_sm70_shflsync_idx_p) ;  /* 0x0000156000007944 */ /* 0x008fea0003c00000 */
[----:B------:R-:W-:Y:S01]  /*19470*/  MOV R3, 0x181f ;  /* 0x0000181f00037802 */ /* 0x000fe20000000f00 */
[----:B------:R-:W-:Y:S01]  /*19480*/  IMAD.MOV.U32 R9, RZ, RZ, R221 ;  /* 0x000000ffff097224 */ /* 0x000fe200078e00dd */
[----:B------:R-:W-:Y:S01]  /*19490*/  MOV R221, 0x3 ;  /* 0x0000000300dd7802 */ /* 0x000fe20000000f00 */
[----:B------:R-:W-:Y:S01]  /*194a0*/  IMAD.MOV.U32 R222, RZ, RZ, R8 ;  /* 0x000000ffffde7224 */ /* 0x000fe200078e0008 */
[----:B------:R-:W-:Y:S02]  /*194b0*/  MOV R2, 0x194d0 ;  /* 0x000194d000027802 */ /* 0x000fe40000000f00 */
[----:B------:R-:W-:Y:S05]  /*194c0*/  CALL.REL.NOINC `($__internal_7_$__cuda_sm70_shflsync_idx_p) ;  /* 0x0000150000007944 */ /* 0x000fea0003c00000 */
[----:B------:R-:W-:Y:S01]  /*194d0*/  MOV R4, R221 ;  /* 0x000000dd00047202 */ /* 0x000fe20000000f00 */
[----:B------:R-:W-:-:S05]  /*194e0*/  BRA `(.L_x_532) ;  /* 0xffff838000007947 */ /* 0x000fca000383ffff */
.L_x_450:
[----:B------:R-:W-:Y:S01]  /*194f0*/  MOV R221, RZ ;  /* 0x000000ff00dd7202 */ /* 0x000fe20000000f00 */
[----:B------:R-:W-:Y:S01]  /*19500*/  IMAD.MOV.U32 R222, RZ, RZ, R4 ;  /* 0x000000ffffde7224 */ /* 0x000fe200078e0004 */
[----:B------:R-:W-:Y:S01]  /*19510*/  MOV R2, 0x19540 ;  /* 0x0001954000027802 */ /* 0x000fe20000000f00 */
[----:B------:R-:W-:Y:S02]  /*19520*/  IMAD.MOV.U32 R3, RZ, RZ, 0x181f ;  /* 0x0000181fff037424 */ /* 0x000fe400078e00ff */
[----:B------:R-:W-:Y:S05]  /*19530*/  CALL.REL.NOINC `($__internal_7_$__cuda_sm70_shflsync_idx_p) ;  /* 0x0000149000007944 */ /* 0x000fea0003c00000 */
[----:B------:R-:W-:Y:S01]  /*19540*/  MOV R150, R221 ;  /* 0x000000dd00967202 */ /* 0x000fe20000000f00 */
[----:B------:R-:W-:-:S05]  /*19550*/  BRA `(.L_x_533) ;  /* 0xffff90a000007947 */ /* 0x000fca000383ffff */
.L_x_451:
[----:B------:R-:W-:Y:S01]  /*19560*/  MOV R221, RZ ;  /* 0x000000ff00dd7202 */ /* 0x000fe20000000f00 */
[----:B------:R-:W-:Y:S01]  /*19570*/  IMAD.MOV.U32 R222, RZ, RZ, R148 ;  /* 0x000000ffffde7224 */ /* 0x000fe200078e0094 */
[----:B------:R-:W-:Y:S01]  /*19580*/  MOV R2, 0x195b0 ;  /* 0x000195b000027802 */ /* 0x000fe20000000f00 */
[----:B------:R-:W-:Y:S02]  /*19590*/  IMAD.MOV.U32 R3, RZ, RZ, 0x181f ;  /* 0x0000181fff037424 */ /* 0x000fe400078e00ff */
[----:B-12---:R-:W-:Y:S05]  /*195a0*/  CALL.REL.NOINC `($__internal_7_$__cuda_sm70_shflsync_idx_p) ;  /* 0x0000142000007944 */ /* 0x006fea0003c00000 */
[----:B------:R-:W-:Y:S01]  /*195b0*/  MOV R149, R221 ;  /* 0x000000dd00957202 */ /* 0x000fe20000000f00 */
[----:B------:R-:W-:-:S05]  /*195c0*/  BRA `(.L_x_534) ;  /* 0xffff905000007947 */ /* 0x000fca000383ffff */
.L_x_452:
[----:B------:R-:W-:Y:S01]  /*195d0*/  MOV R221, 0x1 ;  /* 0x0000000100dd7802 */ /* 0x000fe20000000f00 */
[----:B------:R-:W-:Y:S01]  /*195e0*/  IMAD.MOV.U32 R222, RZ, RZ, R4 ;  /* 0x000000ffffde7224 */ /* 0x000fe200078e0004 */
[----:B--2---:R-:W-:Y:S01]  /*195f0*/  MOV R2, 0x19620 ;  /* 0x0001962000027802 */ /* 0x004fe20000000f00 */
[----:B------:R-:W-:Y:S02]  /*19600*/  IMAD.MOV.U32 R3, RZ, RZ, 0x181f ;  /* 0x0000181fff037424 */ /* 0x000fe400078e00ff */
[----:B-1-3--:R-:W-:Y:S05]  /*19610*/  CALL.REL.NOINC `($__internal_7_$__cuda_sm70_shflsync_idx_p) ;  /* 0x000013b000007944 */ /* 0x00afea0003c00000 */
        /* <DEDUP_REMOVED lines=8> */
.L_x_453:
[----:B------:R-:W-:Y:S01]  /*196a0*/  MOV R221, 0x2 ;  /* 0x0000000200dd7802 */ /* 0x000fe20000000f00 */
[----:B------:R-:W-:Y:S01]  /*196b0*/  IMAD.MOV.U32 R222, RZ, RZ, R4 ;  /* 0x000000ffffde7224 */ /* 0x000fe200078e0004 */
[----:B-1----:R-:W-:Y:S01]  /*196c0*/  MOV R2, 0x196f0 ;  /* 0x000196f000027802 */ /* 0x002fe20000000f00 */
[----:B------:R-:W-:Y:S02]  /*196d0*/  IMAD.MOV.U32 R3, RZ, RZ, 0x181f ;  /* 0x0000181fff037424 */ /* 0x000fe400078e00ff */
[----:B---34-:R-:W-:Y:S05]  /*196e0*/  CALL.REL.NOINC `($__internal_7_$__cuda_sm70_shflsync_idx_p) ;  /* 0x000012e000007944 */ /* 0x018fea0003c00000 */
[----:B------:R-:W-:Y:S01]  /*196f0*/  MOV R150, R221 ;  /* 0x000000dd00967202 */ /* 0x000fe20000000f00 */
[----:B------:R-:W-:-:S05]  /*19700*/  BRA `(.L_x_536) ;  /* 0xffff918000007947 */ /* 0x000fca000383ffff */
.L_x_454:
[----:B------:R-:W-:Y:S01]  /*19710*/  MOV R221, 0x2 ;  /* 0x0000000200dd7802 */ /* 0x000fe20000000f00 */
[----:B------:R-:W-:Y:S01]  /*19720*/  IMAD.MOV.U32 R222, RZ, RZ, R148 ;  /* 0x000000ffffde7224 */ /* 0x000fe200078e0094 */
[----:B-1----:R-:W-:Y:S01]  /*19730*/  MOV R2, 0x19760 ;  /* 0x0001976000027802 */ /* 0x002fe20000000f00 */
[----:B------:R-:W-:Y:S02]  /*19740*/  IMAD.MOV.U32 R3, RZ, RZ, 0x181f ;  /* 0x0000181fff037424 */ /* 0x000fe400078e00ff */
[----:B--234-:R-:W-:Y:S05]  /*19750*/  CALL.REL.NOINC `($__internal_7_$__cuda_sm70_shflsync_idx_p) ;  /* 0x0000127000007944 */ /* 0x01cfea0003c00000 */
[----:B------:R-:W-:Y:S01]  /*19760*/  MOV R149, R221 ;  /* 0x000000dd00957202 */ /* 0x000fe20000000f00 */
[----:B------:R-:W-:-:S05]  /*19770*/  BRA `(.L_x_537) ;  /* 0xffff913000007947 */ /* 0x000fca000383ffff */
.L_x_455:
[----:B------:R-:W-:Y:S01]  /*19780*/  MOV R221, 0x3 ;  /* 0x0000000300dd7802 */ /* 0x000fe20000000f00 */
[----:B------:R-:W-:Y:S01]  /*19790*/  IMAD.MOV.U32 R222, RZ, RZ, R4 ;  /* 0x000000ffffde7224 */ /* 0x000fe200078e0004 */
[----:B-1----:R-:W-:Y:S01]  /*197a0*/  MOV R2, 0x197d0 ;  /* 0x000197d000027802 */ /* 0x002fe20000000f00 */
[----:B------:R-:W-:Y:S02]  /*197b0*/  IMAD.MOV.U32 R3, RZ, RZ, 0x181f ;  /* 0x0000181fff037424 */ /* 0x000fe400078e00ff */
[----:B--2-4-:R-:W-:Y:S05]  /*197c0*/  CALL.REL.NOINC `($__internal_7_$__cuda_sm70_shflsync_idx_p) ;  /* 0x0000120000007944 */ /* 0x014fea0003c00000 */
        /* <DEDUP_REMOVED lines=8> */
.L_x_456:
[----:B------:R-:W-:Y:S02]  /*19850*/  MOV R3, 0x2 ;  /* 0x0000000200037802 */ /* 0x000fe40000000f00 */
[----:B------:R-:W-:Y:S02]  /*19860*/  MOV R2, 0x19880 ;  /* 0x0001988000027802 */ /* 0x000fe40000000f00 */
[----:B------:R-:W-:Y:S05]  /*19870*/  CALL.REL.NOINC `($__internal_6_$__cuda_sm70_shflsync_bfly_p) ;  /* 0x000010f000007944 */ /* 0x000fea0003c00000 */
[----:B------:R-:W-:Y:S01]  /*19880*/  MOV R2, R149 ;  /* 0x0000009500027202 */ /* 0x000fe20000000f00 */
[----:B------:R-:W-:-:S05]  /*19890*/  BRA `(.L_x_539) ;  /* 0xffff962000007947 */ /* 0x000fca000383ffff */
.L_x_457:
[----:B------:R-:W-:Y:S02]  /*198a0*/  MOV R3, 0x1 ;  /* 0x0000000100037802 */ /* 0x000fe40000000f00 */
[----:B------:R-:W-:Y:S02]  /*198b0*/  MOV R2, 0x198d0 ;  /* 0x000198d000027802 */ /* 0x000fe40000000f00 */
[----:B------:R-:W-:Y:S05]  /*198c0*/  CALL.REL.NOINC `($__internal_6_$__cuda_sm70_shflsync_bfly_p) ;  /* 0x000010a000007944 */ /* 0x000fea0003c00000 */
[----:B------:R-:W-:Y:S01]  /*198d0*/  IMAD.MOV.U32 R3, RZ, RZ, 0x2 ;  /* 0x00000002ff037424 */ /* 0x000fe200078e00ff */
[----:B------:R-:W-:Y:S01]  /*198e0*/  FMNMX.FTZ R6, R4, R149, !PT ;  /* 0x0000009504067209 */ /* 0x000fe20007810000 */
[----:B------:R-:W-:Y:S01]  /*198f0*/  IMAD.MOV.U32 R4, RZ, RZ, R148 ;  /* 0x000000ffff047224 */ /* 0x000fe200078e0094 */
[----:B------:R-:W-:Y:S02]  /*19900*/  MOV R2, 0x19920 ;  /* 0x0001992000027802 */ /* 0x000fe40000000f00 */
[----:B------:R-:W-:Y:S05]  /*19910*/  CALL.REL.NOINC `($__internal_6_$__cuda_sm70_shflsync_bfly_p) ;  /* 0x0000105000007944 */ /* 0x000fea0003c00000 */
[----:B------:R-:W-:Y:S01]  /*19920*/  FMNMX.FTZ R4, R148, R149, !PT ;  /* 0x0000009594047209 */ /* 0x000fe20007810000 */
[----:B------:R-:W-:Y:S01]  /*19930*/  IMAD.MOV.U32 R3, RZ, RZ, 0x1 ;  /* 0x00000001ff037424 */ /* 0x000fe200078e00ff */
[----:B------:R-:W-:Y:S02]  /*19940*/  MOV R2, 0x19960 ;  /* 0x0001996000027802 */ /* 0x000fe40000000f00 */
[----:B------:R-:W-:Y:S05]  /*19950*/  CALL.REL.NOINC `($__internal_6_$__cuda_sm70_shflsync_bfly_p) ;  /* 0x0000101000007944 */ /* 0x000fea0003c00000 */
[----:B------:R-:W-:Y:S01]  /*19960*/  MOV R2, R149 ;  /* 0x0000009500027202 */ /* 0x000fe20000000f00 */
[----:B------:R-:W-:-:S05]  /*19970*/  BRA `(.L_x_540) ;  /* 0xffff95b000007947 */ /* 0x000fca000383ffff */
.L_x_459:
[----:B------:R-:W-:Y:S01]  /*19980*/  IMAD.MOV.U32 R4, RZ, RZ, R224 ;  /* 0x000000ffff047224 */ /* 0x000fe200078e00e0 */
[----:B------:R-:W-:-:S02]  /*19990*/  MOV R3, 0x2 ;  /* 0x0000000200037802 */ /* 0x000fc40000000f00 */
[----:B------:R-:W-:Y:S02]  /*199a0*/  MOV R2, 0x199c0 ;  /* 0x000199c000027802 */ /* 0x000fe40000000f00 */
[----:B------:R-:W-:Y:S05]  /*199b0*/  CALL.REL.NOINC `($__internal_6_$__cuda_sm70_shflsync_bfly_p) ;  /* 0x00000fb000007944 */ /* 0x000fea0003c00000 */
[----:B------:R-:W-:Y:S01]  /*199c0*/  FADD.FTZ R4, R224, R149 ;  /* 0x00000095e0047221 */ /* 0x000fe20000010000 */
[----:B------:R-:W-:Y:S02]  /*199d0*/  MOV R3, 0x1 ;  /* 0x0000000100037802 */ /* 0x000fe40000000f00 */
[----:B------:R-:W-:Y:S02]  /*199e0*/  MOV R2, 0x19a00 ;  /* 0x00019a0000027802 */ /* 0x000fe40000000f00 */
[----:B------:R-:W-:Y:S05]  /*199f0*/  CALL.REL.NOINC `($__internal_6_$__cuda_sm70_shflsync_bfly_p) ;  /* 0x00000f7000007944 */ /* 0x000fea0003c00000 */
[----:B------:R-:W-:Y:S01]  /*19a00*/  FADD.FTZ R8, R4, R149 ;  /* 0x0000009504087221 */ /* 0x000fe20000010000 */
[----:B------:R-:W-:Y:S02]  /*19a10*/  MOV R4, R248 ;  /* 0x000000f800047202 */ /* 0x000fe40000000f00 */
[----:B------:R-:W-:Y:S02]  /*19a20*/  MOV R3, 0x2 ;  /* 0x0000000200037802 */ /* 0x000fe40000000f00 */
[----:B------:R-:W-:Y:S02]  /*19a30*/  MOV R2, 0x19a50 ;  /* 0x00019a5000027802 */ /* 0x000fe40000000f00 */
[----:B------:R-:W-:Y:S05]  /*19a40*/  CALL.REL.NOINC `($__internal_6_$__cuda_sm70_shflsync_bfly_p) ;  /* 0x00000f2000007944 */ /* 0x000fea0003c00000 */
[----:B------:R-:W-:Y:S01]  /*19a50*/  FADD.FTZ R4, R248, R149 ;  /* 0x00000095f8047221 */ /* 0x000fe20000010000 */
[----:B------:R-:W-:Y:S02]  /*19a60*/  MOV R3, 0x1 ;  /* 0x0000000100037802 */ /* 0x000fe40000000f00 */
[----:B------:R-:W-:-:S02]  /*19a70*/  MOV R2, 0x19a90 ;  /* 0x00019a9000027802 */ /* 0x000fc40000000f00 */
[----:B------:R-:W-:Y:S05]  /*19a80*/  CALL.REL.NOINC `($__internal_6_$__cuda_sm70_shflsync_bfly_p) ;  /* 0x00000ee000007944 */ /* 0x000fea0003c00000 */
[----:B------:R-:W-:Y:S01]  /*19a90*/  MOV R9, R149 ;  /* 0x0000009500097202 */ /* 0x000fe20000000f00 */
[----:B------:R-:W-:Y:S05]  /*19aa0*/  BRA `(.L_x_541) ;  /* 0xffffb0c000007947 */ /* 0x000fea000383ffff */
.L_x_466:
[----:B--234-:R-:W-:Y:S01]  /*19ab0*/  IMAD.MOV.U32 R222, RZ, RZ, R6 ;  /* 0x000000ffffde7224 */ /* 0x01cfe200078e0006 */
[----:B------:R-:W-:Y:S01]  /*19ac0*/  MOV R221, RZ ;  /* 0x000000ff00dd7202 */ /* 0x000fe20000000f00 */
[----:B------:R-:W-:Y:S01]  /*19ad0*/  IMAD.MOV.U32 R3, RZ, RZ, 0x181f ;  /* 0x0000181fff037424 */ /* 0x000fe200078e00ff */
[----:B------:R-:W-:-:S02]  /*19ae0*/  MOV R2, 0x19b00 ;  /* 0x00019b0000027802 */ /* 0x000fc40000000f00 */
[----:B-1----:R-:W-:Y:S05]  /*19af0*/  CALL.REL.NOINC `($__internal_7_$__cuda_sm70_shflsync_idx_p) ;  /* 0x00000ed000007944 */ /* 0x002fea0003c00000 */
[----:B------:R-:W-:Y:S01]  /*19b00*/  MOV R11, R221 ;  /* 0x000000dd000b7202 */ /* 0x000fe20000000f00 */
[----:B------:R-:W-:Y:S05]  /*19b10*/  BRA `(.L_x_542) ;  /* 0xffffc47000007947 */ /* 0x000fea000383ffff */
.L_x_467:
[----:B------:R-:W-:Y:S01]  /*19b20*/  IMAD.MOV.U32 R222, RZ, RZ, R10 ;  /* 0x000000ffffde7224 */ /* 0x000fe200078e000a */
[----:B------:R-:W-:Y:S01]  /*19b30*/  MOV R221, RZ ;  /* 0x000000ff00dd7202 */ /* 0x000fe20000000f00 */
[----:B------:R-:W-:Y:S01]  /*19b40*/  IMAD.MOV.U32 R3, RZ, RZ, 0x181f ;  /* 0x0000181fff037424 */ /* 0x000fe200078e00ff */
[----:B------:R-:W-:-:S02]  /*19b50*/  MOV R2, 0x19b70 ;  /* 0x00019b7000027802 */ /* 0x000fc40000000f00 */
[----:B-123--:R-:W-:Y:S05]  /*19b60*/  CALL.REL.NOINC `($__internal_7_$__cuda_sm70_shflsync_idx_p) ;  /* 0x00000e6000007944 */ /* 0x00efea0003c00000 */
[----:B------:R-:W-:Y:S01]  /*19b70*/  MOV R2, R221 ;  /* 0x000000dd00027202 */ /* 0x000fe20000000f00 */
[----:B------:R-:W-:Y:S05]  /*19b80*/  BRA `(.L_x_543) ;  /* 0xffffc42000007947 */ /* 0x000fea000383ffff */
.L_x_470:
[----:B------:R-:W-:Y:S01]  /*19b90*/  IMAD.MOV.U32 R222, RZ, RZ, R6 ;  /* 0x000000ffffde7224 */ /* 0x000fe200078e0006 */
[----:B------:R-:W-:Y:S01]  /*19ba0*/  MOV R221, 0x1 ;  /* 0x0000000100dd7802 */ /* 0x000fe20000000f00 */
[----:B--2---:R-:W-:Y:S01]  /*19bb0*/  IMAD.MOV.U32 R3, RZ, RZ, 0x181f ;  /* 0x0000181fff037424 */ /* 0x004fe200078e00ff */
[----:B------:R-:W-:-:S02]  /*19bc0*/  MOV R2, 0x19be0 ;  /* 0x00019be000027802 */ /* 0x000fc40000000f00 */
[----:B-1-34-:R-:W-:Y:S05]  /*19bd0*/  CALL.REL.NOINC `($__internal_7_$__cuda_sm70_shflsync_idx_p) ;  /* 0x00000df000007944 */ /* 0x01afea0003c00000 */
        /* <DEDUP_REMOVED lines=8> */
.L_x_473:
[----:B------:R-:W-:Y:S01]  /*19c60*/  IMAD.MOV.U32 R222, RZ, RZ, R6 ;  /* 0x000000ffffde7224 */ /* 0x000fe200078e0006 */
[----:B------:R-:W-:Y:S01]  /*19c70*/  MOV R221, 0x2 ;  /* 0x0000000200dd7802 */ /* 0x000fe20000000f00 */
[----:B--2---:R-:W-:Y:S01]  /*19c80*/  IMAD.MOV.U32 R3, RZ, RZ, 0x181f ;  /* 0x0000181fff037424 */ /* 0x004fe200078e00ff */
[----:B------:R-:W-:Y:S02]  /*19c90*/  MOV R2, 0x19cb0 ;  /* 0x00019cb000027802 */ /* 0x000fe40000000f00 */
[----:B-1-34-:R-:W-:Y:S05]  /*19ca0*/  CALL.REL.NOINC `($__internal_7_$__cuda_sm70_shflsync_idx_p) ;  /* 0x00000d2000007944 */ /* 0x01afea0003c00000 */
[----:B------:R-:W-:Y:S01]  /*19cb0*/  MOV R11, R221 ;  /* 0x000000dd000b7202 */ /* 0x000fe20000000f00 */
[----:B------:R-:W-:Y:S05]  /*19cc0*/  BRA `(.L_x_545) ;  /* 0xffffc4c000007947 */ /* 0x000fea000383ffff */
.L_x_474:
[----:B------:R-:W-:Y:S01]  /*19cd0*/  IMAD.MOV.U32 R222, RZ, RZ, R10 ;  /* 0x000000ffffde7224 */ /* 0x000fe200078e000a */
[----:B------:R-:W-:Y:S01]  /*19ce0*/  MOV R221, 0x2 ;  /* 0x0000000200dd7802 */ /* 0x000fe20000000f00 */
[----:B--2---:R-:W-:Y:S01]  /*19cf0*/  IMAD.MOV.U32 R3, RZ, RZ, 0x181f ;  /* 0x0000181fff037424 */ /* 0x004fe200078e00ff */
[----:B------:R-:W-:Y:S02]  /*19d00*/  MOV R2, 0x19d20 ;  /* 0x00019d2000027802 */ /* 0x000fe40000000f00 */
[----:B-1-34-:R-:W-:Y:S05]  /*19d10*/  CALL.REL.NOINC `($__internal_7_$__cuda_sm70_shflsync_idx_p) ;  /* 0x00000cb000007944 */ /* 0x01afea0003c00000 */
[----:B------:R-:W-:Y:S01]  /*19d20*/  MOV R2, R221 ;  /* 0x000000dd00027202 */ /* 0x000fe20000000f00 */
[----:B------:R-:W-:Y:S05]  /*19d30*/  BRA `(.L_x_546) ;  /* 0xffffc47000007947 */ /* 0x000fea000383ffff */
.L_x_477:
[----:B------:R-:W-:Y:S01]  /*19d40*/  IMAD.MOV.U32 R222, RZ, RZ, R6 ;  /* 0x000000ffffde7224 */ /* 0x000fe200078e0006 */
[----:B------:R-:W-:Y:S01]  /*19d50*/  MOV R221, 0x3 ;  /* 0x0000000300dd7802 */ /* 0x000fe20000000f00 */
[----:B---3--:R-:W-:Y:S01]  /*19d60*/  IMAD.MOV.U32 R3, RZ, RZ, 0x181f ;  /* 0x0000181fff037424 */ /* 0x008fe200078e00ff */
[----:B----4-:R-:W-:-:S02]  /*19d70*/  MOV R2, 0x19d90 ;  /* 0x00019d9000027802 */ /* 0x010fc40000000f00 */
[----:B-12---:R-:W-:Y:S05]  /*19d80*/  CALL.REL.NOINC `($__internal_7_$__cuda_sm70_shflsync_idx_p) ;  /* 0x00000c4000007944 */ /* 0x006fea0003c00000 */
        /* <DEDUP_REMOVED lines=8> */
.L_x_479:
[----:B------:R-:W-:Y:S01]  /*19e10*/  IMAD.MOV.U32 R222, RZ, RZ, R6 ;  /* 0x000000ffffde7224 */ /* 0x000fe200078e0006 */
[----:B------:R-:W-:Y:S01]  /*19e20*/  MOV R221, RZ ;  /* 0x000000ff00dd7202 */ /* 0x000fe20000000f00 */
[----:B------:R-:W-:Y:S01]  /*19e30*/  IMAD.MOV.U32 R3, RZ, RZ, 0x1c1f ;  /* 0x00001c1fff037424 */ /* 0x000fe200078e00ff */
[----:B------:R-:W-:Y:S02]  /*19e40*/  MOV R2, 0x19e60 ;  /* 0x00019e6000027802 */ /* 0x000fe40000000f00 */
[----:B------:R-:W-:Y:S05]  /*19e50*/  CALL.REL.NOINC `($__internal_7_$__cuda_sm70_shflsync_idx_p) ;  /* 0x00000b7000007944 */ /* 0x000fea0003c00000 */
[----:B------:R-:W-:Y:S01]  /*19e60*/  MOV R4, R221 ;  /* 0x000000dd00047202 */ /* 0x000fe20000000f00 */
[----:B------:R-:W-:Y:S05]  /*19e70*/  BRA `(.L_x_548) ;  /* 0xffffc72000007947 */ /* 0x000fea000383ffff */
.L_x_480:
[----:B------:R-:W-:Y:S01]  /*19e80*/  IMAD.MOV.U32 R222, RZ, RZ, R5 ;  /* 0x000000ffffde7224 */ /* 0x000fe200078e0005 */
[----:B------:R-:W-:Y:S01]  /*19e90*/  MOV R221, RZ ;  /* 0x000000ff00dd7202 */ /* 0x000fe20000000f00 */
[----:B------:R-:W-:Y:S01]  /*19ea0*/  IMAD.MOV.U32 R3, RZ, RZ, 0x1c1f ;  /* 0x00001c1fff037424 */ /* 0x000fe200078e00ff */
[----:B------:R-:W-:Y:S02]  /*19eb0*/  MOV R2, 0x19ed0 ;  /* 0x00019ed000027802 */ /* 0x000fe40000000f00 */
[----:B-12---:R-:W-:Y:S05]  /*19ec0*/  CALL.REL.NOINC `($__internal_7_$__cuda_sm70_shflsync_idx_p) ;  /* 0x00000b0000007944 */ /* 0x006fea0003c00000 */
[----:B------:R-:W-:Y:S01]  /*19ed0*/  MOV R2, R221 ;  /* 0x000000dd00027202 */ /* 0x000fe20000000f00 */
[----:B------:R-:W-:Y:S05]  /*19ee0*/  BRA `(.L_x_549) ;  /* 0xffffc6d000007947 */ /* 0x000fea000383ffff */
.L_x_483:
[----:B------:R-:W-:Y:S01]  /*19ef0*/  IMAD.MOV.U32 R222, RZ, RZ, R6 ;  /* 0x000000ffffde7224 */ /* 0x000fe200078e0006 */
[----:B------:R-:W-:Y:S01]  /*19f00*/  MOV R221, 0x1 ;  /* 0x0000000100dd7802 */ /* 0x000fe20000000f00 */
[----:B--2---:R-:W-:Y:S01]  /*19f10*/  IMAD.MOV.U32 R3, RZ, RZ, 0x1c1f ;  /* 0x00001c1fff037424 */ /* 0x004fe200078e00ff */
[----:B----4-:R-:W-:-:S02]  /*19f20*/  MOV R2, 0x19f40 ;  /* 0x00019f4000027802 */ /* 0x010fc40000000f00 */
[----:B-1-3--:R-:W-:Y:S05]  /*19f30*/  CALL.REL.NOINC `($__internal_7_$__cuda_sm70_shflsync_idx_p) ;  /* 0x00000a9000007944 */ /* 0x00afea0003c00000 */
        /* <DEDUP_REMOVED lines=8> */
.L_x_487:
[----:B------:R-:W-:Y:S01]  /*19fc0*/  IMAD.MOV.U32 R222, RZ, RZ, R5 ;  /* 0x000000ffffde7224 */ /* 0x000fe200078e0005 */
[----:B------:R-:W-:Y:S01]  /*19fd0*/  MOV R221, RZ ;  /* 0x000000ff00dd7202 */ /* 0x000fe20000000f00 */
[----:B------:R-:W-:Y:S01]  /*19fe0*/  IMAD.MOV.U32 R3, RZ, RZ, 0x181f ;  /* 0x0000181fff037424 */ /* 0x000fe200078e00ff */
[----:B------:R-:W-:Y:S02]  /*19ff0*/  MOV R2, 0x1a010 ;  /* 0x0001a01000027802 */ /* 0x000fe40000000f00 */
[----:B------:R-:W-:Y:S05]  /*1a000*/  CALL.REL.NOINC `($__internal_7_$__cuda_sm70_shflsync_idx_p) ;  /* 0x000009c000007944 */ /* 0x000fea0003c00000 */
[----:B------:R-:W-:Y:S01]  /*1a010*/  MOV R11, R221 ;  /* 0x000000dd000b7202 */ /* 0x000fe20000000f00 */
[----:B------:R-:W-:Y:S05]  /*1a020*/  BRA `(.L_x_551) ;  /* 0xffffd9e000007947 */ /* 0x000fea000383ffff */
.L_x_488:
[----:B------:R-:W-:Y:S01]  /*1a030*/  IMAD.MOV.U32 R222, RZ, RZ, R10 ;  /* 0x000000ffffde7224 */ /* 0x000fe200078e000a */
[----:B------:R-:W-:Y:S01]  /*1a040*/  MOV R221, RZ ;  /* 0x000000ff00dd7202 */ /* 0x000fe20000000f00 */
[----:B------:R-:W-:Y:S01]  /*1a050*/  IMAD.MOV.U32 R3, RZ, RZ, 0x181f ;  /* 0x0000181fff037424 */ /* 0x000fe200078e00ff */
[----:B------:R-:W-:Y:S02]  /*1a060*/  MOV R2, 0x1a080 ;  /* 0x0001a08000027802 */ /* 0x000fe40000000f00 */
[----:B-12---:R-:W-:Y:S05]  /*1a070*/  CALL.REL.NOINC `($__internal_7_$__cuda_sm70_shflsync_idx_p) ;  /* 0x0000095000007944 */ /* 0x006fea0003c00000 */
[----:B------:R-:W-:Y:S01]  /*1a080*/  MOV R2, R221 ;  /* 0x000000dd00027202 */ /* 0x000fe20000000f00 */
[----:B------:R-:W-:Y:S05]  /*1a090*/  BRA `(.L_x_552) ;  /* 0xffffd99000007947 */ /* 0x000fea000383ffff */
.L_x_491:
        /* <DEDUP_REMOVED lines=13> */
.L_x_494:
[----:B------:R-:W-:Y:S01]  /*1a170*/  IMAD.MOV.U32 R222, RZ, RZ, R5 ;  /* 0x000000ffffde7224 */ /* 0x000fe200078e0005 */
[----:B------:R-:W-:Y:S01]  /*1a180*/  MOV R221, 0x2 ;  /* 0x0000000200dd7802 */ /* 0x000fe20000000f00 */
[----:B-1----:R-:W-:Y:S01]  /*1a190*/  IMAD.MOV.U32 R3, RZ, RZ, 0x181f ;  /* 0x0000181fff037424 */ /* 0x002fe200078e00ff */
[----:B----4-:R-:W-:Y:S02]  /*1a1a0*/  MOV R2, 0x1a1c0 ;  /* 0x0001a1c000027802 */ /* 0x010fe40000000f00 */
[----:B--23--:R-:W-:Y:S05]  /*1a1b0*/  CALL.REL.NOINC `($__internal_7_$__cuda_sm70_shflsync_idx_p) ;  /* 0x0000081000007944 */ /* 0x00cfea0003c00000 */
[----:B------:R-:W-:Y:S01]  /*1a1c0*/  MOV R11, R221 ;  /* 0x000000dd000b7202 */ /* 0x000fe20000000f00 */
[----:B------:R-:W-:Y:S05]  /*1a1d0*/  BRA `(.L_x_554) ;  /* 0xffffda4000007947 */ /* 0x000fea000383ffff */
.L_x_495:
[----:B------:R-:W-:Y:S01]  /*1a1e0*/  IMAD.MOV.U32 R222, RZ, RZ, R10 ;  /* 0x000000ffffde7224 */ /* 0x000fe200078e000a */
[----:B------:R-:W-:Y:S01]  /*1a1f0*/  MOV R221, 0x2 ;  /* 0x0000000200dd7802 */ /* 0x000fe20000000f00 */
[----:B------:R-:W-:Y:S01]  /*1a200*/  IMAD.MOV.U32 R3, RZ, RZ, 0x181f ;  /* 0x0000181fff037424 */ /* 0x000fe200078e00ff */
[----:B----4-:R-:W-:Y:S02]  /*1a210*/  MOV R2, 0x1a230 ;  /* 0x0001a23000027802 */ /* 0x010fe40000000f00 */
[----:B-123--:R-:W-:Y:S05]  /*1a220*/  CALL.REL.NOINC `($__internal_7_$__cuda_sm70_shflsync_idx_p) ;  /* 0x000007a000007944 */ /* 0x00efea0003c00000 */
[----:B------:R-:W-:Y:S01]  /*1a230*/  MOV R2, R221 ;  /* 0x000000dd00027202 */ /* 0x000fe20000000f00 */
[----:B------:R-:W-:Y:S05]  /*1a240*/  BRA `(.L_x_555) ;  /* 0xffffd9f000007947 */ /* 0x000fea000383ffff */
.L_x_498:
[----:B------:R-:W-:Y:S01]  /*1a250*/  IMAD.MOV.U32 R222, RZ, RZ, R5 ;  /* 0x000000ffffde7224 */ /* 0x000fe200078e0005 */
[----:B------:R-:W-:Y:S01]  /*1a260*/  MOV R221, 0x3 ;  /* 0x0000000300dd7802 */ /* 0x000fe20000000f00 */
[----:B-1----:R-:W-:Y:S01]  /*1a270*/  IMAD.MOV.U32 R3, RZ, RZ, 0x181f ;  /* 0x0000181fff037424 */ /* 0x002fe200078e00ff */
[----:B------:R-:W-:-:S02]  /*1a280*/  MOV R2, 0x1a2a0 ;  /* 0x0001a2a000027802 */ /* 0x000fc40000000f00 */
[----:B--234-:R-:W-:Y:S05]  /*1a290*/  CALL.REL.NOINC `($__internal_7_$__cuda_sm70_shflsync_idx_p) ;  /* 0x0000073000007944 */ /* 0x01cfea0003c00000 */
        /* <DEDUP_REMOVED lines=8> */
.L_x_500:
[----:B------:R-:W-:Y:S01]  /*1a320*/  IMAD.MOV.U32 R222, RZ, RZ, R74 ;  /* 0x000000ffffde7224 */ /* 0x000fe200078e004a */
[----:B------:R-:W-:Y:S01]  /*1a330*/  MOV R221, RZ ;  /* 0x000000ff00dd7202 */ /* 0x000fe20000000f00 */
[----:B------:R-:W-:Y:S01]  /*1a340*/  IMAD.MOV.U32 R3, RZ, RZ, 0x1f ;  /* 0x0000001fff037424 */ /* 0x000fe200078e00ff */
[----:B------:R-:W-:Y:S02]  /*1a350*/  MOV R2, 0x1a370 ;  /* 0x0001a37000027802 */ /* 0x000fe40000000f00 */
[----:B------:R-:W-:Y:S05]  /*1a360*/  CALL.REL.NOINC `($__internal_7_$__cuda_sm70_shflsync_idx_p) ;  /* 0x0000066000007944 */ /* 0x000fea0003c00000 */
[----:B------:R-:W-:Y:S01]  /*1a370*/  MOV R10, R221 ;  /* 0x000000dd000a7202 */ /* 0x000fe20000000f00 */
[----:B------:R-:W-:Y:S05]  /*1a380*/  BRA `(.L_x_557) ;  /* 0xffffdb5000007947 */ /* 0x000fea000383ffff */
.L_x_501:
[----:B------:R-:W-:Y:S01]  /*1a390*/  IMAD.MOV.U32 R222, RZ, RZ, R74 ;  /* 0x000000ffffde7224 */ /* 0x000fe200078e004a */
[----:B------:R-:W-:Y:S01]  /*1a3a0*/  MOV R221, 0x1 ;  /* 0x0000000100dd7802 */ /* 0x000fe20000000f00 */
[----:B------:R-:W-:Y:S01]  /*1a3b0*/  IMAD.MOV.U32 R3, RZ, RZ, 0x1f ;  /* 0x0000001fff037424 */ /* 0x000fe200078e00ff */
[----:B------:R-:W-:Y:S02]  /*1a3c0*/  MOV R2, 0x1a3e0 ;  /* 0x0001a3e000027802 */ /* 0x000fe40000000f00 */
[----:B-12---:R-:W-:Y:S05]  /*1a3d0*/  CALL.REL.NOINC `($__internal_7_$__cuda_sm70_shflsync_idx_p) ;  /* 0x000005f000007944 */ /* 0x006fea0003c00000 */
[----:B------:R-:W-:Y:S01]  /*1a3e0*/  MOV R9, R221 ;  /* 0x000000dd00097202 */ /* 0x000fe20000000f00 */
[----:B------:R-:W-:Y:S05]  /*1a3f0*/  BRA `(.L_x_558) ;  /* 0xffffdb0000007947 */ /* 0x000fea000383ffff */
.L_x_502:
[----:B------:R-:W-:Y:S02]  /*1a400*/  MOV R3, 0x1 ;  /* 0x0000000100037802 */ /* 0x000fe40000000f00 */
[----:B------:R-:W-:-:S02]  /*1a410*/  MOV R4, 0x1a430 ;  /* 0x0001a43000047802 */ /* 0x000fc40000000f00 */
[----:B-1234-:R-:W-:Y:S05]  /*1a420*/  CALL.REL.NOINC `($__internal_8_$__cuda_sm70_shflsync_up_p) ;  /* 0x000005f000007944 */ /* 0x01efea0003c00000 */
[----:B------:R-:W-:Y:S05]  /*1a430*/  BRA `(.L_x_559) ;  /* 0xffffdbf000007947 */ /* 0x000fea000383ffff */
.L_x_503:
[----:B------:R-:W-:Y:S02]  /*1a440*/  MOV R3, 0x2 ;  /* 0x0000000200037802 */ /* 0x000fe40000000f00 */
[----:B------:R-:W-:-:S02]  /*1a450*/  MOV R4, 0x1a470 ;  /* 0x0001a47000047802 */ /* 0x000fc40000000f00 */
[----:B--2-4-:R-:W-:Y:S05]  /*1a460*/  CALL.REL.NOINC `($__internal_8_$__cuda_sm70_shflsync_up_p) ;  /* 0x000005b000007944 */ /* 0x014fea0003c00000 */
[----:B------:R-:W-:Y:S02]  /*1a470*/  SEL R3, R3, RZ, P1 ;  /* 0x000000ff03037207 */ /* 0x000fe40000800000 */
[----:B------:R-:W-:-:S03]  /*1a480*/  MOV R4, 0x1a4c0 ;  /* 0x0001a4c000047802 */ /* 0x000fc60000000f00 */
[----:B------:R-:W-:Y:S02]  /*1a490*/  IMAD.IADD R2, R2, 0x1, R3 ;  /* 0x0000000102027824 */ /* 0x000fe400078e0203 */
[----:B------:R-:W-:Y:S02]  /*1a4a0*/  IMAD.MOV.U32 R3, RZ, RZ, 0x4 ;  /* 0x00000004ff037424 */ /* 0x000fe400078e00ff */
[----:B------:R-:W-:Y:S05]  /*1a4b0*/  CALL.REL.NOINC `($__internal_8_$__cuda_sm70_shflsync_up_p) ;  /* 0x0000056000007944 */ /* 0x000fea0003c00000 */
        /* <DEDUP_REMOVED lines=10> */
[----:B------:R-:W-:Y:S01]  /*1a560*/  SEL R3, R3, RZ, P4 ;  /* 0x000000ff03037207 */ /* 0x000fe20002000000 */
[----:B------:R-:W-:-:S04]  /*1a570*/  IMAD.MOV.U32 R221, RZ, RZ, 0x1f ;  /* 0x0000001fffdd7424 */ /* 0x000fc800078e00ff */
[----:B------:R-:W-:Y:S01]  /*1a580*/  IMAD.IADD R4, R3, 0x1, R2 ;  /* 0x0000000103047824 */ /* 0x000fe200078e0202 */
[----:B------:R-:W-:Y:S02]  /*1a590*/  MOV R3, 0x1f ;  /* 0x0000001f00037802 */ /* 0x000fe40000000f00 */
[----:B------:R-:W-:Y:S01]  /*1a5a0*/  MOV R2, 0x1a5d0 ;  /* 0x0001a5d000027802 */ /* 0x000fe20000000f00 */
[----:B------:R-:W-:Y:S02]  /*1a5b0*/  IMAD.MOV.U32 R222, RZ, RZ, R4 ;  /* 0x000000ffffde7224 */ /* 0x000fe400078e0004 */
[----:B------:R-:W-:Y:S05]  /*1a5c0*/  CALL.REL.NOINC `($__internal_7_$__cuda_sm70_shflsync_idx_p) ;  /* 0x0000040000007944 */ /* 0x000fea0003c00000 */
[----:B------:R-:W-:Y:S01]  /*1a5d0*/  MOV R2, R221 ;  /* 0x000000dd00027202 */ /* 0x000fe20000000f00 */
[----:B------:R-:W-:Y:S05]  /*1a5e0*/  BRA `(.L_x_560) ;  /* 0xffffdb4000007947 */ /* 0x000fea000383ffff */
.L_x_507:
[----:B------:R-:W-:Y:S02]  /*1a5f0*/  MOV R3, 0x1 ;  /* 0x0000000100037802 */ /* 0x000fe40000000f00 */
[----:B------:R-:W-:Y:S02]  /*1a600*/  MOV R4, 0x1a620 ;  /* 0x0001a62000047802 */ /* 0x000fe40000000f00 */
[----:B------:R-:W-:Y:S05]  /*1a610*/  CALL.REL.NOINC `($__internal_8_$__cuda_sm70_shflsync_up_p) ;  /* 0x0000040000007944 */ /* 0x000fea0003c00000 */
[----:B------:R-:W-:Y:S05]  /*1a620*/  BRA `(.L_x_561) ;  /* 0xffffdc7000007947 */ /* 0x000fea000383ffff */
.L_x_508:
[----:B------:R-:W-:Y:S02]  /*1a630*/  MOV R3, 0x2 ;  /* 0x0000000200037802 */ /* 0x000fe40000000f00 */
[----:B------:R-:W-:Y:S02]  /*1a640*/  MOV R4, 0x1a660 ;  /* 0x0001a66000047802 */ /* 0x000fe40000000f00 */
        /* <DEDUP_REMOVED lines=25> */
.L_x_510:
[----:B------:R-:W-:Y:S02]  /*1a7e0*/  SEL R2, RZ, 0x1, P0 ;  /* 0x00000001ff027807 */ /* 0x000fe40000000000 */
[----:B------:R-:W-:Y:S02]  /*1a7f0*/  MOV R3, 0x1a810 ;  /* 0x0001a81000037802 */ /* 0x000fe40000000f00 */
[----:B-1----:R-:W-:Y:S05]  /*1a800*/  CALL.REL.NOINC `($__internal_9_$__cuda_sm70_votesync_ballot) ;  /* 0x0000027000007944 */ /* 0x002fea0003c00000 */
[----:B------:R-:W-:Y:S01]  /*1a810*/  MOV R9, R5 ;  /* 0x0000000500097202 */ /* 0x000fe20000000f00 */
[----:B------:R-:W-:Y:S05]  /*1a820*/  BRA `(.L_x_563) ;  /* 0xffffdc0000007947 */ /* 0x000fea000383ffff */
.L_x_511:
[----:B------:R-:W-:Y:S01]  /*1a830*/  IMAD.MOV.U32 R222, RZ, RZ, R6 ;  /* 0x000000ffffde7224 */ /* 0x000fe200078e0006 */
[----:B---3--:R-:W-:Y:S01]  /*1a840*/  MOV R221, R11 ;  /* 0x0000000b00dd7202 */ /* 0x008fe20000000f00 */
[----:B------:R-:W-:Y:S01]  /*1a850*/  IMAD.MOV.U32 R3, RZ, RZ, 0x1f ;  /* 0x0000001fff037424 */ /* 0x000fe200078e00ff */
[----:B------:R-:W-:-:S02]  /*1a860*/  MOV R2, 0x1a880 ;  /* 0x0001a88000027802 */ /* 0x000fc40000000f00 */
[----:B-12---:R-:W-:Y:S05]  /*1a870*/  CALL.REL.NOINC `($__internal_7_$__cuda_sm70_shflsync_idx_p) ;  /* 0x0000015000007944 */ /* 0x006fea0003c00000 */
[----:B------:R-:W-:Y:S01]  /*1a880*/  IMAD.MOV.U32 R6, RZ, RZ, R221 ;  /* 0x000000ffff067224 */ /* 0x000fe200078e00dd */
[----:B------:R-:W-:Y:S01]  /*1a890*/  MOV R221, R11 ;  /* 0x0000000b00dd7202 */ /* 0x000fe20000000f00 */
[----:B------:R-:W-:Y:S01]  /*1a8a0*/  IMAD.MOV.U32 R222, RZ, RZ, R8 ;  /* 0x000000ffffde7224 */ /* 0x000fe200078e0008 */
[----:B------:R-:W-:-:S02]  /*1a8b0*/  MOV R3, 0x1f ;  /* 0x0000001f00037802 */ /* 0x000fc40000000f00 */
[----:B------:R-:W-:Y:S02]  /*1a8c0*/  MOV R2, 0x1a8e0 ;  /* 0x0001a8e000027802 */ /* 0x000fe40000000f00 */
[----:B------:R-:W-:Y:S05]  /*1a8d0*/  CALL.REL.NOINC `($__internal_7_$__cuda_sm70_shflsync_idx_p) ;  /* 0x000000f000007944 */ /* 0x000fea0003c00000 */
[----:B------:R-:W-:Y:S01]  /*1a8e0*/  MOV R5, R221 ;  /* 0x000000dd00057202 */ /* 0x000fe20000000f00 */
[----:B------:R-:W-:Y:S05]  /*1a8f0*/  BRA `(.L_x_564) ;  /* 0xffffdb7000007947 */ /* 0x000fea000383ffff */
.L_x_514:
[----:B------:R-:W-:Y:S01]  /*1a900*/  MOV R221, R2 ;  /* 0x0000000200dd7202 */ /* 0x000fe20000000f00 */
[----:B------:R-:W-:Y:S01]  /*1a910*/  IMAD.MOV.U32 R222, RZ, RZ, R4 ;  /* 0x000000ffffde7224 */ /* 0x000fe200078e0004 */
[----:B------:R-:W-:Y:S01]  /*1a920*/  MOV R2, 0x1a950 ;  /* 0x0001a95000027802 */ /* 0x000fe20000000f00 */
[----:B------:R-:W-:Y:S02]  /*1a930*/  IMAD.MOV.U32 R3, RZ, RZ, 0x1f ;  /* 0x0000001fff037424 */ /* 0x000fe400078e00ff */
[----:B-1234-:R-:W-:Y:S05]  /*1a940*/  CALL.REL.NOINC `($__internal_7_$__cuda_sm70_shflsync_idx_p) ;  /* 0x0000008000007944 */ /* 0x01efea0003c00000 */
[----:B------:R-:W-:Y:S01]  /*1a950*/  MOV R16, R221 ;  /* 0x000000dd00107202 */ /* 0x000fe20000000f00 */
[----:B------:R-:W-:Y:S05]  /*1a960*/  BRA `(.L_x_513) ;  /* 0xffffdb6000007947 */ /* 0x000fea000383ffff */
        .weak           $__internal_6_$__cuda_sm70_shflsync_bfly_p
        .type           $__internal_6_$__cuda_sm70_shflsync_bfly_p,@function
        .size           $__internal_6_$__cuda_sm70_shflsync_bfly_p,($__internal_7_$__cuda_sm70_shflsync_idx_p - $__internal_6_$__cuda_sm70_shflsync_bfly_p)
$__internal_6_$__cuda_sm70_shflsync_bfly_p:
[----:B------:R-:W-:Y:S02]  /*1a970*/  MOV R149, 0x1f ;  /* 0x0000001f00957802 */ /* 0x000fe40000000f00 */
[----:B------:R-:W-:-:S04]  /*1a980*/  MOV R150, 0xffffffff ;  /* 0xffffffff00967802 */ /* 0x000fc80000000f00 */
[----:B------:R-:W-:Y:S04]  /*1a990*/  WARPSYNC R150 ;  /* 0x0000009600007348 */ /* 0x000fe80003800000 */
[----:B------:R1:W2:Y:S02]  /*1a9a0*/  SHFL.BFLY PT, R149, R4, R3, R149 ;  /* 0x0c00000304957389 */ /* 0x0002a400000e0095 */
[----:B-1----:R-:W-:-:S04]  /*1a9b0*/  MOV R3, 0x0 ;  /* 0x0000000000037802 */ /* 0x002fc80000000f00 */
[----:B--2---:R-:W-:Y:S05]  /*1a9c0*/  RET.REL.NODEC R2 `(_ZN7cutlass13device_kernelIN5flash19enable_sm80_to_sm89INS1_16FlashAttnFwdSm80INS1_25CollectiveMainloopFwdSm80ILi8ELi1ELb1EN4cute5tupleIJNS5_1CILi128EEENS7_ILi112EEES8_EEELi128ENS_6half_tEfNS_4arch4Sm80ELb0ELb0ELb0ELb1ELb1ELb1ELb1ELb1EEENS1_21CollectiveEpilogueFwdINS6_IJS8_S8_S9_EEENS6_IJNS7_ILi1EEESH_SH_EEESB_SD_Li256ELb1ELb1ELb1ELb0EEENS1_36VarlenDynamicPersistentTileSchedulerILi128ELi112ELi256ELi256ELb1ELb1ELb0ELb0ELb1ELb1EEEEEEEEEvNT_6ParamsE) ;  /* 0xfffe563002007950 */ /* 0x004fea0003c3ffff */
        .weak           $__internal_7_$__cuda_sm70_shflsync_idx_p
        .type           $__internal_7_$__cuda_sm70_shflsync_idx_p,@function
        .size           $__internal_7_$__cuda_sm70_shflsync_idx_p,($__internal_8_$__cuda_sm70_shflsync_up_p - $__internal_7_$__cuda_sm70_shflsync_idx_p)
$__internal_7_$__cuda_sm70_shflsync_idx_p:
[----:B------:R-:W-:-:S04]  /*1a9d0*/  MOV R225, 0xffffffff ;  /* 0xffffffff00e17802 */ /* 0x000fc80000000f00 */
[----:B------:R-:W-:Y:S04]  /*1a9e0*/  WARPSYNC R225 ;  /* 0x000000e100007348 */ /* 0x000fe80003800000 */
[----:B------:R1:W2:Y:S02]  /*1a9f0*/  SHFL.IDX PT, R221, R222, R221, R3 ;  /* 0x000000dddedd7389 */ /* 0x0002a400000e0003 */
[----:B-1----:R-:W-:-:S04]  /*1aa00*/  MOV R3, 0x0 ;  /* 0x0000000000037802 */ /* 0x002fc80000000f00 */
[----:B--2---:R-:W-:Y:S05]  /*1aa10*/  RET.REL.NODEC R2 `(_ZN7cutlass13device_kernelIN5flash19enable_sm80_to_sm89INS1_16FlashAttnFwdSm80INS1_25CollectiveMainloopFwdSm80ILi8ELi1ELb1EN4cute5tupleIJNS5_1CILi128EEENS7_ILi112EEES8_EEELi128ENS_6half_tEfNS_4arch4Sm80ELb0ELb0ELb0ELb1ELb1ELb1ELb1ELb1EEENS1_21CollectiveEpilogueFwdINS6_IJS8_S8_S9_EEENS6_IJNS7_ILi1EEESH_SH_EEESB_SD_Li256ELb1ELb1ELb1ELb0EEENS1_36VarlenDynamicPersistentTileSchedulerILi128ELi112ELi256ELi256ELb1ELb1ELb0ELb0ELb1ELb1EEEEEEEEEvNT_6ParamsE) ;  /* 0xfffe55e002007950 */ /* 0x004fea0003c3ffff */
        .weak           $__internal_8_$__cuda_sm70_shflsync_up_p
        .type           $__internal_8_$__cuda_sm70_shflsync_up_p,@function
        .size           $__internal_8_$__cuda_sm70_shflsync_up_p,($__internal_9_$__cuda_sm70_votesync_ballot - $__internal_8_$__cuda_sm70_shflsync_up_p)
$__internal_8_$__cuda_sm70_shflsync_up_p:
[----:B------:R-:W-:Y:S02]  /*1aa20*/  MOV R11, 0xffffffff ;  /* 0xffffffff000b7802 */ /* 0x000fe40000000f00 */
[----:B------:R-:W-:Y:S02]  /*1aa30*/  MOV R5, RZ ;  /* 0x000000ff00057202 */ /* 0x000fe40000000f00 */
[----:B------:R-:W-:Y:S04]  /*1aa40*/  WARPSYNC R11 ;  /* 0x0000000b00007348 */ /* 0x000fe80003800000 */
[----:B------:R1:W2:Y:S02]  /*1aa50*/  SHFL.UP PT, R3, R2, R3, R5 ;  /* 0x0400000302037389 */ /* 0x0002a400000e0005 */
[----:B-1----:R-:W-:-:S04]  /*1aa60*/  MOV R5, 0x0 ;  /* 0x0000000000057802 */ /* 0x002fc80000000f00 */
[----:B--2---:R-:W-:Y:S05]  /*1aa70*/  RET.REL.NODEC R4 `(_ZN7cutlass13device_kernelIN5flash19enable_sm80_to_sm89INS1_16FlashAttnFwdSm80INS1_25CollectiveMainloopFwdSm80ILi8ELi1ELb1EN4cute5tupleIJNS5_1CILi128EEENS7_ILi112EEES8_EEELi128ENS_6half_tEfNS_4arch4Sm80ELb0ELb0ELb0ELb1ELb1ELb1ELb1ELb1EEENS1_21CollectiveEpilogueFwdINS6_IJS8_S8_S9_EEENS6_IJNS7_ILi1EEESH_SH_EEESB_SD_Li256ELb1ELb1ELb1ELb0EEENS1_36VarlenDynamicPersistentTileSchedulerILi128ELi112ELi256ELi256ELb1ELb1ELb0ELb0ELb1ELb1EEEEEEEEEvNT_6ParamsE) ;  /* 0xfffe558004007950 */ /* 0x004fea0003c3ffff */
        .weak           $__internal_9_$__cuda_sm70_votesync_ballot
        .type           $__internal_9_$__cuda_sm70_votesync_ballot,@function
        .size           $__internal_9_$__cuda_sm70_votesync_ballot,(.L_x_1795 - $__internal_9_$__cuda_sm70_votesync_ballot)
$__internal_9_$__cuda_sm70_votesync_ballot:
[----:B------:R-:W-:Y:S01]  /*1aa80*/  ISETP.NE.U32.AND P0, PT, R2, 0x1, PT ;  /* 0x000000010200780c */ /* 0x000fe20003f05070 */
[----:B------:R-:W-:-:S04]  /*1aa90*/  IMAD.MOV.U32 R5, RZ, RZ, -0x1 ;  /* 0xffffffffff057424 */ /* 0x000fc800078e00ff */
[----:B------:R-:W-:Y:S08]  /*1aaa0*/  WARPSYNC R5 ;  /* 0x0000000500007348 */ /* 0x000ff00003800000 */
[----:B------:R-:W-:-:S04]  /*1aab0*/  VOTE.ANY R2, PT, !P0 ;  /* 0x0000000000027806 */ /* 0x000fc800040e0100 */
[----:B------:R-:W-:Y:S01]  /*1aac0*/  LOP3.LUT R5, R2, R5, RZ, 0xc0, !PT ;  /* 0x0000000502057212 */ /* 0x000fe200078ec0ff */
[----:B------:R-:W-:Y:S02]  /*1aad0*/  IMAD.MOV.U32 R2, RZ, RZ, R3 ;  /* 0x000000ffff027224 */ /* 0x000fe400078e0003 */
[----:B------:R-:W-:-:S04]  /*1aae0*/  IMAD.MOV.U32 R3, RZ, RZ, 0x0 ;  /* 0x00000000ff037424 */ /* 0x000fc800078e00ff */
[----:B------:R-:W-:Y:S05]  /*1aaf0*/  RET.REL.NODEC R2 `(_ZN7cutlass13device_kernelIN5flash19enable_sm80_to_sm89INS1_16FlashAttnFwdSm80INS1_25CollectiveMainloopFwdSm80ILi8ELi1ELb1EN4cute5tupleIJNS5_1CILi128EEENS7_ILi112EEES8_EEELi128ENS_6half_tEfNS_4arch4Sm80ELb0ELb0ELb0ELb1ELb1ELb1ELb1ELb1EEENS1_21CollectiveEpilogueFwdINS6_IJS8_S8_S9_EEENS6_IJNS7_ILi1EEESH_SH_EEESB_SD_Li256ELb1ELb1ELb1ELb0EEENS1_36VarlenDynamicPersistentTileSchedulerILi128ELi112ELi256ELi256ELb1ELb1ELb0ELb0ELb1ELb1EEEEEEEEEvNT_6ParamsE) ;  /* 0xfffe550002007950 */ /* 0x000fea0003c3ffff */
.L_x_565:
        /* <DEDUP_REMOVED lines=16> */
.L_x_1795:


//--------------------- .text._ZN7cutlass13device_kernelIN5flash19enable_sm80_to_sm89INS1_16FlashAttnFwdSm80INS1_25CollectiveMainloopFwdSm80ILi4ELi1ELb0EN4cute5tupleIJNS5_1CILi128EEENS7_ILi48EEES8_EEELi128ENS_6half_tEfNS_4arch4Sm80ELb0ELb1ELb0ELb0ELb1ELb0ELb1ELb1EEENS1_21CollectiveEpilogueFwdINS6_IJS8_S8_S9_EEENS6_IJNS7_ILi1EEESH_SH_EEESB_SD_Li128ELb0ELb1ELb1ELb0EEENS1_19SingleTileSchedulerILb0ELb1ELb1ELi128EEEEEEEEEvNT_6ParamsE --------------------------
	.section	.text._ZN7cutlass13device_kernelIN5flash19enable_sm80_to_sm89INS1_16FlashAttnFwdSm80INS1_25CollectiveMainloopFwdSm80ILi4ELi1ELb0EN4cute5tupleIJNS5_1CILi128EEENS7_ILi48EEES8_EEELi128ENS_6half_tEfNS_4arch4Sm80ELb0ELb1ELb0ELb0ELb1ELb0ELb1ELb1EEENS1_21CollectiveEpilogueFwdINS6_IJS8_S8_S9_EEENS6_IJNS7_ILi1EEESH_SH_EEESB_SD_Li128ELb0ELb1ELb1ELb0EEENS1_19SingleTileSchedulerILb0ELb1ELb1ELi128EEEEEEEEEvNT_6ParamsE,"ax",@progbits
	.sectioninfo	@"SHI_REGISTERS=255"
	.align	128
.text._ZN7cutlass13device_kernelIN5flash19enable_sm80_to_sm89INS1_16FlashAttnFwdSm80INS1_25CollectiveMainloopFwdSm80ILi4ELi1ELb0EN4cute5tupleIJNS5_1CILi128EEENS7_ILi48EEES8_EEELi128ENS_6half_tEfNS_4arch4Sm80ELb0ELb1ELb0ELb0ELb1ELb0ELb1ELb1EEENS1_21CollectiveEpilogueFwdINS6_IJS8_S8_S9_EEENS6_IJNS7_ILi1EEESH_SH_EEESB_SD_Li128ELb0ELb1ELb1ELb0EEENS1_19SingleTileSchedulerILb0ELb1ELb1ELi128EEEEEEEEEvNT_6ParamsE:
        .type           _ZN7cutlass13device_kernelIN5flash19enable_sm80_to_sm89INS1_16FlashAttnFwdSm80INS1_25CollectiveMainloopFwdSm80ILi4ELi1ELb0EN4cute5tupleIJNS5_1CILi128EEENS7_ILi48EEES8_EEELi128ENS_6half_tEfNS_4arch4Sm80ELb0ELb1ELb0ELb0ELb1ELb0ELb1ELb1EEENS1_21CollectiveEpilogueFwdINS6_IJS8_S8_S9_EEENS6_IJNS7_ILi1EEESH_SH_EEESB_SD_Li128ELb0ELb1ELb1ELb0EEENS1_19SingleTileSchedulerILb0ELb1ELb1ELi128EEEEEEEEEvNT_6ParamsE,@function
        .size           _ZN7cutlass13device_kernelIN5flash19enable_sm80_to_sm89INS1_16FlashAttnFwdSm80INS1_25CollectiveMainloopFwdSm80ILi4ELi1ELb0EN4cute5tupleIJNS5_1CILi128EEENS7_ILi48EEES8_EEELi128ENS_6half_tEfNS_4arch4Sm80ELb0ELb1ELb0ELb0ELb1ELb0ELb1ELb1EEENS1_21CollectiveEpilogueFwdINS6_IJS8_S8_S9_EEENS6_IJNS7_ILi1EEESH_SH_EEESB_SD_Li128ELb0ELb1ELb1ELb0EEENS1_19SingleTileSchedulerILb0ELb1ELb1ELi128EEEEEEEEEvNT_6ParamsE,(.L_x_1800 - _ZN7cutlass13device_kernelIN5flash19enable_sm80_to_sm89INS1_16FlashAttnFwdSm80INS1_25CollectiveMainloopFwdSm80ILi4ELi1ELb0EN4cute5tupleIJNS5_1CILi128EEENS7_ILi48EEES8_EEELi128ENS_6half_tEfNS_4arch4Sm80ELb0ELb1ELb0ELb0ELb1ELb0ELb1ELb1EEENS1_21CollectiveEpilogueFwdINS6_IJS8_S8_S9_EEENS6_IJNS7_ILi1EEESH_SH_EEESB_SD_Li128ELb0ELb1ELb1ELb0EEENS1_19SingleTileSchedulerILb0ELb1ELb1ELi128EEEEEEEEEvNT_6ParamsE)
        .other          _ZN7cutlass13device_kernelIN5flash19enable_sm80_to_sm89INS1_16FlashAttnFwdSm80INS1_25CollectiveMainloopFwdSm80ILi4ELi1ELb0EN4cute5tupleIJNS5_1CILi128EEENS7_ILi48EEES8_EEELi128ENS_6half_tEfNS_4arch4Sm80ELb0ELb1ELb0ELb0ELb1ELb0ELb1ELb1EEENS1_21CollectiveEpilogueFwdINS6_IJS8_S8_S9_EEENS6_IJNS7_ILi1EEESH_SH_EEESB_SD_Li128ELb0ELb1ELb1ELb0EEENS1_19SingleTileSchedulerILb0ELb1ELb1ELi128EEEEEEEEEvNT_6ParamsE,@"STO_CUDA_ENTRY STV_DEFAULT"
_ZN7cutlass13device_kernelIN5flash19enable_sm80_to_sm89INS1_16FlashAttnFwdSm80INS1_25CollectiveMainloopFwdSm80ILi4ELi1ELb0EN4cute5tupleIJNS5_1CILi128EEENS7_ILi48EEES8_EEELi128ENS_6half_tEfNS_4arch4Sm80ELb0ELb1ELb0ELb0ELb1ELb0ELb1ELb1EEENS1_21CollectiveEpilogueFwdINS6_IJS8_S8_S9_EEENS6_IJNS7_ILi1EEESH_SH_EEESB_SD_Li128ELb0ELb1ELb1ELb0EEENS1_19SingleTileSchedulerILb0ELb1ELb1ELi128EEEEEEEEEvNT_6ParamsE:
        /* <DEDUP_REMOVED lines=18> */
.L_x_566:
[----:B------:R-:W-:Y:S02]  /*0120*/  ULDC.64 UR4, c[0x0][0x550] ;  /* 0x0001540000047ab9 */ /* 0x000fe40000000a00 */
[----:B------:R-:W-:Y:S02]  /*0130*/  UISETP.NE.AND UP0, UPT, UR4, 0x1, UPT ;  /* 0x000000010400788c */ /* 0x000fe4000bf05270 */
[----:B------:R-:W-:-:S02]  /*0140*/  UIMAD.WIDE.U32 UR8, UR7, UR5, URZ ;  /* 0x00000005070872a5 */ /* 0x000fc4000f8e003f */
[----:B------:R-:W-:Y:S02]  /*0150*/  ULDC UR4, c[0x0][0x558] ;  /* 0x0001560000047ab9 */ /* 0x000fe40000000800 */
[----:B------:R-:W-:-:S05]  /*0160*/  UMOV UR11, UR7 ;  /* 0x00000007000b7c82 */ /* 0x000fca0008000000 */
[----:B------:R-:W-:-:S03]  /*0170*/  @UP0 USHF.R.U32.HI UR11, URZ, UR4, UR9 ;  /* 0x000000043f0b0299 */ /* 0x000fc60008011609 */
.L_x_567:
        /* <DEDUP_REMOVED lines=16> */
[----:B------:R-:W1:Y:S01]  /*0280*/  S2UR UR26, SR_CTAID.X ;  /* 0x00000000001a79c3 */ /* 0x000e620000002500 */
[----:B------:R-:W-:Y:S02]  /*0290*/  ULDC UR4, c[0x0][0x2c4] ;  /* 0x0000b10000047ab9 */ /* 0x000fe40000000800 */
[----:B------:R-:W-:Y:S02]  /*02a0*/  UISETP.NE.AND UP1, UPT, UR4, 0x1, UPT ;  /* 0x000000010400788c */ /* 0x000fe4000bf25270 */
[----:B------:R-:W-:Y:S02]  /*02b0*/  UMOV UR10, URZ ;  /* 0x0000003f000a7c82 */ /* 0x000fe40008000000 */
[----:B------:R-:W-:Y:S02]  /*02c0*/  ULDC.64 UR4, c[0x0][0x2c8] ;  /* 0x0000b20000047ab9 */ /* 0x000fe40000000a00 */
[----:B------:R-:W-:-:S02]  /*02d0*/  ULDC UR12, c[0x0][0x168] ;  /* 0x00005a00000c7ab9 */ /* 0x000fc40000000800 */
[----:B------:R-:W-:Y:S02]  /*02e0*/  UP2UR UR13, UPR, URZ, 0x2 ;  /* 0x000000023f0d7883 */ /* 0x000fe40008000000 */
[----:B-1----:R-:W-:-:S04]  /*02f0*/  USHF.L.U32 UR26, UR26, 0x7, URZ ;  /* 0x000000071a1a7899 */ /* 0x002fc8000800063f */
[----:B------:R-:W-:Y:S02]  /*0300*/  @UP1 UIADD3 UR14, UR26, 0x7f, URZ ;  /* 0x0000007f1a0e1890 */ /* 0x000fe4000fffe03f */
[----:B------:R-:W-:Y:S02]  /*0310*/  UIADD3 UR8, UR26, 0x7f, URZ ;  /* 0x0000007f1a087890 */ /* 0x000fe4000fffe03f */
[----:B------:R-:W-:-:S03]  /*0320*/  UIMAD.WIDE.U32 UR14, UR14, UR4, URZ ;  /* 0x000000040e0e72a5 */ /* 0x000fc6000f8e003f */
[----:B------:R-:W-:-:S04]  /*0330*/  ULDC UR4, c[0x0][0x2ac] ;  /* 0x0000ab0000047ab9 */ /* 0x000fc80000000800 */
[----:B------:R-:W-:Y:S02]  /*0340*/  @UP1 UMOV UR9, UR15 ;  /* 0x0000000f00091c82 */ /* 0x000fe40008000000 */
[----:B------:R-:W-:Y:S02]  /*0350*/  @UP1 USHF.R.U32.HI UR8, URZ, UR5, UR9 ;  /* 0x000000053f081299 */ /* 0x000fe40008011609 */
[----:B------:R-:W-:Y:S02]  /*0360*/  UMOV UR14, 0x1 ;  /* 0x00000001000e7882 */ /* 0x000fe40000000000 */
[----:B------:R-:W-:Y:S02]  /*0370*/  ULDC UR9, c[0x0][0x1d0] ;  /* 0x0000740000097ab9 */ /* 0x000fe40000000800 */
[----:B------:R-:W-:-:S03]  /*0380*/  UIMAD UR9, UR4, UR9, URZ ;  /* 0x00000009040972a4 */ /* 0x000fc6000f8e023f */
[----:B------:R-:W-:Y:S02]  /*0390*/  ULDC.64 UR4, c[0x0][0x328] ;  /* 0x0000ca0000047ab9 */ /* 0x000fe40000000a00 */
[----:B------:R-:W-:Y:S02]  /*03a0*/  UISETP.LE.AND UP0, UPT, UR14, UR5, UPT ;  /* 0x000000050e00728c */ /* 0x000fe4000bf03270 */
[----:B------:R-:W-:-:S04]  /*03b0*/  UIADD3 UR12, UR9, -UR12, UR14 ;  /* 0x8000000c090c7290 */ /* 0x000fc8000fffe00e */
[----:B------:R-:W-:Y:S02]  /*03c0*/  UIADD3 UR5, UR12, UR8, URZ ;  /* 0x000000080c057290 */ /* 0x000fe4000fffe03f */
[----:B------:R-:W-:Y:S02]  /*03d0*/  UP2UR UR12, UPR, URZ, 0x1 ;  /* 0x000000013f0c7883 */ /* 0x000fe40008000000 */
[----:B------:R-:W-:Y:S01]  /*03e0*/  UIADD3 UR8, UR5, UR4, URZ ;  /* 0x0000000405087290 */ /* 0x000fe2000fffe03f */
[----:B--2---:R1:W2:Y:S01]  /*03f0*/  @P0 R2UR UR10, R2 ;  /* 0x00000000020a03c2 */ /* 0x0042a200000e0000 */
[----:B------:R-:W-:-:S13]  /*0400*/  PLOP3.LUT P0, PT, PT, PT, UP0, 0x40, 0x0 ;  /* 0x000000000000781c */ /* 0x000fda0003f0e808 */
[----:B------:R-:W-:Y:S05]  /*0410*/  @P0 BRA `(.L_x_568) ;  /* 0x0000014000000947 */ /* 0x000fea0003800000 */
[----:B------:R-:W-:Y:S01]  /*0420*/  ISETP.LT.AND P0, PT, RZ, UR5, PT ;  /* 0x00000005ff007c0c */ /* 0x000fe2000bf01270 */
        /* <DEDUP_REMOVED lines=10> */
.L_x_569:
[----:B------:R-:W-:Y:S02]  /*04d0*/  ULDC UR4, c[0x0][0x32c] ;  /* 0x0000cb0000047ab9 */ /* 0x000fe40000000800 */
[----:B------:R-:W-:-:S03]  /*04e0*/  UISETP.NE.AND UP0, UPT, UR14, UR4, UPT ;  /* 0x000000040e00728c */ /* 0x000fc6000bf05270 */
[----:B------:R-:W-:Y:S02]  /*04f0*/  ULDC.64 UR4, c[0x0][0x330] ;  /* 0x0000cc0000047ab9 */ /* 0x000fe40000000a00 */
[----:B------:R-:W-:-:S06]  /*0500*/  UIMAD.WIDE.U32 UR16, UR15, UR4, URZ ;  /* 0x000000040f1072a5 */ /* 0x000fcc000f8e003f */
[----:B------:R-:W-:Y:S02]  /*0510*/  @UP0 USHF.R.U32.HI UR15, URZ, UR5, UR17 ;  /* 0x000000053f0f0299 */ /* 0x000fe40008011611 */
.L_x_570:
[----:B------:R-:W-:Y:S02]  /*0520*/  ULDC UR4, c[0x0][0x32c] ;  /* 0x0000cb0000047ab9 */ /* 0x000fe40000000800 */
[----:B------:R-:W-:-:S04]  /*0530*/  UIMAD UR4, UR15, UR4, UR4 ;  /* 0x000000040f0472a4 */ /* 0x000fc8000f8e0204 */
[----:B------:R-:W-:-:S04]  /*0540*/  UISETP.LT.AND UP0, UPT, UR8, UR4, UPT ;  /* 0x000000040800728c */ /* 0x000fc8000bf01270 */
[----:B------:R-:W-:Y:S02]  /*0550*/  USEL UR8, UR8, UR4, UP0 ;  /* 0x0000000408087287 */ /* 0x000fe40008000000 */
.L_x_568:
[----:B------:R-:W-:Y:S02]  /*0560*/  UISETP.NE.AND UP0, UPT, UR13, URZ, UPT ;  /* 0x0000003f0d00728c */ /* 0x000fe4000bf05270 */
[----:B------:R-:W-:Y:S02]  /*0570*/  UIADD3 UR14, UR9, 0x2f, URZ ;  /* 0x0000002f090e7890 */ /* 0x000fe4000fffe03f */
[----:B------:R-:W-:Y:S02]  /*0580*/  UIADD3 UR18, UR8, 0x2f, URZ ;  /* 0x0000002f08127890 */ /* 0x000fe4000fffe03f */
[----:B------:R-:W-:Y:S02]  /*0590*/  ULDC.64 UR4, c[0x0][0x2c8] ;  /* 0x0000b20000047ab9 */ /* 0x000fe40000000a00 */
[----:B------:R-:W-:Y:S02]  /*05a0*/  UIMAD.WIDE.U32 UR16, UR26, UR4, URZ ;  /* 0x000000041a1072a5 */ /* 0x000fe4000f8e003f */
[----:B------:R-:W-:-:S02]  /*05b0*/  UIMAD.WIDE UR14, UR14, 0x2aaaaaab, URZ ;  /* 0x2aaaaaab0e0e78a5 */ /* 0x000fc4000f8e023f */
[----:B------:R-:W-:Y:S02]  /*05c0*/  UIMAD.WIDE UR18, UR18, 0x2aaaaaab, URZ ;  /* 0x2aaaaaab121278a5 */ /* 0x000fe4000f8e023f */
[----:B------:R-:W-:Y:S02]  /*05d0*/  UISETP.NE.AND UP1, UPT, UR12, URZ, UPT ;  /* 0x0000003f0c00728c */ /* 0x000fe4000bf25270 */
[----:B------:R-:W-:Y:S02]  /*05e0*/  UMOV UR4, UR26 ;  /* 0x0000001a00047c82 */ /* 0x000fe40008000000 */
[----:B------:R-:W-:Y:S02]  /*05f0*/  @UP0 USHF.R.U32.HI UR4, URZ, UR5, UR17 ;  /* 0x000000053f040299 */ /* 0x000fe40008011611 */
[----:B------:R-:W-:Y:S01]  /*0600*/  PLOP3.LUT P0, PT, PT, PT, UP1, 0x40, 0x0 ;  /* 0x000000000000781c */ /* 0x000fe20003f0e818 */
[----:B------:R-:W-:Y:S02]  /*0610*/  UMOV UR17, UR15 ;  /* 0x0000000f00117c82 */ /* 0x000fe40008000000 */
[----:B------:R-:W-:-:S02]  /*0620*/  UMOV UR15, UR19 ;  /* 0x00000013000f7c82 */ /* 0x000fc40008000000 */
[----:B------:R-:W-:Y:S02]  /*0630*/  USHF.R.U32.HI UR14, URZ, 0x1f, UR17 ;  /* 0x0000001f3f0e7899 */ /* 0x000fe40008011611 */
[----:B------:R-:W-:Y:S02]  /*0640*/  USHF.R.U32.HI UR8, URZ, 0x1f, UR15 ;  /* 0x0000001f3f087899 */ /* 0x000fe4000801160f */
[----:B------:R-:W-:Y:S02]  /*0650*/  ULDC UR25, c[0x0][0x168] ;  /* 0x00005a0000197ab9 */ /* 0x000fe40000000800 */
[----:B------:R-:W-:Y:S02]  /*0660*/  UIADD3 UR25, UR9, -UR25, URZ ;  /* 0x8000001909197290 */ /* 0x000fe4000fffe03f */
[----:B------:R-:W-:Y:S02]  /*0670*/  ULEA.HI.SX32 UR14, UR17, UR14, 0x1d ;  /* 0x0000000e110e7291 */ /* 0x000fe4000f8fea3f */
[----:B------:R-:W-:-:S02]  /*0680*/  ULEA.HI.SX32 UR15, UR15, UR8, 0x1d ;  /* 0x000000080f0f7291 */ /* 0x000fc4000f8fea3f */
[----:B------:R-:W-:Y:S02]  /*0690*/  UIADD3 UR4, UR25, UR4, URZ ;  /* 0x0000000419047290 */ /* 0x000fe4000fffe03f */
[----:B------:R-:W-:Y:S02]  /*06a0*/  UISETP.LT.AND UP0, UPT, UR14, UR15, UPT ;  /* 0x0000000f0e00728c */ /* 0x000fe4000bf01270 */
[----:B------:R-:W-:Y:S02]  /*06b0*/  ULDC UR5, c[0x0][0x324] ;  /* 0x0000c90000057ab9 */ /* 0x000fe40000000800 */
[----:B------:R-:W-:Y:S02]  /*06c0*/  UIADD3 UR8, UR4, -UR5, URZ ;  /* 0x8000000504087290 */ /* 0x000fe4000fffe03f */
[----:B------:R-:W-:Y:S01]  /*06d0*/  USEL UR24, UR14, UR15, UP0 ;  /* 0x0000000f0e187287 */ /* 0x000fe20008000000 */
[----:B------:R-:W-:Y:S05]  /*06e0*/  @P0 BRA `(.L_x_571) ;  /* 0x0000017000000947 */ /* 0x000fea0003800000 */
[----:B------:R-:W-:Y:S02]  /*06f0*/  UMOV UR14, UR4 ;  /* 0x00000004000e7c82 */ /* 0x000fe40008000000 */
[----:B------:R-:W-:-:S06]  /*0700*/  UISETP.GT.AND UP0, UPT, UR14, -0x1, UPT ;  /* 0xffffffff0e00788c */ /* 0x000fcc000bf04270 */
[----:B------:R-:W-:-:S13]  /*0710*/  PLOP3.LUT P0, PT, PT, PT, UP0, 0x80, 0x0 ;  /* 0x000000000000781c */ /* 0x000fda0003f0f008 */
[----:B------:R-:W-:Y:S05]  /*0720*/  @P0 BRA `(.L_x_572) ;  /* 0x0000009000000947 */ /* 0x000fea0003800000 */
[----:B------:R-:W-:Y:S02]  /*0730*/  ULDC UR4, c[0x0][0x32c] ;  /* 0x0000cb0000047ab9 */ /* 0x000fe40000000800 */
[----:B------:R-:W-:Y:S02]  /*0740*/  UISETP.NE.AND UP0, UPT, UR4, 0x1, UPT ;  /* 0x000000010400788c */ /* 0x000fe4000bf05270 */
[----:B------:R-:W-:Y:S02]  /*0750*/  ULOP3.LUT UR14, URZ, UR14, URZ, 0x33, !UPT ;  /* 0x0000000e3f0e7292 */ /* 0x000fe4000f8e333f */
[----:B------:R-:W-:Y:S02]  /*0760*/  ULDC.64 UR4, c[0x0][0x330] ;  /* 0x0000cc0000047ab9 */ /* 0x000fe40000000a00 */
[----:B------:R-:W-:-:S07]  /*0770*/  UIMAD.WIDE.U32 UR16, UR14, UR4, URZ ;  /* 0x000000040e1072a5 */ /* 0x000fce000f8e003f */
[----:B------:R-:W-:Y:S02]  /*0780*/  @UP0 UMOV UR15, UR17 ;  /* 0x00000011000f0c82 */ /* 0x000fe40008000000 */
[----:B------:R-:W-:-:S04]  /*0790*/  @UP0 USHF.R.U32.HI UR14, URZ, UR5, UR15 ;  /* 0x000000053f0e0299 */ /* 0x000fc8000801160f */
[----:B------:R-:W-:Y:S01]  /*07a0*/  ULOP3.LUT UR14, URZ, UR14, URZ, 0x33, !UPT ;  /* 0x0000000e3f0e7292 */ /* 0x000fe2000f8e333f */
[----:B------:R-:W-:Y:S05]  /*07b0*/  BRA `(.L_x_573) ;  /* 0x0000006000007947 */ /* 0x000fea0003800000 */
.L_x_572:
[----:B------:R-:W-:Y:S02]  /*07c0*/  ULDC UR4, c[0x0][0x32c] ;  /* 0x0000cb0000047ab9 */ /* 0x000fe40000000800 */
[----:B------:R-:W-:-:S03]  /*07d0*/  UISETP.NE.AND UP0, UPT, UR4, 0x1, UPT ;  /* 0x000000010400788c */ /* 0x000fc6000bf05270 */
[----:B------:R-:W-:Y:S02]  /*07e0*/  ULDC.64 UR4, c[0x0][0x330] ;  /* 0x0000cc0000047ab9 */ /* 0x000fe40000000a00 */
[----:B------:R-:W-:-:S07]  /*07f0*/  UIMAD.WIDE.U32 UR16, UR14, UR4, URZ ;  /* 0x000000040e1072a5 */ /* 0x000fce000f8e003f */
[----:B------:R-:W-:Y:S02]  /*0800*/  @UP0 UMOV UR15, UR17 ;  /* 0x00000011000f0c82 */ /* 0x000fe40008000000 */
[----:B------:R-:W-:Y:S02]  /*0810*/  @UP0 USHF.R.U32.HI UR14, URZ, UR5, UR15 ;  /* 0x000000053f0e0299 */ /* 0x000fe4000801160f */
.L_x_573:
[----:B------:R-:W-:Y:S02]  /*0820*/  ULDC UR4, c[0x0][0x32c] ;  /* 0x0000cb0000047ab9 */ /* 0x000fe40000000800 */
[----:B------:R-:W-:-:S04]  /*0830*/  UIMAD UR4, UR14, UR4, URZ ;  /* 0x000000040e0472a4 */ /* 0x000fc8000f8e023f */
[----:B------:R-:W-:-:S04]  /*0840*/  UISETP.LT.AND UP0, UPT, UR8, UR4, UPT ;  /* 0x000000040800728c */ /* 0x000fc8000bf01270 */
[----:B------:R-:W-:-:S04]  /*0850*/  USEL UR8, UR8, UR4, !UP0 ;  /* 0x0000000408087287 */ /* 0x000fc8000c000000 */
.L_x_571:
[----:B------:R-:W-:-:S04]  /*0860*/  UIMAD.WIDE UR4, UR8, 0x2aaaaaab, URZ ;  /* 0x2aaaaaab080478a5 */ /* 0x000fc8000f8e023f */
[----:B------:R-:W-:-:S04]  /*0870*/  USHF.R.U32.HI UR4, URZ, 0x1f, UR5 ;  /* 0x0000001f3f047899 */ /* 0x000fc80008011605 */
[----:B------:R-:W-:-:S03]  /*0880*/  ULEA.HI.SX32 UR4, UR5, UR4, 0x1d ;  /* 0x0000000405047291 */ /* 0x000fc6000f8fea3f */
[----:B------:R-:W-:Y:S02]  /*0890*/  ULDC UR5, c[0x0][0x338] ;  /* 0x0000ce0000057ab9 */ /* 0x000fe40000000800 */
[----:B------:R-:W-:-:S04]  /*08a0*/  UISETP.LT.AND UP0, UPT, URZ, UR4, UPT ;  /* 0x000000043f00728c */ /* 0x000fc8000bf01270 */
[----:B------:R-:W-:Y:S02]  /*08b0*/  USEL UR8, URZ, UR4, !UP0 ;  /* 0x000000043f087287 */ /* 0x000fe4000c000000 */
[----:B------:R-:W-:Y:S02]  /*08c0*/  USHF.R.U32.HI UR4, URZ, 0x10, UR7 ;  /* 0x000000103f047899 */ /* 0x000fe40008011607 */
[----:B------:R-:W-:Y:S02]  /*08d0*/  UISETP.GT.AND UP0, UPT, UR24, UR8, UPT ;  /* 0x000000081800728c */ /* 0x000fe4000bf04270 */
[----:B------:R-:W-:-:S04]  /*08e0*/  UISETP.NE.AND UP1, UPT, UR4, URZ, UPT ;  /* 0x0000003f0400728c */ /* 0x000fc8000bf25270 */
[----:B------:R-:W-:Y:S01]  /*08f0*/  PLOP3.LUT P0, PT, PT, PT, UP0, 0x80, 0x0 ;  /* 0x000000000000781c */ /* 0x000fe20003f0f008 */
[----:B------:R-:W-:-:S03]  /*0900*/  USEL UR5, UR4, UR5, UP1 ;  /* 0x0000000504057287 */ /* 0x000fc60008800000 */
[----:B------:R-:W-:-:S09]  /*0910*/  UMOV UR4, URZ ;  /* 0x0000003f00047c82 */ /* 0x000fd20008000000 */
[----:B------:R-:W-:Y:S05]  /*0920*/  @!P0 BRA `(.L_x_574) ;  /* 0x0000021000008947 */ /* 0x000fea0003800000 */
[----:B------:R-:W-:Y:S01]  /*0930*/  IMAD.U32 R3, RZ, RZ, UR5 ;  /* 0x00000005ff037e24 */ /* 0x000fe2000f8e00ff */
[----:B------:R-:W-:Y:S02]  /*0940*/  UIADD3 UR17, UR5, -0x1, UR24 ;  /* 0xffffffff05117890 */ /* 0x000fe4000fffe018 */
[----:B------:R-:W-:Y:S02]  /*0950*/  UMOV UR18, URZ ;  /* 0x0000003f00127c82 */ /* 0x000fe40008000000 */
[----:B------:R-:W-:Y:S01]  /*0960*/  IABS R0, R3 ;  /* 0x0000000300007213 */ /* 0x000fe20000000000 */
[----:B------:R-:W-:-:S03]  /*0970*/  UIADD3 UR17, -UR8, UR17, URZ ;  /* 0x0000001108117290 */ /* 0x000fc6000fffe13f */
[----:B------:R-:W3:Y:S02]  /*0980*/  R2UR UR16, R0 ;  /* 0x00000000001073c2 */ /* 0x000ee400000e0000 */
[----:B---3--:R-:W3:Y:S08]  /*0990*/  I2F.RP R0, UR16 ;  /* 0x0000001000007d06 */ /* 0x008ef00008209400 */
[----:B---3--:R-:W3:Y:S02]  /*09a0*/  MUFU.RCP R0, R0 ;  /* 0x0000000000007308 */ /* 0x008ee40000001000 */
[----:B---3--:R-:W-:-:S06]  /*09b0*/  IADD3 R0, R0, 0xffffffe, RZ ;  /* 0x0ffffffe00007810 */ /* 0x008fcc0007ffe0ff */
[----:B------:R-:W3:Y:S02]  /*09c0*/  F2I.FTZ.U32.TRUNC.NTZ R0, R0 ;  /* 0x0000000000007305 */ /* 0x000ee4000021f000 */
[----:B---3--:R3:W4:Y:S02]  /*09d0*/  R2UR UR19, R0 ;  /* 0x00000000001373c2 */ /* 0x00872400000e0000 */
[----:B---3--:R-:W-:Y:S01]  /*09e0*/  IMAD.U32 R0, RZ, RZ, UR17 ;  /* 0x00000011ff007e24 */ /* 0x008fe2000f8e00ff */
[----:B----4-:R-:W-:Y:S02]  /*09f0*/  UIADD3 UR4, URZ, -UR19, URZ ;  /* 0x800000133f047290 */ /* 0x010fe4000fffe03f */
[----:B------:R-:W-:Y:S02]  /*0a00*/  ULOP3.LUT UR17, UR17, UR5, URZ, 0x3c, !UPT ;  /* 0x0000000511117292 */ /* 0x000fe4000f8e3c3f */
[----:B-1----:R-:W-:Y:S01]  /*0a10*/  IABS R2, R0 ;  /* 0x0000000000027213 */ /* 0x002fe20000000000 */
[----:B------:R-:W-:Y:S01]  /*0a20*/  UIMAD UR4, UR4, UR16, URZ ;  /* 0x00000010040472a4 */ /* 0x000fe2000f8e023f */
[----:B------:R-:W-:-:S02]  /*0a30*/  IABS R0, R3 ;  /* 0x0000000300007213 */ /* 0x000fc40000000000 */
[----:B------:R-:W1:Y:S01]  /*0a40*/  R2UR UR15, R2 ;  /* 0x00000000020f73c2 */ /* 0x000e6200000e0000 */
[----:B------:R-:W-:Y:S02]  /*0a50*/  UIMAD.WIDE.U32 UR18, UR19, UR4, UR18 ;  /* 0x00000004131272a5 */ /* 0x000fe4000f8e0012 */
[----:B------:R-:W-:-:S05]  /*0a60*/  IMAD.MOV R0, RZ, RZ, -R0 ;  /* 0x000000ffff007224 */ /* 0x000fca00078e0a00 */
[----:B------:R-:W3:Y:S01]  /*0a70*/  R2UR UR14, R0 ;  /* 0x00000000000e73c2 */ /* 0x000ee200000e0000 */
[----:B-1----:R-:W-:-:S04]  /*0a80*/  UIMAD.WIDE.U32 UR18, UR19, UR15, URZ ;  /* 0x0000000f131272a5 */ /* 0x002fc8000f8e003f */
[----:B---3--:R-:W-:-:S04]  /*0a90*/  UIMAD UR14, UR19, UR14, UR15 ;  /* 0x0000000e130e72a4 */ /* 0x008fc8000f8e020f */
[----:B------:R-:W-:-:S11]  /*0aa0*/  UISETP.GT.U32.AND UP0, UPT, UR16, UR14, UPT ;  /* 0x0000000e1000728c */ /* 0x000fd6000bf04070 */
[----:B------:R-:W-:Y:S02]  /*0ab0*/  @!UP0 UIADD3 UR14, UR14, -UR16, URZ ;  /* 0x800000100e0e8290 */ /* 0x000fe4000fffe03f */
[----:B------:R-:W-:Y:S02]  /*0ac0*/  @!UP0 UIADD3 UR19, UR19, 0x1, URZ ;  /* 0x0000000113138890 */ /* 0x000fe4000fffe03f */
[----:B------:R-:W-:Y:S02]  /*0ad0*/  UISETP.GE.U32.AND UP1, UPT, UR14, UR16, UPT ;  /* 0x000000100e00728c */ /* 0x000fe4000bf26070 */
[----:B------:R-:W-:-:S09]  /*0ae0*/  UISETP.GE.AND UP0, UPT, UR17, URZ, UPT ;  /* 0x0000003f1100728c */ /* 0x000fd2000bf06270 */
[----:B------:R-:W-:Y:S02]  /*0af0*/  @UP1 UIADD3 UR19, UR19, 0x1, URZ ;  /* 0x0000000113131890 */ /* 0x000fe4000fffe03f */
[----:B------:R-:W-:-:S05]  /*0b00*/  UISETP.NE.AND UP1, UPT, UR5, URZ, UPT ;  /* 0x0000003f0500728c */ /* 0x000fca000bf25270 */
[----:B------:R-:W-:Y:S02]  /*0b10*/  UMOV UR4, UR19 ;  /* 0x0000001300047c82 */ /* 0x000fe40008000000 */
[----:B------:R-:W-:-:S04]  /*0b20*/  @!UP0 UIADD3 UR4, -UR4, URZ, URZ ;  /* 0x0000003f04048290 */ /* 0x000fc8000fffe13f */
[----:B------:R-:W-:Y:S02]  /*0b30*/  @!UP1 ULOP3.LUT UR4, URZ, UR5, URZ, 0x33, !UPT ;  /* 0x000000053f049292 */ /* 0x000fe4000f8e333f */
.L_x_574:
[----:B------:R-:W-:Y:S01]  /*0b40*/  ULOP3.LUT UR7, UR7, 0xffff, URZ, 0xc0, !UPT ;  /* 0x0000ffff07077892 */ /* 0x000fe2000f8ec03f */
[----:B------:R-:W-:Y:S01]  /*0b50*/  PLOP3.LUT P4, PT, PT, PT, PT, 0x80, 0x0 ;  /* 0x000000000000781c */ /* 0x000fe20003f8f070 */
[----:B------:R-:W-:Y:S01]  /*0b60*/  CS2R R20, SRZ ;  /* 0x0000000000147805 */ /* 0x000fe2000001ff00 */
[----:B------:R-:W-:Y:S01]  /*0b70*/  CS2R R18, SRZ ;  /* 0x0000000000127805 */ /* 0x000fe2000001ff00 */
[----:B------:R-:W-:Y:S01]  /*0b80*/  UIMAD UR8, UR7, UR4, UR8 ;  /* 0x00000004070872a4 */ /* 0x000fe2000f8e0208 */
        /* <DEDUP_REMOVED lines=73> */
[----:B------:R-:W-:Y:S02]  /*1020*/  UISETP.NE.AND.EX UP0, UPT, URZ, UR5, UPT, UP0 ;  /* 0x000000053f00728c */ /* 0x000fe4000bf05300 */
[----:B------:R-:W-:-:S04]  /*1030*/  UISETP.NE.AND UP1, UPT, UR13, URZ, UPT ;  /* 0x0000003f0d00728c */ /* 0x000fc8000bf25270 */
[----:B------:R-:W-:-:S05]  /*1040*/  PLOP3.LUT P2, PT, PT, PT, UP0, 0x80, 0x0 ;  /* 0x000000000000781c */ /* 0x000fca0003f4f008 */
[----:B------:R-:W-:Y:S02]  /*1050*/  @UP0 UMOV UR4, 0x4 ;  /* 0x0000000400040882 */ /* 0x000fe40000000000 */
[----:B------:R-:W-:-:S06]  /*1060*/  @UP0 UIMAD.WIDE UR4, UR6, UR4, UR14 ;  /* 0x00000004060402a5 */ /* 0x000fcc000f8e020e */
[----:B-1----:R-:W-:Y:S02]  /*1070*/  IMAD.U32 R2, RZ, RZ, UR4 ;  /* 0x00000004ff027e24 */ /* 0x002fe4000f8e00ff */
[----:B------:R-:W-:Y:S01]  /*1080*/  IMAD.U32 R3, RZ, RZ, UR5 ;  /* 0x00000005ff037e24 */ /* 0x000fe2000f8e00ff */
[----:B------:R-:W-:Y:S01]  /*1090*/  SHF.R.S32.HI R124, RZ, 0x1f, R164 ;  /* 0x0000001fff7c7819 */ /* 0x000fe200000114a4 */
[----:B------:R-:W-:Y:S01]  /*10a0*/  USHF.R.S32.HI UR7, URZ, 0x1f, UR11 ;  /* 0x0000001f3f077899 */ /* 0x000fe2000801140b */
[----:B------:R-:W-:Y:S01]  /*10b0*/  PLOP3.LUT P1, PT, PT, PT, UP1, 0x80, 0x0 ;  /* 0x000000000000781c */ /* 0x000fe20003f2f018 */
[----:B------:R-:W-:Y:S01]  /*10c0*/  ULDC.64 UR4, c[0x0][0x1b8] ;  /* 0x00006e0000047ab9 */ /* 0x000fe20000000a00 */
[----:B------:R1:W3:Y:S01]  /*10d0*/  @P2 LDG.E R7, [R2.64] ;  /* 0x0000001402072981 */ /* 0x0002e2000c1e1900 */
[----:B------:R-:W-:Y:S01]  /*10e0*/  PLOP3.LUT P0, PT, PT, PT, UP1, 0x80, 0x0 ;  /* 0x000000000000781c */ /* 0x000fe20003f0f018 */
[----:B------:R-:W-:Y:S01]  /*10f0*/  UIMAD UR7, UR7, UR4, URZ ;  /* 0x00000004070772a4 */ /* 0x000fe2000f8e023f */
[----:B------:R-:W-:Y:S01]  /*1100*/  LEA.HI R13, R124, R164, RZ, 0x4 ;  /* 0x000000a47c0d7211 */ /* 0x000fe200078f20ff */
[----:B------:R-:W-:Y:S01]  /*1110*/  UIMAD.WIDE.U32 UR16, UR11, UR4, URZ ;  /* 0x000000040b1072a5 */ /* 0x000fe2000f8e003f */
[----:B------:R-:W-:Y:S01]  /*1120*/  BSSY B0, `(.L_x_576) ;  /* 0x000004f000007945 */ /* 0x000fe20003800000 */
[----:B------:R-:W-:-:S02]  /*1130*/  UIMAD UR7, UR11, UR5, UR7 ;  /* 0x000000050b0772a4 */ /* 0x000fc4000f8e0207 */
[----:B------:R-:W-:Y:S02]  /*1140*/  USHF.R.S32.HI UR14, URZ, 0x1f, UR6 ;  /* 0x0000001f3f0e7899 */ /* 0x000fe40008011406 */
[----:B------:R-:W-:Y:S02]  /*1150*/  ULDC.64 UR4, c[0x0][0x1c0] ;  /* 0x0000700000047ab9 */ /* 0x000fe40000000a00 */
[----:B------:R-:W-:Y:S02]  /*1160*/  UIADD3 UR17, UR17, UR7, URZ ;  /* 0x0000000711117290 */ /* 0x000fe4000fffe03f */
[----:B------:R-:W-:Y:S02]  /*1170*/  UIMAD UR14, UR14, UR4, URZ ;  /* 0x000000040e0e72a4 */ /* 0x000fe4000f8e023f */
[----:B------:R-:W-:Y:S02]  /*1180*/  UIMAD.WIDE.U32 UR16, UR6, UR4, UR16 ;  /* 0x00000004061072a5 */ /* 0x000fe4000f8e0010 */
[----:B------:R-:W-:-:S02]  /*1190*/  UIMAD UR5, UR6, UR5, UR14 ;  /* 0x00000005060572a4 */ /* 0x000fc4000f8e020e */
[----:B------:R-:W-:Y:S02]  /*11a0*/  ULDC UR4, c[0x0][0x2c4] ;  /* 0x0000b10000047ab9 */ /* 0x000fe40000000800 */
[----:B------:R-:W-:Y:S02]  /*11b0*/  UIADD3 UR5, UR17, UR5, URZ ;  /* 0x0000000511057290 */ /* 0x000fe4000fffe03f */
[----:B------:R-:W-:Y:S01]  /*11c0*/  ULDC UR7, c[0x0][0x168] ;  /* 0x00005a0000077ab9 */ /* 0x000fe20000000800 */
[----:B-1----:R-:W-:Y:S01]  /*11d0*/  LEA.HI R2, R124, R164, RZ, 0x3 ;  /* 0x000000a47c027211 */ /* 0x002fe200078f18ff */
[----:B------:R-:W-:Y:S01]  /*11e0*/  IMAD.U32 R3, RZ, RZ, UR17 ;  /* 0x00000011ff037e24 */ /* 0x000fe2000f8e00ff */
[----:B------:R-:W-:Y:S01]  /*11f0*/  UIMAD UR7, UR4, UR7, URZ ;  /* 0x00000007040772a4 */ /* 0x000fe2000f8e023f */
[----:B------:R-:W-:Y:S01]  /*1200*/  IMAD.U32 R3, RZ, RZ, UR5 ;  /* 0x00000005ff037e24 */ /* 0x000fe2000f8e00ff */
[----:B------:R-:W-:Y:S02]  /*1210*/  LOP3.LUT R0, R2, 0xfffffff8, RZ, 0xc0, !PT ;  /* 0xfffffff802007812 */ /* 0x000fe400078ec0ff */
[----:B------:R-:W-:Y:S01]  /*1220*/  SHF.R.S32.HI R15, RZ, 0x3, R2 ;  /* 0x00000003ff0f7819 */ /* 0x000fe20000011402 */
[----:B------:R-:W-:-:S02]  /*1230*/  IMAD.U32 R2, RZ, RZ, UR16 ;  /* 0x00000010ff027e24 */ /* 0x000fc4000f8e00ff */
[----:B------:R-:W-:Y:S01]  /*1240*/  IMAD.IADD R36, R164, 0x1, -R0 ;  /* 0x00000001a4247824 */ /* 0x000fe200078e0a00 */
[----:B------:R-:W-:-:S03]  /*1250*/  IADD3 R9, R15, UR26, RZ ;  /* 0x0000001a0f097c10 */ /* 0x000fc6000fffe0ff */
[C---:B------:R-:W-:Y:S01]  /*1260*/  IMAD R130, R36.reuse, 0x10, R15 ;  /* 0x0000001024827824 */ /* 0x040fe200078e020f */
[----:B------:R-:W-:Y:S01]  /*1270*/  ISETP.GE.AND P4, PT, R9, UR7, PT ;  /* 0x0000000709007c0c */ /* 0x000fe2000bf86270 */
[----:B------:R-:W-:-:S03]  /*1280*/  IMAD.SHL.U32 R128, R36, 0x8, RZ ;  /* 0x0000000824807824 */ /* 0x000fc600078e00ff */
[----:B------:R-:W-:Y:S01]  /*1290*/  IADD3 R5, R130, UR26, RZ ;  /* 0x0000001a82057c10 */ /* 0x000fe2000fffe0ff */
[----:B------:R1:W-:Y:S01]  /*12a0*/  STL [R1+0x4], R130 ;  /* 0x0000048201007387 */ /* 0x0003e20000100800 */
[C---:B------:R-:W-:Y:S02]  /*12b0*/  IADD3 R23, R128.reuse, 0x40, RZ ;  /* 0x0000004080177810 */ /* 0x040fe40007ffe0ff */
[----:B------:R-:W-:Y:S01]  /*12c0*/  ISETP.GE.AND P3, PT, R128, c[0x0][0x198], PT ;  /* 0x0000660080007a0c */ /* 0x000fe20003f66270 */
[----:B------:R-:W-:Y:S01]  /*12d0*/  @P1 IMAD.HI.U32 R0, R5, c[0x0][0x2c8], RZ ;  /* 0x0000b20005001a27 */ /* 0x000fe200078e00ff */
[----:B------:R1:W-:Y:S03]  /*12e0*/  STL [R1], R128 ;  /* 0x0000008001007387 */ /* 0x0003e60000100800 */
[----:B------:R-:W-:Y:S01]  /*12f0*/  IMAD.MOV.U32 R4, RZ, RZ, R5 ;  /* 0x000000ffff047224 */ /* 0x000fe200078e0005 */
[----:B------:R-:W-:-:S04]  /*1300*/  @P0 SHF.R.U32.HI R4, RZ, c[0x0][0x2cc], R0 ;  /* 0x0000b300ff040a19 */ /* 0x000fc80000011600 */
[--C-:B------:R-:W-:Y:S01]  /*1310*/  SHF.R.S32.HI R6, RZ, 0x1f, R4.reuse ;  /* 0x0000001fff067819 */ /* 0x100fe20000011404 */
[----:B------:R-:W-:Y:S02]  /*1320*/  IMAD.MOV R0, RZ, RZ, -R4 ;  /* 0x000000ffff007224 */ /* 0x000fe400078e0a04 */
[----:B------:R-:W-:-:S04]  /*1330*/  IMAD.WIDE.U32 R2, R4, c[0x0][0x1b0], R2 ;  /* 0x00006c0004027a25 */ /* 0x000fc800078e0002 */
[----:B------:R-:W-:Y:S02]  /*1340*/  IMAD R5, R0, c[0x0][0x2c4], R5 ;  /* 0x0000b10000057a24 */ /* 0x000fe400078e0205 */
[----:B------:R-:W-:-:S03]  /*1350*/  IMAD R6, R6, c[0x0][0x1b0], RZ ;  /* 0x00006c0006067a24 */ /* 0x000fc600078e02ff */
[----:B------:R-:W-:Y:S01]  /*1360*/  SHF.R.S32.HI R0, RZ, 0x1f, R5 ;  /* 0x0000001fff007819 */ /* 0x000fe20000011405 */
[----:B------:R-:W-:-:S04]  /*1370*/  IMAD R4, R4, c[0x0][0x1b4], R6 ;  /* 0x00006d0004047a24 */ /* 0x000fc800078e0206 */
[----:B------:R-:W-:Y:S02]  /*1380*/  IMAD.IADD R3, R3, 0x1, R4 ;  /* 0x0000000103037824 */ /* 0x000fe400078e0204 */
[----:B------:R-:W-:Y:S02]  /*1390*/  IMAD R0, R0, c[0x0][0x1a8], RZ ;  /* 0x00006a0000007a24 */ /* 0x000fe400078e02ff */
[----:B------:R-:W-:-:S04]  /*13a0*/  IMAD.WIDE.U32 R2, R5, c[0x0][0x1a8], R2 ;  /* 0x00006a0005027a25 */ /* 0x000fc800078e0002 */
[----:B------:R-:W-:Y:S01]  /*13b0*/  IMAD R0, R5, c[0x0][0x1ac], R0 ;  /* 0x00006b0005007a24 */ /* 0x000fe200078e0200 */
[----:B------:R-:W-:Y:S01]  /*13c0*/  LEA R12, P0, R2, c[0x0][0x160], 0x1 ;  /* 0x00005800020c7a11 */ /* 0x000fe200078008ff */
[----:B------:R-:W-:Y:S02]  /*13d0*/  IMAD.SHL.U32 R4, R15, 0x40, RZ ;  /* 0x000000400f047824 */ /* 0x000fe400078e00ff */
[----:B------:R-:W-:Y:S01]  /*13e0*/  IMAD.IADD R0, R3, 0x1, R0 ;  /* 0x0000000103007824 */ /* 0x000fe200078e0200 */
[----:B------:R-:W-:-:S04]  /*13f0*/  LOP3.LUT R3, R13, 0xfffffff0, RZ, 0xc0, !PT ;  /* 0xfffffff00d037812 */ /* 0x000fc800078ec0ff */
[----:B------:R-:W-:Y:S01]  /*1400*/  LEA.HI.X R11, R2, c[0x0][0x164], R0, 0x1, P0 ;  /* 0x00005900020b7a11 */ /* 0x000fe200000f0c00 */
[----:B------:R-:W-:Y:S01]  /*1410*/  IMAD.IADD R0, R164, 0x1, -R3 ;  /* 0x00000001a4007824 */ /* 0x000fe200078e0a03 */
[----:B------:R-:W-:Y:S02]  /*1420*/  LOP3.LUT R2, R4, 0x1c0, RZ, 0xc0, !PT ;  /* 0x000001c004027812 */ /* 0x000fe400078ec0ff */
[----:B------:R-:W-:Y:S01]  /*1430*/  ISETP.GE.AND P0, PT, R23, c[0x0][0x198], PT ;  /* 0x0000660017007a0c */ /* 0x000fe20003f06270 */
[----:B------:R1:W4:Y:S01]  /*1440*/  SHFL.IDX PT, R4, R12, RZ, 0x181f ;  /* 0x00181fff0c047589 */ /* 0x00032200000e0000 */
[----:B------:R-:W-:Y:S02]  /*1450*/  SHF.R.S32.HI R6, RZ, 0x1f, R0 ;  /* 0x0000001fff067819 */ /* 0x000fe40000011400 */
[----:B------:R-:W-:Y:S01]  /*1460*/  SHF.R.U32.HI R3, RZ, 0x3, R2 ;  /* 0x00000003ff037819 */ /* 0x000fe20000011602 */
[----:B------:R1:W2:Y:S01]  /*1470*/  SHFL.IDX PT, R5, R11, RZ, 0x181f ;  /* 0x00181fff0b057589 */ /* 0x0002a200000e0000 */
[----:B------:R-:W-:-:S02]  /*1480*/  LOP3.LUT R2, R2, 0x38, R128, 0xf8, !PT ;  /* 0x0000003802027812 */ /* 0x000fc400078ef880 */
[----:B------:R-:W-:Y:S02]  /*1490*/  LEA.HI R19, R6, R0, RZ, 0x3 ;  /* 0x0000000006137211 */ /* 0x000fe400078f18ff */
[----:B------:R-:W-:Y:S02]  /*14a0*/  LOP3.LUT R3, R2, R3, RZ, 0x3c, !PT ;  /* 0x0000000302037212 */ /* 0x000fe400078e3cff */
[----:B------:R-:W-:Y:S02]  /*14b0*/  LOP3.LUT R2, R19, 0xfffffff8, RZ, 0xc0, !PT ;  /* 0xfffffff813027812 */ /* 0x000fe400078ec0ff */
[----:B------:R-:W-:-:S03]  /*14c0*/  LEA.HI R6, R124, R164, RZ, 0x6 ;  /* 0x000000a47c067211 */ /* 0x000fc600078f30ff */
[----:B------:R-:W-:Y:S02]  /*14d0*/  IMAD.IADD R18, R0, 0x1, -R2 ;  /* 0x0000000100127824 */ /* 0x000fe400078e0a02 */
[----:B------:R-:W-:Y:S02]  /*14e0*/  IMAD.SHL.U32 R0, R6, 0x8, RZ ;  /* 0x0000000806007824 */ /* 0x000fe400078e00ff */
[----:B------:R-:W-:Y:S02]  /*14f0*/  IMAD.MOV.U32 R2, RZ, RZ, 0x10 ;  /* 0x00000010ff027424 */ /* 0x000fe400078e00ff */
[----:B------:R-:W-:Y:S01]  /*1500*/  IMAD.MOV.U32 R6, RZ, RZ, 0x20 ;  /* 0x00000020ff067424 */ /* 0x000fe200078e00ff */
[----:B------:R-:W-:Y:S01]  /*1510*/  LOP3.LUT R10, R3, 0xfffffe00, R0, 0xf8, !PT ;  /* 0xfffffe00030a7812 */ /* 0x000fe200078ef800 */
[----:B---3--:R1:W3:Y:S01]  /*1520*/  @P2 R2UR UR14, R7 ;  /* 0x00000000070e23c2 */ /* 0x0082e200000e0000 */
[----:B------:R-:W-:Y:S01]  /*1530*/  R2P PR, R18, 0x6 ;  /* 0x0000000612007804 */ /* 0x000fe20000000000 */
[----:B---3--:R-:W-:-:S04]  /*1540*/  @!UP0 UMOV UR14, UR6 ;  /* 0x00000006000e8c82 */ /* 0x008fc80008000000 */
[----:B------:R-:W-:Y:S02]  /*1550*/  SEL R3, R2, 0xfffffff0, !P1 ;  /* 0xfffffff002037807 */ /* 0x000fe40004800000 */
[----:B------:R-:W-:Y:S01]  /*1560*/  SEL R2, R6, 0xffffffe0, !P2 ;  /* 0xffffffe006027807 */ /* 0x000fe20005000000 */
[----:B------:R-:W-:Y:S05]  /*1570*/  @P4 BRA `(.L_x_577) ;  /* 0x0000009000004947 */ /* 0x000fea0003800000 */
[----:B--2-4-:R-:W-:Y:S01]  /*1580*/  SHF.R.S32.HI R0, RZ, 0x1f, R23 ;  /* 0x0000001fff007819 */ /* 0x014fe20000011417 */
[----:B-1----:R-:W-:-:S03]  /*1590*/  IMAD.WIDE R6, R128, 0x2, R4 ;  /* 0x0000000280067825 */ /* 0x002fc600078e0204 */
[----:B------:R-:W-:-:S04]  /*15a0*/  LEA.HI R0, R0, R23, RZ, 0x3 ;  /* 0x0000001700007211 */ /* 0x000fc800078f18ff */
[----:B------:R-:W-:Y:S02]  /*15b0*/  LOP3.LUT R8, R0, 0xfffffff8, RZ, 0xc0, !PT ;  /* 0xfffffff800087812 */ /* 0x000fe400078ec0ff */
[----:B------:R-:W-:-:S03]  /*15c0*/  SHF.L.U32 R0, R10, 0x1, RZ ;  /* 0x000000010a007819 */ /* 0x000fc600000006ff */
[----:B------:R-:W-:Y:S02]  /*15d0*/  IMAD.WIDE R4, R8, 0x2, R4 ;  /* 0x0000000208047825 */ /* 0x000fe400078e0204 */
[----:B------:R-:W-:Y:S01]  /*15e0*/  @!PT LDS RZ, [RZ] ;  /* 0x00000000fffff984 */ /* 0x000fe20000000800 */
[----:B------:R1:W-:Y:S04]  /*15f0*/  LDGSTS.E.BYPASS.LTC128B.128 [R0+0x6100], [R6.64], !P3 ;  /* 0x0610000006007fae */ /* 0x0003e8000d901d54 */
[----:B------:R1:W-:Y:S02]  /*1600*/  LDGSTS.E.BYPASS.LTC128B.128 [R0+0xa100], [R4.64], !P0 ;  /* 0x0a10000004007fae */ /* 0x0003e4000c101d54 */
.L_x_577:
[----:B--2-4-:R-:W-:Y:S05]  /*1610*/  BSYNC B0 ;  /* 0x0000000000007941 */ /* 0x014fea0003800000 */
.L_x_576:
[----:B-1----:R-:W-:Y:S01]  /*1620*/  IADD3 R0, R9, 0x10, RZ ;  /* 0x0000001009007810 */ /* 0x002fe20007ffe0ff */
[----:B------:R1:W2:Y:S01]  /*1630*/  SHFL.IDX PT, R5, R11, 0x1, 0x181f ;  /* 0x00381f000b057f89 */ /* 0x0002a200000e0000 */
[----:B------:R-:W-:Y:S02]  /*1640*/  BSSY B0, `(.L_x_578) ;  /* 0x000000d000007945 */ /* 0x000fe40003800000 */
[----:B------:R-:W-:Y:S01]  /*1650*/  ISETP.GE.AND P1, PT, R0, UR7, PT ;  /* 0x0000000700007c0c */ /* 0x000fe2000bf26270 */
[----:B------:R1:W3:-:S12]  /*1660*/  SHFL.IDX PT, R4, R12, 0x1, 0x181f ;  /* 0x00381f000c047f89 */ /* 0x0002d800000e0000 */
[----:B------:R-:W-:Y:S05]  /*1670*/  @P1 BRA `(.L_x_579) ;  /* 0x0000009000001947 */ /* 0x000fea0003800000 */
[----:B------:R-:W-:Y:S01]  /*1680*/  SHF.R.S32.HI R0, RZ, 0x1f, R23 ;  /* 0x0000001fff007819 */ /* 0x000fe20000011417 */
[----:B--23--:R-:W-:-:S03]  /*1690*/  IMAD.WIDE R6, R128, 0x2, R4 ;  /* 0x0000000280067825 */ /* 0x00cfc600078e0204 */
[----:B------:R-:W-:-:S04]  /*16a0*/  LEA.HI R0, R0, R23, RZ, 0x3 ;  /* 0x0000001700007211 */ /* 0x000fc800078f18ff */
[----:B------:R-:W-:Y:S02]  /*16b0*/  LOP3.LUT R8, R0, 0xfffffff8, RZ, 0xc0, !PT ;  /* 0xfffffff800087812 */ /* 0x000fe400078ec0ff */
[----:B------:R-:W-:-:S03]  /*16c0*/  SHF.L.U32 R0, R10, 0x1, RZ ;  /* 0x000000010a007819 */ /* 0x000fc600000006ff */
[----:B------:R-:W-:Y:S02]  /*16d0*/  IMAD.WIDE R4, R8, 0x2, R4 ;  /* 0x0000000208047825 */ /* 0x000fe400078e0204 */
[----:B------:R-:W-:Y:S01]  /*16e0*/  @!PT LDS RZ, [RZ] ;  /* 0x00000000fffff984 */ /* 0x000fe20000000800 */
[----:B------:R2:W-:Y:S04]  /*16f0*/  LDGSTS.E.BYPASS.LTC128B.128 [R0+0x6900], [R6.64], !P3 ;  /* 0x0690000006007fae */ /* 0x0005e8000d901d54 */
[----:B------:R2:W-:Y:S02]  /*1700*/  LDGSTS.E.BYPASS.LTC128B.128 [R0+0xa900], [R4.64], !P0 ;  /* 0x0a90000004007fae */ /* 0x0005e4000c101d54 */
.L_x_579:
[----:B------:R-:W-:Y:S05]  /*1710*/  BSYNC B0 ;  /* 0x0000000000007941 */ /* 0x000fea0003800000 */
.L_x_578:
[----:B--2---:R-:W-:Y:S01]  /*1720*/  IADD3 R0, R9, 0x20, RZ ;  /* 0x0000002009007810 */ /* 0x004fe20007ffe0ff */
[----:B------:R2:W4:Y:S01]  /*1730*/  SHFL.IDX PT, R5, R11, 0x2, 0x181f ;  /* 0x00581f000b057f89 */ /* 0x00052200000e0000 */
[----:B------:R-:W-:Y:S02]  /*1740*/  BSSY B0, `(.L_x_580) ;  /* 0x000000d000007945 */ /* 0x000fe40003800000 */
[----:B------:R-:W-:Y:S01]  /*1750*/  ISETP.GE.AND P1, PT, R0, UR7, PT ;  /* 0x0000000700007c0c */ /* 0x000fe2000bf26270 */
[----:B---3--:R2:W3:-:S12]  /*1760*/  SHFL.IDX PT, R4, R12, 0x2, 0x181f ;  /* 0x00581f000c047f89 */ /* 0x0084d800000e0000 */
[----:B------:R-:W-:Y:S05]  /*1770*/  @P1 BRA `(.L_x_581) ;  /* 0x0000009000001947 */ /* 0x000fea0003800000 */
[----:B------:R-:W-:Y:S01]  /*1780*/  SHF.R.S32.HI R0, RZ, 0x1f, R23 ;  /* 0x0000001fff007819 */ /* 0x000fe20000011417 */
[----:B---34-:R-:W-:-:S03]  /*1790*/  IMAD.WIDE R6, R128, 0x2, R4 ;  /* 0x0000000280067825 */ /* 0x018fc600078e0204 */
[----:B------:R-:W-:-:S04]  /*17a0*/  LEA.HI R0, R0, R23, RZ, 0x3 ;  /* 0x0000001700007211 */ /* 0x000fc800078f18ff */
[----:B------:R-:W-:Y:S02]  /*17b0*/  LOP3.LUT R8, R0, 0xfffffff8, RZ, 0xc0, !PT ;  /* 0xfffffff800087812 */ /* 0x000fe400078ec0ff */
[----:B------:R-:W-:-:S03]  /*17c0*/  SHF.L.U32 R0, R10, 0x1, RZ ;  /* 0x000000010a007819 */ /* 0x000fc600000006ff */
[----:B------:R-:W-:Y:S02]  /*17d0*/  IMAD.WIDE R4, R8, 0x2, R4 ;  /* 0x0000000208047825 */ /* 0x000fe400078e0204 */
[----:B------:R-:W-:Y:S01]  /*17e0*/  @!PT LDS RZ, [RZ] ;  /* 0x00000000fffff984 */ /* 0x000fe20000000800 */
[----:B------:R3:W-:Y:S04]  /*17f0*/  LDGSTS.E.BYPASS.LTC128B.128 [R0+0x7100], [R6.64], !P3 ;  /* 0x0710000006007fae */ /* 0x0007e8000d901d54 */
[----:B------:R3:W-:Y:S02]  /*1800*/  LDGSTS.E.BYPASS.LTC128B.128 [R0+0xb100], [R4.64], !P0 ;  /* 0x0b10000004007fae */ /* 0x0007e4000c101d54 */
.L_x_581:
[----:B------:R-:W-:Y:S05]  /*1810*/  BSYNC B0 ;  /* 0x0000000000007941 */ /* 0x000fea0003800000 */
.L_x_580:
[----:B---3--:R-:W-:Y:S01]  /*1820*/  IADD3 R0, R9, 0x30, RZ ;  /* 0x0000003009007810 */ /* 0x008fe20007ffe0ff */
[----:B----4-:R3:W4:Y:S01]  /*1830*/  SHFL.IDX PT, R5, R11, 0x3, 0x181f ;  /* 0x00781f000b057f89 */ /* 0x01072200000e0000 */
[----:B------:R-:W-:Y:S02]  /*1840*/  BSSY B0, `(.L_x_582) ;  /* 0x000000d000007945 */ /* 0x000fe40003800000 */
[----:B------:R-:W-:Y:S01]  /*1850*/  ISETP.GE.AND P1, PT, R0, UR7, PT ;  /* 0x0000000700007c0c */ /* 0x000fe2000bf26270 */
[----:B------:R3:W1:-:S12]  /*1860*/  SHFL.IDX PT, R4, R12, 0x3, 0x181f ;  /* 0x00781f000c047f89 */ /* 0x00065800000e0000 */
[----:B------:R-:W-:Y:S05]  /*1870*/  @P1 BRA `(.L_x_583) ;  /* 0x0000009000001947 */ /* 0x000fea0003800000 */
[----:B------:R-:W-:Y:S01]  /*1880*/  SHF.R.S32.HI R0, RZ, 0x1f, R23 ;  /* 0x0000001fff007819 */ /* 0x000fe20000011417 */
[----:B-1--4-:R-:W-:-:S03]  /*1890*/  IMAD.WIDE R6, R128, 0x2, R4 ;  /* 0x0000000280067825 */ /* 0x012fc600078e0204 */
[----:B------:R-:W-:-:S04]  /*18a0*/  LEA.HI R0, R0, R23, RZ, 0x3 ;  /* 0x0000001700007211 */ /* 0x000fc800078f18ff */
[----:B------:R-:W-:Y:S02]  /*18b0*/  LOP3.LUT R8, R0, 0xfffffff8, RZ, 0xc0, !PT ;  /* 0xfffffff800087812 */ /* 0x000fe400078ec0ff */
[----:B------:R-:W-:-:S03]  /*18c0*/  SHF.L.U32 R0, R10, 0x1, RZ ;  /* 0x000000010a007819 */ /* 0x000fc600000006ff */
[----:B------:R-:W-:Y:S02]  /*18d0*/  IMAD.WIDE R4, R8, 0x2, R4 ;  /* 0x0000000208047825 */ /* 0x000fe400078e0204 */
[----:B------:R-:W-:Y:S01]  /*18e0*/  @!PT LDS RZ, [RZ] ;  /* 0x00000000fffff984 */ /* 0x000fe20000000800 */
[----:B------:R1:W-:Y:S04]  /*18f0*/  LDGSTS.E.BYPASS.LTC128B.128 [R0+0x7900], [R6.64], !P3 ;  /* 0x0790000006007fae */ /* 0x0003e8000d901d54 */
[----:B------:R1:W-:Y:S02]  /*1900*/  LDGSTS.E.BYPASS.LTC128B.128 [R0+0xb900], [R4.64], !P0 ;  /* 0x0b90000004007fae */ /* 0x0003e4000c101d54 */
.L_x_583:
[----:B------:R-:W-:Y:S05]  /*1910*/  BSYNC B0 ;  /* 0x0000000000007941 */ /* 0x000fea0003800000 */
.L_x_582:
[----:B-1----:R-:W-:Y:S01]  /*1920*/  IADD3 R0, R9, 0x40, RZ ;  /* 0x0000004009007810 */ /* 0x002fe20007ffe0ff */
[----:B----4-:R1:W4:Y:S01]  /*1930*/  SHFL.IDX PT, R5, R11, 0x4, 0x181f ;  /* 0x00981f000b057f89 */ /* 0x01032200000e0000 */
[----:B------:R-:W-:Y:S02]  /*1940*/  BSSY B0, `(.L_x_584) ;  /* 0x000000d000007945 */ /* 0x000fe40003800000 */
[----:B------:R-:W-:Y:S01]  /*1950*/  ISETP.GE.AND P1, PT, R0, UR7, PT ;  /* 0x0000000700007c0c */ /* 0x000fe2000bf26270 */
[----:B------:R1:W2:-:S12]  /*1960*/  SHFL.IDX PT, R4, R12, 0x4, 0x181f ;  /* 0x00981f000c047f89 */ /* 0x00029800000e0000 */
[----:B------:R-:W-:Y:S05]  /*1970*/  @P1 BRA `(.L_x_585) ;  /* 0x0000009000001947 */ /* 0x000fea0003800000 */
[----:B------:R-:W-:Y:S01]  /*1980*/  SHF.R.S32.HI R0, RZ, 0x1f, R23 ;  /* 0x0000001fff007819 */ /* 0x000fe20000011417 */
[----:B--2-4-:R-:W-:-:S03]  /*1990*/  IMAD.WIDE R6, R128, 0x2, R4 ;  /* 0x0000000280067825 */ /* 0x014fc600078e0204 */
[----:B------:R-:W-:-:S04]  /*19a0*/  LEA.HI R0, R0, R23, RZ, 0x3 ;  /* 0x0000001700007211 */ /* 0x000fc800078f18ff */
[----:B------:R-:W-:Y:S02]  /*19b0*/  LOP3.LUT R8, R0, 0xfffffff8, RZ, 0xc0, !PT ;  /* 0xfffffff800087812 */ /* 0x000fe400078ec0ff */
[----:B------:R-:W-:-:S03]  /*19c0*/  SHF.L.U32 R0, R10, 0x1, RZ ;  /* 0x000000010a007819 */ /* 0x000fc600000006ff */
[----:B------:R-:W-:Y:S02]  /*19d0*/  IMAD.WIDE R4, R8, 0x2, R4 ;  /* 0x0000000208047825 */ /* 0x000fe400078e0204 */
[----:B------:R-:W-:Y:S01]  /*19e0*/  @!PT LDS RZ, [RZ] ;  /* 0x00000000fffff984 */ /* 0x000fe20000000800 */
[----:B------:R2:W-:Y:S04]  /*19f0*/  LDGSTS.E.BYPASS.LTC128B.128 [R0+0x8100], [R6.64], !P3 ;  /* 0x0810000006007fae */ /* 0x0005e8000d901d54 */
[----:B------:R2:W-:Y:S02]  /*1a00*/  LDGSTS.E.BYPASS.LTC128B.128 [R0+0xc100], [R4.64], !P0 ;  /* 0x0c10000004007fae */ /* 0x0005e4000c101d54 */
.L_x_585:
[----:B------:R-:W-:Y:S05]  /*1a10*/  BSYNC B0 ;  /* 0x0000000000007941 */ /* 0x000fea0003800000 */
.L_x_584:
[----:B--2---:R-:W-:Y:S01]  /*1a20*/  IADD3 R0, R9, 0x50, RZ ;  /* 0x0000005009007810 */ /* 0x004fe20007ffe0ff */
        /* <DEDUP_REMOVED lines=14> */
.L_x_587:
[----:B------:R-:W-:Y:S05]  /*1b10*/  BSYNC B0 ;  /* 0x0000000000007941 */ /* 0x000fea0003800000 */
.L_x_586:
        /* <DEDUP_REMOVED lines=15> */
.L_x_589:
[----:B------:R-:W-:Y:S05]  /*1c10*/  BSYNC B0 ;  /* 0x0000000000007941 */ /* 0x000fea0003800000 */
.L_x_588:
[----:B--2---:R-:W-:Y:S01]  /*1c20*/  IMAD.MOV.U32 R0, RZ, RZ, c[0x0][0x2b8] ;  /* 0x0000ae00ff007624 */ /* 0x004fe200078e00ff */
[----:B------:R-:W-:Y:S01]  /*1c30*/  UMOV UR30, 0x30 ;  /* 0x00000030001e7882 */ /* 0x000fe20000000000 */
[----:B------:R-:W-:Y:S01]  /*1c40*/  SHFL.IDX PT, R4, R12, 0x7, 0x181f ;  /* 0x00f81f000c047f89 */ /* 0x000fe200000e0000 */
[----:B------:R-:W-:Y:S01]  /*1c50*/  UIMAD UR17, UR24, UR30, -0x30 ;  /* 0xffffffd0181174a4 */ /* 0x000fe2000f8e021e */
[----:B------:R-:W-:Y:S01]  /*1c60*/  IADD3 R6, R9, 0x70, RZ ;  /* 0x0000007009067810 */ /* 0x000fe20007ffe0ff */
[----:B------:R-:W-:Y:S01]  /*1c70*/  IMAD.SHL.U32 R244, R10, 0x2, RZ ;  /* 0x000000020af47824 */ /* 0x000fe200078e00ff */
[----:B------:R-:W-:Y:S01]  /*1c80*/  ISETP.NE.AND P4, PT, R0, 0x1, PT ;  /* 0x000000010000780c */ /* 0x000fe20003f85270 */
[----:B----4-:R-:W2:Y:S01]  /*1c90*/  SHFL.IDX PT, R5, R11, 0x7, 0x181f ;  /* 0x00f81f000b057f89 */ /* 0x010ea200000e0000 */
[----:B------:R-:W-:Y:S01]  /*1ca0*/  ISETP.GE.AND P2, PT, R6, UR7, PT ;  /* 0x0000000706007c0c */ /* 0x000fe2000bf46270 */
[----:B------:R-:W-:Y:S01]  /*1cb0*/  USHF.R.S32.HI UR6, URZ, 0x1f, UR14 ;  /* 0x0000001f3f067899 */ /* 0x000fe2000801140e */
[----:B------:R-:W-:Y:S01]  /*1cc0*/  IADD3 R0, R130, UR17, RZ ;  /* 0x0000001182007c10 */ /* 0x000fe2000fffe0ff */
[----:B------:R-:W-:Y:S01]  /*1cd0*/  ULDC.64 UR4, c[0x0][0x2b0] ;  /* 0x0000ac0000047ab9 */ /* 0x000fe20000000a00 */
[----:B------:R-:W-:Y:S01]  /*1ce0*/  SHF.R.S32.HI R7, RZ, 0x1f, R23 ;  /* 0x0000001fff077819 */ /* 0x000fe20000011417 */
[----:B------:R-:W-:Y:S01]  /*1cf0*/  UIMAD UR6, UR6, UR4, URZ ;  /* 0x00000004060672a4 */ /* 0x000fe2000f8e023f */
[C---:B------:R-:W-:Y:S01]  /*1d00*/  IADD3 R8, R0.reuse, UR10, RZ ;  /* 0x0000000a00087c10 */ /* 0x040fe2000fffe0ff */
[----:B------:R-:W-:Y:S01]  /*1d10*/  UIMAD.WIDE.U32 UR18, UR14, UR4, URZ ;  /* 0x000000040e1272a5 */ /* 0x000fe2000f8e003f */
[----:B------:R-:W-:Y:S01]  /*1d20*/  ISETP.GE.AND P5, PT, R0, UR9, PT ;  /* 0x0000000900007c0c */ /* 0x000fe2000bfa6270 */
[----:B------:R-:W-:Y:S01]  /*1d30*/  UIMAD UR5, UR14, UR5, UR6 ;  /* 0x000000050e0572a4 */ /* 0x000fe2000f8e0206 */
[----:B------:R-:W-:-:S02]  /*1d40*/  IMAD.MOV.U32 R242, RZ, RZ, RZ ;  /* 0x000000fffff27224 */ /* 0x000fc400078e00ff */
[----:B------:R-:W-:Y:S01]  /*1d50*/  @P4 IMAD.HI.U32 R6, R8, c[0x0][0x2bc], RZ ;  /* 0x0000af0008064a27 */ /* 0x000fe200078e00ff */
[----:B------:R-:W-:Y:S01]  /*1d60*/  ISETP.GT.OR P5, PT, R130, 0x2f, P5 ;  /* 0x0000002f8200780c */ /* 0x000fe20002fa4670 */
[----:B------:R-:W-:Y:S02]  /*1d70*/  UIADD3 UR7, UR19, UR5, URZ ;  /* 0x0000000513077290 */ /* 0x000fe4000fffe03f */
[----:B------:R-:W-:Y:S01]  /*1d80*/  IMAD.MOV.U32 R0, RZ, RZ, R8 ;  /* 0x000000ffff007224 */ /* 0x000fe200078e0008 */
[----:B------:R-:W-:Y:S01]  /*1d90*/  @P4 SHF.R.U32.HI R0, RZ, c[0x0][0x2c0], R6 ;  /* 0x0000b000ff004a19 */ /* 0x000fe20000011606 */
[----:B------:R-:W-:Y:S01]  /*1da0*/  USHF.R.S32.HI UR16, URZ, 0x1f, UR11 ;  /* 0x0000001f3f107899 */ /* 0x000fe2000801140b */
[----:B------:R-:W-:Y:S01]  /*1db0*/  LEA.HI R6, R7, R23, RZ, 0x3 ;  /* 0x0000001707067211 */ /* 0x000fe200078f18ff */
[----:B------:R-:W-:-:S03]  /*1dc0*/  ULDC.64 UR4, c[0x0][0x1e8] ;  /* 0x00007a0000047ab9 */ /* 0x000fc60000000a00 */
[----:B------:R-:W-:Y:S01]  /*1dd0*/  LOP3.LUT R126, R6, 0xfffffff8, RZ, 0xc0, !PT ;  /* 0xfffffff8067e7812 */ /* 0x000fe200078ec0ff */
[--C-:B-123--:R-:W-:Y:S02]  /*1de0*/  @!P2 IMAD.WIDE R10, R128, 0x2, R4.reuse ;  /* 0x00000002800aa825 */ /* 0x10efe400078e0204 */
[----:B------:R-:W-:Y:S02]  /*1df0*/  @!P5 IADD3 R7, P1, R0, UR18, RZ ;  /* 0x000000120007dc10 */ /* 0x000fe4000ff3e0ff */
[----:B------:R-:W-:Y:S01]  /*1e00*/  @!P2 IMAD.WIDE R4, R126, 0x2, R4 ;  /* 0x000000027e04a825 */ /* 0x000fe200078e0204 */
[----:B------:R-:W-:Y:S01]  /*1e10*/  @!PT LDS RZ, [RZ] ;  /* 0x00000000fffff984 */ /* 0x000fe20000000800 */
[----:B------:R1:W-:Y:S01]  /*1e20*/  @!P2 LDGSTS.E.BYPASS.LTC128B.128 [R244+0x9900], [R10.64], !P3 ;  /* 0x099000000af4afae */ /* 0x0003e2000d901d54 */
[----:B------:R-:W-:Y:S02]  /*1e30*/  @!P5 LEA.HI.X.SX32 R9, R0, UR7, 0x1, P1 ;  /* 0x000000070009dc11 */ /* 0x000fe400088f0eff */
[C---:B------:R-:W-:Y:S01]  /*1e40*/  @!P5 LEA R6, P1, R7.reuse, c[0x0][0x2a0], 0x2 ;  /* 0x0000a8000706da11 */ /* 0x040fe200078210ff */
[----:B------:R2:W-:Y:S03]  /*1e50*/  @!P2 LDGSTS.E.BYPASS.LTC128B.128 [R244+0xd900], [R4.64], !P0 ;  /* 0x0d90000004f4afae */ /* 0x0005e6000c101d54 */
[----:B------:R-:W-:Y:S01]  /*1e60*/  @!P5 LEA.HI.X R7, R7, c[0x0][0x2a4], R9, 0x2, P1 ;  /* 0x0000a9000707da11 */ /* 0x000fe200008f1409 */
[----:B------:R-:W0:Y:S04]  /*1e70*/  LDGDEPBAR ;  /* 0x00000000000079af */ /* 0x000e280000000000 */
[----:B------:R-:W-:Y:S01]  /*1e80*/  BAR.SYNC.DEFER_BLOCKING 0x0 ;  /* 0x0000000000007b1d */ /* 0x000fe20000010000 */
[----:B------:R-:W-:-:S04]  /*1e90*/  UIMAD UR6, UR16, UR4, URZ ;  /* 0x00000004100672a4 */ /* 0x000fc8000f8e023f */
[----:B------:R-:W-:Y:S02]  /*1ea0*/  UIMAD UR6, UR11, UR5, UR6 ;  /* 0x000000050b0672a4 */ /* 0x000fe4000f8e0206 */
[----:B------:R-:W-:Y:S02]  /*1eb0*/  UIMAD.WIDE.U32 UR14, UR11, UR4, URZ ;  /* 0x000000040b0e72a5 */ /* 0x000fe4000f8e003f */
[----:B------:R-:W-:Y:S01]  /*1ec0*/  UIMAD UR30, UR24, -0x30, UR30 ;  /* 0xffffffd0181e78a4 */ /* 0x000fe2000f8e021e */
[----:B------:R-:W-:Y:S01]  /*1ed0*/  ISETP.GE.AND P6, PT, R128, c[0x0][0x1d4], PT ;  /* 0x0000750080007a0c */ /* 0x000fe20003fc6270 */
[----:B------:R-:W-:Y:S01]  /*1ee0*/  UIADD3 UR6, UR15, UR6, URZ ;  /* 0x000000060f067290 */ /* 0x000fe2000fffe03f */
[----:B------:R-:W-:Y:S01]  /*1ef0*/  SHF.R.S32.HI R12, RZ, 0x4, R13 ;  /* 0x00000004ff0c7819 */ /* 0x000fe2000001140d */
[----:B------:R-:W-:Y:S01]  /*1f00*/  UIADD3 UR27, UR30, UR9, URZ ;  /* 0x000000091e1b7290 */ /* 0x000fe2000fffe03f */
[----:B------:R-:W-:Y:S01]  /*1f10*/  LEA.HI R123, R124, R164, RZ, 0x5 ;  /* 0x000000a47c7b7211 */ /* 0x000fe200078f28ff */
[----:B------:R-:W-:Y:S01]  /*1f20*/  ULDC.64 UR4, c[0x0][0x210] ;  /* 0x0000840000047ab9 */ /* 0x000fe20000000a00 */
[----:B------:R-:W-:Y:S01]  /*1f30*/  SHF.R.S32.HI R129, RZ, 0x1f, R128 ;  /* 0x0000001fff817819 */ /* 0x000fe20000011480 */
[----:B------:R-:W-:Y:S02]  /*1f40*/  STL [R1+0x24], R126 ;  /* 0x0000247e01007387 */ /* 0x000fe40000100800 */
[----:B------:R-:W-:-:S04]  /*1f50*/  IADD3 R37, -R15, UR27, RZ ;  /* 0x0000001b0f257c10 */ /* 0x000fc8000fffe1ff */
[C---:B------:R-:W-:Y:S01]  /*1f60*/  ISETP.GE.AND P2, PT, R37.reuse, 0x1, PT ;  /* 0x000000012500780c */ /* 0x040fe20003f46270 */
[----:B------:R3:W4:Y:S01]  /*1f70*/  @!P5 LDG.E R242, [R6.64] ;  /* 0x0000001406f2d981 */ /* 0x000722000c1e1900 */
[----:B------:R-:W-:Y:S01]  /*1f80*/  IMAD.MOV R0, RZ, RZ, -R0 ;  /* 0x000000ffff007224 */ /* 0x000fe200078e0a00 */
[----:B------:R-:W-:Y:S01]  /*1f90*/  ISETP.GE.AND P1, PT, R37, 0x11, PT ;  /* 0x000000112500780c */ /* 0x000fe20003f26270 */
[----:B------:R-:W-:Y:S01]  /*1fa0*/  UIMAD UR16, UR16, UR4, URZ ;  /* 0x00000004101072a4 */ /* 0x000fe2000f8e023f */
[----:B------:R-:W-:Y:S01]  /*1fb0*/  ISETP.GE.AND P5, PT, R23, c[0x0][0x1d4], PT ;  /* 0x0000750017007a0c */ /* 0x000fe20003fa6270 */
[----:B------:R-:W-:Y:S01]  /*1fc0*/  IMAD R243, R0, c[0x0][0x2b8], R8 ;  /* 0x0000ae0000f37a24 */ /* 0x000fe200078e0208 */
[----:B------:R-:W-:Y:S01]  /*1fd0*/  SHF.R.S32.HI R122, RZ, 0x5, R123 ;  /* 0x00000005ff7a7819 */ /* 0x000fe2000001147b */
[----:B------:R-:W-:Y:S01]  /*1fe0*/  UIMAD.WIDE.U32 UR22, UR11, UR4, URZ ;  /* 0x000000040b1672a5 */ /* 0x000fe2000f8e003f */
[----:B------:R-:W-:Y:S01]  /*1ff0*/  SHF.R.S32.HI R127, RZ, 0x1f, R126 ;  /* 0x0000001fff7f7819 */ /* 0x000fe2000001147e */
[C---:B--2---:R-:W-:Y:S01]  /*2000*/  IMAD.WIDE.U32 R4, R243.reuse, c[0x0][0x1e0], RZ ;  /* 0x00007800f3047a25 */ /* 0x044fe200078e00ff */
[----:B------:R-:W-:Y:S01]  /*2010*/  SHF.R.S32.HI R16, RZ, 0x1f, R243 ;  /* 0x0000001fff107819 */ /* 0x000fe200000114f3 */
[----:B------:R-:W-:Y:S01]  /*2020*/  UIMAD UR16, UR11, UR5, UR16 ;  /* 0x000000050b1072a4 */ /* 0x000fe2000f8e0210 */
[----:B------:R-:W-:Y:S01]  /*2030*/  STL [R1+0x2c], R129 ;  /* 0x00002c8101007387 */ /* 0x000fe20000100800 */
[----:B------:R-:W-:Y:S01]  /*2040*/  UIADD3 UR4, UR24, -0x1, URZ ;  /* 0xffffffff18047890 */ /* 0x000fe2000fffe03f */
[----:B------:R-:W-:Y:S01]  /*2050*/  SEL R125, RZ, 0x10, P5 ;  /* 0x00000010ff7d7807 */ /* 0x000fe20002800000 */
[----:B------:R-:W-:Y:S01]  /*2060*/  IMAD R0, R16, c[0x0][0x1e0], RZ ;  /* 0x0000780010007a24 */ /* 0x000fe200078e02ff */
[----:B------:R-:W-:Y:S01]  /*2070*/  UIADD3 UR16, UR23, UR16, URZ ;  /* 0x0000001017107290 */ /* 0x000fe2000fffe03f */
[----:B------:R-:W-:Y:S01]  /*2080*/  STL [R1+0x28], R127 ;  /* 0x0000287f01007387 */ /* 0x000fe20000100800 */
[----:B------:R-:W-:Y:S01]  /*2090*/  UISETP.GT.AND UP0, UPT, UR4, UR8, UPT ;  /* 0x000000080400728c */ /* 0x000fe2000bf04270 */
[----:B------:R-:W-:Y:S01]  /*20a0*/  IMAD R0, R243, c[0x0][0x1e4], R0 ;  /* 0x00007900f3007a24 */ /* 0x000fe200078e0200 */
[----:B------:R-:W-:-:S03]  /*20b0*/  IADD3 R245, R244, 0x100, RZ ;  /* 0x00000100f4f57810 */ /* 0x000fc60007ffe0ff */
[----:B------:R-:W-:Y:S02]  /*20c0*/  IMAD.IADD R5, R5, 0x1, R0 ;  /* 0x0000000105057824 */ /* 0x000fe400078e0200 */
[----:B---3--:R-:W-:Y:S01]  /*20d0*/  IMAD R7, R243, c[0x0][0x1e0], RZ ;  /* 0x00007800f3077a24 */ /* 0x008fe200078e02ff */
[----:B----4-:R-:W-:Y:S01]  /*20e0*/  SHF.R.S32.HI R17, RZ, 0x1f, R242 ;  /* 0x0000001fff117819 */ /* 0x010fe200000114f2 */
[----:B------:R-:W-:-:S04]  /*20f0*/  IMAD.WIDE.U32 R4, R242, c[0x0][0x1f0], R4 ;  /* 0x00007c00f2047a25 */ /* 0x000fc800078e0004 */
[----:B------:R-:W-:Y:S01]  /*2100*/  IMAD R6, R17, c[0x0][0x1f0], RZ ;  /* 0x00007c0011067a24 */ /* 0x000fe200078e02ff */
[----:B------:R-:W-:-:S03]  /*2110*/  IADD3 R0, P0, R4, UR14, RZ ;  /* 0x0000000e04007c10 */ /* 0x000fc6000ff1e0ff */
[----:B------:R-:W-:-:S05]  /*2120*/  IMAD R6, R242, c[0x0][0x1f4], R6 ;  /* 0x00007d00f2067a24 */ /* 0x000fca00078e0206 */
[----:B------:R-:W-:Y:S01]  /*2130*/  IADD3.X R4, R5, UR6, R6, P0, !PT ;  /* 0x0000000605047c10 */ /* 0x000fe200087fe406 */
[----:B------:R-:W-:Y:S01]  /*2140*/  IMAD.U32 R5, RZ, RZ, UR11 ;  /* 0x0000000bff057e24 */ /* 0x000fe2000f8e00ff */
[----:B------:R-:W-:Y:S01]  /*2150*/  LEA R8, P0, R0, c[0x0][0x1c8], 0x1 ;  /* 0x0000720000087a11 */ /* 0x000fe200078008ff */
[----:B------:R-:W-:-:S03]  /*2160*/  IMAD R6, R242, c[0x0][0x1f0], R7 ;  /* 0x00007c00f2067a24 */ /* 0x000fc600078e0207 */
[----:B------:R-:W-:Y:S01]  /*2170*/  LEA.HI.X R0, R0, c[0x0][0x1cc], R4, 0x1, P0 ;  /* 0x0000730000007a11 */ /* 0x000fe200000f0c04 */
[----:B------:R-:W-:Y:S01]  /*2180*/  IMAD R6, R5, c[0x0][0x1e8], R6 ;  /* 0x00007a0005067a24 */ /* 0x000fe200078e0206 */
[----:B------:R-:W-:Y:S01]  /*2190*/  SHFL.IDX PT, R4, R8, RZ, 0x181f ;  /* 0x00181fff08047589 */ /* 0x000fe200000e0000 */
[----:B------:R-:W-:-:S03]  /*21a0*/  ISETP.GT.AND P0, PT, R37, 0x20, PT ;  /* 0x000000202500780c */ /* 0x000fc60003f04270 */
[----:B------:R-:W1:Y:S01]  /*21b0*/  SHFL.IDX PT, R5, R0, RZ, 0x181f ;  /* 0x00181fff00057589 */ /* 0x000e6200000e0000 */
[----:B------:R-:W-:-:S03]  /*21c0*/  LEA R6, R6, c[0x0][0x1c8], 0x1 ;  /* 0x0000720006067a11 */ /* 0x000fc600078e08ff */
[----:B------:R-:W-:Y:S04]  /*21d0*/  SHFL.IDX PT, R8, R8, 0x1, 0x181f ;  /* 0x00381f0008087f89 */ /* 0x000fe800000e0000 */
[----:B------:R-:W2:Y:S04]  /*21e0*/  SHFL.IDX PT, R9, R0, 0x1, 0x181f ;  /* 0x00381f0000097f89 */ /* 0x000ea800000e0000 */
[----:B------:R-:W-:Y:S04]  /*21f0*/  SHFL.IDX PT, R6, R6, 0x2, 0x181f ;  /* 0x00581f0006067f89 */ /* 0x000fe800000e0000 */
[----:B------:R3:W4:Y:S01]  /*2200*/  SHFL.IDX PT, R7, R0, 0x2, 0x181f ;  /* 0x00581f0000077f89 */ /* 0x00072200000e0000 */
[----:B-1----:R-:W-:-:S05]  /*2210*/  @P2 IMAD.WIDE R10, R128, 0x2, R4 ;  /* 0x00000002800a2825 */ /* 0x002fca00078e0204 */
[----:B------:R1:W-:Y:S01]  /*2220*/  @P2 LDGSTS.E.BYPASS.LTC128B.128 [R244+0x3100], [R10.64], !P6 ;  /* 0x031000000af42fae */ /* 0x0003e2000f101d54 */
[----:B---3--:R-:W-:-:S04]  /*2230*/  LEA.HI R0, R13, R12, RZ, 0x1 ;  /* 0x0000000c0d007211 */ /* 0x008fc800078f08ff */
[----:B------:R-:W-:-:S05]  /*2240*/  LOP3.LUT R0, R0, 0xfffffffe, RZ, 0xc0, !PT ;  /* 0xfffffffe00007812 */ /* 0x000fca00078ec0ff */
[----:B------:R-:W-:Y:S02]  /*2250*/  IMAD.IADD R14, R12, 0x1, -R0 ;  /* 0x000000010c0e7824 */ /* 0x000fe400078e0a00 */
[----:B--2---:R-:W-:-:S04]  /*2260*/  @P1 IMAD.WIDE R12, R128, 0x2, R8 ;  /* 0x00000002800c1825 */ /* 0x004fc800078e0208 */
[----:B------:R-:W-:-:S04]  /*2270*/  @P1 IMAD.WIDE R8, R126, 0x2, R8 ;  /* 0x000000027e081825 */ /* 0x000fc800078e0208 */
[----:B-1----:R-:W-:-:S04]  /*2280*/  @P2 IMAD.WIDE R10, R126, 0x2, R4 ;  /* 0x000000027e0a2825 */ /* 0x002fc800078e0204 */
[--C-:B----4-:R-:W-:Y:S01]  /*2290*/  @P0 IMAD.WIDE R4, R128, 0x2, R6.reuse ;  /* 0x0000000280040825 */ /* 0x110fe200078e0206 */
[----:B------:R1:W-:Y:S01]  /*22a0*/  @P2 LDGSTS.E.BYPASS.LTC128B.128 [R244+0x4900], [R10.64], !P5 ;  /* 0x049000000af42fae */ /* 0x0003e2000e901d54 */
[----:B------:R-:W-:Y:S02]  /*22b0*/  ISETP.GE.AND P2, PT, R23, c[0x0][0x1d4], PT ;  /* 0x0000750017007a0c */ /* 0x000fe40003f46270 */
[----:B------:R-:W-:Y:S01]  /*22c0*/  @P0 IMAD.WIDE R6, R126, 0x2, R6 ;  /* 0x000000027e060825 */ /* 0x000fe200078e0206 */
[----:B------:R2:W-:Y:S03]  /*22d0*/  @P1 LDGSTS.E.BYPASS.LTC128B.128 [R244+0x3900], [R12.64], !P6 ;  /* 0x039000000cf41fae */ /* 0x0005e6000f101d54 */
[C---:B------:R-:W-:Y:S01]  /*22e0*/  IMAD.SHL.U32 R0, R36.reuse, 0x40, RZ ;  /* 0x0000004024007824 */ /* 0x040fe200078e00ff */
[----:B------:R1:W-:Y:S01]  /*22f0*/  @P1 LDGSTS.E.BYPASS.LTC128B.128 [R244+0x5100], [R8.64], !P5 ;  /* 0x0510000008f41fae */ /* 0x0003e2000e901d54 */
[----:B------:R-:W-:-:S03]  /*2300*/  LOP3.LUT P1, RZ, R36, 0x2, RZ, 0xc0, !PT ;  /* 0x0000000224ff7812 */ /* 0x000fc6000782c0ff */
[----:B------:R3:W-:Y:S01]  /*2310*/  @P0 LDGSTS.E.BYPASS.LTC128B.128 [R244+0x4100], [R4.64], !P6 ;  /* 0x0410000004f40fae */ /* 0x0007e2000f101d54 */
[----:B------:R-:W-:-:S03]  /*2320*/  LOP3.LUT R0, R0, 0x1c0, RZ, 0xc0, !PT ;  /* 0x000001c000007812 */ /* 0x000fc600078ec0ff */
[----:B------:R4:W-:Y:S04]  /*2330*/  @P0 LDGSTS.E.BYPASS.LTC128B.128 [R244+0x5900], [R6.64], !P5 ;  /* 0x0590000006f40fae */ /* 0x0009e8000e901d54 */
[----:B------:R-:W0:Y:S01]  /*2340*/  LDGDEPBAR ;  /* 0x00000000000079af */ /* 0x000e220000000000 */
[----:B---3--:R-:W-:Y:S02]  /*2350*/  IMAD.SHL.U32 R4, R18, 0x40, RZ ;  /* 0x0000004012047824 */ /* 0x008fe400078e00ff */
[----:B------:R-:W-:Y:S02]  /*2360*/  IMAD.SHL.U32 R5, R19, 0x40, RZ ;  /* 0x0000004013057824 */ /* 0x000fe400078e00ff */
[----:B----4-:R-:W-:Y:S01]  /*2370*/  IMAD.SHL.U32 R7, R15, 0x8, RZ ;  /* 0x000000080f077824 */ /* 0x010fe200078e00ff */
[----:B------:R-:W-:-:S04]  /*2380*/  DEPBAR.LE SB0, 0x1 ;  /* 0x000080400000791a */ /* 0x000fc80000000000 */
[----:B------:R-:W-:-:S04]  /*2390*/  DEPBAR.LE SB0, 0x0 ;  /* 0x000080000000791a */ /* 0x000fc80000000000 */
[----:B------:R-:W-:Y:S01]  /*23a0*/  IMAD.SHL.U32 R6, R14, 0x8, RZ ;  /* 0x000000080e067824 */ /* 0x000fe200078e00ff */
[----:B------:R-:W-:Y:S02]  /*23b0*/  LOP3.LUT R4, R4, 0x1c0, RZ, 0xc0, !PT ;  /* 0x000001c004047812 */ /* 0x000fe400078ec0ff */
[----:B------:R-:W-:Y:S02]  /*23c0*/  LOP3.LUT R121, R5, 0xfffffe00, RZ, 0xc0, !PT ;  /* 0xfffffe0005797812 */ /* 0x000fe400078ec0ff */
[----:B------:R-:W-:Y:S02]  /*23d0*/  LOP3.LUT R7, R0, 0x8, R7, 0xf8, !PT ;  /* 0x0000000800077812 */ /* 0x000fe400078ef807 */
[----:B------:R-:W-:Y:S02]  /*23e0*/  LOP3.LUT R5, R4, 0x8, R6, 0xf8, !PT ;  /* 0x0000000804057812 */ /* 0x000fe400078ef806 */
[----:B------:R-:W-:Y:S02]  /*23f0*/  SHF.R.U32.HI R0, RZ, 0x3, R0 ;  /* 0x00000003ff007819 */ /* 0x000fe40000011600 */
[----:B------:R-:W-:-:S02]  /*2400*/  SHF.R.U32.HI R4, RZ, 0x3, R4 ;  /* 0x00000003ff047819 */ /* 0x000fc40000011604 */
[----:B------:R-:W-:Y:S02]  /*2410*/  LOP3.LUT R0, R7, R0, RZ, 0x3c, !PT ;  /* 0x0000000007007212 */ /* 0x000fe400078e3cff */
[----:B------:R-:W-:Y:S01]  /*2420*/  LOP3.LUT R120, R5, R4, RZ, 0x3c, !PT ;  /* 0x0000000405787212 */ /* 0x000fe200078e3cff */
[----:B------:R-:W-:Y:S02]  /*2430*/  IMAD R4, R122, 0x400, R121 ;  /* 0x000004007a047824 */ /* 0x000fe400078e0279 */
[----:B------:R-:W-:Y:S02]  /*2440*/  IMAD R0, R14, 0x200, R0 ;  /* 0x000002000e007824 */ /* 0x000fe400078e0200 */
[----:B------:R-:W-:Y:S02]  /*2450*/  IMAD.IADD R4, R120, 0x1, R4 ;  /* 0x0000000178047824 */ /* 0x000fe400078e0204 */
[----:B------:R-:W-:Y:S01]  /*2460*/  IMAD.SHL.U32 R224, R0, 0x2, RZ ;  /* 0x0000000200e07824 */ /* 0x000fe200078e00ff */
[----:B------:R-:W-:Y:S01]  /*2470*/  BAR.SYNC.DEFER_BLOCKING 0x0 ;  /* 0x0000000000007b1d */ /* 0x000fe20000010000 */
[----:B------:R-:W-:-:S02]  /*2480*/  IMAD.SHL.U32 R231, R4, 0x2, RZ ;  /* 0x0000000204e77824 */ /* 0x000fc400078e00ff */
[----:B------:R-:W-:Y:S01]  /*2490*/  IMAD R0, R16, c[0x0][0x208], RZ ;  /* 0x0000820010007a24 */ /* 0x000fe200078e02ff */
[----:B------:R-:W-:Y:S01]  /*24a0*/  IADD3 R235, R224, 0x3120, RZ ;  /* 0x00003120e0eb7810 */ /* 0x000fe20007ffe0ff */
[--C-:B------:R-:W-:Y:S02]  /*24b0*/  IMAD R233, R3, 0x2, R231.reuse ;  /* 0x0000000203e97824 */ /* 0x100fe400078e02e7 */
[----:B------:R-:W-:Y:S02]  /*24c0*/  IMAD R0, R243, c[0x0][0x20c], R0 ;  /* 0x00008300f3007a24 */ /* 0x000fe400078e0200 */
[C---:B------:R-:W-:Y:S02]  /*24d0*/  IMAD R232, R2.reuse, 0x2, R231 ;  /* 0x0000000202e87824 */ /* 0x040fe400078e02e7 */
[----:B------:R-:W-:Y:S02]  /*24e0*/  IMAD R234, R2, 0x2, R233 ;  /* 0x0000000202ea7824 */ /* 0x000fe400078e02e9 */
[----:B------:R-:W-:Y:S01]  /*24f0*/  IMAD R236, R3, 0x2, R232 ;  /* 0x0000000203ec7824 */ /* 0x000fe200078e02e8 */
[----:B------:R-:W-:Y:S04]  /*2500*/  LDSM.16.M88.4 R4, [R224+0x3100] ;  /* 0x00310000e004783b */ /* 0x000fe80000000200 */
[----:B--2---:R-:W2:Y:S04]  /*2510*/  LDSM.16.M88.4 R12, [R231+0x6100] ;  /* 0x00610000e70c783b */ /* 0x004ea80000000200 */
[----:B-1----:R-:W1:Y:S04]  /*2520*/  LDSM.16.M88.4 R8, [R231+0x8100] ;  /* 0x00810000e708783b */ /* 0x002e680000000200 */
[----:B------:R-:W3:Y:S04]  /*2530*/  LDSM.16.M88.4 R24, [R224+0x3900] ;  /* 0x00390000e018783b */ /* 0x000ee80000000200 */
[----:B------:R-:W4:Y:S01]  /*2540*/  LDSM.16.M88.4 R32, [R224+0x4100] ;  /* 0x00410000e020783b */ /* 0x000f220000000200 */
[-C--:B--2---:R-:W-:Y:S08]  /*2550*/  HMMA.16816.F32 R112, R12, R4.reuse, RZ ;  /* 0x000000040c70723c */ /* 0x084ff000000018ff */
[C---:B-1----:R-:W-:Y:S07]  /*2560*/  HMMA.16816.F32 R68, R8.reuse, R4, RZ ;  /* 0x000000040844723c */ /* 0x042fee00000018ff */
[----:B------:R-:W-:Y:S01]  /*2570*/  IMAD.WIDE.U32 R4, R243, c[0x0][0x208], RZ ;  /* 0x00008200f3047a25 */ /* 0x000fe200078e00ff */
[----:B------:R-:W-:Y:S03]  /*2580*/  HMMA.16816.F32 R72, R8, R6, RZ ;  /* 0x000000060848723c */ /* 0x000fe600000018ff */
[----:B------:R-:W-:-:S02]  /*2590*/  IMAD.IADD R5, R5, 0x1, R0 ;  /* 0x0000000105057824 */ /* 0x000fc400078e0200 */
[----:B------:R-:W-:Y:S02]  /*25a0*/  IMAD R0, R17, c[0x0][0x218], RZ ;  /* 0x0000860011007a24 */ /* 0x000fe400078e02ff */
[C---:B------:R-:W-:Y:S01]  /*25b0*/  IMAD.WIDE.U32 R4, R242.reuse, c[0x0][0x218], R4 ;  /* 0x00008600f2047a25 */ /* 0x040fe200078e0004 */
[C---:B------:R-:W-:Y:S01]  /*25c0*/  HMMA.16816.F32 R116, R12.reuse, R6, RZ ;  /* 0x000000060c74723c */ /* 0x040fe200000018ff */
[----:B------:R-:W-:Y:S06]  /*25d0*/  LDSM.16.M88.4 R16, [R233+0x8100] ;  /* 0x00810000e910783b */ /* 0x000fec0000000200 */
[----:B------:R-:W-:Y:S01]  /*25e0*/  IMAD R6, R242, c[0x0][0x21c], R0 ;  /* 0x00008700f2067a24 */ /* 0x000fe200078e0200 */
[----:B------:R-:W-:Y:S01]  /*25f0*/  IADD3 R0, P0, R4, UR22, RZ ;  /* 0x0000001604007c10 */ /* 0x000fe2000ff1e0ff */
[----:B---3--:R-:W-:Y:S01]  /*2600*/  HMMA.16816.F32 R92, R12, R24, RZ ;  /* 0x000000180c5c723c */ /* 0x008fe200000018ff */
[----:B------:R-:W-:-:S02]  /*2610*/  IADD3 R7, R224, 0x3100, RZ ;  /* 0x00003100e0077810 */ /* 0x000fc40007ffe0ff */
[----:B------:R-:W-:Y:S02]  /*2620*/  IADD3.X R5, R5, UR16, R6, P0, !PT ;  /* 0x0000001005057c10 */ /* 0x000fe400087fe406 */
[C---:B------:R-:W-:Y:S02]  /*2630*/  LEA R4, P0, R0.reuse, c[0x0][0x1f8], 0x1 ;  /* 0x00007e0000047a11 */ /* 0x040fe400078008ff */
[----:B------:R-:W-:Y:S01]  /*2640*/  @P1 IADD3 R235, R7, -0x20, RZ ;  /* 0xffffffe007eb1810 */ /* 0x000fe20007ffe0ff */
[C---:B------:R-:W-:Y:S01]  /*2650*/  HMMA.16816.F32 R60, R8.reuse, R24, RZ ;  /* 0x00000018083c723c */ /* 0x040fe200000018ff */
[----:B------:R-:W-:Y:S01]  /*2660*/  LEA.HI.X R0, R0, c[0x0][0x1fc], R5, 0x1, P0 ;  /* 0x00007f0000007a11 */ /* 0x000fe200000f0c05 */
[----:B------:R-:W1:Y:S01]  /*2670*/  SHFL.IDX PT, R20, R4, 0x2, 0x181f ;  /* 0x00581f0004147f89 */ /* 0x000e6200000e0000 */
[C---:B------:R-:W-:Y:S02]  /*2680*/  IADD3 R241, R235.reuse, 0x800, RZ ;  /* 0x00000800ebf17810 */ /* 0x040fe40007ffe0ff */
[C---:B------:R-:W-:Y:S01]  /*2690*/  IADD3 R240, R235.reuse, 0x1000, RZ ;  /* 0x00001000ebf07810 */ /* 0x040fe20007ffe0ff */
[----:B------:R-:W2:Y:S01]  /*26a0*/  SHFL.IDX PT, R7, R4, 0x1, 0x181f ;  /* 0x00381f0004077f89 */ /* 0x000ea200000e0000 */
[----:B------:R-:W-:Y:S01]  /*26b0*/  IMAD.WIDE R24, R128, 0x2, RZ ;  /* 0x0000000280187825 */ /* 0x000fe200078e02ff */
[----:B------:R-:W-:Y:S01]  /*26c0*/  HMMA.16816.F32 R56, R8, R26, RZ ;  /* 0x0000001a0838723c */ /* 0x000fe200000018ff */
[C---:B------:R-:W-:Y:S01]  /*26d0*/  IADD3 R239, R235.reuse, 0x1800, RZ ;  /* 0x00001800ebef7810 */ /* 0x040fe20007ffe0ff */
[----:B------:R3:W5:Y:S01]  /*26e0*/  SHFL.IDX PT, R6, R4, RZ, 0x181f ;  /* 0x00181fff04067589 */ /* 0x00076200000e0000 */
[----:B------:R-:W-:-:S02]  /*26f0*/  IADD3 R238, R235, 0x2000, RZ ;  /* 0x00002000ebee7810 */ /* 0x000fc40007ffe0ff */
[----:B------:R-:W-:Y:S01]  /*2700*/  IADD3 R237, R235, 0x2800, RZ ;  /* 0x00002800ebed7810 */ /* 0x000fe20007ffe0ff */
[----:B------:R-:W5:Y:S02]  /*2710*/  SHFL.IDX PT, R21, R0, RZ, 0x181f ;  /* 0x00181fff00157589 */ /* 0x000f6400000e0000 */
[----:B------:R-:W-:Y:S02]  /*2720*/  HMMA.16816.F32 R104, R12, R26, RZ ;  /* 0x0000001a0c68723c */ /* 0x000fe400000018ff */
[----:B------:R-:W5:Y:S04]  /*2730*/  SHFL.IDX PT, R22, R0, 0x1, 0x181f ;  /* 0x00381f0000167f89 */ /* 0x000f6800000e0000 */
[----:B------:R-:W5:Y:S02]  /*2740*/  SHFL.IDX PT, R0, R0, 0x2, 0x181f ;  /* 0x00581f0000007f89 */ /* 0x000f6400000e0000 */
[----:B----4-:R-:W-:Y:S01]  /*2750*/  HMMA.16816.F32 R48, R8, R32, RZ ;  /* 0x000000200830723c */ /* 0x010fe200000018ff */
[C---:B-1----:R-:W-:Y:S01]  /*2760*/  IADD3 R30, P0, R24.reuse, R20, RZ ;  /* 0x00000014181e7210 */ /* 0x042fe20007f1e0ff */
[----:B------:R-:W1:Y:S01]  /*2770*/  LDSM.16.M88.4 R44, [R235] ;  /* 0x00000000eb2c783b */ /* 0x000e620000000200 */
[----:B--2---:R-:W-:-:S03]  /*2780*/  IADD3 R26, P1, R24, R7, RZ ;  /* 0x00000007181a7210 */ /* 0x004fc60007f3e0ff */
[----:B------:R-:W2:Y:S02]  /*2790*/  LDSM.16.M88.4 R40, [R235+0x800] ;  /* 0x00080000eb28783b */ /* 0x000ea40000000200 */
[----:B------:R-:W-:Y:S01]  /*27a0*/  HMMA.16816.F32 R64, R8, R34, RZ ;  /* 0x000000220840723c */ /* 0x000fe200000018ff */
[----:B---3--:R-:W-:Y:S01]  /*27b0*/  IMAD.WIDE R4, R126, 0x2, RZ ;  /* 0x000000027e047825 */ /* 0x008fe200078e02ff */
[----:B-----5:R-:W-:Y:S01]  /*27c0*/  IADD3 R28, P3, R6, R24, RZ ;  /* 0x00000018061c7210 */ /* 0x020fe20007f7e0ff */
[----:B------:R-:W3:Y:S04]  /*27d0*/  LDSM.16.M88.4 R52, [R235+0x1000] ;  /* 0x00100000eb34783b */ /* 0x000ee80000000200 */
[----:B------:R-:W-:Y:S01]  /*27e0*/  IMAD.X R29, R21, 0x1, R25, P3 ;  /* 0x00000001151d7824 */ /* 0x000fe200018e0619 */
[----:B------:R-:W-:Y:S01]  /*27f0*/  ISETP.GE.AND P3, PT, R128, c[0x0][0x1d4], PT ;  /* 0x0000750080007a0c */ /* 0x000fe20003f66270 */
[----:B------:R-:W-:Y:S01]  /*2800*/  HMMA.16816.F32 R84, R12, R32, RZ ;  /* 0x000000200c54723c */ /* 0x000fe200000018ff */
[----:B------:R-:W-:-:S02]  /*2810*/  IMAD.X R27, R25, 0x1, R22, P1 ;  /* 0x00000001191b7824 */ /* 0x000fc400008e0616 */
[----:B------:R-:W-:Y:S01]  /*2820*/  IMAD.X R31, R25, 0x1, R0, P0 ;  /* 0x00000001191f7824 */ /* 0x000fe200000e0600 */
[----:B------:R-:W-:Y:S02]  /*2830*/  IADD3 R24, P0, R6, R4, RZ ;  /* 0x0000000406187210 */ /* 0x000fe40007f1e0ff */
[C---:B------:R-:W-:Y:S02]  /*2840*/  IADD3 R6, P1, R4.reuse, R7, RZ ;  /* 0x0000000704067210 */ /* 0x040fe40007f3e0ff */
[----:B------:R-:W-:Y:S01]  /*2850*/  HMMA.16816.F32 R100, R12, R34, RZ ;  /* 0x000000220c64723c */ /* 0x000fe200000018ff */
[----:B------:R-:W-:Y:S01]  /*2860*/  IMAD.X R25, R21, 0x1, R5, P0 ;  /* 0x0000000115197824 */ /* 0x000fe200000e0605 */
[----:B------:R-:W-:Y:S01]  /*2870*/  IADD3 R4, P0, R4, R20, RZ ;  /* 0x0000001404047210 */ /* 0x000fe20007f1e0ff */
[----:B------:R-:W-:Y:S01]  /*2880*/  IMAD.X R7, R5, 0x1, R22, P1 ;  /* 0x0000000105077824 */ /* 0x000fe200008e0616 */
[----:B------:R-:W-:Y:S01]  /*2890*/  ISETP.LT.OR P1, PT, R37, 0x1, P3 ;  /* 0x000000012500780c */ /* 0x000fe20001f21670 */
[----:B------:R-:W4:Y:S02]  /*28a0*/  LDSM.16.M88.4 R20, [R233+0x6100] ;  /* 0x00610000e914783b */ /* 0x000f240000000200 */
[----:B------:R-:W-:Y:S01]  /*28b0*/  IMAD.X R5, R5, 0x1, R0, P0 ;  /* 0x0000000105057824 */ /* 0x000fe200000e0600 */
[C---:B------:R-:W-:Y:S01]  /*28c0*/  ISETP.LT.OR P0, PT, R37.reuse, 0x1, P2 ;  /* 0x000000012500780c */ /* 0x040fe20001701670 */
[----:B------:R-:W-:Y:S01]  /*28d0*/  IMAD.MOV.U32 R0, RZ, RZ, 0x40 ;  /* 0x00000040ff007424 */ /* 0x000fe200078e00ff */
[----:B-1----:R-:W-:Y:S07]  /*28e0*/  HMMA.16816.F32 R80, R16, R46, R72 ;  /* 0x0000002e1050723c */ /* 0x002fee0000001848 */
[----:B------:R-:W-:Y:S01]  /*28f0*/  @!PT LDS RZ, [RZ] ;  /* 0x00000000fffff984 */ /* 0x000fe20000000800 */
[----:B------:R-:W-:Y:S01]  /*2900*/  @!PT LDS RZ, [RZ] ;  /* 0x00000000fffff984 */ /* 0x000fe20000000800 */
[----:B------:R-:W-:Y:S01]  /*2910*/  @!PT LDS RZ, [RZ] ;  /* 0x00000000fffff984 */ /* 0x000fe20000000800 */
[----:B------:R1:W-:Y:S01]  /*2920*/  LDGSTS.E.BYPASS.LTC128B.128 [R244+0x100], [R28.64], !P1 ;  /* 0x001000001cf47fae */ /* 0x0003e2000c901d54 */
[----:B------:R-:W-:-:S02]  /*2930*/  ISETP.LT.OR P1, PT, R37, 0x11, P3 ;  /* 0x000000112500780c */ /* 0x000fc40001f21670 */
[C---:B------:R-:W-:Y:S01]  /*2940*/  ISETP.LT.OR P3, PT, R37.reuse, 0x21, P3 ;  /* 0x000000212500780c */ /* 0x040fe20001f61670 */
[----:B------:R5:W-:Y:S01]  /*2950*/  LDGSTS.E.BYPASS.LTC128B.128 [R244+0x1900], [R24.64], !P0 ;  /* 0x0190000018f47fae */ /* 0x000be2000c101d54 */
[C---:B------:R-:W-:Y:S02]  /*2960*/  ISETP.LT.OR P0, PT, R37.reuse, 0x11, P2 ;  /* 0x000000112500780c */ /* 0x040fe40001701670 */
[----:B------:R-:W-:Y:S01]  /*2970*/  ISETP.LT.OR P2, PT, R37, 0x21, P2 ;  /* 0x000000212500780c */ /* 0x000fe20001741670 */
[C---:B--2---:R-:W-:Y:S06]  /*2980*/  HMMA.16816.F32 R76, R16.reuse, R42, R56 ;  /* 0x0000002a104c723c */ /* 0x044fec0000001838 */
[----:B------:R5:W-:Y:S01]  /*2990*/  LDGSTS.E.BYPASS.LTC128B.128 [R244+0x900], [R26.64], !P1 ;  /* 0x009000001af47fae */ /* 0x000be2000c901d54 */
[----:B------:R-:W-:Y:S01]  /*29a0*/  LOP3.LUT P1, RZ, R36, 0x4, RZ, 0xc0, !PT ;  /* 0x0000000424ff7812 */ /* 0x000fe2000782c0ff */
[----:B------:R-:W-:Y:S02]  /*29b0*/  HMMA.16816.F32 R108, R16, R44, R68 ;  /* 0x0000002c106c723c */ /* 0x000fe40000001844 */
[----:B------:R2:W-:Y:S01]  /*29c0*/  LDGSTS.E.BYPASS.LTC128B.128 [R244+0x2100], [R6.64], !P0 ;  /* 0x0210000006f47fae */ /* 0x0005e2000c101d54 */
[----:B------:R-:W-:-:S02]  /*29d0*/  SEL R0, R0, 0xffffffc0, !P1 ;  /* 0xffffffc000007807 */ /* 0x000fc40004800000 */
[----:B------:R-:W-:Y:S01]  /*29e0*/  PLOP3.LUT P0, PT, PT, PT, UP0, 0x80, 0x0 ;  /* 0x000000000000781c */ /* 0x000fe20003f0f008 */
[----:B------:R1:W-:Y:S01]  /*29f0*/  LDGSTS.E.BYPASS.LTC128B.128 [R244+0x1100], [R30.64], !P3 ;  /* 0x011000001ef47fae */ /* 0x0003e2000d901d54 */
[----:B------:R-:W-:Y:S01]  /*2a00*/  ISETP.GT.AND P3, PT, R130, 0x2f, PT ;  /* 0x0000002f8200780c */ /* 0x000fe20003f64270 */
[----:B------:R-:W-:Y:S01]  /*2a10*/  IMAD.IADD R230, R224, 0x1, R0 ;  /* 0x00000001e0e67824 */ /* 0x000fe200078e0200 */
[----:B------:R-:W-:Y:S01]  /*2a20*/  HMMA.16816.F32 R96, R16, R40, R60 ;  /* 0x000000281060723c */ /* 0x000fe2000000183c */
[----:B------:R2:W-:Y:S01]  /*2a30*/  LDGSTS.E.BYPASS.LTC128B.128 [R244+0x2900], [R4.64], !P2 ;  /* 0x0290000004f47fae */ /* 0x0005e2000d101d54 */
[----:B------:R-:W-:-:S03]  /*2a40*/  IMAD.IADD R229, R0, 0x1, R235 ;  /* 0x0000000100e57824 */ /* 0x000fc600078e02eb */
[----:B------:R-:W-:Y:S03]  /*2a50*/  LDSM.16.M88.4 R8, [R232+0x8100] ;  /* 0x00810000e808783b */ /* 0x000fe60000000200 */
[C---:B---3--:R-:W-:Y:S01]  /*2a60*/  HMMA.16816.F32 R88, R16.reuse, R52, R48 ;  /* 0x000000341058723c */ /* 0x048fe20000001830 */
[----:B------:R-:W-:Y:S04]  /*2a70*/  LDSM.16.M88.4 R32, [R230+0x4100] ;  /* 0x00410000e620783b */ /* 0x000fe80000000200 */
[----:B------:R-:W-:Y:S03]  /*2a80*/  LDSM.16.M88.4 R12, [R232+0x6100] ;  /* 0x00610000e80c783b */ /* 0x000fe60000000200 */
[----:B------:R-:W-:Y:S01]  /*2a90*/  HMMA.16816.F32 R72, R16, R54, R64 ;  /* 0x000000361048723c */ /* 0x000fe20000001840 */
[----:B-----5:R-:W3:Y:S04]  /*2aa0*/  LDSM.16.M88.4 R24, [R230+0x3900] ;  /* 0x00390000e618783b */ /* 0x020ee80000000200 */
[----:B------:R-:W-:Y:S03]  /*2ab0*/  LDSM.16.M88.4 R36, [R229] ;  /* 0x00000000e524783b */ /* 0x000fe60000000200 */
[C---:B----4-:R-:W-:Y:S01]  /*2ac0*/  HMMA.16816.F32 R68, R20.reuse, R44, R112 ;  /* 0x0000002c1444723c */ /* 0x050fe20000001870 */
[----:B-1----:R-:W1:Y:S04]  /*2ad0*/  LDSM.16.M88.4 R28, [R230+0x3100] ;  /* 0x00310000e61c783b */ /* 0x002e680000000200 */
[----:B--2---:R-:W2:Y:S03]  /*2ae0*/  LDSM.16.M88.4 R4, [R234+0x8100] ;  /* 0x00810000ea04783b */ /* 0x004ea60000000200 */
[C---:B------:R-:W-:Y:S01]  /*2af0*/  HMMA.16816.F32 R48, R20.reuse, R52, R84 ;  /* 0x000000341430723c */ /* 0x040fe20000001854 */
[----:B------:R-:W4:Y:S04]  /*2b00*/  LDSM.16.M88.4 R60, [R229+0x800] ;  /* 0x00080000e53c783b */ /* 0x000f280000000200 */
[----:B------:R-:W-:Y:S03]  /*2b10*/  LDSM.16.M88.4 R64, [R229+0x1000] ;  /* 0x00100000e540783b */ /* 0x000fe60000000200 */
[C---:B------:R-:W-:Y:S01]  /*2b20*/  HMMA.16816.F32 R44, R20.reuse, R46, R116 ;  /* 0x0000002e142c723c */ /* 0x040fe20000001874 */
[----:B------:R-:W0:Y:S07]  /*2b30*/  LDGDEPBAR ;  /* 0x00000000000079af */ /* 0x000e2e0000000000 */
[C---:B------:R-:W-:Y:S08]  /*2b40*/  HMMA.16816.F32 R16, R20.reuse, R42, R104 ;  /* 0x0000002a1410723c */ /* 0x040ff00000001868 */
[C---:B------:R-:W-:Y:S08]  /*2b50*/  HMMA.16816.F32 R56, R20.reuse, R40, R92 ;  /* 0x000000281438723c */ /* 0x040ff0000000185c */
[----:B------:R-:W-:Y:S01]  /*2b60*/  HMMA.16816.F32 R52, R20, R54, R100 ;  /* 0x000000361434723c */ /* 0x000fe20000001864 */
[----:B------:R-:W5:Y:S07]  /*2b70*/  LDSM.16.M88.4 R20, [R234+0x6100] ;  /* 0x00610000ea14783b */ /* 0x000f6e0000000200 */
[C---:B---3--:R-:W-:Y:S08]  /*2b80*/  HMMA.16816.F32 R84, R8.reuse, R26, R76 ;  /* 0x0000001a0854723c */ /* 0x048ff0000000184c */
[C---:B-1----:R-:W-:Y:S08]  /*2b90*/  HMMA.16816.F32 R40, R8.reuse, R28, R108 ;  /* 0x0000001c0828723c */ /* 0x042ff0000000186c */
[C---:B------:R-:W-:Y:S08]  /*2ba0*/  HMMA.16816.F32 R92, R8.reuse, R24, R96 ;  /* 0x00000018085c723c */ /* 0x040ff00000001860 */
[C---:B------:R-:W-:Y:S08]  /*2bb0*/  HMMA.16816.F32 R88, R8.reuse, R32, R88 ;  /* 0x000000200858723c */ /* 0x040ff00000001858 */
[C---:B------:R-:W-:Y:S08]  /*2bc0*/  HMMA.16816.F32 R80, R8.reuse, R30, R80 ;  /* 0x0000001e0850723c */ /* 0x040ff00000001850 */
[----:B------:R-:W-:Y:S08]  /*2bd0*/  HMMA.16816.F32 R76, R8, R34, R72 ;  /* 0x00000022084c723c */ /* 0x000ff00000001848 */
[C---:B------:R-:W-:Y:S08]  /*2be0*/  HMMA.16816.F32 R8, R12.reuse, R28, R68 ;  /* 0x0000001c0c08723c */ /* 0x040ff00000001844 */
[C---:B------:R-:W-:Y:S01]  /*2bf0*/  HMMA.16816.F32 R44, R12.reuse, R30, R44 ;  /* 0x0000001e0c2c723c */ /* 0x040fe2000000182c */
[----:B------:R-:W-:Y:S07]  /*2c00*/  LDSM.16.M88.4 R28, [R224+0x4900] ;  /* 0x00490000e01c783b */ /* 0x000fee0000000200 */
[C---:B------:R-:W-:Y:S01]  /*2c10*/  HMMA.16816.F32 R104, R12.reuse, R26, R16 ;  /* 0x0000001a0c68723c */ /* 0x040fe20000001810 */
[----:B------:R-:W1:Y:S07]  /*2c20*/  LDSM.16.M88.4 R16, [R231+0xc100] ;  /* 0x00c10000e710783b */ /* 0x000e6e0000000200 */
[C---:B------:R-:W-:Y:S01]  /*2c30*/  HMMA.16816.F32 R56, R12.reuse, R24, R56 ;  /* 0x000000180c38723c */ /* 0x040fe20000001838 */
[----:B------:R-:W3:Y:S07]  /*2c40*/  LDSM.16.M88.4 R24, [R224+0x5100] ;  /* 0x00510000e018783b */ /* 0x000eee0000000200 */
[C---:B------:R-:W-:Y:S01]  /*2c50*/  HMMA.16816.F32 R108, R12.reuse, R32, R48 ;  /* 0x000000200c6c723c */ /* 0x040fe20000001830 */
[----:B------:R-:W-:Y:S07]  /*2c60*/  LDSM.16.M88.4 R48, [R235+0x1800] ;  /* 0x00180000eb30783b */ /* 0x000fee0000000200 */
[----:B------:R-:W-:Y:S01]  /*2c70*/  HMMA.16816.F32 R52, R12, R34, R52 ;  /* 0x000000220c34723c */ /* 0x000fe20000001834 */
[----:B------:R-:W1:Y:S07]  /*2c80*/  LDSM.16.M88.4 R12, [R224+0x5900] ;  /* 0x00590000e00c783b */ /* 0x000e6e0000000200 */
[C---:B--2---:R-:W-:Y:S08]  /*2c90*/  HMMA.16816.F32 R40, R4.reuse, R36, R40 ;  /* 0x000000240428723c */ /* 0x044ff00000001828 */
[----:B----4-:R-:W-:Y:S08]  /*2ca0*/  HMMA.16816.F32 R68, R4, R60, R92 ;  /* 0x0000003c0444723c */ /* 0x010ff0000000185c */
[----:B-----5:R-:W-:Y:S01]  /*2cb0*/  HMMA.16816.F32 R92, R20, R36, R8 ;  /* 0x00000024145c723c */ /* 0x020fe20000001808 */
[----:B------:R-:W2:Y:S07]  /*2cc0*/  LDSM.16.M88.4 R8, [R231+0xa100] ;  /* 0x00a10000e708783b */ /* 0x000eae0000000200 */
[C---:B------:R-:W-:Y:S08]  /*2cd0*/  HMMA.16816.F32 R32, R4.reuse, R38, R80 ;  /* 0x000000260420723c */ /* 0x040ff00000001850 */
[C---:B------:R-:W-:Y:S08]  /*2ce0*/  HMMA.16816.F32 R72, R4.reuse, R62, R84 ;  /* 0x0000003e0448723c */ /* 0x040ff00000001854 */
[C---:B------:R-:W-:Y:S08]  /*2cf0*/  HMMA.16816.F32 R100, R4.reuse, R64, R88 ;  /* 0x000000400464723c */ /* 0x040ff00000001858 */
[----:B------:R-:W-:Y:S01]  /*2d00*/  HMMA.16816.F32 R96, R4, R66, R76 ;  /* 0x000000420460723c */ /* 0x000fe2000000184c */
[----:B------:R-:W-:Y:S07]  /*2d10*/  LDSM.16.M88.4 R4, [R233+0xc100] ;  /* 0x00c10000e904783b */ /* 0x000fee0000000200 */
[C---:B------:R-:W-:Y:S01]  /*2d20*/  HMMA.16816.F32 R84, R20.reuse, R38, R44 ;  /* 0x000000261454723c */ /* 0x040fe2000000182c */
[----:B------:R-:W4:Y:S07]  /*2d30*/  LDSM.16.M88.4 R44, [R235+0x2000] ;  /* 0x00200000eb2c783b */ /* 0x000f2e0000000200 */
[C---:B------:R-:W-:Y:S01]  /*2d40*/  HMMA.16816.F32 R88, R20.reuse, R60, R56 ;  /* 0x0000003c1458723c */ /* 0x040fe20000001838 */
[----:B------:R-:W5:Y:S07]  /*2d50*/  LDSM.16.M88.4 R56, [R235+0x2800] ;  /* 0x00280000eb38783b */ /* 0x000f6e0000000200 */
[C---:B------:R-:W-:Y:S08]  /*2d60*/  HMMA.16816.F32 R104, R20.reuse, R62, R104 ;  /* 0x0000003e1468723c */ /* 0x040ff00000001868 */
[C---:B------:R-:W-:Y:S08]  /*2d70*/  HMMA.16816.F32 R108, R20.reuse, R64, R108 ;  /* 0x00000040146c723c */ /* 0x040ff0000000186c */
[----:B------:R-:W-:Y:S01]  /*2d80*/  HMMA.16816.F32 R80, R20, R66, R52 ;  /* 0x000000421450723c */ /* 0x000fe20000001834 */
[----:B------:R-:W2:Y:S07]  /*2d90*/  LDSM.16.M88.4 R20, [R233+0xa100] ;  /* 0x00a10000e914783b */ /* 0x000eae0000000200 */
[C---:B-1----:R-:W-:Y:S08]  /*2da0*/  HMMA.16816.F32 R76, R16.reuse, R28, R40 ;  /* 0x0000001c104c723c */ /* 0x042ff00000001828 */
[C---:B---3--:R-:W-:Y:S08]  /*2db0*/  HMMA.16816.F32 R40, R16.reuse, R24, R68 ;  /* 0x000000181028723c */ /* 0x048ff00000001844 */
[C---:B------:R-:W-:Y:S08]  /*2dc0*/  HMMA.16816.F32 R52, R16.reuse, R30, R32 ;  /* 0x0000001e1034723c */ /* 0x040ff00000001820 */
[C---:B------:R-:W-:Y:S08]  /*2dd0*/  HMMA.16816.F32 R36, R16.reuse, R26, R72 ;  /* 0x0000001a1024723c */ /* 0x040ff00000001848 */
[----:B------:R-:W-:Y:S08]  /*2de0*/  HMMA.16816.F32 R32, R16, R12, R100 ;  /* 0x0000000c1020723c */ /* 0x000ff00000001864 */
[C---:B--2---:R-:W-:Y:S08]  /*2df0*/  HMMA.16816.F32 R72, R8.reuse, R28, R92 ;  /* 0x0000001c0848723c */ /* 0x044ff0000000185c */
[C---:B------:R-:W-:Y:S08]  /*2e00*/  HMMA.16816.F32 R68, R8.reuse, R30, R84 ;  /* 0x0000001e0844723c */ /* 0x040ff00000001854 */
[----:B------:R-:W-:Y:S08]  /*2e10*/  HMMA.16816.F32 R60, R8, R24, R88 ;  /* 0x00000018083c723c */ /* 0x000ff00000001858 */
[----:B------:R-:W-:Y:S01]  /*2e20*/  HMMA.16816.F32 R64, R16, R14, R96 ;  /* 0x0000000e1040723c */ /* 0x000fe20000001860 */
[----:B------:R-:W-:Y:S07]  /*2e30*/  LDSM.16.M88.4 R16, [R232+0xc100] ;  /* 0x00c10000e810783b */ /* 0x000fee0000000200 */
[C---:B------:R-:W-:Y:S08]  /*2e40*/  HMMA.16816.F32 R28, R8.reuse, R26, R104 ;  /* 0x0000001a081c723c */ /* 0x040ff00000001868 */
[C---:B------:R-:W-:Y:S08]  /*2e50*/  HMMA.16816.F32 R24, R8.reuse, R12, R108 ;  /* 0x0000000c0818723c */ /* 0x040ff0000000186c */
[----:B------:R-:W-:Y:S01]  /*2e60*/  HMMA.16816.F32 R80, R8, R14, R80 ;  /* 0x0000000e0850723c */ /* 0x000fe20000001850 */
[----:B------:R-:W-:Y:S04]  /*2e70*/  LDSM.16.M88.4 R12, [R232+0xa100] ;  /* 0x00a10000e80c783b */ /* 0x000fe80000000200 */
[----:B------:R-:W-:Y:S03]  /*2e80*/  LDSM.16.M88.4 R8, [R234+0xa100] ;  /* 0x00a10000ea08783b */ /* 0x000fe60000000200 */
[C---:B----4-:R-:W-:Y:S01]  /*2e90*/  HMMA.16816.F32 R108, R4.reuse, R44, R40 ;  /* 0x0000002c046c723c */ /* 0x050fe20000001828 */
[----:B------:R-:W1:Y:S07]  /*2ea0*/  LDSM.16.M88.4 R40, [R230+0x4900] ;  /* 0x00490000e628783b */ /* 0x000e6e0000000200 */
[C---:B------:R-:W-:Y:S01]  /*2eb0*/  HMMA.16816.F32 R104, R4.reuse, R46, R36 ;  /* 0x0000002e0468723c */ /* 0x040fe20000001824 */
[----:B------:R-:W2:Y:S07]  /*2ec0*/  LDSM.16.M88.4 R36, [R230+0x5100] ;  /* 0x00510000e624783b */ /* 0x000eae0000000200 */
[C---:B-----5:R-:W-:Y:S01]  /*2ed0*/  HMMA.16816.F32 R100, R4.reuse, R56, R32 ;  /* 0x000000380464723c */ /* 0x060fe20000001820 */
[----:B------:R-:W3:Y:S07]  /*2ee0*/  LDSM.16.M88.4 R32, [R230+0x5900] ;  /* 0x00590000e620783b */ /* 0x000eee0000000200 */
[C---:B------:R-:W-:Y:S08]  /*2ef0*/  HMMA.16816.F32 R112, R4.reuse, R48, R76 ;  /* 0x000000300470723c */ /* 0x040ff0000000184c */
[----:B------:R-:W-:Y:S08]  /*2f00*/  HMMA.16816.F32 R76, R4, R50, R52 ;  /* 0x00000032044c723c */ /* 0x000ff00000001834 */
[C---:B------:R-:W-:Y:S08]  /*2f10*/  HMMA.16816.F32 R96, R20.reuse, R48, R72 ;  /* 0x000000301460723c */ /* 0x040ff00000001848 */
[C---:B------:R-:W-:Y:S08]  /*2f20*/  HMMA.16816.F32 R92, R20.reuse, R50, R68 ;  /* 0x00000032145c723c */ /* 0x040ff00000001844 */
[----:B------:R-:W-:Y:S08]  /*2f30*/  HMMA.16816.F32 R88, R20, R44, R60 ;  /* 0x0000002c1458723c */ /* 0x000ff0000000183c */
[----:B------:R-:W-:Y:S01]  /*2f40*/  HMMA.16816.F32 R52, R4, R58, R64 ;  /* 0x0000003a0434723c */ /* 0x000fe20000001840 */
[----:B------:R-:W-:Y:S07]  /*2f50*/  LDSM.16.M88.4 R4, [R236+0xc100] ;  /* 0x00c10000ec04783b */ /* 0x000fee0000000200 */
[C---:B------:R-:W-:Y:S01]  /*2f60*/  HMMA.16816.F32 R84, R20.reuse, R46, R28 ;  /* 0x0000002e1454723c */ /* 0x040fe2000000181c */
[----:B------:R-:W-:Y:S07]  /*2f70*/  LDSM.16.M88.4 R28, [R229+0x1800] ;  /* 0x00180000e51c783b */ /* 0x000fee0000000200 */
[C---:B------:R-:W-:Y:S01]  /*2f80*/  HMMA.16816.F32 R60, R20.reuse, R56, R24 ;  /* 0x00000038143c723c */ /* 0x040fe20000001818 */
[----:B------:R-:W4:Y:S07]  /*2f90*/  LDSM.16.M88.4 R24, [R229+0x2000] ;  /* 0x00200000e518783b */ /* 0x000f2e0000000200 */
[----:B------:R-:W-:Y:S01]  /*2fa0*/  HMMA.16816.F32 R56, R20, R58, R80 ;  /* 0x0000003a1438723c */ /* 0x000fe20000001850 */
[----:B------:R-:W5:Y:S01]  /*2fb0*/  LDSM.16.M88.4 R20, [R229+0x2800] ;  /* 0x00280000e514783b */ /* 0x000f620000000200 */
[----:B------:R-:W-:-:S06]  /*2fc0*/  DEPBAR.LE SB0, 0x0 ;  /* 0x000080000000791a */ /* 0x000fcc0000000000 */
[C---:B-1----:R-:W-:Y:S08]  /*2fd0*/  HMMA.16816.F32 R80, R16.reuse, R40, R112 ;  /* 0x000000281050723c */ /* 0x042ff00000001870 */
[----:B------:R-:W-:Y:S08]  /*2fe0*/  HMMA.16816.F32 R76, R16, R42, R76 ;  /* 0x0000002a104c723c */ /* 0x000ff0000000184c */
[C---:B------:R-:W-:Y:S08]  /*2ff0*/  HMMA.16816.F32 R48, R12.reuse, R40, R96 ;  /* 0x000000280c30723c */ /* 0x040ff00000001860 */
[----:B------:R-:W-:Y:S08]  /*3000*/  HMMA.16816.F32 R44, R12, R42, R92 ;  /* 0x0000002a0c2c723c */ /* 0x000ff0000000185c */
[C---:B--2---:R-:W-:Y:S08]  /*3010*/  HMMA.16816.F32 R72, R16.reuse, R36, R108 ;  /* 0x000000241048723c */ /* 0x044ff0000000186c */
[----:B------:R-:W-:Y:S08]  /*3020*/  HMMA.16816.F32 R68, R16, R38, R104 ;  /* 0x000000261044723c */ /* 0x000ff00000001868 */
[----:B------:R-:W-:Y:S08]  /*3030*/  HMMA.16816.F32 R40, R12, R36, R88 ;  /* 0x000000240c28723c */ /* 0x000ff00000001858 */
[C---:B---3--:R-:W-:Y:S08]  /*3040*/  HMMA.16816.F32 R64, R16.reuse, R32, R100 ;  /* 0x000000201040723c */ /* 0x048ff00000001864 */
[----:B------:R-:W-:Y:S08]  /*3050*/  HMMA.16816.F32 R52, R16, R34, R52 ;  /* 0x000000221034723c */ /* 0x000ff00000001834 */
[C---:B------:R-:W-:Y:S08]  /*3060*/  HMMA.16816.F32 R36, R12.reuse, R38, R84 ;  /* 0x000000260c24723c */ /* 0x040ff00000001854 */
[C---:B------:R-:W-:Y:S08]  /*3070*/  HMMA.16816.F32 R16, R12.reuse, R32, R60 ;  /* 0x000000200c10723c */ /* 0x040ff0000000183c */
[----:B------:R-:W-:Y:S08]  /*3080*/  HMMA.16816.F32 R12, R12, R34, R56 ;  /* 0x000000220c0c723c */ /* 0x000ff00000001838 */
[C---:B----4-:R-:W-:Y:S08]  /*3090*/  HMMA.16816.F32 R32, R4.reuse, R24, R72 ;  /* 0x000000180420723c */ /* 0x050ff00000001848 */
[----:B------:R-:W-:Y:S08]  /*30a0*/  HMMA.16816.F32 R84, R4, R26, R68 ;  /* 0x0000001a0454723c */ /* 0x000ff00000001844 */
[C---:B------:R-:W-:Y:S08]  /*30b0*/  HMMA.16816.F32 R40, R8.reuse, R24, R40 ;  /* 0x000000180828723c */ /* 0x040ff00000001828 */
[----:B------:R-:W-:Y:S08]  /*30c0*/  HMMA.16816.F32 R36, R8, R26, R36 ;  /* 0x0000001a0824723c */ /* 0x000ff00000001824 */
[C---:B-----5:R-:W-:Y:S08]  /*30d0*/  HMMA.16816.F32 R92, R4.reuse, R20, R64 ;  /* 0x00000014045c723c */ /* 0x060ff00000001840 */
[----:B------:R-:W-:Y:S08]  /*30e0*/  HMMA.16816.F32 R96, R4, R22, R52 ;  /* 0x000000160460723c */ /* 0x000ff00000001834 */
[----:B------:R-:W-:Y:S08]  /*30f0*/  HMMA.16816.F32 R24, R8, R20, R16 ;  /* 0x000000140818723c */ /* 0x000ff00000001810 */
[C---:B------:R-:W-:Y:S08]  /*3100*/  HMMA.16816.F32 R80, R4.reuse, R28, R80 ;  /* 0x0000001c0450723c */ /* 0x040ff00000001850 */
[----:B------:R-:W-:Y:S08]  /*3110*/  HMMA.16816.F32 R76, R4, R30, R76 ;  /* 0x0000001e044c723c */ /* 0x000ff0000000184c */
[C---:B------:R-:W-:Y:S08]  /*3120*/  HMMA.16816.F32 R48, R8.reuse, R28, R48 ;  /* 0x0000001c0830723c */ /* 0x040ff00000001830 */
[C---:B------:R-:W-:Y:S08]  /*3130*/  HMMA.16816.F32 R44, R8.reuse, R30, R44 ;  /* 0x0000001e082c723c */ /* 0x040ff0000000182c */
[----:B------:R-:W-:Y:S01]  /*3140*/  HMMA.16816.F32 R20, R8, R22, R12 ;  /* 0x000000160814723c */ /* 0x000fe2000000180c */
[----:B------:R-:W-:Y:S06]  /*3150*/  BAR.SYNC.DEFER_BLOCKING 0x0 ;  /* 0x0000000000007b1d */ /* 0x000fec0000010000 */
[----:B------:R-:W-:Y:S05]  /*3160*/  @!P0 BRA `(.L_x_590) ;  /* 0x000003e000008947 */ /* 0x000fea0003800000 */
[----:B------:R-:W-:Y:S02]  /*3170*/  IMAD.U32 R0, RZ, RZ, UR17 ;  /* 0x00000011ff007e24 */ /* 0x000fe4000f8e00ff */
[----:B------:R-:W-:-:S03]  /*3180*/  IMAD.MOV.U32 R242, RZ, RZ, RZ ;  /* 0x000000fffff27224 */ /* 0x000fc600078e00ff */
[----:B------:R-:W-:-:S04]  /*3190*/  IADD3 R0, R130, UR10, R0 ;  /* 0x0000000a82007c10 */ /* 0x000fc8000fffe000 */
        /* <DEDUP_REMOVED lines=10> */
[----:B------:R-:W-:Y:S01]  /*3240*/  SEL R19, RZ, 0x10, P6 ;  /* 0x00000010ff137807 */ /* 0x000fe20003000000 */
[----:B------:R-:W-:Y:S01]  /*3250*/  IMAD.SHL.U32 R15, R128, 0x2, RZ ;  /* 0x00000002800f7824 */ /* 0x000fe200078e00ff */
[----:B------:R-:W-:Y:S01]  /*3260*/  IADD3 R8, -R125, 0x10, RZ ;  /* 0x000000107d087810 */ /* 0x000fe20007ffe1ff */
[----:B------:R-:W-:-:S04]  /*3270*/  IMAD R243, R0, c[0x0][0x2b8], R4 ;  /* 0x0000ae0000f37a24 */ /* 0x000fc800078e0204 */
[----:B------:R-:W-:Y:S01]  /*3280*/  IMAD.WIDE.U32 R4, R243, c[0x0][0x1e0], RZ ;  /* 0x00007800f3047a25 */ /* 0x000fe200078e00ff */
[----:B------:R-:W-:-:S05]  /*3290*/  SHF.R.S32.HI R0, RZ, 0x1f, R243 ;  /* 0x0000001fff007819 */ /* 0x000fca00000114f3 */
[----:B------:R-:W-:-:S04]  /*32a0*/  IMAD R0, R0, c[0x0][0x1e0], RZ ;  /* 0x0000780000007a24 */ /* 0x000fc800078e02ff */
[----:B------:R-:W-:-:S04]  /*32b0*/  IMAD R0, R243, c[0x0][0x1e4], R0 ;  /* 0x00007900f3007a24 */ /* 0x000fc800078e0200 */
[----:B------:R-:W-:Y:S01]  /*32c0*/  IMAD.IADD R5, R5, 0x1, R0 ;  /* 0x0000000105057824 */ /* 0x000fe200078e0200 */
[----:B--2---:R-:W-:-:S03]  /*32d0*/  SHF.R.S32.HI R0, RZ, 0x1f, R242 ;  /* 0x0000001fff007819 */ /* 0x004fc600000114f2 */
[----:B------:R-:W-:-:S04]  /*32e0*/  IMAD.WIDE.U32 R4, R242, c[0x0][0x1f0], R4 ;  /* 0x00007c00f2047a25 */ /* 0x000fc800078e0004 */
[----:B------:R-:W-:-:S04]  /*32f0*/  IMAD R0, R0, c[0x0][0x1f0], RZ ;  /* 0x00007c0000007a24 */ /* 0x000fc800078e02ff */
[----:B------:R-:W-:Y:S01]  /*3300*/  IMAD R6, R242, c[0x0][0x1f4], R0 ;  /* 0x00007d00f2067a24 */ /* 0x000fe200078e0200 */
[----:B------:R-:W-:-:S04]  /*3310*/  IADD3 R0, P0, R4, UR14, RZ ;  /* 0x0000000e04007c10 */ /* 0x000fc8000ff1e0ff */
[----:B------:R-:W-:Y:S02]  /*3320*/  IADD3.X R5, R5, UR6, R6, P0, !PT ;  /* 0x0000000605057c10 */ /* 0x000fe400087fe406 */
[----:B------:R-:W-:-:S04]  /*3330*/  LEA R4, P0, R0, c[0x0][0x1c8], 0x1 ;  /* 0x0000720000047a11 */ /* 0x000fc800078008ff */
[----:B------:R-:W-:Y:S01]  /*3340*/  LEA.HI.X R0, R0, c[0x0][0x1cc], R5, 0x1, P0 ;  /* 0x0000730000007a11 */ /* 0x000fe200000f0c05 */
[----:B------:R-:W-:Y:S01]  /*3350*/  SHFL.IDX PT, R6, R4, 0x2, 0x181f ;  /* 0x00581f0004067f89 */ /* 0x000fe200000e0000 */
[----:B------:R-:W-:-:S03]  /*3360*/  SHF.L.U64.HI R5, R128, 0x1, R129 ;  /* 0x0000000180057819 */ /* 0x000fc60000010281 */
[----:B------:R-:W-:Y:S04]  /*3370*/  SHFL.IDX PT, R7, R0, 0x2, 0x181f ;  /* 0x00581f0000077f89 */ /* 0x000fe800000e0000 */
[----:B------:R-:W1:Y:S04]  /*3380*/  SHFL.IDX PT, R10, R4, RZ, 0x181f ;  /* 0x00181fff040a7589 */ /* 0x000e6800000e0000 */
[----:B------:R2:W3:Y:S04]  /*3390*/  SHFL.IDX PT, R11, R4, 0x1, 0x181f ;  /* 0x00381f00040b7f89 */ /* 0x0004e800000e0000 */
[----:B------:R-:W4:Y:S04]  /*33a0*/  SHFL.IDX PT, R13, R0, RZ, 0x181f ;  /* 0x00181fff000d7589 */ /* 0x000f2800000e0000 */
[----:B------:R5:W3:Y:S01]  /*33b0*/  SHFL.IDX PT, R18, R0, 0x1, 0x181f ;  /* 0x00381f0000127f89 */ /* 0x000ae200000e0000 */
[----:B-1----:R-:W-:-:S02]  /*33c0*/  IADD3 R14, P2, R10, R15, RZ ;  /* 0x0000000f0a0e7210 */ /* 0x002fc40007f5e0ff */
[----:B--2---:R-:W-:-:S04]  /*33d0*/  IADD3 R4, -R19, 0x10, RZ ;  /* 0x0000001013047810 */ /* 0x004fc80007ffe1ff */
[----:B------:R-:W-:Y:S01]  /*33e0*/  LOP3.LUT R4, R4, 0xf, RZ, 0xc0, !PT ;  /* 0x0000000f04047812 */ /* 0x000fe200078ec0ff */
[----:B-----5:R-:W-:-:S03]  /*33f0*/  IMAD.SHL.U32 R0, R126, 0x2, RZ ;  /* 0x000000027e007824 */ /* 0x020fc600078e00ff */
[-C--:B------:R-:W-:Y:S02]  /*3400*/  IADD3 R16, P1, P0, R4, R6.reuse, R15 ;  /* 0x0000000604107210 */ /* 0x080fe4000783e00f */
[----:B------:R-:W-:Y:S02]  /*3410*/  LOP3.LUT R4, R8, 0xf, RZ, 0xc0, !PT ;  /* 0x0000000f08047812 */ /* 0x000fe400078ec0ff */
[----:B------:R-:W-:Y:S02]  /*3420*/  IADD3.X R17, RZ, R7, R5, P1, P0 ;  /* 0x00000007ff117210 */ /* 0x000fe40000fe0405 */
[----:B------:R-:W-:Y:S02]  /*3430*/  IADD3 R8, P1, P0, R4, R6, R0 ;  /* 0x0000000604087210 */ /* 0x000fe4000783e000 */
[----:B------:R-:W-:-:S04]  /*3440*/  SHF.L.U64.HI R4, R126, 0x1, R127 ;  /* 0x000000017e047819 */ /* 0x000fc8000001027f */
[--C-:B------:R-:W-:Y:S02]  /*3450*/  IADD3.X R9, RZ, R7, R4.reuse, P1, P0 ;  /* 0x00000007ff097210 */ /* 0x100fe40000fe0404 */
[-C--:B------:R-:W-:Y:S02]  /*3460*/  IADD3 R12, P1, R10, R0.reuse, RZ ;  /* 0x000000000a0c7210 */ /* 0x080fe40007f3e0ff */
[----:B---3--:R-:W-:Y:S01]  /*3470*/  IADD3 R10, P0, R11, R15, RZ ;  /* 0x0000000f0b0a7210 */ /* 0x008fe20007f1e0ff */
[--C-:B----4-:R-:W-:Y:S01]  /*3480*/  IMAD.X R15, R13, 0x1, R5.reuse, P2 ;  /* 0x000000010d0f7824 */ /* 0x110fe200010e0605 */
[----:B------:R-:W-:Y:S01]  /*3490*/  IADD3 R6, P2, R11, R0, RZ ;  /* 0x000000000b067210 */ /* 0x000fe20007f5e0ff */
[--C-:B------:R-:W-:Y:S01]  /*34a0*/  IMAD.X R13, R13, 0x1, R4.reuse, P1 ;  /* 0x000000010d0d7824 */ /* 0x100fe200008e0604 */
[----:B------:R-:W-:Y:S01]  /*34b0*/  ISETP.NE.U32.AND P1, PT, R19, RZ, PT ;  /* 0x000000ff1300720c */ /* 0x000fe20003f25070 */
[C---:B------:R-:W-:Y:S01]  /*34c0*/  IMAD.X R11, R18.reuse, 0x1, R5, P0 ;  /* 0x00000001120b7824 */ /* 0x040fe200000e0605 */
[----:B------:R-:W-:Y:S01]  /*34d0*/  ISETP.NE.U32.AND P0, PT, R125, RZ, PT ;  /* 0x000000ff7d00720c */ /* 0x000fe20003f05070 */
[----:B------:R-:W-:Y:S01]  /*34e0*/  IMAD.X R7, R18, 0x1, R4, P2 ;  /* 0x0000000112077824 */ /* 0x000fe200010e0604 */
[----:B------:R1:W-:Y:S04]  /*34f0*/  LDGSTS.E.BYPASS.LTC128B.128 [R244+0x3100], [R14.64], !P6 ;  /* 0x031000000ef47fae */ /* 0x0003e8000f101d54 */
[----:B------:R1:W-:Y:S04]  /*3500*/  LDGSTS.E.BYPASS.LTC128B.128 [R244+0x4900], [R12.64], !P5 ;  /* 0x049000000cf47fae */ /* 0x0003e8000e901d54 */
[----:B------:R1:W-:Y:S04]  /*3510*/  LDGSTS.E.BYPASS.LTC128B.128 [R244+0x3900], [R10.64], !P6 ;  /* 0x039000000af47fae */ /* 0x0003e8000f101d54 */
[----:B------:R1:W-:Y:S04]  /*3520*/  LDGSTS.E.BYPASS.LTC128B.128 [R244+0x5100], [R6.64], !P5 ;  /* 0x0510000006f47fae */ /* 0x0003e8000e901d54 */
[----:B------:R1:W-:Y:S04]  /*3530*/  LDGSTS.E.BYPASS.LTC128B.128.ZFILL [R244+0x4100], [R16.64], P1 ;  /* 0x0410000010f47fae */ /* 0x0003e80008941d54 */
[----:B------:R1:W-:Y:S02]  /*3540*/  LDGSTS.E.BYPASS.LTC128B.128.ZFILL [R244+0x5900], [R8.64], P0 ;  /* 0x0590000008f47fae */ /* 0x0003e40008141d54 */
.L_x_590:
[----:B------:R-:W-:Y:S01]  /*3550*/  LOP3.LUT R0, R123, 0xffffffe0, RZ, 0xc0, !PT ;  /* 0xffffffe07b007812 */ /* 0x000fe200078ec0ff */
[----:B------:R-:W-:Y:S01]  /*3560*/  UISETP.NE.AND UP1, UPT, UR13, URZ, UPT ;  /* 0x0000003f0d00728c */ /* 0x000fe2000bf25270 */
[----:B------:R-:W-:Y:S01]  /*3570*/  LEA.HI R5, R124, R164, RZ, 0x2 ;  /* 0x000000a47c057211 */ /* 0x000fe200078f10ff */
[----:B------:R-:W-:Y:S01]  /*3580*/  UISETP.NE.AND UP0, UPT, UR12, URZ, UPT ;  /* 0x0000003f0c00728c */ /* 0x000fe2000bf05270 */
[----:B------:R-:W-:Y:S01]  /*3590*/  SHF.R.S32.HI R4, RZ, 0x1f, R122 ;  /* 0x0000001fff047819 */ /* 0x000fe2000001147a */
[----:B------:R-:W-:Y:S01]  /*35a0*/  IMAD.IADD R0, R164, 0x1, -R0 ;  /* 0x00000001a4007824 */ /* 0x000fe200078e0a00 */
[----:B------:R-:W-:Y:S01]  /*35b0*/  LOP3.LUT R5, R5, 0xfffffffc, RZ, 0xc0, !PT ;  /* 0xfffffffc05057812 */ /* 0x000fe200078ec0ff */
[----:B------:R-:W-:Y:S01]  /*35c0*/  ULDC UR17, c[0x0][0x324] ;  /* 0x0000c90000117ab9 */ /* 0x000fe20000000800 */
[----:B------:R-:W-:Y:S01]  /*35d0*/  LEA.HI R4, R4, R122, RZ, 0x2 ;  /* 0x0000007a04047211 */ /* 0x000fe200078f10ff */
[----:B------:R-:W-:Y:S01]  /*35e0*/  ULDC UR5, c[0x0][0x2ac] ;  /* 0x0000ab0000057ab9 */ /* 0x000fe20000000800 */
[----:B-1----:R-:W-:Y:S01]  /*35f0*/  SHF.R.S32.HI R6, RZ, 0x1f, R0 ;  /* 0x0000001fff067819 */ /* 0x002fe20000011400 */
[----:B------:R-:W-:Y:S01]  /*3600*/  IMAD.IADD R5, R164, 0x1, -R5 ;  /* 0x00000001a4057824 */ /* 0x000fe200078e0a05 */
[----:B------:R-:W-:Y:S01]  /*3610*/  LOP3.LUT R7, R4, 0xffffffc, RZ, 0xc0, !PT ;  /* 0x0ffffffc04077812 */ /* 0x000fe200078ec0ff */
[----:B------:R-:W-:Y:S01]  /*3620*/  ULDC UR4, c[0x0][0x1d0] ;  /* 0x0000740000047ab9 */ /* 0x000fe20000000800 */
[----:B------:R-:W-:Y:S01]  /*3630*/  LEA.HI R6, R6, R0, RZ, 0x2 ;  /* 0x0000000006067211 */ /* 0x000fe200078f10ff */
[----:B------:R-:W-:Y:S01]  /*3640*/  ULOP3.LUT UR17, URZ, UR17, URZ, 0x33, !UPT ;  /* 0x000000113f117292 */ /* 0x000fe2000f8e333f */
[----:B------:R-:W-:Y:S01]  /*3650*/  LEA.HI R4, R5, R5, RZ, 0x1 ;  /* 0x0000000505047211 */ /* 0x000fe200078f08ff */
[----:B------:R-:W-:Y:S01]  /*3660*/  IMAD.IADD R8, R122, 0x1, -R7 ;  /* 0x000000017a087824 */ /* 0x000fe200078e0a07 */
[----:B------:R-:W-:Y:S01]  /*3670*/  LEA.HI.SX32 R7, R6, UR26, 0x1e ;  /* 0x0000001a06077c11 */ /* 0x000fe2000f8ff2ff */
[----:B------:R-:W-:Y:S01]  /*3680*/  UIMAD UR4, UR5, UR4, UR30 ;  /* 0x00000004050472a4 */ /* 0x000fe2000f8e021e */
[----:B------:R-:W-:Y:S01]  /*3690*/  PLOP3.LUT P1, PT, PT, PT, UP1, 0x80, 0x0 ;  /* 0x000000000000781c */ /* 0x000fe20003f2f018 */
[C---:B------:R-:W-:Y:S01]  /*36a0*/  IMAD.SHL.U32 R9, R4.reuse, 0x20, RZ ;  /* 0x0000002004097824 */ /* 0x040fe200078e00ff */
[----:B------:R-:W-:Y:S01]  /*36b0*/  LOP3.LUT R4, R4, 0x1ffffffe, RZ, 0xc0, !PT ;  /* 0x1ffffffe04047812 */ /* 0x000fe200078ec0ff */
[----:B------:R-:W-:Y:S01]  /*36c0*/  IMAD R8, R8, 0x10, R7 ;  /* 0x0000001008087824 */ /* 0x000fe200078e0207 */
[----:B------:R-:W-:Y:S01]  /*36d0*/  PLOP3.LUT P0, PT, PT, PT, UP1, 0x80, 0x0 ;  /* 0x000000000000781c */ /* 0x000fe20003f0f018 */
[----:B------:R-:W0:Y:S01]  /*36e0*/  LDGDEPBAR ;  /* 0x00000000000079af */ /* 0x000e220000000000 */
[----:B------:R-:W-:Y:S01]  /*36f0*/  LOP3.LUT R7, R9, 0xffffffc0, RZ, 0xc0, !PT ;  /* 0xffffffc009077812 */ /* 0x000fe200078ec0ff */
[----:B------:R-:W-:-:S04]  /*3700*/  IMAD.IADD R5, R5, 0x1, -R4 ;  /* 0x0000000105057824 */ /* 0x000fc800078e0a04 */
[----:B------:R-:W-:-:S04]  /*3710*/  IMAD.IADD R4, R7, 0x1, R8 ;  /* 0x0000000107047824 */ /* 0x000fc800078e0208 */
[----:B------:R-:W-:-:S04]  /*3720*/  IMAD R10, R5, 0x8, R4 ;  /* 0x00000008050a7824 */ /* 0x000fc800078e0204 */
[----:B------:R-:W-:Y:S01]  /*3730*/  @P1 IMAD.HI.U32 R4, R10, c[0x0][0x2c8], RZ ;  /* 0x0000b2000a041a27 */ /* 0x000fe200078e00ff */
[----:B------:R1:W-:Y:S03]  /*3740*/  STL [R1+0x1c], R10 ;  /* 0x00001c0a01007387 */ /* 0x0003e60000100800 */
[----:B------:R-:W-:Y:S01]  /*3750*/  IMAD.MOV.U32 R9, RZ, RZ, R10 ;  /* 0x000000ffff097224 */ /* 0x000fe200078e000a */
[----:B------:R-:W-:Y:S02]  /*3760*/  @P0 SHF.R.U32.HI R9, RZ, c[0x0][0x2cc], R4 ;  /* 0x0000b300ff090a19 */ /* 0x000fe40000011604 */
[----:B------:R-:W-:Y:S02]  /*3770*/  LOP3.LUT R4, R6, 0x7ffffffc, RZ, 0xc0, !PT ;  /* 0x7ffffffc06047812 */ /* 0x000fe400078ec0ff */
[----:B------:R-:W-:Y:S01]  /*3780*/  PLOP3.LUT P0, PT, PT, PT, UP0, 0x40, 0x0 ;  /* 0x000000000000781c */ /* 0x000fe20003f0e808 */
[----:B------:R-:W2:Y:S02]  /*3790*/  SHFL.IDX PT, R6, R9, RZ, 0x1c1f ;  /* 0x001c1fff09067589 */ /* 0x000ea400000e0000 */
[----:B------:R-:W-:-:S02]  /*37a0*/  IMAD.IADD R4, R0, 0x1, -R4 ;  /* 0x0000000100047824 */ /* 0x000fc400078e0a04 */
[----:B------:R-:W-:Y:S02]  /*37b0*/  IMAD.U32 R0, RZ, RZ, UR27 ;  /* 0x0000001bff007e24 */ /* 0x000fe4000f8e00ff */
[----:B------:R-:W-:-:S05]  /*37c0*/  IMAD.SHL.U32 R7, R4, 0x2, RZ ;  /* 0x0000000204077824 */ /* 0x000fca00078e00ff */
[----:B------:R3:W-:Y:S01]  /*37d0*/  STL [R1+0x8], R7 ;  /* 0x0000080701007387 */ /* 0x0007e20000100800 */
[C---:B------:R-:W-:Y:S02]  /*37e0*/  IADD3 R0, -R7.reuse, 0x1, R0 ;  /* 0x0000000107007810 */ /* 0x040fe40007ffe100 */
[C---:B------:R-:W-:Y:S02]  /*37f0*/  IADD3 R11, -R7.reuse, UR4, RZ ;  /* 0x00000004070b7c10 */ /* 0x040fe4000fffe1ff */
[----:B------:R-:W-:Y:S02]  /*3800*/  IADD3 R0, R0, -c[0x0][0x168], RZ ;  /* 0x80005a0000007a10 */ /* 0x000fe40007ffe0ff */
[----:B------:R-:W-:Y:S02]  /*3810*/  IADD3 R13, -R7, UR30, RZ ;  /* 0x0000001e070d7c10 */ /* 0x000fe4000fffe1ff */
[C---:B-1----:R-:W-:Y:S02]  /*3820*/  IADD3 R10, R0.reuse, c[0x0][0x328], RZ ;  /* 0x0000ca00000a7a10 */ /* 0x042fe40007ffe0ff */
[----:B------:R-:W-:Y:S01]  /*3830*/  IADD3 R12, R0, UR17, RZ ;  /* 0x00000011000c7c10 */ /* 0x000fe2000fffe0ff */
[----:B------:R-:W-:-:S02]  /*3840*/  IMAD.IADD R0, R121, 0x1, R120 ;  /* 0x0000000179007824 */ /* 0x000fc400078e0278 */
[--C-:B--2---:R-:W-:Y:S02]  /*3850*/  IMAD.IADD R5, R10, 0x1, R6.reuse ;  /* 0x000000010a057824 */ /* 0x104fe400078e0206 */
[----:B------:R-:W-:-:S03]  /*3860*/  IMAD.IADD R4, R12, 0x1, R6 ;  /* 0x000000010c047824 */ /* 0x000fc600078e0206 */
[----:B------:R-:W-:Y:S01]  /*3870*/  IMNMX R5, R5, R11, PT ;  /* 0x0000000b05057217 */ /* 0x000fe20003800200 */
[----:B------:R-:W-:Y:S05]  /*3880*/  @P0 BRA `(.L_x_591) ;  /* 0x0000015000000947 */ /* 0x000fea0003800000 */
[----:B---3--:R-:W-:Y:S01]  /*3890*/  IMAD.U32 R7, RZ, RZ, UR9 ;  /* 0x00000009ff077e24 */ /* 0x008fe2000f8e00ff */
        /* <DEDUP_REMOVED lines=11> */
.L_x_593:
[----:B------:R-:W-:-:S04]  /*3950*/  MOV R7, c[0x0][0x32c] ;  /* 0x0000cb0000077a02 */ /* 0x000fc80000000f00 */
[----:B------:R-:W-:-:S13]  /*3960*/  ISETP.NE.AND P0, PT, R7, 0x1, PT ;  /* 0x000000010700780c */ /* 0x000fda0003f05270 */
[----:B------:R-:W-:-:S05]  /*3970*/  @P0 IMAD.HI.U32 R7, R6, c[0x0][0x330], RZ ;  /* 0x0000cc0006070a27 */ /* 0x000fca00078e00ff */
[----:B------:R-:W-:Y:S02]  /*3980*/  @P0 SHF.R.U32.HI R6, RZ, c[0x0][0x334], R7 ;  /* 0x0000cd00ff060a19 */ /* 0x000fe40000011607 */
.L_x_594:
[----:B------:R-:W-:Y:S05]  /*3990*/  BSYNC B0 ;  /* 0x0000000000007941 */ /* 0x000fea0003800000 */
.L_x_592:
[----:B------:R-:W-:-:S05]  /*39a0*/  IMAD R6, R6, c[0x0][0x32c], R13 ;  /* 0x0000cb0006067a24 */ /* 0x000fca00078e020d */
[----:B------:R-:W-:Y:S02]  /*39b0*/  IADD3 R7, R6, c[0x0][0x32c], RZ ;  /* 0x0000cb0006077a10 */ /* 0x000fe40007ffe0ff */
[----:B------:R-:W-:Y:S02]  /*39c0*/  IMNMX R4, R4, R6, !PT ;  /* 0x0000000604047217 */ /* 0x000fe40007800200 */
[----:B------:R-:W-:Y:S02]  /*39d0*/  IMNMX R5, R5, R7, PT ;  /* 0x0000000705057217 */ /* 0x000fe40003800200 */
.L_x_591:
[----:B------:R-:W1:Y:S01]  /*39e0*/  SHFL.IDX PT, R8, R9, 0x1, 0x1c1f ;  /* 0x003c1f0009087f89 */ /* 0x000e6200000e0000 */
[----:B------:R-:W-:-:S06]  /*39f0*/  UISETP.NE.AND UP0, UPT, UR12, URZ, UPT ;  /* 0x0000003f0c00728c */ /* 0x000fcc000bf05270 */
[----:B------:R-:W-:Y:S01]  /*3a00*/  PLOP3.LUT P0, PT, PT, PT, UP0, 0x40, 0x0 ;  /* 0x000000000000781c */ /* 0x000fe20003f0e808 */
[--C-:B-1-3--:R-:W-:Y:S02]  /*3a10*/  IMAD.IADD R7, R10, 0x1, R8.reuse ;  /* 0x000000010a077824 */ /* 0x10afe400078e0208 */
[----:B------:R-:W-:-:S03]  /*3a20*/  IMAD.IADD R6, R12, 0x1, R8 ;  /* 0x000000010c067824 */ /* 0x000fc600078e0208 */
[----:B------:R-:W-:-:S07]  /*3a30*/  IMNMX R7, R7, R11, PT ;  /* 0x0000000b07077217 */ /* 0x000fce0003800200 */
        /* <DEDUP_REMOVED lines=13> */
.L_x_597:
[----:B------:R-:W-:-:S04]  /*3b10*/  MOV R14, c[0x0][0x32c] ;  /* 0x0000cb00000e7a02 */ /* 0x000fc80000000f00 */
[----:B------:R-:W-:-:S13]  /*3b20*/  ISETP.NE.AND P0, PT, R14, 0x1, PT ;  /* 0x000000010e00780c */ /* 0x000fda0003f05270 */
[----:B------:R-:W-:-:S05]  /*3b30*/  @P0 IMAD.HI.U32 R14, R8, c[0x0][0x330], RZ ;  /* 0x0000cc00080e0a27 */ /* 0x000fca00078e00ff */
[----:B------:R-:W-:Y:S02]  /*3b40*/  @P0 SHF.R.U32.HI R8, RZ, c[0x0][0x334], R14 ;  /* 0x0000cd00ff080a19 */ /* 0x000fe4000001160e */
.L_x_598:
[----:B------:R-:W-:Y:S05]  /*3b50*/  BSYNC B0 ;  /* 0x0000000000007941 */ /* 0x000fea0003800000 */
.L_x_596:
[----:B------:R-:W-:-:S05]  /*3b60*/  IMAD R8, R8, c[0x0][0x32c], R13 ;  /* 0x0000cb0008087a24 */ /* 0x000fca00078e020d */
[----:B------:R-:W-:Y:S02]  /*3b70*/  IADD3 R14, R8, c[0x0][0x32c], RZ ;  /* 0x0000cb00080e7a10 */ /* 0x000fe40007ffe0ff */
[----:B------:R-:W-:Y:S02]  /*3b80*/  IMNMX R6, R6, R8, !PT ;  /* 0x0000000806067217 */ /* 0x000fe40007800200 */
[----:B------:R-:W-:Y:S02]  /*3b90*/  IMNMX R7, R7, R14, PT ;  /* 0x0000000e07077217 */ /* 0x000fe40003800200 */
.L_x_595:
[----:B------:R-:W-:Y:S01]  /*3ba0*/  UISETP.GE.AND UP2, UPT, UR30, 0x1, UPT ;  /* 0x000000011e00788c */ /* 0x000fe2000bf46270 */
[----:B------:R-:W1:Y:S01]  /*3bb0*/  SHFL.IDX PT, R8, R9, 0x2, 0x1c1f ;  /* 0x005c1f0009087f89 */ /* 0x000e6200000e0000 */
[----:B------:R-:W-:Y:S02]  /*3bc0*/  UISETP.GE.AND UP1, UPT, UR30, 0x2, UPT ;  /* 0x000000021e00788c */ /* 0x000fe4000bf26270 */
[----:B------:R-:W-:Y:S02]  /*3bd0*/  UISETP.GE.AND UP0, UPT, UR30, 0x9, UPT ;  /* 0x000000091e00788c */ /* 0x000fe4000bf06270 */
[----:B------:R-:W-:Y:S01]  /*3be0*/  PLOP3.LUT P0, PT, PT, PT, UP2, 0x40, 0x0 ;  /* 0x000000000000781c */ /* 0x000fe20003f0e828 */
[----:B------:R-:W-:Y:S01]  /*3bf0*/  UP2UR UR28, UPR, URZ, 0x2 ;  /* 0x000000023f1c7883 */ /* 0x000fe20008000000 */
[----:B------:R-:W-:Y:S01]  /*3c00*/  PLOP3.LUT P2, PT, PT, PT, UP1, 0x40, 0x0 ;  /* 0x000000000000781c */ /* 0x000fe20003f4e818 */
[----:B------:R-:W-:Y:S01]  /*3c10*/  UISETP.GE.AND UP1, UPT, UR30, 0xa, UPT ;  /* 0x0000000a1e00788c */ /* 0x000fe2000bf26270 */
[C---:B------:R-:W-:Y:S01]  /*3c20*/  ISETP.GT.AND P0, PT, R4.reuse, RZ, P0 ;  /* 0x000000ff0400720c */ /* 0x040fe20000704270 */
[----:B------:R-:W-:Y:S01]  /*3c30*/  UP2UR UR27, UPR, URZ, 0x1 ;  /* 0x000000013f1b7883 */ /* 0x000fe20008000000 */
[----:B------:R-:W-:Y:S01]  /*3c40*/  PLOP3.LUT P1, PT, PT, PT, UP0, 0x40, 0x0 ;  /* 0x000000000000781c */ /* 0x000fe20003f2e808 */
[----:B------:R-:W-:Y:S01]  /*3c50*/  UISETP.GE.AND UP5, UPT, UR30, 0x19, UPT ;  /* 0x000000191e00788c */ /* 0x000fe2000bfa6270 */
[C---:B------:R-:W-:Y:S01]  /*3c60*/  ISETP.LT.OR P0, PT, R5.reuse, 0x1, P0 ;  /* 0x000000010500780c */ /* 0x040fe20000701670 */
[----:B------:R-:W-:Y:S01]  /*3c70*/  UISETP.GE.AND UP0, UPT, UR30, 0x11, UPT ;  /* 0x000000111e00788c */ /* 0x000fe2000bf06270 */
[----:B------:R-:W-:Y:S01]  /*3c80*/  ISETP.GT.AND P2, PT, R4, 0x1, P2 ;  /* 0x000000010400780c */ /* 0x000fe20001744270 */
[----:B------:R-:W-:Y:S01]  /*3c90*/  UISETP.GE.AND UP6, UPT, UR30, 0x12, UPT ;  /* 0x000000121e00788c */ /* 0x000fe2000bfc6270 */
[----:B------:R-:W-:Y:S01]  /*3ca0*/  FSEL R15, R48, -INF , !P0 ;  /* 0xff800000300f7808 */ /* 0x000fe20004000000 */
[----:B------:R-:W-:Y:S01]  /*3cb0*/  UP2UR UR29, UPR, URZ, 0x4 ;  /* 0x000000043f1d7883 */ /* 0x000fe20008000000 */
[----:B------:R-:W-:Y:S01]  /*3cc0*/  PLOP3.LUT P0, PT, PT, PT, UP1, 0x40, 0x0 ;  /* 0x000000000000781c */ /* 0x000fe20003f0e818 */
[----:B------:R-:W-:Y:S01]  /*3cd0*/  UISETP.GE.AND UP2, UPT, UR30, 0x22, UPT ;  /* 0x000000221e00788c */ /* 0x000fe2000bf46270 */
[C---:B------:R-:W-:Y:S01]  /*3ce0*/  ISETP.GT.AND P1, PT, R4.reuse, 0x8, P1 ;  /* 0x000000080400780c */ /* 0x040fe20000f24270 */
[----:B------:R-:W-:Y:S01]  /*3cf0*/  UISETP.GE.AND UP4, UPT, UR30, 0x1a, UPT ;  /* 0x0000001a1e00788c */ /* 0x000fe2000bf86270 */
[----:B------:R-:W-:Y:S01]  /*3d00*/  ISETP.GT.AND P0, PT, R4, 0x9, P0 ;  /* 0x000000090400780c */ /* 0x000fe20000704270 */
[----:B------:R-:W-:Y:S01]  /*3d10*/  UISETP.GE.AND UP3, UPT, UR30, 0x21, UPT ;  /* 0x000000211e00788c */ /* 0x000fe2000bf66270 */
[C---:B------:R-:W-:Y:S01]  /*3d20*/  ISETP.LT.OR P2, PT, R5.reuse, 0x2, P2 ;  /* 0x000000020500780c */ /* 0x040fe20001741670 */
[----:B------:R-:W-:Y:S01]  /*3d30*/  UP2UR UR31, UPR, URZ, 0x40 ;  /* 0x000000403f1f7883 */ /* 0x000fe20008000000 */
[C---:B------:R-:W-:Y:S01]  /*3d40*/  ISETP.LT.OR P0, PT, R5.reuse, 0xa, P0 ;  /* 0x0000000a0500780c */ /* 0x040fe20000701670 */
[----:B------:R-:W-:Y:S01]  /*3d50*/  UP2UR UR5, UPR, URZ, 0x2 ;  /* 0x000000023f057883 */ /* 0x000fe20008000000 */
[----:B------:R-:W-:Y:S01]  /*3d60*/  ISETP.LT.OR P1, PT, R5, 0x9, P1 ;  /* 0x000000090500780c */ /* 0x000fe20000f21670 */
[----:B------:R-:W-:Y:S01]  /*3d70*/  UP2UR UR4, UPR, URZ, 0x1 ;  /* 0x000000013f047883 */ /* 0x000fe20008000000 */
[----:B------:R-:W-:Y:S01]  /*3d80*/  FSEL R19, R45, -INF , !P0 ;  /* 0xff8000002d137808 */ /* 0x000fe20004000000 */
[----:B------:R-:W-:Y:S01]  /*3d90*/  UISETP.GE.AND UP1, UPT, UR30, 0x29, UPT ;  /* 0x000000291e00788c */ /* 0x000fe2000bf26270 */
[----:B------:R-:W-:-:S02]  /*3da0*/  FSEL R16, R49, -INF , !P2 ;  /* 0xff80000031107808 */ /* 0x000fc40005000000 */
[----:B------:R-:W-:Y:S02]  /*3db0*/  FSEL R18, R44, -INF , !P1 ;  /* 0xff8000002c127808 */ /* 0x000fe40004800000 */
[----:B------:R-:W-:Y:S02]  /*3dc0*/  PLOP3.LUT P0, PT, PT, PT, UP5, 0x40, 0x0 ;  /* 0x000000000000781c */ /* 0x000fe40003f0e858 */
[----:B------:R-:W-:Y:S01]  /*3dd0*/  PLOP3.LUT P2, PT, PT, PT, UP0, 0x40, 0x0 ;  /* 0x000000000000781c */ /* 0x000fe20003f4e808 */
[----:B------:R-:W-:Y:S01]  /*3de0*/  UISETP.GE.AND UP0, UPT, UR30, 0x2a, UPT ;  /* 0x0000002a1e00788c */ /* 0x000fe2000bf06270 */
[----:B------:R-:W-:Y:S01]  /*3df0*/  PLOP3.LUT P1, PT, PT, PT, UP6, 0x40, 0x0 ;  /* 0x000000000000781c */ /* 0x000fe20003f2e868 */
[----:B------:R-:W-:Y:S01]  /*3e00*/  UISETP.NE.AND UP6, UPT, UR12, URZ, UPT ;  /* 0x0000003f0c00728c */ /* 0x000fe2000bfc5270 */
[C---:B------:R-:W-:Y:S02]  /*3e10*/  ISETP.GT.AND P0, PT, R4.reuse, 0x18, P0 ;  /* 0x000000180400780c */ /* 0x040fe40000704270 */
[----:B------:R-:W-:-:S02]  /*3e20*/  ISETP.GT.AND P2, PT, R4, 0x10, P2 ;  /* 0x000000100400780c */ /* 0x000fc40001744270 */
[----:B------:R-:W-:Y:S02]  /*3e30*/  ISETP.GT.AND P1, PT, R4, 0x11, P1 ;  /* 0x000000110400780c */ /* 0x000fe40000f24270 */
[C---:B------:R-:W-:Y:S02]  /*3e40*/  ISETP.LT.OR P0, PT, R5.reuse, 0x19, P0 ;  /* 0x000000190500780c */ /* 0x040fe40000701670 */
[C---:B------:R-:W-:Y:S02]  /*3e50*/  ISETP.LT.OR P2, PT, R5.reuse, 0x11, P2 ;  /* 0x000000110500780c */ /* 0x040fe40001741670 */
[----:B------:R-:W-:Y:S02]  /*3e60*/  ISETP.LT.OR P1, PT, R5, 0x12, P1 ;  /* 0x000000120500780c */ /* 0x000fe40000f21670 */
[----:B------:R-:W-:Y:S02]  /*3e70*/  FSEL R70, R36, -INF , !P0 ;  /* 0xff80000024467808 */ /* 0x000fe40004000000 */
[----:B------:R-:W-:-:S02]  /*3e80*/  FSEL R64, R40, -INF , !P2 ;  /* 0xff80000028407808 */ /* 0x000fc40005000000 */
[----:B------:R-:W-:Y:S02]  /*3e90*/  FSEL R69, R41, -INF , !P1 ;  /* 0xff80000029457808 */ /* 0x000fe40004800000 */
[----:B------:R-:W-:Y:S02]  /*3ea0*/  PLOP3.LUT P0, PT, PT, PT, UP2, 0x40, 0x0 ;  /* 0x000000000000781c */ /* 0x000fe40003f0e828 */
[----:B------:R-:W-:Y:S02]  /*3eb0*/  PLOP3.LUT P2, PT, PT, PT, UP4, 0x40, 0x0 ;  /* 0x000000000000781c */ /* 0x000fe40003f4e848 */
[----:B------:R-:W-:Y:S02]  /*3ec0*/  PLOP3.LUT P1, PT, PT, PT, UP3, 0x40, 0x0 ;  /* 0x000000000000781c */ /* 0x000fe40003f2e838 */
        /* <DEDUP_REMOVED lines=9> */
[----:B------:R-:W-:Y:S01]  /*3f60*/  PLOP3.LUT P0, PT, PT, PT, UP6, 0x40, 0x0 ;  /* 0x000000000000781c */ /* 0x000fe20003f0e868 */
[----:B------:R-:W-:Y:S01]  /*3f70*/  UISETP.NE.AND UP6, UPT, UR31, URZ, UPT ;  /* 0x0000003f1f00728c */ /* 0x000fe2000bfc5270 */
[----:B------:R-:W-:Y:S02]  /*3f80*/  PLOP3.LUT P2, PT, PT, PT, UP1, 0x40, 0x0 ;  /* 0x000000000000781c */ /* 0x000fe40003f4e818 */
[----:B------:R-:W-:Y:S02]  /*3f90*/  PLOP3.LUT P1, PT, PT, PT, UP0, 0x40, 0x0 ;  /* 0x000000000000781c */ /* 0x000fe40003f2e808 */
[C---:B------:R-:W-:Y:S02]  /*3fa0*/  ISETP.GT.AND P2, PT, R4.reuse, 0x28, P2 ;  /* 0x000000280400780c */ /* 0x040fe40001744270 */
[----:B------:R-:W-:Y:S01]  /*3fb0*/  ISETP.GT.AND P1, PT, R4, 0x29, P1 ;  /* 0x000000290400780c */ /* 0x000fe20000f24270 */
[----:B-1----:R-:W-:Y:S01]  /*3fc0*/  IMAD.IADD R4, R12, 0x1, R8 ;  /* 0x000000010c047824 */ /* 0x002fe200078e0208 */
[----:B------:R-:W-:-:S02]  /*3fd0*/  ISETP.LT.OR P2, PT, R5, 0x29, P2 ;  /* 0x000000290500780c */ /* 0x000fc40001741670 */
[----:B------:R-:W-:Y:S01]  /*3fe0*/  ISETP.LT.OR P1, PT, R5, 0x2a, P1 ;  /* 0x0000002a0500780c */ /* 0x000fe20000f21670 */
[----:B------:R-:W-:Y:S01]  /*3ff0*/  IMAD.IADD R5, R10, 0x1, R8 ;  /* 0x000000010a057824 */ /* 0x000fe200078e0208 */
[----:B------:R-:W-:Y:S02]  /*4000*/  FSEL R147, R20, -INF , !P2 ;  /* 0xff80000014937808 */ /* 0x000fe40005000000 */
[----:B------:R-:W-:Y:S02]  /*4010*/  FSEL R146, R21, -INF , !P1 ;  /* 0xff80000015927808 */ /* 0x000fe40004800000 */
        /* <DEDUP_REMOVED lines=14> */
.L_x_601:
[----:B------:R-:W-:-:S04]  /*4100*/  MOV R14, c[0x0][0x32c] ;  /* 0x0000cb00000e7a02 */ /* 0x000fc80000000f00 */
[----:B------:R-:W-:-:S13]  /*4110*/  ISETP.NE.AND P0, PT, R14, 0x1, PT ;  /* 0x000000010e00780c */ /* 0x000fda0003f05270 */
[----:B------:R-:W-:-:S05]  /*4120*/  @P0 IMAD.HI.U32 R14, R8, c[0x0][0x330], RZ ;  /* 0x0000cc00080e0a27 */ /* 0x000fca00078e00ff */
[----:B------:R-:W-:Y:S02]  /*4130*/  @P0 SHF.R.U32.HI R8, RZ, c[0x0][0x334], R14 ;  /* 0x0000cd00ff080a19 */ /* 0x000fe4000001160e */
.L_x_602:
[----:B------:R-:W-:Y:S05]  /*4140*/  BSYNC B0 ;  /* 0x0000000000007941 */ /* 0x000fea0003800000 */
.L_x_600:
[----:B------:R-:W-:-:S05]  /*4150*/  IMAD R8, R8, c[0x0][0x32c], R13 ;  /* 0x0000cb0008087a24 */ /* 0x000fca00078e020d */
[----:B------:R-:W-:Y:S02]  /*4160*/  IADD3 R14, R8, c[0x0][0x32c], RZ ;  /* 0x0000cb00080e7a10 */ /* 0x000fe40007ffe0ff */
[----:B------:R-:W-:Y:S02]  /*4170*/  IMNMX R4, R4, R8, !PT ;  /* 0x0000000804047217 */ /* 0x000fe40007800200 */
[----:B------:R-:W-:Y:S02]  /*4180*/  IMNMX R5, R5, R14, PT ;  /* 0x0000000e05057217 */ /* 0x000fe40003800200 */
.L_x_599:
[----:B------:R-:W-:Y:S01]  /*4190*/  UP2UR UR33, UPR, URZ, 0x8 ;  /* 0x000000083f217883 */ /* 0x000fe20008000000 */
[----:B------:R-:W1:Y:S01]  /*41a0*/  SHFL.IDX PT, R8, R9, 0x3, 0x1c1f ;  /* 0x007c1f0009087f89 */ /* 0x000e6200000e0000 */
[----:B------:R-:W-:Y:S02]  /*41b0*/  UISETP.NE.AND UP3, UPT, UR28, URZ, UPT ;  /* 0x0000003f1c00728c */ /* 0x000fe4000bf65270 */
[----:B------:R-:W-:Y:S02]  /*41c0*/  UP2UR UR30, UPR, URZ, 0x1 ;  /* 0x000000013f1e7883 */ /* 0x000fe40008000000 */
[----:B------:R-:W-:-:S02]  /*41d0*/  UP2UR UR32, UPR, URZ, 0x4 ;  /* 0x000000043f207883 */ /* 0x000fc40008000000 */
[----:B------:R-:W-:Y:S01]  /*41e0*/  PLOP3.LUT P0, PT, PT, PT, UP3, 0x40, 0x0 ;  /* 0x000000000000781c */ /* 0x000fe20003f0e838 */
[----:B------:R-:W-:Y:S02]  /*41f0*/  UISETP.NE.AND UP0, UPT, UR4, URZ, UPT ;  /* 0x0000003f0400728c */ /* 0x000fe4000bf05270 */
[----:B------:R-:W-:Y:S01]  /*4200*/  UISETP.NE.AND UP2, UPT, UR27, URZ, UPT ;  /* 0x0000003f1b00728c */ /* 0x000fe2000bf45270 */
[----:B------:R-:W-:Y:S01]  /*4210*/  ISETP.GT.AND P0, PT, R4, 0x1, P0 ;  /* 0x000000010400780c */ /* 0x000fe20000704270 */
[----:B------:R-:W-:Y:S02]  /*4220*/  UP2UR UR34, UPR, URZ, 0x10 ;  /* 0x000000103f227883 */ /* 0x000fe40008000000 */
[----:B------:R-:W-:Y:S01]  /*4230*/  UISETP.NE.AND UP4, UPT, UR29, URZ, UPT ;  /* 0x0000003f1d00728c */ /* 0x000fe2000bf85270 */
[----:B------:R-:W-:Y:S01]  /*4240*/  ISETP.LT.OR P0, PT, R5, 0x2, P0 ;  /* 0x000000020500780c */ /* 0x000fe20000701670 */
[----:B------:R-:W-:Y:S01]  /*4250*/  UP2UR UR31, UPR, URZ, 0x2 ;  /* 0x000000023f1f7883 */ /* 0x000fe20008000000 */
[----:B------:R-:W-:Y:S01]  /*4260*/  PLOP3.LUT P1, PT, PT, PT, UP2, 0x40, 0x0 ;  /* 0x000000000000781c */ /* 0x000fe20003f2e828 */
[----:B------:R-:W-:Y:S01]  /*4270*/  UISETP.NE.AND UP1, UPT, UR5, URZ, UPT ;  /* 0x0000003f0500728c */ /* 0x000fe2000bf25270 */
[----:B------:R-:W-:-:S02]  /*4280*/  FSEL R55, R81, -INF , !P0 ;  /* 0xff80000051377808 */ /* 0x000fc40004000000 */
[----:B------:R-:W-:Y:S02]  /*4290*/  PLOP3.LUT P0, PT, PT, PT, UP0, 0x40, 0x0 ;  /* 0x000000000000781c */ /* 0x000fe40003f0e808 */
[----:B------:R-:W-:Y:S01]  /*42a0*/  PLOP3.LUT P2, PT, PT, PT, UP4, 0x40, 0x0 ;  /* 0x000000000000781c */ /* 0x000fe20003f4e848 */
[----:B------:R-:W-:Y:S01]  /*42b0*/  UISETP.NE.AND UP4, UPT, UR34, URZ, UPT ;  /* 0x0000003f2200728c */ /* 0x000fe2000bf85270 */
[C---:B------:R-:W-:Y:S01]  /*42c0*/  ISETP.GT.AND P0, PT, R4.reuse, 0x10, P0 ;  /* 0x000000100400780c */ /* 0x040fe20000704270 */
[----:B------:R-:W-:Y:S01]  /*42d0*/  UP2UR UR34, UPR, URZ, 0x8 ;  /* 0x000000083f227883 */ /* 0x000fe20008000000 */
[C---:B------:R-:W-:Y:S01]  /*42e0*/  ISETP.GT.AND P1, PT, R4.reuse, 0x8, P1 ;  /* 0x000000080400780c */ /* 0x040fe20000f24270 */
[----:B------:R-:W-:Y:S01]  /*42f0*/  UISETP.NE.AND UP3, UPT, UR29, URZ, UPT ;  /* 0x0000003f1d00728c */ /* 0x000fe2000bf65270 */
[----:B------:R-:W-:Y:S02]  /*4300*/  ISETP.GT.AND P2, PT, R4, RZ, P2 ;  /* 0x000000ff0400720c */ /* 0x000fe40001744270 */
[----:B------:R-:W-:-:S02]  /*4310*/  ISETP.LT.OR P0, PT, R5, 0x11, P0 ;  /* 0x000000110500780c */ /* 0x000fc40000701670 */
[C---:B------:R-:W-:Y:S02]  /*4320*/  ISETP.LT.OR P1, PT, R5.reuse, 0x9, P1 ;  /* 0x000000090500780c */ /* 0x040fe40000f21670 */
[----:B------:R-:W-:Y:S02]  /*4330*/  ISETP.LT.OR P2, PT, R5, 0x1, P2 ;  /* 0x000000010500780c */ /* 0x000fe40001741670 */
[----:B------:R-:W-:Y:S02]  /*4340*/  FSEL R68, R32, -INF , !P0 ;  /* 0xff80000020447808 */ /* 0x000fe40004000000 */
[----:B------:R-:W-:Y:S02]  /*4350*/  FSEL R58, R76, -INF , !P1 ;  /* 0xff8000004c3a7808 */ /* 0x000fe40004800000 */
[----:B------:R-:W-:Y:S02]  /*4360*/  PLOP3.LUT P0, PT, PT, PT, UP4, 0x40, 0x0 ;  /* 0x000000000000781c */ /* 0x000fe40003f0e848 */
[----:B------:R-:W-:-:S02]  /*4370*/  PLOP3.LUT P1, PT, PT, PT, UP6, 0x40, 0x0 ;  /* 0x000000000000781c */ /* 0x000fc40003f2e868 */
[----:B------:R-:W-:Y:S02]  /*4380*/  FSEL R54, R80, -INF , !P2 ;  /* 0xff80000050367808 */ /* 0x000fe40005000000 */
[----:B------:R-:W-:Y:S02]  /*4390*/  PLOP3.LUT P2, PT, PT, PT, UP1, 0x40, 0x0 ;  /* 0x000000000000781c */ /* 0x000fe40003f4e818 */
[C---:B------:R-:W-:Y:S02]  /*43a0*/  ISETP.GT.AND P0, PT, R4.reuse, 0x19, P0 ;  /* 0x000000190400780c */ /* 0x040fe40000704270 */
[C---:B------:R-:W-:Y:S02]  /*43b0*/  ISETP.GT.AND P1, PT, R4.reuse, 0x11, P1 ;  /* 0x000000110400780c */ /* 0x040fe40000f24270 */
[----:B------:R-:W-:Y:S02]  /*43c0*/  ISETP.GT.AND P2, PT, R4, 0x9, P2 ;  /* 0x000000090400780c */ /* 0x000fe40001744270 */
[----:B------:R-:W-:-:S02]  /*43d0*/  ISETP.LT.OR P0, PT, R5, 0x1a, P0 ;  /* 0x0000001a0500780c */ /* 0x000fc40000701670 */
[C---:B------:R-:W-:Y:S02]  /*43e0*/  ISETP.LT.OR P1, PT, R5.reuse, 0x12, P1 ;  /* 0x000000120500780c */ /* 0x040fe40000f21670 */
[----:B------:R-:W-:Y:S02]  /*43f0*/  ISETP.LT.OR P2, PT, R5, 0xa, P2 ;  /* 0x0000000a0500780c */ /* 0x000fe40001741670 */
[----:B------:R-:W-:Y:S02]  /*4400*/  FSEL R74, R85, -INF , !P0 ;  /* 0xff800000554a7808 */ /* 0x000fe40004000000 */
[----:B------:R-:W-:Y:S02]  /*4410*/  FSEL R72, R33, -INF , !P1 ;  /* 0xff80000021487808 */ /* 0x000fe40004800000 */
[----:B------:R-:W-:Y:S01]  /*4420*/  PLOP3.LUT P0, PT, PT, PT, UP2, 0x40, 0x0 ;  /* 0x000000000000781c */ /* 0x000fe20003f0e828 */
[----:B------:R-:W-:Y:S01]  /*4430*/  UISETP.NE.AND UP2, UPT, UR32, URZ, UPT ;  /* 0x0000003f2000728c */ /* 0x000fe2000bf45270 */
[----:B------:R-:W-:Y:S01]  /*4440*/  PLOP3.LUT P1, PT, PT, PT, UP3, 0x40, 0x0 ;  /* 0x000000000000781c */ /* 0x000fe20003f2e838 */
[----:B------:R-:W-:Y:S01]  /*4450*/  UISETP.NE.AND UP3, UPT, UR34, URZ, UPT ;  /* 0x0000003f2200728c */ /* 0x000fe2000bf65270 */
[----:B------:R-:W-:-:S02]  /*4460*/  FSEL R59, R77, -INF , !P2 ;  /* 0xff8000004d3b7808 */ /* 0x000fc40005000000 */
[----:B------:R-:W-:Y:S02]  /*4470*/  PLOP3.LUT P2, PT, PT, PT, UP5, 0x40, 0x0 ;  /* 0x000000000000781c */ /* 0x000fe40003f4e858 */
[C---:B------:R-:W-:Y:S02]  /*4480*/  ISETP.GT.AND P0, PT, R6.reuse, 0x8, P0 ;  /* 0x000000080600780c */ /* 0x040fe40000704270 */
[----:B------:R-:W-:Y:S02]  /*4490*/  ISETP.GT.AND P1, PT, R6, RZ, P1 ;  /* 0x000000ff0600720c */ /* 0x000fe40000f24270 */
[----:B------:R-:W-:Y:S02]  /*44a0*/  ISETP.GT.AND P2, PT, R4, 0x18, P2 ;  /* 0x000000180400780c */ /* 0x000fe40001744270 */
[C---:B------:R-:W-:Y:S02]  /*44b0*/  ISETP.LT.OR P0, PT, R7.reuse, 0x9, P0 ;  /* 0x000000090700780c */ /* 0x040fe40000701670 */
[----:B------:R-:W-:-:S02]  /*44c0*/  ISETP.LT.OR P1, PT, R7, 0x1, P1 ;  /* 0x000000010700780c */ /* 0x000fc40000f21670 */
[----:B------:R-:W-:Y:S02]  /*44d0*/  ISETP.LT.OR P2, PT, R5, 0x19, P2 ;  /* 0x000000190500780c */ /* 0x000fe40001741670 */
[----:B------:R-:W-:Y:S02]  /*44e0*/  FSEL R20, R46, -INF , !P0 ;  /* 0xff8000002e147808 */ /* 0x000fe40004000000 */
[----:B------:R-:W-:Y:S02]  /*44f0*/  FSEL R14, R50, -INF , !P1 ;  /* 0xff800000320e7808 */ /* 0x000fe40004800000 */
[----:B------:R-:W-:Y:S02]  /*4500*/  PLOP3.LUT P0, PT, PT, PT, UP6, 0x40, 0x0 ;  /* 0x000000000000781c */ /* 0x000fe40003f0e868 */
[----:B------:R-:W-:Y:S01]  /*4510*/  PLOP3.LUT P1, PT, PT, PT, UP1, 0x40, 0x0 ;  /* 0x000000000000781c */ /* 0x000fe20003f2e818 */
[----:B------:R-:W-:Y:S01]  /*4520*/  UISETP.NE.AND UP1, UPT, UR31, URZ, UPT ;  /* 0x0000003f1f00728c */ /* 0x000fe2000bf25270 */
[----:B------:R-:W-:-:S02]  /*4530*/  FSEL R73, R84, -INF , !P2 ;  /* 0xff80000054497808 */ /* 0x000fc40005000000 */
[----:B------:R-:W-:Y:S01]  /*4540*/  PLOP3.LUT P2, PT, PT, PT, UP3, 0x40, 0x0 ;  /* 0x000000000000781c */ /* 0x000fe20003f4e838 */
[----:B------:R-:W-:Y:S01]  /*4550*/  UISETP.NE.AND UP3, UPT, UR33, URZ, UPT ;  /* 0x0000003f2100728c */ /* 0x000fe2000bf65270 */
[C---:B------:R-:W-:Y:S02]  /*4560*/  ISETP.GT.AND P0, PT, R6.reuse, 0x11, P0 ;  /* 0x000000110600780c */ /* 0x040fe40000704270 */
[C---:B------:R-:W-:Y:S02]  /*4570*/  ISETP.GT.AND P1, PT, R6.reuse, 0x9, P1 ;  /* 0x000000090600780c */ /* 0x040fe40000f24270 */
[----:B------:R-:W-:Y:S02]  /*4580*/  ISETP.GT.AND P2, PT, R6, 0x1, P2 ;  /* 0x000000010600780c */ /* 0x000fe40001744270 */
[C---:B------:R-:W-:Y:S02]  /*4590*/  ISETP.LT.OR P0, PT, R7.reuse, 0x12, P0 ;  /* 0x000000120700780c */ /* 0x040fe40000701670 */
[----:B------:R-:W-:-:S02]  /*45a0*/  ISETP.LT.OR P1, PT, R7, 0xa, P1 ;  /* 0x0000000a0700780c */ /* 0x000fc40000f21670 */
[----:B------:R-:W-:Y:S02]  /*45b0*/  ISETP.LT.OR P2, PT, R7, 0x2, P2 ;  /* 0x000000020700780c */ /* 0x000fe40001741670 */
[----:B------:R-:W-:Y:S02]  /*45c0*/  FSEL R61, R43, -INF , !P0 ;  /* 0xff8000002b3d7808 */ /* 0x000fe40004000000 */
[----:B------:R-:W-:Y:S02]  /*45d0*/  FSEL R21, R47, -INF , !P1 ;  /* 0xff8000002f157808 */ /* 0x000fe40004800000 */
[----:B------:R-:W-:Y:S02]  /*45e0*/  PLOP3.LUT P0, PT, PT, PT, UP3, 0x40, 0x0 ;  /* 0x000000000000781c */ /* 0x000fe40003f0e838 */
[----:B------:R-:W-:Y:S02]  /*45f0*/  PLOP3.LUT P1, PT, PT, PT, UP5, 0x40, 0x0 ;  /* 0x000000000000781c */ /* 0x000fe40003f2e858 */
[----:B------:R-:W-:-:S02]  /*4600*/  FSEL R17, R51, -INF , !P2 ;  /* 0xff80000033117808 */ /* 0x000fc40005000000 */
[----:B------:R-:W-:Y:S01]  /*4610*/  PLOP3.LUT P2, PT, PT, PT, UP0, 0x40, 0x0 ;  /* 0x000000000000781c */ /* 0x000fe20003f4e808 */
[----:B------:R-:W-:Y:S01]  /*4620*/  UISETP.NE.AND UP0, UPT, UR30, URZ, UPT ;  /* 0x0000003f1e00728c */ /* 0x000fe2000bf05270 */
[----:B------:R-:W-:Y:S01]  /*4630*/  ISETP.GT.AND P0, PT, R4, 0x20, P0 ;  /* 0x000000200400780c */ /* 0x000fe20000704270 */
[----:B------:R-:W-:Y:S01]  /*4640*/  UP2UR UR30, UPR, URZ, 0x40 ;  /* 0x000000403f1e7883 */ /* 0x000fe20008000000 */
[C---:B------:R-:W-:Y:S01]  /*4650*/  ISETP.GT.AND P1, PT, R6.reuse, 0x18, P1 ;  /* 0x000000180600780c */ /* 0x040fe20000f24270 */
[----:B------:R-:W-:Y:S01]  /*4660*/  UISETP.NE.AND UP6, UPT, UR12, URZ, UPT ;  /* 0x0000003f0c00728c */ /* 0x000fe2000bfc5270 */
[----:B------:R-:W-:Y:S02]  /*4670*/  ISETP.GT.AND P2, PT, R6, 0x10, P2 ;  /* 0x000000100600780c */ /* 0x000fe40001744270 */
[----:B------:R-:W-:Y:S02]  /*4680*/  ISETP.LT.OR P0, PT, R5, 0x21, P0 ;  /* 0x000000210500780c */ /* 0x000fe40000701670 */
[----:B------:R-:W-:-:S02]  /*4690*/  ISETP.LT.OR P1, PT, R7, 0x19, P1 ;  /* 0x000000190700780c */ /* 0x000fc40000f21670 */
[----:B------:R-:W-:Y:S02]  /*46a0*/  ISETP.LT.OR P2, PT, R7, 0x11, P2 ;  /* 0x000000110700780c */ /* 0x000fe40001741670 */
[----:B------:R-:W-:Y:S02]  /*46b0*/  FSEL R126, R92, -INF , !P0 ;  /* 0xff8000005c7e7808 */ /* 0x000fe40004000000 */
[----:B------:R-:W-:Y:S02]  /*46c0*/  FSEL R62, R38, -INF , !P1 ;  /* 0xff800000263e7808 */ /* 0x000fe40004800000 */
[----:B------:R-:W-:Y:S02]  /*46d0*/  PLOP3.LUT P0, PT, PT, PT, UP2, 0x40, 0x0 ;  /* 0x000000000000781c */ /* 0x000fe40003f0e828 */
[----:B------:R-:W-:Y:S02]  /*46e0*/  PLOP3.LUT P1, PT, PT, PT, UP3, 0x40, 0x0 ;  /* 0x000000000000781c */ /* 0x000fe40003f2e838 */
[----:B------:R-:W-:-:S02]  /*46f0*/  FSEL R60, R42, -INF , !P2 ;  /* 0xff8000002a3c7808 */ /* 0x000fc40005000000 */
[----:B------:R-:W-:Y:S02]  /*4700*/  PLOP3.LUT P2, PT, PT, PT, UP4, 0x40, 0x0 ;  /* 0x000000000000781c */ /* 0x000fe40003f4e848 */
[----:B------:R-:W-:Y:S02]  /*4710*/  ISETP.GT.AND P0, PT, R4, 0x21, P0 ;  /* 0x000000210400780c */ /* 0x000fe40000704270 */
[C---:B------:R-:W-:Y:S02]  /*4720*/  ISETP.GT.AND P1, PT, R6.reuse, 0x20, P1 ;  /* 0x000000200600780c */ /* 0x040fe40000f24270 */
        /* <DEDUP_REMOVED lines=11> */
[----:B------:R-:W-:Y:S02]  /*47e0*/  ISETP.GT.AND P1, PT, R4, 0x28, P1 ;  /* 0x000000280400780c */ /* 0x000fe40000f24270 */
[----:B------:R-:W-:Y:S02]  /*47f0*/  ISETP.GT.AND P2, PT, R6, 0x21, P2 ;  /* 0x000000210600780c */ /* 0x000fe40001744270 */
[----:B------:R-:W-:Y:S02]  /*4800*/  ISETP.LT.OR P0, PT, R7, 0x29, P0 ;  /* 0x000000290700780c */ /* 0x000fe40000701670 */
[----:B------:R-:W-:-:S02]  /*4810*/  ISETP.LT.OR P1, PT, R5, 0x29, P1 ;  /* 0x000000290500780c */ /* 0x000fc40000f21670 */
[----:B------:R-:W-:Y:S02]  /*4820*/  ISETP.LT.OR P2, PT, R7, 0x22, P2 ;  /* 0x000000220700780c */ /* 0x000fe40001741670 */
[----:B------:R-:W-:Y:S02]  /*4830*/  FSEL R91, R22, -INF , !P0 ;  /* 0xff800000165b7808 */ /* 0x000fe40004000000 */
[----:B------:R-:W-:Y:S02]  /*4840*/  FSEL R145, R96, -INF , !P1 ;  /* 0xff80000060917808 */ /* 0x000fe40004800000 */
[----:B------:R-:W-:Y:S01]  /*4850*/  PLOP3.LUT P0, PT, PT, PT, UP6, 0x40, 0x0 ;  /* 0x000000000000781c */ /* 0x000fe20003f0e868 */
[----:B------:R-:W-:Y:S01]  /*4860*/  UISETP.NE.AND UP6, UPT, UR30, URZ, UPT ;  /* 0x0000003f1e00728c */ /* 0x000fe2000bfc5270 */
[----:B------:R-:W-:Y:S02]  /*4870*/  PLOP3.LUT P1, PT, PT, PT, UP0, 0x40, 0x0 ;  /* 0x000000000000781c */ /* 0x000fe40003f2e808 */
[----:B------:R-:W-:-:S02]  /*4880*/  FSEL R124, R27, -INF , !P2 ;  /* 0xff8000001b7c7808 */ /* 0x000fc40005000000 */
[----:B------:R-:W-:Y:S02]  /*4890*/  PLOP3.LUT P2, PT, PT, PT, UP0, 0x40, 0x0 ;  /* 0x000000000000781c */ /* 0x000fe40003f4e808 */
[----:B------:R-:W-:Y:S01]  /*48a0*/  ISETP.GT.AND P1, PT, R4, 0x29, P1 ;  /* 0x000000290400780c */ /* 0x000fe20000f24270 */
[--C-:B-1----:R-:W-:Y:S01]  /*48b0*/  IMAD.IADD R4, R12, 0x1, R8.reuse ;  /* 0x000000010c047824 */ /* 0x102fe200078e0208 */
[----:B------:R-:W-:Y:S02]  /*48c0*/  ISETP.GT.AND P2, PT, R6, 0x29, P2 ;  /* 0x000000290600780c */ /* 0x000fe40001744270 */
[----:B------:R-:W-:Y:S01]  /*48d0*/  ISETP.LT.OR P1, PT, R5, 0x2a, P1 ;  /* 0x0000002a0500780c */ /* 0x000fe20000f21670 */
[----:B------:R-:W-:Y:S01]  /*48e0*/  IMAD.IADD R5, R10, 0x1, R8 ;  /* 0x000000010a057824 */ /* 0x000fe200078e0208 */
[----:B------:R-:W-:Y:S02]  /*48f0*/  ISETP.LT.OR P2, PT, R7, 0x2a, P2 ;  /* 0x0000002a0700780c */ /* 0x000fe40001741670 */
[----:B------:R-:W-:-:S02]  /*4900*/  FSEL R127, R97, -INF , !P1 ;  /* 0xff800000617f7808 */ /* 0x000fc40004800000 */
[----:B------:R-:W-:Y:S02]  /*4910*/  IMNMX R5, R5, R11, PT ;  /* 0x0000000b05057217 */ /* 0x000fe40003800200 */
[----:B------:R-:W-:Y:S01]  /*4920*/  FSEL R90, R23, -INF , !P2 ;  /* 0xff800000175a7808 */ /* 0x000fe20005000000 */
        /* <DEDUP_REMOVED lines=13> */
.L_x_605:
[----:B------:R-:W-:-:S04]  /*4a00*/  MOV R7, c[0x0][0x32c] ;  /* 0x0000cb0000077a02 */ /* 0x000fc80000000f00 */
[----:B------:R-:W-:-:S13]  /*4a10*/  ISETP.NE.AND P0, PT, R7, 0x1, PT ;  /* 0x000000010700780c */ /* 0x000fda0003f05270 */
[----:B------:R-:W-:-:S05]  /*4a20*/  @P0 IMAD.HI.U32 R7, R6, c[0x0][0x330], RZ ;  /* 0x0000cc0006070a27 */ /* 0x000fca00078e00ff */
[----:B------:R-:W-:Y:S02]  /*4a30*/  @P0 SHF.R.U32.HI R6, RZ, c[0x0][0x334], R7 ;  /* 0x0000cd00ff060a19 */ /* 0x000fe40000011607 */
.L_x_606:
[----:B------:R-:W-:Y:S05]  /*4a40*/  BSYNC B0 ;  /* 0x0000000000007941 */ /* 0x000fea0003800000 */
.L_x_604:
[----:B------:R-:W-:-:S05]  /*4a50*/  IMAD R6, R6, c[0x0][0x32c], R13 ;  /* 0x0000cb0006067a24 */ /* 0x000fca00078e020d */
[----:B------:R-:W-:Y:S02]  /*4a60*/  IADD3 R7, R6, c[0x0][0x32c], RZ ;  /* 0x0000cb0006077a10 */ /* 0x000fe40007ffe0ff */
[----:B------:R-:W-:Y:S02]  /*4a70*/  IMNMX R4, R4, R6, !PT ;  /* 0x0000000604047217 */ /* 0x000fe40007800200 */
[----:B------:R-:W-:Y:S02]  /*4a80*/  IMNMX R5, R5, R7, PT ;  /* 0x0000000705057217 */ /* 0x000fe40003800200 */
.L_x_603:
[----:B------:R-:W-:Y:S01]  /*4a90*/  FMNMX.FTZ R7, R15, R16, !PT ;  /* 0x000000100f077209 */ /* 0x000fe20007810000 */
[----:B------:R-:W-:Y:S01]  /*4aa0*/  UP2UR UR30, UPR, URZ, 0x10 ;  /* 0x000000103f1e7883 */ /* 0x000fe20008000000 */
[----:B------:R-:W-:Y:S01]  /*4ab0*/  FMNMX.FTZ R6, R14, R17, !PT ;  /* 0x000000110e067209 */ /* 0x000fe20007810000 */
[----:B------:R-:W-:Y:S01]  /*4ac0*/  UISETP.NE.AND UP4, UPT, UR29, URZ, UPT ;  /* 0x0000003f1d00728c */ /* 0x000fe2000bf85270 */
        /* <DEDUP_REMOVED lines=17> */
[----:B------:R-:W-:Y:S01]  /*4be0*/  STL [R1+0x68], R242 ;  /* 0x000068f201007387 */ /* 0x000fe20000100800 */
[----:B------:R-:W-:Y:S01]  /*4bf0*/  FMNMX.FTZ R6, R62, R6, !PT ;  /* 0x000000063e067209 */ /* 0x000fe20007810000 */
[----:B------:R-:W-:Y:S01]  /*4c00*/  IMAD.SHL.U32 R225, R0, 0x2, RZ ;  /* 0x0000000200e17824 */ /* 0x000fe200078e00ff */
[----:B------:R-:W-:Y:S01]  /*4c10*/  FMNMX.FTZ R169, R71, R169, !PT ;  /* 0x000000a947a97209 */ /* 0x000fe20007810000 */
[----:B------:R-:W-:Y:S01]  /*4c20*/  STL [R1+0x64], R241 ;  /* 0x000064f101007387 */ /* 0x000fe20000100800 */
[----:B------:R-:W-:Y:S01]  /*4c30*/  FMNMX.FTZ R6, R63, R6, !PT ;  /* 0x000000063f067209 */ /* 0x000fe20007810000 */
[----:B------:R-:W-:Y:S01]  /*4c40*/  IMAD R226, R3, 0x2, R225 ;  /* 0x0000000203e27824 */ /* 0x000fe200078e02e1 */
[----:B------:R-:W-:Y:S01]  /*4c50*/  FMNMX.FTZ R169, R161, R169, !PT ;  /* 0x000000a9a1a97209 */ /* 0x000fe20007810000 */
[----:B------:R-:W-:Y:S01]  /*4c60*/  STL [R1+0x60], R240 ;  /* 0x000060f001007387 */ /* 0x000fe20000100800 */
[----:B------:R-:W-:Y:S01]  /*4c70*/  FMNMX.FTZ R6, R125, R6, !PT ;  /* 0x000000067d067209 */ /* 0x000fe20007810000 */
[----:B------:R-:W-:Y:S01]  /*4c80*/  IMAD R227, R2, 0x2, R226 ;  /* 0x0000000202e37824 */ /* 0x000fe200078e02e2 */
[----:B------:R-:W-:Y:S01]  /*4c90*/  FMNMX.FTZ R169, R160, R169, !PT ;  /* 0x000000a9a0a97209 */ /* 0x000fe20007810000 */
[----:B------:R-:W-:Y:S01]  /*4ca0*/  STL [R1+0x5c], R239 ;  /* 0x00005cef01007387 */ /* 0x000fe20000100800 */
[----:B------:R-:W-:-:S02]  /*4cb0*/  FMNMX.FTZ R6, R124, R6, !PT ;  /* 0x000000067c067209 */ /* 0x000fc40007810000 */
[----:B------:R-:W-:Y:S01]  /*4cc0*/  FMNMX.FTZ R169, R147, R169, !PT ;  /* 0x000000a993a97209 */ /* 0x000fe20007810000 */
[----:B------:R-:W-:Y:S01]  /*4cd0*/  STL [R1+0x58], R238 ;  /* 0x000058ee01007387 */ /* 0x000fe20000100800 */
[----:B------:R-:W-:Y:S02]  /*4ce0*/  FMNMX.FTZ R6, R91, R6, !PT ;  /* 0x000000065b067209 */ /* 0x000fe40007810000 */
[----:B------:R-:W-:Y:S01]  /*4cf0*/  FMNMX.FTZ R169, R146, R169, !PT ;  /* 0x000000a992a97209 */ /* 0x000fe20007810000 */
[----:B------:R-:W-:Y:S01]  /*4d00*/  STL [R1+0x54], R237 ;  /* 0x000054ed01007387 */ /* 0x000fe20000100800 */
[----:B------:R-:W-:Y:S02]  /*4d10*/  FMNMX.FTZ R6, R90, R6, !PT ;  /* 0x000000065a067209 */ /* 0x000fe40007810000 */
[----:B------:R-:W-:Y:S01]  /*4d20*/  PLOP3.LUT P0, PT, PT, PT, UP3, 0x40, 0x0 ;  /* 0x000000000000781c */ /* 0x000fe20003f0e838 */
[----:B------:R-:W1:Y:S01]  /*4d30*/  SHFL.BFLY PT, R7, R169, 0x2, 0x1f ;  /* 0x0c401f00a9077f89 */ /* 0x000e6200000e0000 */
[----:B------:R-:W-:Y:S01]  /*4d40*/  PLOP3.LUT P1, PT, PT, PT, UP4, 0x40, 0x0 ;  /* 0x000000000000781c */ /* 0x000fe20003f2e848 */
[----:B------:R-:W-:Y:S01]  /*4d50*/  UISETP.NE.AND UP4, UPT, UR30, URZ, UPT ;  /* 0x0000003f1e00728c */ /* 0x000fe2000bf85270 */
[C---:B------:R-:W-:Y:S01]  /*4d60*/  ISETP.GT.AND P0, PT, R4.reuse, 0x1, P0 ;  /* 0x000000010400780c */ /* 0x040fe20000704270 */
[----:B------:R-:W2:Y:S01]  /*4d70*/  SHFL.BFLY PT, R8, R6, 0x2, 0x1f ;  /* 0x0c401f0006087f89 */ /* 0x000ea200000e0000 */
[----:B------:R-:W-:Y:S01]  /*4d80*/  ISETP.GT.AND P1, PT, R4, RZ, P1 ;  /* 0x000000ff0400720c */ /* 0x000fe20000f24270 */
[----:B------:R-:W-:Y:S01]  /*4d90*/  UISETP.NE.AND UP3, UPT, UR29, URZ, UPT ;  /* 0x0000003f1d00728c */ /* 0x000fe2000bf65270 */
[C---:B------:R-:W-:Y:S01]  /*4da0*/  ISETP.LT.OR P0, PT, R5.reuse, 0x2, P0 ;  /* 0x000000020500780c */ /* 0x040fe20000701670 */
[----:B------:R-:W-:Y:S01]  /*4db0*/  STL [R1+0x50], R236 ;  /* 0x000050ec01007387 */ /* 0x000fe20000100800 */
[----:B------:R-:W-:-:S02]  /*4dc0*/  ISETP.LT.OR P1, PT, R5, 0x1, P1 ;  /* 0x000000010500780c */ /* 0x000fc40000f21670 */
[----:B------:R-:W-:Y:S01]  /*4dd0*/  FSEL R51, R83, -INF , !P0 ;  /* 0xff80000053337808 */ /* 0x000fe20004000000 */
[----:B------:R-:W-:Y:S01]  /*4de0*/  STL [R1+0x4c], R235 ;  /* 0x00004ceb01007387 */ /* 0x000fe20000100800 */
[----:B------:R-:W-:Y:S01]  /*4df0*/  PLOP3.LUT P0, PT, PT, PT, UP0, 0x40, 0x0 ;  /* 0x000000000000781c */ /* 0x000fe20003f0e808 */
[----:B------:R-:W-:Y:S01]  /*4e00*/  UISETP.NE.AND UP0, UPT, UR5, URZ, UPT ;  /* 0x0000003f0500728c */ /* 0x000fe2000bf05270 */
[----:B------:R-:W-:Y:S01]  /*4e10*/  FSEL R50, R82, -INF , !P1 ;  /* 0xff80000052327808 */ /* 0x000fe20004800000 */
[----:B------:R-:W-:Y:S01]  /*4e20*/  STL [R1+0x48], R234 ;  /* 0x000048ea01007387 */ /* 0x000fe20000100800 */
[----:B------:R-:W-:Y:S01]  /*4e30*/  ISETP.GT.AND P0, PT, R4, 0x10, P0 ;  /* 0x000000100400780c */ /* 0x000fe20000704270 */
[----:B------:R-:W-:Y:S01]  /*4e40*/  ULDC.64 UR4, c[0x0][0x2c8] ;  /* 0x0000b20000047ab9 */ /* 0x000fe20000000a00 */
[----:B------:R-:W-:Y:S01]  /*4e50*/  PLOP3.LUT P1, PT, PT, PT, UP1, 0x40, 0x0 ;  /* 0x000000000000781c */ /* 0x000fe20003f2e818 */
[----:B------:R-:W-:Y:S01]  /*4e60*/  UISETP.NE.AND UP1, UPT, UR27, URZ, UPT ;  /* 0x0000003f1b00728c */ /* 0x000fe2000bf25270 */
[----:B------:R-:W-:Y:S01]  /*4e70*/  ISETP.LT.OR P0, PT, R5, 0x11, P0 ;  /* 0x000000110500780c */ /* 0x000fe20000701670 */
[----:B------:R-:W-:Y:S01]  /*4e80*/  LDSM.16.MT88.4 R28, [R226+0x100] ;  /* 0x00010000e21c783b */ /* 0x000fe20000004200 */
[----:B------:R-:W-:Y:S01]  /*4e90*/  PLOP3.LUT P2, PT, PT, PT, UP2, 0x40, 0x0 ;  /* 0x000000000000781c */ /* 0x000fe20003f4e828 */
[----:B------:R-:W-:Y:S01]  /*4ea0*/  UISETP.NE.AND UP2, UPT, UR28, URZ, UPT ;  /* 0x0000003f1c00728c */ /* 0x000fe2000bf45270 */
[----:B-1----:R-:W-:Y:S01]  /*4eb0*/  FMNMX.FTZ R169, R169, R7, !PT ;  /* 0x00000007a9a97209 */ /* 0x002fe20007810000 */
[----:B------:R-:W-:Y:S01]  /*4ec0*/  LDSM.16.MT88.4 R36, [R226+0x1900] ;  /* 0x00190000e224783b */ /* 0x000fe20000004200 */
[----:B------:R-:W-:-:S02]  /*4ed0*/  FSEL R49, R34, -INF , !P0 ;  /* 0xff80000022317808 */ /* 0x000fc40004000000 */
[----:B--2---:R-:W-:Y:S01]  /*4ee0*/  FMNMX.FTZ R6, R6, R8, !PT ;  /* 0x0000000806067209 */ /* 0x004fe20007810000 */
[----:B------:R-:W1:Y:S01]  /*4ef0*/  SHFL.BFLY PT, R7, R169, 0x1, 0x1f ;  /* 0x0c201f00a9077f89 */ /* 0x000e6200000e0000 */
[----:B------:R-:W-:Y:S02]  /*4f00*/  FMNMX.FTZ R8, R54, R55, !PT ;  /* 0x0000003736087209 */ /* 0x000fe40007810000 */
[----:B------:R-:W-:Y:S01]  /*4f10*/  PLOP3.LUT P0, PT, PT, PT, UP4, 0x40, 0x0 ;  /* 0x000000000000781c */ /* 0x000fe20003f0e848 */
[----:B------:R-:W2:Y:S01]  /*4f20*/  SHFL.BFLY PT, R168, R6, 0x1, 0x1f ;  /* 0x0c201f0006a87f89 */ /* 0x000ea200000e0000 */
[C---:B------:R-:W-:Y:S02]  /*4f30*/  ISETP.GT.AND P1, PT, R4.reuse, 0x9, P1 ;  /* 0x000000090400780c */ /* 0x040fe40000f24270 */
[C---:B------:R-:W-:Y:S01]  /*4f40*/  ISETP.GT.AND P0, PT, R4.reuse, 0x19, P0 ;  /* 0x000000190400780c */ /* 0x040fe20000704270 */
[----:B------:R-:W-:Y:S01]  /*4f50*/  LDSM.16.MT88.4 R44, [R227+0x1900] ;  /* 0x00190000e32c783b */ /* 0x000fe20000004200 */
[----:B------:R-:W-:-:S02]  /*4f60*/  ISETP.GT.AND P2, PT, R4, 0x8, P2 ;  /* 0x000000080400780c */ /* 0x000fc40001744270 */
[C---:B------:R-:W-:Y:S01]  /*4f70*/  ISETP.LT.OR P1, PT, R5.reuse, 0xa, P1 ;  /* 0x0000000a0500780c */ /* 0x040fe20000f21670 */
[----:B------:R3:W-:Y:S01]  /*4f80*/  STL [R1+0x44], R233 ;  /* 0x000044e901007387 */ /* 0x0007e20000100800 */
[C---:B------:R-:W-:Y:S02]  /*4f90*/  ISETP.LT.OR P0, PT, R5.reuse, 0x1a, P0 ;  /* 0x0000001a0500780c */ /* 0x040fe40000701670 */
[----:B------:R-:W-:Y:S01]  /*4fa0*/  ISETP.LT.OR P2, PT, R5, 0x9, P2 ;  /* 0x000000090500780c */ /* 0x000fe20001741670 */
[----:B------:R-:W-:Y:S01]  /*4fb0*/  STL [R1+0x40], R232 ;  /* 0x000040e801007387 */ /* 0x000fe20000100800 */
[----:B------:R-:W-:Y:S02]  /*4fc0*/  FSEL R53, R79, -INF , !P1 ;  /* 0xff8000004f357808 */ /* 0x000fe40004800000 */
[----:B------:R-:W-:Y:S01]  /*4fd0*/  FSEL R56, R87, -INF , !P0 ;  /* 0xff80000057387808 */ /* 0x000fe20004000000 */
[----:B------:R-:W-:Y:S01]  /*4fe0*/  STL [R1+0x3c], R231 ;  /* 0x00003ce701007387 */ /* 0x000fe20000100800 */
[----:B------:R-:W-:Y:S01]  /*4ff0*/  PLOP3.LUT P1, PT, PT, PT, UP5, 0x40, 0x0 ;  /* 0x000000000000781c */ /* 0x000fe20003f2e858 */
[----:B------:R-:W-:Y:S01]  /*5000*/  UISETP.NE.AND UP5, UPT, UR13, URZ, UPT ;  /* 0x0000003f0d00728c */ /* 0x000fe2000bfa5270 */
[----:B------:R-:W-:Y:S01]  /*5010*/  FSEL R52, R78, -INF , !P2 ;  /* 0xff8000004e347808 */ /* 0x000fe20005000000 */
[----:B------:R-:W-:Y:S01]  /*5020*/  STL [R1+0x38], R230 ;  /* 0x000038e601007387 */ /* 0x000fe20000100800 */
[----:B-1----:R-:W-:-:S02]  /*5030*/  FMNMX.FTZ R169, R169, R7, !PT ;  /* 0x00000007a9a97209 */ /* 0x002fc40007810000 */
[----:B------:R-:W-:Y:S01]  /*5040*/  FMNMX.FTZ R7, R58, R8, !PT ;  /* 0x000000083a077209 */ /* 0x000fe20007810000 */
[----:B------:R-:W-:Y:S01]  /*5050*/  STL [R1+0x34], R229 ;  /* 0x000034e501007387 */ /* 0x000fe20000100800 */
[----:B--2---:R-:W-:Y:S01]  /*5060*/  FMNMX.FTZ R168, R6, R168, !PT ;  /* 0x000000a806a87209 */ /* 0x004fe20007810000 */
[----:B------:R-:W-:Y:S01]  /*5070*/  FMUL.FTZ R13, R169, c[0x0][0x2d0] ;  /* 0x0000b400a90d7a20 */ /* 0x000fe20000410000 */
[----:B------:R-:W-:Y:S01]  /*5080*/  FMNMX.FTZ R6, R59, R7, !PT ;  /* 0x000000073b067209 */ /* 0x000fe20007810000 */
[----:B------:R-:W-:Y:S01]  /*5090*/  STL [R1+0x30], R224 ;  /* 0x000030e001007387 */ /* 0x000fe20000100800 */
[----:B------:R-:W-:Y:S01]  /*50a0*/  FSETP.NEU.FTZ.AND P0, PT, R169, -INF , PT ;  /* 0xff800000a900780b */ /* 0x000fe20003f1d000 */
[----:B------:R-:W-:Y:S01]  /*50b0*/  FMUL.FTZ R12, R168, c[0x0][0x2d0] ;  /* 0x0000b400a80c7a20 */ /* 0x000fe20000410000 */
[----:B------:R-:W-:Y:S02]  /*50c0*/  FMNMX.FTZ R6, R68, R6, !PT ;  /* 0x0000000644067209 */ /* 0x000fe40007810000 */
[----:B------:R-:W-:Y:S01]  /*50d0*/  PLOP3.LUT P2, PT, PT, PT, UP6, 0x40, 0x0 ;  /* 0x000000000000781c */ /* 0x000fe20003f4e868 */
[----:B------:R-:W-:Y:S01]  /*50e0*/  UISETP.NE.AND UP6, UPT, UR12, URZ, UPT ;  /* 0x0000003f0c00728c */ /* 0x000fe2000bfc5270 */
[----:B------:R-:W-:-:S02]  /*50f0*/  FMNMX.FTZ R6, R72, R6, !PT ;  /* 0x0000000648067209 */ /* 0x000fc40007810000 */
[----:B------:R-:W-:Y:S02]  /*5100*/  FMNMX.FTZ R8, R50, R51, !PT ;  /* 0x0000003332087209 */ /* 0x000fe40007810000 */
[----:B------:R-:W-:Y:S02]  /*5110*/  FMNMX.FTZ R6, R73, R6, !PT ;  /* 0x0000000649067209 */ /* 0x000fe40007810000 */
[----:B------:R-:W-:Y:S02]  /*5120*/  ISETP.GT.AND P1, PT, R4, 0x18, P1 ;  /* 0x000000180400780c */ /* 0x000fe40000f24270 */
[----:B------:R-:W-:Y:S02]  /*5130*/  FMNMX.FTZ R6, R74, R6, !PT ;  /* 0x000000064a067209 */ /* 0x000fe40007810000 */
[----:B------:R-:W-:Y:S02]  /*5140*/  FSEL R13, R13, RZ, P0 ;  /* 0x000000ff0d0d7208 */ /* 0x000fe40000000000 */
[----:B------:R-:W-:-:S02]  /*5150*/  PLOP3.LUT P0, PT, PT, PT, UP3, 0x40, 0x0 ;  /* 0x000000000000781c */ /* 0x000fc40003f0e838 */
[----:B------:R-:W-:Y:S01]  /*5160*/  ISETP.GT.AND P2, PT, R4, 0x11, P2 ;  /* 0x000000110400780c */ /* 0x000fe20001744270 */
[----:B------:R-:W-:Y:S01]  /*5170*/  FFMA.FTZ R7, R15, c[0x0][0x2d0], -R13 ;  /* 0x0000b4000f077a23 */ /* 0x000fe2000001080d */
[----:B------:R-:W-:Y:S02]  /*5180*/  FMNMX.FTZ R8, R52, R8, !PT ;  /* 0x0000000834087209 */ /* 0x000fe40007810000 */
[----:B------:R-:W-:Y:S01]  /*5190*/  FMNMX.FTZ R6, R126, R6, !PT ;  /* 0x000000067e067209 */ /* 0x000fe20007810000 */
[----:B------:R1:W-:Y:S01]  /*51a0*/  MUFU.EX2 R239, R7 ;  /* 0x0000000700ef7308 */ /* 0x0003e20000000800 */
[C---:B------:R-:W-:Y:S02]  /*51b0*/  ISETP.LT.OR P1, PT, R5.reuse, 0x19, P1 ;  /* 0x000000190500780c */ /* 0x040fe40000f21670 */
[----:B------:R-:W-:Y:S02]  /*51c0*/  ISETP.GT.AND P0, PT, R4, 0x20, P0 ;  /* 0x000000200400780c */ /* 0x000fe40000704270 */
[----:B------:R-:W-:-:S02]  /*51d0*/  ISETP.LT.OR P2, PT, R5, 0x12, P2 ;  /* 0x000000120500780c */ /* 0x000fc40001741670 */
[----:B------:R-:W-:Y:S02]  /*51e0*/  FMNMX.FTZ R8, R53, R8, !PT ;  /* 0x0000000835087209 */ /* 0x000fe40007810000 */
[----:B------:R-:W-:Y:S02]  /*51f0*/  FMNMX.FTZ R6, R144, R6, !PT ;  /* 0x0000000690067209 */ /* 0x000fe40007810000 */
[----:B------:R-:W-:Y:S02]  /*5200*/  FSEL R48, R86, -INF , !P1 ;  /* 0xff80000056307808 */ /* 0x000fe40004800000 */
[----:B------:R-:W-:Y:S02]  /*5210*/  FSETP.NEU.FTZ.AND P1, PT, R168, -INF , PT ;  /* 0xff800000a800780b */ /* 0x000fe40003f3d000 */
[----:B------:R-:W-:Y:S01]  /*5220*/  ISETP.LT.OR P0, PT, R5, 0x21, P0 ;  /* 0x000000210500780c */ /* 0x000fe20000701670 */
[----:B-1----:R-:W-:Y:S01]  /*5230*/  FFMA.FTZ R7, R16, c[0x0][0x2d0], -R13 ;  /* 0x0000b40010077a23 */ /* 0x002fe2000001080d */
[----:B------:R-:W-:-:S02]  /*5240*/  FSEL R57, R35, -INF , !P2 ;  /* 0xff80000023397808 */ /* 0x000fc40005000000 */
[----:B------:R-:W-:Y:S01]  /*5250*/  FMNMX.FTZ R8, R49, R8, !PT ;  /* 0x0000000831087209 */ /* 0x000fe20007810000 */
[----:B------:R1:W2:Y:S01]  /*5260*/  MUFU.EX2 R238, R7 ;  /* 0x0000000700ee7308 */ /* 0x0002a20000000800 */
[----:B------:R-:W-:Y:S01]  /*5270*/  FMNMX.FTZ R6, R145, R6, !PT ;  /* 0x0000000691067209 */ /* 0x000fe20007810000 */
[----:B------:R-:W-:Y:S01]  /*5280*/  LDSM.16.MT88.4 R32, [R225+0x100] ;  /* 0x00010000e120783b */ /* 0x000fe20000004200 */
[----:B------:R-:W-:Y:S02]  /*5290*/  FSEL R12, R12, RZ, P1 ;  /* 0x000000ff0c0c7208 */ /* 0x000fe40000800000 */
[----:B------:R-:W-:Y:S02]  /*52a0*/  FSEL R89, R94, -INF , !P0 ;  /* 0xff8000005e597808 */ /* 0x000fe40004000000 */
[----:B------:R-:W-:Y:S02]  /*52b0*/  PLOP3.LUT P2, PT, PT, PT, UP2, 0x40, 0x0 ;  /* 0x000000000000781c */ /* 0x000fe40003f4e828 */
[----:B------:R-:W-:-:S02]  /*52c0*/  PLOP3.LUT P1, PT, PT, PT, UP1, 0x40, 0x0 ;  /* 0x000000000000781c */ /* 0x000fc40003f2e818 */
[----:B------:R-:W-:Y:S02]  /*52d0*/  PLOP3.LUT P0, PT, PT, PT, UP0, 0x40, 0x0 ;  /* 0x000000000000781c */ /* 0x000fe40003f0e808 */
[----:B------:R-:W-:Y:S02]  /*52e0*/  FMNMX.FTZ R8, R57, R8, !PT ;  /* 0x0000000839087209 */ /* 0x000fe40007810000 */
[----:B------:R-:W-:Y:S01]  /*52f0*/  FMNMX.FTZ R6, R127, R6, !PT ;  /* 0x000000067f067209 */ /* 0x000fe20007810000 */
[----:B-1----:R-:W-:Y:S01]  /*5300*/  FFMA.FTZ R7, R18, c[0x0][0x2d0], -R13 ;  /* 0x0000b40012077a23 */ /* 0x002fe2000001080d */
[C---:B------:R-:W-:Y:S02]  /*5310*/  ISETP.GT.AND P2, PT, R4.reuse, 0x21, P2 ;  /* 0x000000210400780c */ /* 0x040fe40001744270 */
[C---:B------:R-:W-:Y:S01]  /*5320*/  ISETP.GT.AND P1, PT, R4.reuse, 0x28, P1 ;  /* 0x000000280400780c */ /* 0x040fe20000f24270 */
[----:B------:R1:W-:Y:S01]  /*5330*/  MUFU.EX2 R240, R7 ;  /* 0x0000000700f07308 */ /* 0x0003e20000000800 */
[----:B------:R-:W-:-:S02]  /*5340*/  ISETP.GT.AND P0, PT, R4, 0x29, P0 ;  /* 0x000000290400780c */ /* 0x000fc40000704270 */
[----:B------:R-:W-:Y:S02]  /*5350*/  FMNMX.FTZ R4, R48, R8, !PT ;  /* 0x0000000830047209 */ /* 0x000fe40007810000 */
[----:B------:R-:W4:Y:S01]  /*5360*/  SHFL.BFLY PT, R8, R6, 0x2, 0x1f ;  /* 0x0c401f0006087f89 */ /* 0x000f2200000e0000 */
[----:B------:R-:W-:Y:S02]  /*5370*/  ISETP.LT.OR P2, PT, R5, 0x22, P2 ;  /* 0x000000220500780c */ /* 0x000fe40001741670 */
[----:B------:R-:W-:Y:S02]  /*5380*/  FMNMX.FTZ R4, R56, R4, !PT ;  /* 0x0000000438047209 */ /* 0x000fe40007810000 */
[----:B------:R-:W-:Y:S02]  /*5390*/  FSEL R88, R95, -INF , !P2 ;  /* 0xff8000005f587808 */ /* 0x000fe40005000000 */
[C---:B------:R-:W-:Y:S02]  /*53a0*/  ISETP.LT.OR P1, PT, R5.reuse, 0x29, P1 ;  /* 0x000000290500780c */ /* 0x040fe40000f21670 */
[----:B------:R-:W-:Y:S01]  /*53b0*/  ISETP.LT.OR P0, PT, R5, 0x2a, P0 ;  /* 0x0000002a0500780c */ /* 0x000fe20000701670 */
[----:B-1----:R-:W-:Y:S01]  /*53c0*/  FFMA.FTZ R7, R19, c[0x0][0x2d0], -R13 ;  /* 0x0000b40013077a23 */ /* 0x002fe2000001080d */
[----:B------:R-:W-:Y:S01]  /*53d0*/  LEA R228, R2, R225, 0x1 ;  /* 0x000000e102e47211 */ /* 0x000fe200078e08ff */
[----:B------:R-:W-:Y:S01]  /*53e0*/  FFMA.FTZ R2, R21, c[0x0][0x2d0], -R12 ;  /* 0x0000b40015027a23 */ /* 0x000fe2000001080c */
[----:B------:R-:W-:Y:S01]  /*53f0*/  FSEL R15, R99, -INF , !P0 ;  /* 0xff800000630f7808 */ /* 0x000fe20004000000 */
[----:B------:R1:W1:Y:S02]  /*5400*/  MUFU.EX2 R234, R7 ;  /* 0x0000000700ea7308 */ /* 0x0002640000000800 */
[----:B------:R-:W-:Y:S04]  /*5410*/  LDSM.16.MT88.4 R24, [R228+0x100] ;  /* 0x00010000e418783b */ /* 0x000fe80000004200 */
[----:B------:R-:W-:Y:S02]  /*5420*/  LDSM.16.MT88.4 R40, [R228+0x1900] ;  /* 0x00190000e428783b */ /* 0x000fe40000004200 */
[----:B---3--:R-:W-:Y:S01]  /*5430*/  MUFU.EX2 R233, R2 ;  /* 0x0000000200e97308 */ /* 0x008fe20000000800 */
[----:B----4-:R-:W-:-:S02]  /*5440*/  FMNMX.FTZ R3, R6, R8, !PT ;  /* 0x0000000806037209 */ /* 0x010fc40007810000 */
[----:B--2---:R-:W-:-:S03]  /*5450*/  F2FP.PACK_AB R8, R238, R239 ;  /* 0x000000efee08723e */ /* 0x004fc600000000ff */
[----:B------:R-:W2:Y:S01]  /*5460*/  SHFL.BFLY PT, R167, R3, 0x1, 0x1f ;  /* 0x0c201f0003a77f89 */ /* 0x000ea200000e0000 */
[----:B-1----:R-:W-:Y:S01]  /*5470*/  FMNMX.FTZ R7, R89, R4, !PT ;  /* 0x0000000459077209 */ /* 0x002fe20007810000 */
[----:B------:R-:W-:Y:S01]  /*5480*/  FFMA.FTZ R4, R14, c[0x0][0x2d0], -R12 ;  /* 0x0000b4000e047a23 */ /* 0x000fe2000001080c */
[----:B------:R-:W-:Y:S02]  /*5490*/  FSEL R14, R98, -INF , !P1 ;  /* 0xff800000620e7808 */ /* 0x000fe40004800000 */
[----:B------:R-:W-:Y:S01]  /*54a0*/  FMNMX.FTZ R5, R88, R7, !PT ;  /* 0x0000000758057209 */ /* 0x000fe20007810000 */
[----:B------:R1:W-:Y:S01]  /*54b0*/  MUFU.EX2 R212, R4 ;  /* 0x0000000400d47308 */ /* 0x0003e20000000800 */
[----:B------:R-:W-:Y:S02]  /*54c0*/  F2FP.PACK_AB R10, R234, R240 ;  /* 0x000000f0ea0a723e */ /* 0x000fe400000000ff */
[----:B------:R-:W-:-:S04]  /*54d0*/  FMNMX.FTZ R0, R14, R5, !PT ;  /* 0x000000050e007209 */ /* 0x000fc80007810000 */
[----:B------:R-:W-:-:S05]  /*54e0*/  FMNMX.FTZ R0, R15, R0, !PT ;  /* 0x000000000f007209 */ /* 0x000fca0007810000 */
[----:B------:R-:W3:Y:S01]  /*54f0*/  SHFL.BFLY PT, R5, R0, 0x2, 0x1f ;  /* 0x0c401f0000057f89 */ /* 0x000ee200000e0000 */
[----:B-1----:R-:W-:Y:S01]  /*5500*/  FFMA.FTZ R4, R17, c[0x0][0x2d0], -R12 ;  /* 0x0000b40011047a23 */ /* 0x002fe2000001080c */
[----:B--2---:R-:W-:Y:S02]  /*5510*/  FMNMX.FTZ R167, R3, R167, !PT ;  /* 0x000000a703a77209 */ /* 0x004fe40007810000 */
[----:B------:R-:W-:Y:S01]  /*5520*/  LDSM.16.MT88.4 R16, [R225+0x1900] ;  /* 0x00190000e110783b */ /* 0x000fe20000004200 */
[----:B------:R1:W2:Y:S01]  /*5530*/  MUFU.EX2 R237, R4 ;  /* 0x0000000400ed7308 */ /* 0x0002a20000000800 */
[C---:B------:R-:W-:Y:S01]  /*5540*/  FSETP.NEU.FTZ.AND P0, PT, R167.reuse, -INF , PT ;  /* 0xff800000a700780b */ /* 0x040fe20003f1d000 */
[----:B------:R-:W-:-:S05]  /*5550*/  FMUL.FTZ R2, R167, c[0x0][0x2d0] ;  /* 0x0000b400a7027a20 */ /* 0x000fca0000410000 */
[----:B------:R-:W-:-:S05]  /*5560*/  FSEL R2, R2, RZ, P0 ;  /* 0x000000ff02027208 */ /* 0x000fca0000000000 */
[----:B------:R-:W-:Y:S02]  /*5570*/  FFMA.FTZ R3, R54, c[0x0][0x2d0], -R2 ;  /* 0x0000b40036037a23 */ /* 0x000fe40000010802 */
[----:B-1----:R-:W-:Y:S01]  /*5580*/  FFMA.FTZ R4, R20, c[0x0][0x2d0], -R12 ;  /* 0x0000b40014047a23 */ /* 0x002fe2000001080c */
[----:B---3--:R-:W-:Y:S01]  /*5590*/  FMNMX.FTZ R0, R0, R5, !PT ;  /* 0x0000000500007209 */ /* 0x008fe20007810000 */
[----:B------:R-:W-:Y:S01]  /*55a0*/  LDSM.16.MT88.4 R20, [R227+0x100] ;  /* 0x00010000e314783b */ /* 0x000fe20000004200 */
[----:B------:R1:W-:Y:S01]  /*55b0*/  MUFU.EX2 R207, R3 ;  /* 0x0000000300cf7308 */ /* 0x0003e20000000800 */
[----:B--2---:R-:W-:-:S07]  /*55c0*/  F2FP.PACK_AB R9, R237, R212 ;  /* 0x000000d4ed09723e */ /* 0x004fce00000000ff */
[----:B------:R2:W3:Y:S01]  /*55d0*/  MUFU.EX2 R162, R4 ;  /* 0x0000000400a27308 */ /* 0x0004e20000000800 */
[----:B-1----:R-:W-:-:S07]  /*55e0*/  FFMA.FTZ R3, R55, c[0x0][0x2d0], -R2 ;  /* 0x0000b40037037a23 */ /* 0x002fce0000010802 */
[----:B------:R1:W-:Y:S01]  /*55f0*/  MUFU.EX2 R214, R3 ;  /* 0x0000000300d67308 */ /* 0x0003e20000000800 */
[----:B--2---:R-:W1:Y:S01]  /*5600*/  SHFL.BFLY PT, R4, R0, 0x1, 0x1f ;  /* 0x0c201f0000047f89 */ /* 0x004e6200000e0000 */
[----:B---3--:R-:W-:-:S07]  /*5610*/  F2FP.PACK_AB R11, R233, R162 ;  /* 0x000000a2e90b723e */ /* 0x008fce00000000ff */
[C---:B------:R-:W-:Y:S08]  /*5620*/  HMMA.16816.F32 R176, R8.reuse, R32, RZ ;  /* 0x0000002008b0723c */ /* 0x040ff000000018ff */
[----:B------:R-:W-:Y:S01]  /*5630*/  HMMA.16816.F32 R196, R8, R28, RZ ;  /* 0x0000001c08c4723c */ /* 0x000fe200000018ff */
[----:B-1----:R-:W-:Y:S01]  /*5640*/  FMNMX.FTZ R3, R4, R0, !PT ;  /* 0x0000000004037209 */ /* 0x002fe20007810000 */
[----:B------:R-:W-:-:S06]  /*5650*/  FFMA.FTZ R0, R58, c[0x0][0x2d0], -R2 ;  /* 0x0000b4003a007a23 */ /* 0x000fcc0000010802 */
[C---:B------:R-:W-:Y:S01]  /*5660*/  HMMA.16816.F32 R192, R8.reuse, R24, RZ ;  /* 0x0000001808c0723c */ /* 0x040fe200000018ff */
[----:B------:R-:W-:Y:S01]  /*5670*/  FFMA.FTZ R4, R59, c[0x0][0x2d0], -R2 ;  /* 0x0000b4003b047a23 */ /* 0x000fe20000010802 */
[C---:B------:R-:W-:Y:S01]  /*5680*/  FSETP.NEU.FTZ.AND P0, PT, R3.reuse, -INF , PT ;  /* 0xff8000000300780b */ /* 0x040fe20003f1d000 */
[----:B------:R1:W-:Y:S05]  /*5690*/  MUFU.EX2 R235, R0 ;  /* 0x0000000000eb7308 */ /* 0x0003ea0000000800 */
[C---:B------:R-:W-:Y:S03]  /*56a0*/  HMMA.16816.F32 R188, R8.reuse, R20, RZ ;  /* 0x0000001408bc723c */ /* 0x040fe600000018ff */
[----:B------:R-:W2:Y:S05]  /*56b0*/  MUFU.EX2 R229, R4 ;  /* 0x0000000400e57308 */ /* 0x000eaa0000000800 */
[----:B------:R-:W-:Y:S01]  /*56c0*/  HMMA.16816.F32 R184, R8, R16, RZ ;  /* 0x0000001008b8723c */ /* 0x000fe200000018ff */
[----:B-1----:R-:W-:-:S07]  /*56d0*/  FMUL.FTZ R0, R3, c[0x0][0x2d0] ;  /* 0x0000b40003007a20 */ /* 0x002fce0000410000 */
[----:B------:R-:W-:Y:S01]  /*56e0*/  HMMA.16816.F32 R180, R8, R36, RZ ;  /* 0x0000002408b4723c */ /* 0x000fe200000018ff */
[----:B------:R-:W-:Y:S02]  /*56f0*/  FSEL R0, R0, RZ, P0 ;  /* 0x000000ff00007208 */ /* 0x000fe40000000000 */
[----:B--2---:R-:W-:-:S03]  /*5700*/  F2FP.PACK_AB R6, R229, R235 ;  /* 0x000000ebe506723e */ /* 0x004fc600000000ff */
[--C-:B------:R-:W-:Y:S02]  /*5710*/  FFMA.FTZ R4, R50, c[0x0][0x2d0], -R0.reuse ;  /* 0x0000b40032047a23 */ /* 0x100fe40000010800 */
[C---:B------:R-:W-:Y:S02]  /*5720*/  HMMA.16816.F32 R172, R8.reuse, R40, RZ ;  /* 0x0000002808ac723c */ /* 0x040fe400000018ff */
[----:B------:R1:W-:Y:S06]  /*5730*/  MUFU.EX2 R247, R4 ;  /* 0x0000000400f77308 */ /* 0x0003ec0000000800 */
[C---:B------:R-:W-:Y:S08]  /*5740*/  HMMA.16816.F32 R156, R8.reuse, R44, RZ ;  /* 0x0000002c089c723c */ /* 0x040ff000000018ff */
[----:B------:R-:W-:Y:S01]  /*5750*/  HMMA.16816.F32 R152, R8, R34, RZ ;  /* 0x000000220898723c */ /* 0x000fe200000018ff */
[----:B-1----:R-:W-:-:S04]  /*5760*/  FFMA.FTZ R4, R51, c[0x0][0x2d0], -R0 ;  /* 0x0000b40033047a23 */ /* 0x002fc80000010800 */
[----:B------:R1:W2:Y:S03]  /*5770*/  MUFU.EX2 R171, R4 ;  /* 0x0000000400ab7308 */ /* 0x0002a60000000800 */
[C---:B------:R-:W-:Y:S08]  /*5780*/  HMMA.16816.F32 R148, R8.reuse, R30, RZ ;  /* 0x0000001e0894723c */ /* 0x040ff000000018ff */
[----:B------:R-:W-:Y:S01]  /*5790*/  HMMA.16816.F32 R140, R8, R26, RZ ;  /* 0x0000001a088c723c */ /* 0x000fe200000018ff */
[----:B-1----:R-:W-:Y:S01]  /*57a0*/  FFMA.FTZ R4, R52, c[0x0][0x2d0], -R0 ;  /* 0x0000b40034047a23 */ /* 0x002fe20000010800 */
[----:B--2---:R-:W-:-:S06]  /*57b0*/  F2FP.PACK_AB R5, R171, R247 ;  /* 0x000000f7ab05723e */ /* 0x004fcc00000000ff */
[C---:B------:R-:W-:Y:S01]  /*57c0*/  HMMA.16816.F32 R136, R8.reuse, R22, RZ ;  /* 0x000000160888723c */ /* 0x040fe200000018ff */
[----:B------:R1:W-:Y:S07]  /*57d0*/  MUFU.EX2 R246, R4 ;  /* 0x0000000400f67308 */ /* 0x0003ee0000000800 */
[C---:B------:R-:W-:Y:S08]  /*57e0*/  HMMA.16816.F32 R132, R8.reuse, R18, RZ ;  /* 0x000000120884723c */ /* 0x040ff000000018ff */
[----:B------:R-:W-:Y:S01]  /*57f0*/  HMMA.16816.F32 R128, R8, R38, RZ ;  /* 0x000000260880723c */ /* 0x000fe200000018ff */
[----:B-1----:R-:W-:-:S04]  /*5800*/  FFMA.FTZ R4, R53, c[0x0][0x2d0], -R0 ;  /* 0x0000b40035047a23 */ /* 0x002fc80000010800 */
[----:B------:R1:W2:Y:S03]  /*5810*/  MUFU.EX2 R252, R4 ;  /* 0x0000000400fc7308 */ /* 0x0002a60000000800 */
[C---:B------:R-:W-:Y:S08]  /*5820*/  HMMA.16816.F32 R120, R8.reuse, R42, RZ ;  /* 0x0000002a0878723c */ /* 0x040ff000000018ff */
[----:B------:R-:W-:Y:S01]  /*5830*/  HMMA.16816.F32 R112, R8, R46, RZ ;  /* 0x0000002e0870723c */ /* 0x000fe200000018ff */
[----:B-1----:R-:W-:-:S06]  /*5840*/  F2FP.PACK_AB R4, R214, R207 ;  /* 0x000000cfd604723e */ /* 0x002fcc00000000ff */
[----:B------:R-:W-:Y:S01]  /*5850*/  FFMA.FTZ R8, R64, c[0x0][0x2d0], -R13 ;  /* 0x0000b40040087a23 */ /* 0x000fe2000001080d */
[----:B--2---:R-:W-:-:S03]  /*5860*/  F2FP.PACK_AB R7, R252, R246 ;  /* 0x000000f6fc07723e */ /* 0x004fc600000000ff */
[----:B------:R1:W-:Y:S04]  /*5870*/  MUFU.EX2 R224, R8 ;  /* 0x0000000800e07308 */ /* 0x0003e80000000800 */
[C---:B------:R-:W-:Y:S08]  /*5880*/  HMMA.16816.F32 R92, R4.reuse, R24, RZ ;  /* 0x00000018045c723c */ /* 0x040ff000000018ff */
[----:B------:R-:W-:Y:S01]  /*5890*/  HMMA.16816.F32 R100, R4, R26, RZ ;  /* 0x0000001a0464723c */ /* 0x000fe200000018ff */
[----:B------:R-:W2:Y:S01]  /*58a0*/  LDSM.16.MT88.4 R24, [R226+0x900] ;  /* 0x00090000e218783b */ /* 0x000ea20000004200 */
[----:B-1----:R-:W-:-:S04]  /*58b0*/  FFMA.FTZ R8, R69, c[0x0][0x2d0], -R13 ;  /* 0x0000b40045087a23 */ /* 0x002fc8000001080d */
[----:B------:R1:W-:Y:S02]  /*58c0*/  MUFU.EX2 R241, R8 ;  /* 0x0000000800f17308 */ /* 0x0003e40000000800 */
[C---:B------:R-:W-:Y:S08]  /*58d0*/  HMMA.16816.F32 R64, R4.reuse, R32, RZ ;  /* 0x000000200440723c */ /* 0x040ff000000018ff */
[----:B------:R-:W-:Y:S01]  /*58e0*/  HMMA.16816.F32 R116, R4, R34, RZ ;  /* 0x000000220474723c */ /* 0x000fe200000018ff */
[----:B------:R-:W3:Y:S01]  /*58f0*/  LDSM.16.MT88.4 R32, [R225+0x900] ;  /* 0x00090000e120783b */ /* 0x000ee20000004200 */
[----:B-1----:R-:W-:-:S06]  /*5900*/  FFMA.FTZ R8, R70, c[0x0][0x2d0], -R13 ;  /* 0x0000b40046087a23 */ /* 0x002fcc000001080d */
[C---:B------:R-:W-:Y:S01]  /*5910*/  HMMA.16816.F32 R80, R4.reuse, R20, RZ ;  /* 0x000000140450723c */ /* 0x040fe200000018ff */
[----:B------:R1:W-:Y:S07]  /*5920*/  MUFU.EX2 R163, R8 ;  /* 0x0000000800a37308 */ /* 0x0003ee0000000800 */
[C---:B------:R-:W-:Y:S01]  /*5930*/  HMMA.16816.F32 R96, R4.reuse, R22, RZ ;  /* 0x000000160460723c */ /* 0x040fe200000018ff */
[----:B------:R-:W4:Y:S07]  /*5940*/  LDSM.16.MT88.4 R20, [R228+0x900] ;  /* 0x00090000e414783b */ /* 0x000f2e0000004200 */
[----:B------:R-:W-:Y:S01]  /*5950*/  HMMA.16816.F32 R76, R4, R38, RZ ;  /* 0x00000026044c723c */ /* 0x000fe200000018ff */
[----:B-1----:R-:W-:-:S04]  /*5960*/  FFMA.FTZ R8, R71, c[0x0][0x2d0], -R13 ;  /* 0x0000b40047087a23 */ /* 0x002fc8000001080d */
[----:B------:R1:W1:Y:S03]  /*5970*/  MUFU.EX2 R213, R8 ;  /* 0x0000000800d57308 */ /* 0x0002660000000800 */
[C---:B------:R-:W-:Y:S08]  /*5980*/  HMMA.16816.F32 R104, R4.reuse, R28, RZ ;  /* 0x0000001c0468723c */ /* 0x040ff000000018ff */
[----:B------:R-:W-:Y:S01]  /*5990*/  HMMA.16816.F32 R108, R4, R30, RZ ;  /* 0x0000001e046c723c */ /* 0x000fe200000018ff */
[----:B------:R-:W-:Y:S01]  /*59a0*/  LDSM.16.MT88.4 R28, [R225+0x2100] ;  /* 0x00210000e11c783b */ /* 0x000fe20000004200 */
[----:B-1----:R-:W-:-:S06]  /*59b0*/  FFMA.FTZ R8, R60, c[0x0][0x2d0], -R12 ;  /* 0x0000b4003c087a23 */ /* 0x002fcc000001080c */
[C---:B------:R-:W-:Y:S01]  /*59c0*/  HMMA.16816.F32 R84, R4.reuse, R18, RZ ;  /* 0x000000120454723c */ /* 0x040fe200000018ff */
[----:B------:R-:W-:Y:S01]  /*59d0*/  F2FP.PACK_AB R10, R213, R163 ;  /* 0x000000a3d50a723e */ /* 0x000fe200000000ff */
[----:B------:R1:W-:Y:S06]  /*59e0*/  MUFU.EX2 R205, R8 ;  /* 0x0000000800cd7308 */ /* 0x0003ec0000000800 */
[----:B------:R-:W-:Y:S01]  /*59f0*/  HMMA.16816.F32 R52, R4, R40, RZ ;  /* 0x000000280434723c */ /* 0x000fe200000018ff */
[----:B-1----:R-:W-:-:S04]  /*5a00*/  FFMA.FTZ R8, R61, c[0x0][0x2d0], -R12 ;  /* 0x0000b4003d087a23 */ /* 0x002fc8000001080c */
[----:B------:R1:W1:Y:S02]  /*5a10*/  MUFU.EX2 R231, R8 ;  /* 0x0000000800e77308 */ /* 0x0002640000000800 */
[----:B-1----:R-:W-:Y:S01]  /*5a20*/  FFMA.FTZ R8, R62, c[0x0][0x2d0], -R12 ;  /* 0x0000b4003e087a23 */ /* 0x002fe2000001080c */
[----:B------:R-:W-:-:S05]  /*5a30*/  F2FP.PACK_AB R9, R231, R205 ;  /* 0x000000cde709723e */ /* 0x000fca00000000ff */
[----:B------:R1:W-:Y:S02]  /*5a40*/  MUFU.EX2 R236, R8 ;  /* 0x0000000800ec7308 */ /* 0x0003e40000000800 */
[----:B-1----:R-:W-:Y:S02]  /*5a50*/  FFMA.FTZ R8, R63, c[0x0][0x2d0], -R12 ;  /* 0x0000b4003f087a23 */ /* 0x002fe4000001080c */
[C---:B------:R-:W-:Y:S01]  /*5a60*/  HMMA.16816.F32 R60, R4.reuse, R36, RZ ;  /* 0x00000024043c723c */ /* 0x040fe200000018ff */
[----:B------:R-:W1:Y:S03]  /*5a70*/  LDSM.16.MT88.4 R36, [R226+0x2100] ;  /* 0x00210000e224783b */ /* 0x000e660000004200 */
[----:B------:R2:W2:Y:S02]  /*5a80*/  MUFU.EX2 R204, R8 ;  /* 0x0000000800cc7308 */ /* 0x0004a40000000800 */
[--C-:B--2---:R-:W-:Y:S01]  /*5a90*/  FFMA.FTZ R8, R68, c[0x0][0x2d0], -R2.reuse ;  /* 0x0000b40044087a23 */ /* 0x104fe20000010802 */
[----:B------:R-:W-:Y:S01]  /*5aa0*/  F2FP.PACK_AB R11, R204, R236 ;  /* 0x000000eccc0b723e */ /* 0x000fe200000000ff */
[----:B------:R-:W-:Y:S01]  /*5ab0*/  HMMA.16816.F32 R68, R4, R16, RZ ;  /* 0x000000100444723c */ /* 0x000fe200000018ff */
[----:B------:R-:W2:Y:S03]  /*5ac0*/  LDSM.16.MT88.4 R16, [R227+0x900] ;  /* 0x00090000e310783b */ /* 0x000ea60000004200 */
[----:B------:R3:W-:Y:S02]  /*5ad0*/  MUFU.EX2 R242, R8 ;  /* 0x0000000800f27308 */ /* 0x0007e40000000800 */
[----:B---3--:R-:W-:-:S06]  /*5ae0*/  FFMA.FTZ R8, R72, c[0x0][0x2d0], -R2 ;  /* 0x0000b40048087a23 */ /* 0x008fcc0000010802 */
[----:B------:R3:W1:Y:S02]  /*5af0*/  MUFU.EX2 R232, R8 ;  /* 0x0000000800e87308 */ /* 0x0006640000000800 */
[----:B---3--:R-:W-:-:S06]  /*5b00*/  FFMA.FTZ R8, R73, c[0x0][0x2d0], -R2 ;  /* 0x0000b40049087a23 */ /* 0x008fcc0000010802 */
[----:B------:R3:W-:Y:S02]  /*5b10*/  MUFU.EX2 R230, R8 ;  /* 0x0000000800e67308 */ /* 0x0007e40000000800 */
[----:B---3--:R-:W-:Y:S02]  /*5b20*/  FFMA.FTZ R8, R74, c[0x0][0x2d0], -R2 ;  /* 0x0000b4004a087a23 */ /* 0x008fe40000010802 */
[----:B------:R-:W-:Y:S01]  /*5b30*/  HMMA.16816.F32 R72, R4, R42, RZ ;  /* 0x0000002a0448723c */ /* 0x000fe200000018ff */
[----:B------:R-:W3:Y:S03]  /*5b40*/  LDSM.16.MT88.4 R40, [R228+0x2100] ;  /* 0x00210000e428783b */ /* 0x000ee60000004200 */
[----:B------:R1:W1:Y:S02]  /*5b50*/  MUFU.EX2 R206, R8 ;  /* 0x0000000800ce7308 */ /* 0x0002640000000800 */
[----:B-1----:R-:W-:-:S06]  /*5b60*/  FFMA.FTZ R8, R49, c[0x0][0x2d0], -R0 ;  /* 0x0000b40031087a23 */ /* 0x002fcc0000010800 */
[----:B------:R1:W-:Y:S02]  /*5b70*/  MUFU.EX2 R164, R8 ;  /* 0x0000000800a47308 */ /* 0x0003e40000000800 */
[----:B-1----:R-:W-:-:S06]  /*5b80*/  FFMA.FTZ R8, R57, c[0x0][0x2d0], -R0 ;  /* 0x0000b40039087a23 */ /* 0x002fcc0000010800 */
[----:B------:R1:W1:Y:S02]  /*5b90*/  MUFU.EX2 R170, R8 ;  /* 0x0000000800aa7308 */ /* 0x0002640000000800 */
[--C-:B-1----:R-:W-:Y:S02]  /*5ba0*/  FFMA.FTZ R8, R48, c[0x0][0x2d0], -R0.reuse ;  /* 0x0000b40030087a23 */ /* 0x102fe40000010800 */
[----:B------:R-:W-:Y:S04]  /*5bb0*/  HMMA.16816.F32 R48, R4, R44, RZ ;  /* 0x0000002c0430723c */ /* 0x000fe800000018ff */
[----:B------:R1:W-:Y:S02]  /*5bc0*/  MUFU.EX2 R166, R8 ;  /* 0x0000000800a67308 */ /* 0x0003e40000000800 */
[----:B-1----:R-:W-:-:S02]  /*5bd0*/  FFMA.FTZ R8, R56, c[0x0][0x2d0], -R0 ;  /* 0x0000b40038087a23 */ /* 0x002fc40000010800 */
[----:B------:R-:W-:Y:S01]  /*5be0*/  HMMA.16816.F32 R56, R4, R46, RZ ;  /* 0x0000002e0438723c */ /* 0x000fe200000018ff */
[----:B------:R-:W1:Y:S03]  /*5bf0*/  LDSM.16.MT88.4 R44, [R227+0x2100] ;  /* 0x00210000e32c783b */ /* 0x000e660000004200 */
[----:B------:R2:W2:Y:S03]  /*5c00*/  MUFU.EX2 R165, R8 ;  /* 0x0000000800a57308 */ /* 0x0004a60000000800 */
[----:B------:R-:W-:Y:S02]  /*5c10*/  F2FP.PACK_AB R4, R232, R242 ;  /* 0x000000f2e804723e */ /* 0x000fe400000000ff */
[----:B------:R-:W-:Y:S02]  /*5c20*/  F2FP.PACK_AB R6, R206, R230 ;  /* 0x000000e6ce06723e */ /* 0x000fe400000000ff */
[----:B------:R-:W-:-:S02]  /*5c30*/  F2FP.PACK_AB R5, R170, R164 ;  /* 0x000000a4aa05723e */ /* 0x000fc400000000ff */
[----:B--2---:R-:W-:Y:S02]  /*5c40*/  F2FP.PACK_AB R8, R241, R224 ;  /* 0x000000e0f108723e */ /* 0x004fe400000000ff */
[----:B------:R-:W-:-:S05]  /*5c50*/  F2FP.PACK_AB R7, R165, R166 ;  /* 0x000000a6a507723e */ /* 0x000fca00000000ff */
[C---:B------:R-:W-:Y:S08]  /*5c60*/  HMMA.16816.F32 R200, R8.reuse, R24, R196 ;  /* 0x0000001808c8723c */ /* 0x040ff000000018c4 */
[C---:B------:R-:W-:Y:S08]  /*5c70*/  HMMA.16816.F32 R152, R8.reuse, R34, R152 ;  /* 0x000000220898723c */ /* 0x040ff00000001898 */
[-C--:B------:R-:W-:Y:S08]  /*5c80*/  HMMA.16816.F32 R176, R8, R32.reuse, R176 ;  /* 0x0000002008b0723c */ /* 0x080ff000000018b0 */
[----:B------:R-:W-:Y:S01]  /*5c90*/  HMMA.16816.F32 R64, R4, R32, R64 ;  /* 0x000000200440723c */ /* 0x000fe20000001840 */
[----:B------:R-:W-:Y:S01]  /*5ca0*/  MOV R196, R200 ;  /* 0x000000c800c47202 */ /* 0x000fe20000000f00 */
[----:B------:R-:W-:-:S05]  /*5cb0*/  IMAD.MOV.U32 R197, RZ, RZ, R203 ;  /* 0x000000ffffc57224 */ /* 0x000fca00078e00cb */
[----:B------:R-:W-:Y:S01]  /*5cc0*/  IMAD.MOV.U32 R32, RZ, RZ, R201 ;  /* 0x000000ffff207224 */ /* 0x000fe200078e00c9 */
[----:B----4-:R-:W-:Y:S01]  /*5cd0*/  HMMA.16816.F32 R220, R8, R20, R192 ;  /* 0x0000001408dc723c */ /* 0x010fe200000018c0 */
[----:B------:R-:W-:-:S07]  /*5ce0*/  IMAD.MOV.U32 R33, RZ, RZ, R202 ;  /* 0x000000ffff217224 */ /* 0x000fce00078e00ca */
[C---:B------:R-:W-:Y:S07]  /*5cf0*/  HMMA.16816.F32 R192, R8.reuse, R36, R180 ;  /* 0x0000002408c0723c */ /* 0x040fee00000018b4 */
[----:B------:R-:W-:Y:S01]  /*5d00*/  IMAD.MOV.U32 R182, RZ, RZ, R32 ;  /* 0x000000ffffb67224 */ /* 0x000fe200078e0020 */
[----:B------:R-:W-:Y:S01]  /*5d10*/  HMMA.16816.F32 R208, R8, R16, R188 ;  /* 0x0000001008d0723c */ /* 0x000fe200000018bc */
[----:B------:R-:W-:Y:S01]  /*5d20*/  IMAD.MOV.U32 R32, RZ, RZ, R207 ;  /* 0x000000ffff207224 */ /* 0x000fe200078e00cf */
[----:B------:R-:W-:Y:S01]  /*5d30*/  MOV R180, R205 ;  /* 0x000000cd00b47202 */ /* 0x000fe20000000f00 */
[----:B------:R-:W-:Y:S01]  /*5d40*/  IMAD.MOV.U32 R181, RZ, RZ, R213 ;  /* 0x000000ffffb57224 */ /* 0x000fe200078e00d5 */
[----:B------:R-:W-:-:S02]  /*5d50*/  MOV R183, R33 ;  /* 0x0000002100b77202 */ /* 0x000fc40000000f00 */
[----:B------:R-:W-:Y:S02]  /*5d60*/  MOV R33, R212 ;  /* 0x000000d400217202 */ /* 0x000fe40000000f00 */
[C---:B------:R-:W-:Y:S07]  /*5d70*/  HMMA.16816.F32 R200, R8.reuse, R28, R184 ;  /* 0x0000001c08c8723c */ /* 0x040fee00000018b8 */
[----:B------:R-:W-:Y:S01]  /*5d80*/  IMAD.MOV.U32 R187, RZ, RZ, R206 ;  /* 0x000000ffffbb7224 */ /* 0x000fe200078e00ce */
[----:B------:R-:W-:Y:S01]  /*5d90*/  HMMA.16816.F32 R248, R8, R26, R148 ;  /* 0x0000001a08f8723c */ /* 0x000fe20000001894 */
[----:B------:R-:W-:Y:S01]  /*5da0*/  MOV R186, R214 ;  /* 0x000000d600ba7202 */ /* 0x000fe20000000f00 */
[----:B------:R-:W-:-:S02]  /*5db0*/  IMAD.MOV.U32 R184, RZ, RZ, R197 ;  /* 0x000000ffffb87224 */ /* 0x000fc400078e00c5 */
[----:B------:R-:W-:-:S03]  /*5dc0*/  IMAD.MOV.U32 R185, RZ, RZ, R196 ;  /* 0x000000ffffb97224 */ /* 0x000fc600078e00c4 */
[----:B------:R-:W-:Y:S01]  /*5dd0*/  IMAD.MOV.U32 R151, RZ, RZ, R204 ;  /* 0x000000ffff977224 */ /* 0x000fe200078e00cc */
[C---:B---3--:R-:W-:Y:S01]  /*5de0*/  HMMA.16816.F32 R188, R8.reuse, R40, R172 ;  /* 0x0000002808bc723c */ /* 0x048fe200000018ac */
[----:B------:R-:W-:Y:S02]  /*5df0*/  IMAD.MOV.U32 R149, RZ, RZ, R181 ;  /* 0x000000ffff957224 */ /* 0x000fe400078e00b5 */
[----:B------:R-:W-:Y:S02]  /*5e00*/  IMAD.MOV.U32 R181, RZ, RZ, R230 ;  /* 0x000000ffffb57224 */ /* 0x000fe400078e00e6 */
[----:B------:R-:W-:Y:S01]  /*5e10*/  IMAD.MOV.U32 R150, RZ, RZ, R151 ;  /* 0x000000ffff967224 */ /* 0x000fe200078e0097 */
[----:B------:R-:W-:Y:S01]  /*5e20*/  MOV R151, R180 ;  /* 0x000000b400977202 */ /* 0x000fe20000000f00 */
[----:B------:R-:W-:Y:S01]  /*5e30*/  IMAD.MOV.U32 R148, RZ, RZ, R184 ;  /* 0x000000ffff947224 */ /* 0x000fe200078e00b8 */
[----:B-1----:R-:W-:Y:S01]  /*5e40*/  HMMA.16816.F32 R172, R8, R44, R156 ;  /* 0x0000002c08ac723c */ /* 0x002fe2000000189c */
[----:B------:R-:W-:Y:S01]  /*5e50*/  MOV R180, R186 ;  /* 0x000000ba00b47202 */ /* 0x000fe20000000f00 */
[----:B------:R-:W-:Y:S01]  /*5e60*/  IMAD.MOV.U32 R184, RZ, RZ, R238 ;  /* 0x000000ffffb87224 */ /* 0x000fe200078e00ee */
[----:B------:R-:W-:-:S04]  /*5e70*/  MOV R186, R240 ;  /* 0x000000f000ba7202 */ /* 0x000fc80000000f00 */
[----:B------:R-:W-:Y:S01]  /*5e80*/  IMAD.MOV.U32 R159, RZ, RZ, R152 ;  /* 0x000000ffff9f7224 */ /* 0x000fe200078e0098 */
[----:B------:R-:W-:Y:S01]  /*5e90*/  HMMA.16816.F32 R204, R8, R18, R136 ;  /* 0x0000001208cc723c */ /* 0x000fe20000001888 */
[----:B------:R-:W-:Y:S01]  /*5ea0*/  IMAD.MOV.U32 R158, RZ, RZ, R153 ;  /* 0x000000ffff9e7224 */ /* 0x000fe200078e0099 */
[----:B------:R-:W-:Y:S01]  /*5eb0*/  MOV R157, R154 ;  /* 0x0000009a009d7202 */ /* 0x000fe20000000f00 */
[----:B------:R-:W-:-:S05]  /*5ec0*/  IMAD.MOV.U32 R156, RZ, RZ, R155 ;  /* 0x000000ffff9c7224 */ /* 0x000fca00078e009b */
[C---:B------:R-:W-:Y:S08]  /*5ed0*/  HMMA.16816.F32 R136, R8.reuse, R42, R120 ;  /* 0x0000002a0888723c */ /* 0x040ff00000001878 */
[C---:B------:R-:W-:Y:S07]  /*5ee0*/  HMMA.16816.F32 R212, R8.reuse, R22, R140 ;  /* 0x0000001608d4723c */ /* 0x040fee000000188c */
[----:B------:R-:W-:Y:S01]  /*5ef0*/  IMAD.MOV.U32 R142, RZ, RZ, R182 ;  /* 0x000000ffff8e7224 */ /* 0x000fe200078e00b6 */
[C---:B------:R-:W-:Y:S01]  /*5f00*/  HMMA.16816.F32 R196, R8.reuse, R30, R132 ;  /* 0x0000001e08c4723c */ /* 0x040fe20000001884 */
[----:B------:R-:W-:Y:S01]  /*5f10*/  IMAD.MOV.U32 R182, RZ, RZ, R236 ;  /* 0x000000ffffb67224 */ /* 0x000fe200078e00ec */
[----:B------:R-:W-:Y:S01]  /*5f20*/  MOV R143, R183 ;  /* 0x000000b7008f7202 */ /* 0x000fe20000000f00 */
[----:B------:R-:W-:Y:S01]  /*5f30*/  IMAD.MOV.U32 R141, RZ, RZ, R185 ;  /* 0x000000ffff8d7224 */ /* 0x000fe200078e00b9 */
[----:B------:R-:W-:Y:S01]  /*5f40*/  MOV R183, R237 ;  /* 0x000000ed00b77202 */ /* 0x000fe20000000f00 */
[----:B------:R-:W-:Y:S01]  /*5f50*/  IMAD.MOV.U32 R185, RZ, RZ, R239 ;  /* 0x000000ffffb97224 */ /* 0x000fe200078e00ef */
[----:B------:R-:W-:Y:S01]  /*5f60*/  MOV R140, R180 ;  /* 0x000000b4008c7202 */ /* 0x000fe20000000f00 */
[----:B------:R-:W-:Y:S01]  /*5f70*/  IMAD.MOV.U32 R134, RZ, RZ, R182 ;  /* 0x000000ffff867224 */ /* 0x000fe200078e00b6 */
[----:B------:R-:W-:Y:S01]  /*5f80*/  HMMA.16816.F32 R152, R8, R38, R128 ;  /* 0x000000260898723c */ /* 0x000fe20000001880 */
[----:B------:R-:W-:Y:S01]  /*5f90*/  MOV R133, R183 ;  /* 0x000000b700857202 */ /* 0x000fe20000000f00 */
[----:B------:R-:W-:Y:S01]  /*5fa0*/  IMAD.MOV.U32 R132, RZ, RZ, R184 ;  /* 0x000000ffff847224 */ /* 0x000fe200078e00b8 */
[----:B------:R-:W-:Y:S01]  /*5fb0*/  MOV R183, R186 ;  /* 0x000000ba00b77202 */ /* 0x000fe20000000f00 */
[----:B------:R-:W-:Y:S01]  /*5fc0*/  IMAD.MOV.U32 R182, RZ, RZ, R187 ;  /* 0x000000ffffb67224 */ /* 0x000fe200078e00bb */
[----:B------:R-:W-:Y:S01]  /*5fd0*/  MOV R180, R33 ;  /* 0x0000002100b47202 */ /* 0x000fe20000000f00 */
[----:B------:R-:W-:-:S02]  /*5fe0*/  IMAD.MOV.U32 R135, RZ, RZ, R181 ;  /* 0x000000ffff877224 */ /* 0x000fc400078e00b5 */
[----:B------:R-:W-:Y:S01]  /*5ff0*/  HMMA.16816.F32 R120, R8, R46, R112 ;  /* 0x0000002e0878723c */ /* 0x000fe20000001870 */
[----:B------:R-:W-:Y:S02]  /*6000*/  IMAD.MOV.U32 R130, RZ, RZ, R232 ;  /* 0x000000ffff827224 */ /* 0x000fe400078e00e8 */
[----:B------:R-:W-:Y:S02]  /*6010*/  IMAD.MOV.U32 R129, RZ, RZ, R231 ;  /* 0x000000ffff817224 */ /* 0x000fe400078e00e7 */
[----:B------:R-:W-:Y:S02]  /*6020*/  IMAD.MOV.U32 R131, RZ, RZ, R185 ;  /* 0x000000ffff837224 */ /* 0x000fe400078e00b9 */
[----:B------:R-:W-:Y:S01]  /*6030*/  LDSM.16.MT88.4 R184, [R225+0x1100] ;  /* 0x00110000e1b8783b */ /* 0x000fe20000004200 */
[----:B------:R-:W-:Y:S01]  /*6040*/  HMMA.16816.F32 R8, R4, R28, R68 ;  /* 0x0000001c0408723c */ /* 0x000fe20000001844 */
[----:B------:R-:W-:-:S07]  /*6050*/  IMAD.MOV.U32 R181, RZ, RZ, R32 ;  /* 0x000000ffffb57224 */ /* 0x000fce00078e0020 */
[C---:B------:R-:W-:Y:S08]  /*6060*/  HMMA.16816.F32 R80, R4.reuse, R16, R80 ;  /* 0x000000100450723c */ /* 0x040ff00000001850 */
[C---:B------:R-:W-:Y:S08]  /*6070*/  HMMA.16816.F32 R216, R4.reuse, R20, R92 ;  /* 0x0000001404d8723c */ /* 0x040ff0000000185c */
[----:B------:R-:W-:Y:S01]  /*6080*/  IMAD.MOV.U32 R71, RZ, RZ, R8 ;  /* 0x000000ffff477224 */ /* 0x000fe200078e0008 */
[----:B------:R-:W-:Y:S01]  /*6090*/  MOV R69, R10 ;  /* 0x0000000a00457202 */ /* 0x000fe20000000f00 */
[----:B------:R-:W-:Y:S01]  /*60a0*/  IMAD.MOV.U32 R70, RZ, RZ, R9 ;  /* 0x000000ffff467224 */ /* 0x000fe200078e0009 */
[----:B------:R-:W-:Y:S01]  /*60b0*/  HMMA.16816.F32 R52, R4, R40, R52 ;  /* 0x000000280434723c */ /* 0x000fe20000001834 */
[----:B------:R-:W-:-:S04]  /*60c0*/  IMAD.MOV.U32 R68, RZ, RZ, R11 ;  /* 0x000000ffff447224 */ /* 0x000fc800078e000b */
[----:B------:R-:W-:Y:S01]  /*60d0*/  IMAD.MOV.U32 R93, RZ, RZ, R83 ;  /* 0x000000ffff5d7224 */ /* 0x000fe200078e0053 */
[----:B------:R-:W-:Y:S01]  /*60e0*/  MOV R95, R81 ;  /* 0x00000051005f7202 */ /* 0x000fe20000000f00 */
[----:B------:R-:W-:Y:S01]  /*60f0*/  IMAD.MOV.U32 R94, RZ, RZ, R82 ;  /* 0x000000ffff5e7224 */ /* 0x000fe200078e0052 */
[C---:B------:R-:W-:Y:S01]  /*6100*/  HMMA.16816.F32 R8, R4.reuse, R36, R60 ;  /* 0x000000240408723c */ /* 0x040fe2000000183c */
[----:B------:R-:W-:Y:S01]  /*6110*/  MOV R92, R80 ;  /* 0x00000050005c7202 */ /* 0x000fe20000000f00 */
[----:B------:R-:W1:Y:S06]  /*6120*/  LDSM.16.MT88.4 R60, [R227+0x1100] ;  /* 0x00110000e33c783b */ /* 0x000e6c0000004200 */
[C---:B------:R-:W-:Y:S08]  /*6130*/  HMMA.16816.F32 R48, R4.reuse, R44, R48 ;  /* 0x0000002c0430723c */ /* 0x040ff00000001830 */
[----:B------:R-:W-:Y:S01]  /*6140*/  IMAD.MOV.U32 R240, RZ, RZ, R52 ;  /* 0x000000fffff07224 */ /* 0x000fe200078e0034 */
[----:B------:R-:W-:Y:S01]  /*6150*/  HMMA.16816.F32 R44, R4, R46, R56 ;  /* 0x0000002e042c723c */ /* 0x000fe20000001838 */
[----:B------:R-:W-:Y:S01]  /*6160*/  MOV R239, R53 ;  /* 0x0000003500ef7202 */ /* 0x000fe20000000f00 */
[----:B------:R-:W-:-:S02]  /*6170*/  IMAD.MOV.U32 R238, RZ, RZ, R54 ;  /* 0x000000ffffee7224 */ /* 0x000fc400078e0036 */
[----:B------:R-:W-:-:S03]  /*6180*/  IMAD.MOV.U32 R237, RZ, RZ, R55 ;  /* 0x000000ffffed7224 */ /* 0x000fc600078e0037 */
[----:B------:R-:W-:Y:S01]  /*6190*/  IMAD.MOV.U32 R83, RZ, RZ, R8 ;  /* 0x000000ffff537224 */ /* 0x000fe200078e0008 */
[----:B------:R-:W-:Y:S01]  /*61a0*/  MOV R81, R10 ;  /* 0x0000000a00517202 */ /* 0x000fe20000000f00 */
[----:B------:R-:W-:Y:S01]  /*61b0*/  FFMA.FTZ R8, R161, c[0x0][0x2d0], -R13 ;  /* 0x0000b400a1087a23 */ /* 0x000fe2000001080d */
[----:B------:R-:W-:Y:S01]  /*61c0*/  MOV R59, R150 ;  /* 0x00000096003b7202 */ /* 0x000fe20000000f00 */
[----:B------:R-:W-:Y:S01]  /*61d0*/  IMAD.MOV.U32 R82, RZ, RZ, R9 ;  /* 0x000000ffff527224 */ /* 0x000fe200078e0009 */
[----:B------:R-:W-:Y:S01]  /*61e0*/  HMMA.16816.F32 R36, R4, R38, R76 ;  /* 0x000000260424723c */ /* 0x000fe2000000184c */
[----:B------:R2:W-:Y:S01]  /*61f0*/  MUFU.EX2 R112, R8 ;  /* 0x0000000800707308 */ /* 0x0005e20000000800 */
[----:B------:R-:W-:Y:S01]  /*6200*/  IMAD.MOV.U32 R80, RZ, RZ, R11 ;  /* 0x000000ffff507224 */ /* 0x000fe200078e000b */
[----:B------:R-:W3:Y:S01]  /*6210*/  LDSM.16.MT88.4 R76, [R225+0x2900] ;  /* 0x00290000e14c783b */ /* 0x000ee20000004200 */
[----:B------:R-:W-:Y:S02]  /*6220*/  IMAD.MOV.U32 R150, RZ, RZ, R180 ;  /* 0x000000ffff967224 */ /* 0x000fe400078e00b4 */
[----:B------:R-:W-:-:S02]  /*6230*/  IMAD.MOV.U32 R58, RZ, RZ, R182 ;  /* 0x000000ffff3a7224 */ /* 0x000fc400078e00b6 */
[----:B------:R-:W-:Y:S01]  /*6240*/  IMAD.MOV.U32 R57, RZ, RZ, R183 ;  /* 0x000000ffff397224 */ /* 0x000fe200078e00b7 */
[----:B------:R-:W-:Y:S01]  /*6250*/  HMMA.16816.F32 R104, R4, R24, R104 ;  /* 0x000000180468723c */ /* 0x000fe20000001868 */
[----:B------:R-:W-:Y:S01]  /*6260*/  MOV R115, R150 ;  /* 0x0000009600737202 */ /* 0x000fe20000000f00 */
[----:B--2---:R-:W-:-:S06]  /*6270*/  FFMA.FTZ R8, R160, c[0x0][0x2d0], -R13 ;  /* 0x0000b400a0087a23 */ /* 0x004fcc000001080d */
[C---:B------:R-:W-:Y:S01]  /*6280*/  HMMA.16816.F32 R32, R4.reuse, R34, R116 ;  /* 0x000000220420723c */ /* 0x040fe20000001874 */
[----:B------:R-:W-:Y:S01]  /*6290*/  IMAD.MOV.U32 R160, RZ, RZ, R68 ;  /* 0x000000ffffa07224 */ /* 0x000fe200078e0044 */
[----:B------:R2:W4:Y:S06]  /*62a0*/  MUFU.EX2 R236, R8 ;  /* 0x0000000800ec7308 */ /* 0x00052c0000000800 */
[C---:B------:R-:W-:Y:S01]  /*62b0*/  HMMA.16816.F32 R24, R4.reuse, R26, R108 ;  /* 0x0000001a0418723c */ /* 0x040fe2000000186c */
[----:B------:R-:W-:Y:S07]  /*62c0*/  LDSM.16.MT88.4 R108, [R228+0x2900] ;  /* 0x00290000e46c783b */ /* 0x000fee0000004200 */
[----:B------:R-:W-:Y:S01]  /*62d0*/  HMMA.16816.F32 R20, R4, R22, R100 ;  /* 0x000000160414723c */ /* 0x000fe20000001864 */
[----:B--2---:R-:W-:Y:S01]  /*62e0*/  FFMA.FTZ R8, R147, c[0x0][0x2d0], -R13 ;  /* 0x0000b40093087a23 */ /* 0x004fe2000001080d */
[----:B----4-:R-:W-:-:S02]  /*62f0*/  F2FP.PACK_AB R128, R236, R112 ;  /* 0x00000070ec80723e */ /* 0x010fc400000000ff */
[----:B------:R-:W-:Y:S01]  /*6300*/  MOV R147, R69 ;  /* 0x0000004500937202 */ /* 0x000fe20000000f00 */
[----:B------:R2:W-:Y:S03]  /*6310*/  MUFU.EX2 R230, R8 ;  /* 0x0000000800e67308 */ /* 0x0005e60000000800 */
[----:B------:R-:W-:Y:S01]  /*6320*/  HMMA.16816.F32 R28, R4, R30, R84 ;  /* 0x0000001e041c723c */ /* 0x000fe20000001854 */
[----:B--2---:R-:W-:Y:S02]  /*6330*/  FFMA.FTZ R8, R146, c[0x0][0x2d0], -R13 ;  /* 0x0000b40092087a23 */ /* 0x004fe4000001080d */
[----:B------:R-:W-:Y:S02]  /*6340*/  IMAD.MOV.U32 R146, RZ, RZ, R70 ;  /* 0x000000ffff927224 */ /* 0x000fe400078e0046 */
[----:B------:R2:W-:Y:S02]  /*6350*/  MUFU.EX2 R16, R8 ;  /* 0x0000000800107308 */ /* 0x0005e40000000800 */
[----:B--2---:R-:W-:-:S06]  /*6360*/  FFMA.FTZ R8, R125, c[0x0][0x2d0], -R12 ;  /* 0x0000b4007d087a23 */ /* 0x004fcc000001080c */
[----:B------:R2:W-:Y:S02]  /*6370*/  MUFU.EX2 R113, R8 ;  /* 0x0000000800717308 */ /* 0x0005e40000000800 */
[----:B--2---:R-:W-:-:S06]  /*6380*/  FFMA.FTZ R8, R124, c[0x0][0x2d0], -R12 ;  /* 0x0000b4007c087a23 */ /* 0x004fcc000001080c */
[----:B------:R2:W-:Y:S02]  /*6390*/  MUFU.EX2 R232, R8 ;  /* 0x0000000800e87308 */ /* 0x0005e40000000800 */
[----:B--2---:R-:W-:Y:S02]  /*63a0*/  FFMA.FTZ R8, R91, c[0x0][0x2d0], -R12 ;  /* 0x0000b4005b087a23 */ /* 0x004fe4000001080c */
[----:B------:R-:W-:-:S04]  /*63b0*/  IMAD.MOV.U32 R91, RZ, RZ, R71 ;  /* 0x000000ffff5b7224 */ /* 0x000fc800078e0047 */
[----:B------:R2:W-:Y:S02]  /*63c0*/  MUFU.EX2 R52, R8 ;  /* 0x0000000800347308 */ /* 0x0005e40000000800 */
[----:B--2---:R-:W-:Y:S01]  /*63d0*/  FFMA.FTZ R8, R90, c[0x0][0x2d0], -R12 ;  /* 0x0000b4005a087a23 */ /* 0x004fe2000001080c */
[----:B------:R-:W-:-:S05]  /*63e0*/  MOV R90, R93 ;  /* 0x0000005d005a7202 */ /* 0x000fca0000000f00 */
[----:B------:R2:W-:Y:S02]  /*63f0*/  MUFU.EX2 R13, R8 ;  /* 0x00000008000d7308 */ /* 0x0005e40000000800 */
[----:B--2---:R-:W-:-:S06]  /*6400*/  FFMA.FTZ R8, R126, c[0x0][0x2d0], -R2 ;  /* 0x0000b4007e087a23 */ /* 0x004fcc0000010802 */
[----:B------:R2:W-:Y:S02]  /*6410*/  MUFU.EX2 R12, R8 ;  /* 0x00000008000c7308 */ /* 0x0005e40000000800 */
[----:B--2---:R-:W-:Y:S02]  /*6420*/  FFMA.FTZ R8, R144, c[0x0][0x2d0], -R2 ;  /* 0x0000b40090087a23 */ /* 0x004fe40000010802 */
[----:B------:R-:W-:-:S04]  /*6430*/  IMAD.MOV.U32 R144, RZ, RZ, R94 ;  /* 0x000000ffff907224 */ /* 0x000fc800078e005e */
[----:B------:R2:W4:Y:S02]  /*6440*/  MUFU.EX2 R231, R8 ;  /* 0x0000000800e77308 */ /* 0x0005240000000800 */
[--C-:B--2---:R-:W-:Y:S01]  /*6450*/  FFMA.FTZ R8, R145, c[0x0][0x2d0], -R2.reuse ;  /* 0x0000b40091087a23 */ /* 0x104fe20000010802 */
[----:B----4-:R-:W-:Y:S01]  /*6460*/  F2FP.PACK_AB R124, R231, R12 ;  /* 0x0000000ce77c723e */ /* 0x010fe200000000ff */
[----:B------:R-:W-:-:S04]  /*6470*/  FFMA.FTZ R2, R127, c[0x0][0x2d0], -R2 ;  /* 0x0000b4007f027a23 */ /* 0x000fc80000010802 */
[----:B------:R2:W-:Y:S01]  /*6480*/  MUFU.EX2 R40, R8 ;  /* 0x0000000800287308 */ /* 0x0005e20000000800 */
[----:B------:R-:W-:-:S07]  /*6490*/  IMAD.MOV.U32 R145, RZ, RZ, R95 ;  /* 0x000000ffff917224 */ /* 0x000fce00078e005f */
[----:B------:R4:W-:Y:S01]  /*64a0*/  MUFU.EX2 R17, R2 ;  /* 0x0000000200117308 */ /* 0x0009e20000000800 */
[----:B--2---:R-:W-:Y:S07]  /*64b0*/  HMMA.16816.F32 R8, R4, R18, R96 ;  /* 0x000000120408723c */ /* 0x004fee0000001860 */
[----:B------:R-:W-:Y:S01]  /*64c0*/  MOV R18, R16 ;  /* 0x0000001000127202 */ /* 0x000fe20000000f00 */
[----:B----4-:R-:W-:Y:S01]  /*64d0*/  FFMA.FTZ R2, R89, c[0x0][0x2d0], -R0 ;  /* 0x0000b40059027a23 */ /* 0x010fe20000010800 */
[----:B------:R-:W-:Y:S01]  /*64e0*/  MOV R97, R130 ;  /* 0x0000008200617202 */ /* 0x000fe20000000f00 */
[----:B------:R-:W-:Y:S01]  /*64f0*/  IMAD.MOV.U32 R19, RZ, RZ, R13 ;  /* 0x000000ffff137224 */ /* 0x000fe200078e000d */
[----:B------:R-:W-:Y:S01]  /*6500*/  F2FP.PACK_AB R130, R18, R230 ;  /* 0x000000e61282723e */ /* 0x000fe200000000ff */
[----:B------:R2:W-:Y:S01]  /*6510*/  MUFU.EX2 R16, R2 ;  /* 0x0000000200107308 */ /* 0x0005e20000000800 */
[----:B------:R-:W-:-:S02]  /*6520*/  IMAD.MOV.U32 R89, RZ, RZ, R132 ;  /* 0x000000ffff597224 */ /* 0x000fc400078e0084 */
[----:B------:R-:W-:Y:S02]  /*6530*/  IMAD.MOV.U32 R132, RZ, RZ, R141 ;  /* 0x000000ffff847224 */ /* 0x000fe400078e008d */
[----:B------:R-:W-:Y:S02]  /*6540*/  IMAD.MOV.U32 R99, RZ, RZ, R92 ;  /* 0x000000ffff637224 */ /* 0x000fe400078e005c */
[----:B------:R-:W-:Y:S01]  /*6550*/  LDSM.16.MT88.4 R92, [R226+0x2900] ;  /* 0x00290000e25c783b */ /* 0x000fe20000004200 */
[----:B------:R-:W-:Y:S01]  /*6560*/  IMAD.MOV.U32 R98, RZ, RZ, R129 ;  /* 0x000000ffff627224 */ /* 0x000fe200078e0081 */
[----:B------:R-:W-:Y:S01]  /*6570*/  F2FP.PACK_AB R129, R232, R113 ;  /* 0x00000071e881723e */ /* 0x000fe200000000ff */
[----:B------:R-:W-:Y:S02]  /*6580*/  IMAD.MOV.U32 R96, RZ, RZ, R131 ;  /* 0x000000ffff607224 */ /* 0x000fe400078e0083 */
[----:B------:R-:W-:Y:S02]  /*6590*/  IMAD.MOV.U32 R56, RZ, RZ, R99 ;  /* 0x000000ffff387224 */ /* 0x000fe400078e0063 */
[----:B--2---:R-:W-:Y:S01]  /*65a0*/  FFMA.FTZ R2, R88, c[0x0][0x2d0], -R0 ;  /* 0x0000b40058027a23 */ /* 0x004fe20000010800 */
[----:B------:R-:W-:Y:S01]  /*65b0*/  MOV R88, R133 ;  /* 0x0000008500587202 */ /* 0x000fe20000000f00 */
[----:B------:R-:W-:-:S02]  /*65c0*/  IMAD.MOV.U32 R133, RZ, RZ, R142 ;  /* 0x000000ffff857224 */ /* 0x000fc400078e008e */
[----:B------:R2:W4:Y:S02]  /*65d0*/  MUFU.EX2 R13, R2 ;  /* 0x00000002000d7308 */ /* 0x0005240000000800 */
[--C-:B--2---:R-:W-:Y:S01]  /*65e0*/  FFMA.FTZ R2, R14, c[0x0][0x2d0], -R0.reuse ;  /* 0x0000b4000e027a23 */ /* 0x104fe20000010800 */
[----:B----4-:R-:W-:Y:S01]  /*65f0*/  F2FP.PACK_AB R125, R13, R16 ;  /* 0x000000100d7d723e */ /* 0x010fe200000000ff */
[----:B------:R-:W-:Y:S01]  /*6600*/  FFMA.FTZ R0, R15, c[0x0][0x2d0], -R0 ;  /* 0x0000b4000f007a23 */ /* 0x000fe20000010800 */
[----:B------:R-:W-:Y:S01]  /*6610*/  MOV R15, R52 ;  /* 0x00000034000f7202 */ /* 0x000fe20000000f00 */
[----:B------:R-:W-:Y:S02]  /*6620*/  IMAD.MOV.U32 R14, RZ, RZ, R40 ;  /* 0x000000ffff0e7224 */ /* 0x000fe400078e0028 */
[----:B------:R-:W-:Y:S01]  /*6630*/  MUFU.EX2 R2, R2 ;  /* 0x0000000200027308 */ /* 0x000fe20000000800 */
[----:B------:R-:W-:Y:S01]  /*6640*/  HMMA.16816.F32 R40, R4, R42, R72 ;  /* 0x0000002a0428723c */ /* 0x000fe20000001848 */
[----:B------:R-:W2:Y:S01]  /*6650*/  LDSM.16.MT88.4 R4, [R227+0x2900] ;  /* 0x00290000e304783b */ /* 0x000ea20000004200 */
[----:B------:R-:W-:-:S02]  /*6660*/  F2FP.PACK_AB R126, R17, R14 ;  /* 0x0000000e117e723e */ /* 0x000fc400000000ff */
[----:B------:R-:W-:-:S03]  /*6670*/  F2FP.PACK_AB R131, R19, R15 ;  /* 0x0000000f1383723e */ /* 0x000fc600000000ff */
[----:B------:R-:W4:Y:S01]  /*6680*/  MUFU.EX2 R0, R0 ;  /* 0x0000000000007308 */ /* 0x000f220000000800 */
[----:B------:R-:W-:Y:S01]  /*6690*/  IMAD.MOV.U32 R72, RZ, RZ, R149 ;  /* 0x000000ffff487224 */ /* 0x000fe200078e0095 */
[----:B------:R-:W-:Y:S01]  /*66a0*/  MOV R73, R140 ;  /* 0x0000008c00497202 */ /* 0x000fe20000000f00 */
[----:B------:R-:W-:Y:S01]  /*66b0*/  IMAD.MOV.U32 R149, RZ, RZ, R151 ;  /* 0x000000ffff957224 */ /* 0x000fe200078e0097 */
[----:B------:R-:W-:Y:S01]  /*66c0*/  MOV R151, R181 ;  /* 0x000000b500977202 */ /* 0x000fe20000000f00 */
[----:B------:R-:W-:Y:S01]  /*66d0*/  IMAD.MOV.U32 R75, RZ, RZ, R134 ;  /* 0x000000ffff4b7224 */ /* 0x000fe200078e0086 */
[----:B------:R-:W-:Y:S01]  /*66e0*/  MOV R134, R143 ;  /* 0x0000008f00867202 */ /* 0x000fe20000000f00 */
[----:B------:R-:W-:Y:S01]  /*66f0*/  IMAD.MOV.U32 R74, RZ, RZ, R135 ;  /* 0x000000ffff4a7224 */ /* 0x000fe200078e0087 */
[----:B------:R-:W-:Y:S01]  /*6700*/  LDSM.16.MT88.4 R140, [R226+0x1100] ;  /* 0x00110000e28c783b */ /* 0x000fe20000004200 */
[----:B------:R-:W-:Y:S01]  /*6710*/  IMAD.MOV.U32 R135, RZ, RZ, R148 ;  /* 0x000000ffff877224 */ /* 0x000fe200078e0094 */
[----:B-1----:R-:W-:Y:S01]  /*6720*/  HMMA.16816.F32 R52, R128, R60, R208 ;  /* 0x0000003c8034723c */ /* 0x002fe200000018d0 */
[----:B------:R-:W-:-:S02]  /*6730*/  IMAD.MOV.U32 R161, RZ, RZ, R149 ;  /* 0x000000ffffa17224 */ /* 0x000fc400078e0095 */
[----:B------:R-:W-:Y:S01]  /*6740*/  IMAD.MOV.U32 R114, RZ, RZ, R151 ;  /* 0x000000ffff727224 */ /* 0x000fe200078e0097 */
[----:B----4-:R-:W-:-:S03]  /*6750*/  F2FP.PACK_AB R127, R0, R2 ;  /* 0x00000002007f723e */ /* 0x010fc600000000ff */
[----:B------:R-:W-:Y:S01]  /*6760*/  IMAD.MOV.U32 R208, RZ, RZ, R73 ;  /* 0x000000ffffd07224 */ /* 0x000fe200078e0049 */
[----:B---3--:R-:W-:Y:S01]  /*6770*/  HMMA.16816.F32 R68, R128, R76, R200 ;  /* 0x0000004c8044723c */ /* 0x008fe200000018c8 */
[----:B------:R-:W-:Y:S01]  /*6780*/  IMAD.MOV.U32 R73, RZ, RZ, R146 ;  /* 0x000000ffff497224 */ /* 0x000fe200078e0092 */
[----:B------:R-:W-:Y:S01]  /*6790*/  MOV R211, R72 ;  /* 0x0000004800d37202 */ /* 0x000fe20000000f00 */
[----:B------:R-:W-:Y:S01]  /*67a0*/  IMAD.MOV.U32 R210, RZ, RZ, R113 ;  /* 0x000000ffffd27224 */ /* 0x000fe200078e0071 */
[----:B------:R-:W-:Y:S02]  /*67b0*/  MOV R72, R91 ;  /* 0x0000005b00487202 */ /* 0x000fe40000000f00 */
        /* <DEDUP_REMOVED lines=13> */
[----:B--2---:R-:W-:Y:S01]  /*6890*/  HMMA.16816.F32 R116, R128, R4, R172 ;  /* 0x000000048074723c */ /* 0x004fe200000018ac */
[----:B------:R-:W1:Y:S01]  /*68a0*/  LDSM.16.MT88.4 R156, [R228+0x1100] ;  /* 0x00110000e49c783b */ /* 0x000e620000004200 */
[----:B------:R-:W-:-:S02]  /*68b0*/  MOV R89, R82 ;  /* 0x0000005200597202 */ /* 0x000fc40000000f00 */
[----:B------:R-:W-:-:S03]  /*68c0*/  MOV R209, R112 ;  /* 0x0000007000d17202 */ /* 0x000fc60000000f00 */
[----:B------:R-:W-:Y:S01]  /*68d0*/  MOV R174, R96 ;  /* 0x0000006000ae7202 */ /* 0x000fe20000000f00 */
[----:B------:R-:W-:Y:S01]  /*68e0*/  IMAD.MOV.U32 R172, RZ, RZ, R114 ;  /* 0x000000ffffac7224 */ /* 0x000fe200078e0072 */
[----:B------:R-:W-:Y:S01]  /*68f0*/  MOV R173, R115 ;  /* 0x0000007300ad7202 */ /* 0x000fe20000000f00 */
[----:B------:R-:W-:Y:S01]  /*6900*/  HMMA.16816.F32 R100, R128, R108, R188 ;  /* 0x0000006c8064723c */ /* 0x000fe200000018bc */
[----:B------:R-:W-:-:S07]  /*6910*/  MOV R175, R161 ;  /* 0x000000a100af7202 */ /* 0x000fce0000000f00 */
[C---:B------:R-:W-:Y:S08]  /*6920*/  HMMA.16816.F32 R188, R128.reuse, R186, R64 ;  /* 0x000000ba80bc723c */ /* 0x040ff00000001840 */
[C---:B------:R-:W-:Y:S08]  /*6930*/  HMMA.16816.F32 R64, R128.reuse, R62, R204 ;  /* 0x0000003e8040723c */ /* 0x040ff000000018cc */
[C---:B------:R-:W-:Y:S08]  /*6940*/  HMMA.16816.F32 R84, R128.reuse, R92, R192 ;  /* 0x0000005c8054723c */ /* 0x040ff000000018c0 */
[C---:B-1----:R-:W-:Y:S01]  /*6950*/  HMMA.16816.F32 R148, R128.reuse, R156, R220 ;  /* 0x0000009c8094723c */ /* 0x042fe200000018dc */
[----:B------:R-:W-:Y:S01]  /*6960*/  MOV R193, R241 ;  /* 0x000000f100c17202 */ /* 0x000fe20000000f00 */
[----:B------:R-:W-:Y:S01]  /*6970*/  IMAD.MOV.U32 R192, RZ, RZ, R242 ;  /* 0x000000ffffc07224 */ /* 0x000fe200078e00f2 */
[----:B------:R-:W-:Y:S01]  /*6980*/  MOV R194, R98 ;  /* 0x0000006200c27202 */ /* 0x000fe20000000f00 */
[----:B------:R-:W-:Y:S01]  /*6990*/  IMAD.MOV.U32 R195, RZ, RZ, R97 ;  /* 0x000000ffffc37224 */ /* 0x000fe200078e0061 */
[----:B------:R1:W5:Y:S02]  /*69a0*/  LDL.LU R242, [R1+0x68] ;  /* 0x0000680001f27983 */ /* 0x0003640000300800 */
[----:B------:R-:W-:Y:S01]  /*69b0*/  IMAD.MOV.U32 R222, RZ, RZ, R57 ;  /* 0x000000ffffde7224 */ /* 0x000fe200078e0039 */
[----:B------:R-:W-:Y:S01]  /*69c0*/  MOV R221, R58 ;  /* 0x0000003a00dd7202 */ /* 0x000fe20000000f00 */
[----:B------:R-:W-:Y:S01]  /*69d0*/  IMAD.MOV.U32 R58, RZ, RZ, R144 ;  /* 0x000000ffff3a7224 */ /* 0x000fe200078e0090 */
[----:B------:R-:W-:Y:S01]  /*69e0*/  MOV R57, R145 ;  /* 0x0000009100397202 */ /* 0x000fe20000000f00 */
[----:B------:R-:W-:Y:S01]  /*69f0*/  IMAD.MOV.U32 R220, RZ, RZ, R59 ;  /* 0x000000ffffdc7224 */ /* 0x000fe200078e003b */
[C---:B------:R-:W-:Y:S01]  /*6a00*/  HMMA.16816.F32 R144, R128.reuse, R142, R248 ;  /* 0x0000008e8090723c */ /* 0x040fe200000018f8 */
[----:B------:R-:W-:Y:S01]  /*6a10*/  MOV R59, R90 ;  /* 0x0000005a003b7202 */ /* 0x000fe20000000f00 */
[----:B------:R-:W-:Y:S01]  /*6a20*/  IMAD.MOV.U32 R223, RZ, RZ, R12 ;  /* 0x000000ffffdf7224 */ /* 0x000fe200078e000c */
[----:B------:R1:W5:Y:S04]  /*6a30*/  LDL.LU R241, [R1+0x64] ;  /* 0x0000640001f17983 */ /* 0x0003680000300800 */
[----:B------:R-:W-:Y:S01]  /*6a40*/  MOV R251, R162 ;  /* 0x000000a200fb7202 */ /* 0x000fe20000000f00 */
[----:B------:R-:W-:Y:S01]  /*6a50*/  IMAD.MOV.U32 R12, RZ, RZ, R163 ;  /* 0x000000ffff0c7224 */ /* 0x000fe200078e00a3 */
[----:B------:R-:W-:Y:S01]  /*6a60*/  MOV R250, R174 ;  /* 0x000000ae00fa7202 */ /* 0x000fe20000000f00 */
[----:B------:R-:W-:Y:S01]  /*6a70*/  IMAD.MOV.U32 R90, RZ, RZ, R81 ;  /* 0x000000ffff5a7224 */ /* 0x000fe200078e0051 */
[----:B------:R-:W-:Y:S01]  /*6a80*/  HMMA.16816.F32 R176, R128, R184, R176 ;  /* 0x000000b880b0723c */ /* 0x000fe200000018b0 */
[----:B------:R-:W-:-:S02]  /*6a90*/  IMAD.MOV.U32 R249, RZ, RZ, R251 ;  /* 0x000000fffff97224 */ /* 0x000fc400078e00fb */
[----:B------:R-:W-:Y:S02]  /*6aa0*/  IMAD.MOV.U32 R251, RZ, RZ, R200 ;  /* 0x000000fffffb7224 */ /* 0x000fe400078e00c8 */
[----:B------:R-:W-:Y:S02]  /*6ab0*/  IMAD.MOV.U32 R248, RZ, RZ, R173 ;  /* 0x000000fffff87224 */ /* 0x000fe400078e00ad */
[----:B------:R-:W-:Y:S01]  /*6ac0*/  IMAD.MOV.U32 R174, RZ, RZ, R222 ;  /* 0x000000ffffae7224 */ /* 0x000fe200078e00de */
[----:B------:R-:W-:Y:S01]  /*6ad0*/  HMMA.16816.F32 R160, R128, R158, R212 ;  /* 0x0000009e80a0723c */ /* 0x000fe200000018d4 */
[----:B------:R-:W-:-:S06]  /*6ae0*/  IMAD.MOV.U32 R205, RZ, RZ, R248 ;  /* 0x000000ffffcd7224 */ /* 0x000fcc00078e00f8 */
[----:B------:R-:W-:Y:S01]  /*6af0*/  MOV R215, R172 ;  /* 0x000000ac00d77202 */ /* 0x000fe20000000f00 */
[----:B------:R-:W-:Y:S01]  /*6b00*/  HMMA.16816.F32 R80, R128, R78, R196 ;  /* 0x0000004e8050723c */ /* 0x000fe200000018c4 */
[----:B------:R-:W-:Y:S01]  /*6b10*/  MOV R172, R201 ;  /* 0x000000c900ac7202 */ /* 0x000fe20000000f00 */
[----:B------:R-:W-:Y:S01]  /*6b20*/  IMAD.MOV.U32 R173, RZ, RZ, R208 ;  /* 0x000000ffffad7224 */ /* 0x000fe200078e00d0 */
[----:B------:R-:W-:-:S04]  /*6b30*/  MOV R248, R174 ;  /* 0x000000ae00f87202 */ /* 0x000fc80000000f00 */
[----:B------:R-:W-:Y:S01]  /*6b40*/  MOV R199, R250 ;  /* 0x000000fa00c77202 */ /* 0x000fe20000000f00 */
[----:B------:R-:W-:Y:S01]  /*6b50*/  IMAD.MOV.U32 R198, RZ, RZ, R251 ;  /* 0x000000ffffc67224 */ /* 0x000fe200078e00fb */
[----:B------:R-:W-:Y:S01]  /*6b60*/  HMMA.16816.F32 R56, R124, R60, R56 ;  /* 0x0000003c7c38723c */ /* 0x000fe20000001838 */
[----:B------:R-:W-:Y:S01]  /*6b70*/  MOV R204, R172 ;  /* 0x000000ac00cc7202 */ /* 0x000fe20000000f00 */
[----:B------:R-:W-:Y:S01]  /*6b80*/  IMAD.MOV.U32 R206, RZ, RZ, R173 ;  /* 0x000000ffffce7224 */ /* 0x000fe200078e00ad */
[----:B------:R-:W-:-:S05]  /*6b90*/  MOV R207, R215 ;  /* 0x000000d700cf7202 */ /* 0x000fca0000000f00 */
[----:B------:R-:W-:Y:S01]  /*6ba0*/  HMMA.16816.F32 R60, R124, R62, R8 ;  /* 0x0000003e7c3c723c */ /* 0x000fe20000001808 */
[----:B------:R-:W-:-:S06]  /*6bb0*/  MOV R251, R234 ;  /* 0x000000ea00fb7202 */ /* 0x000fcc0000000f00 */
[----:B------:R-:W-:Y:S01]  /*6bc0*/  FADD.FTZ R8, R199, R198 ;  /* 0x000000c6c7087221 */ /* 0x000fe20000010000 */
[----:B------:R-:W-:Y:S01]  /*6bd0*/  HMMA.16816.F32 R132, R128, R140, R132 ;  /* 0x0000008c8084723c */ /* 0x000fe20000001884 */
[----:B------:R-:W-:Y:S02]  /*6be0*/  FADD.FTZ R10, R205, R204 ;  /* 0x000000cccd0a7221 */ /* 0x000fe40000010000 */
[----:B------:R-:W-:Y:S01]  /*6bf0*/  FADD.FTZ R8, R248, R8 ;  /* 0x00000008f8087221 */ /* 0x000fe20000010000 */
[----:B------:R-:W-:Y:S01]  /*6c00*/  MOV R174, R224 ;  /* 0x000000e000ae7202 */ /* 0x000fe20000000f00 */
[----:B------:R-:W-:Y:S02]  /*6c10*/  IMAD.MOV.U32 R250, RZ, RZ, R235 ;  /* 0x000000fffffa7224 */ /* 0x000fe400078e00eb */
[----:B------:R-:W-:Y:S02]  /*6c20*/  FADD.FTZ R11, R207, R206 ;  /* 0x000000cecf0b7221 */ /* 0x000fe40000010000 */
[----:B------:R-:W-:-:S02]  /*6c30*/  IMAD.MOV.U32 R172, RZ, RZ, R233 ;  /* 0x000000ffffac7224 */ /* 0x000fc400078e00e9 */
[----:B------:R-:W-:Y:S02]  /*6c40*/  FADD.FTZ R10, R249, R10 ;  /* 0x0000000af90a7221 */ /* 0x000fe40000010000 */
[----:B------:R-:W-:Y:S02]  /*6c50*/  FADD.FTZ R8, R251, R8 ;  /* 0x00000008fb087221 */ /* 0x000fe40000010000 */
[----:B------:R-:W-:Y:S02]  /*6c60*/  IMAD.MOV.U32 R173, RZ, RZ, R229 ;  /* 0x000000ffffad7224 */ /* 0x000fe400078e00e5 */
[----:B------:R-:W-:Y:S02]  /*6c70*/  FADD.FTZ R11, R250, R11 ;  /* 0x0000000bfa0b7221 */ /* 0x000fe40000010000 */
[----:B------:R-:W-:Y:S02]  /*6c80*/  FADD.FTZ R10, R172, R10 ;  /* 0x0000000aac0a7221 */ /* 0x000fe40000010000 */
[----:B------:R-:W-:-:S02]  /*6c90*/  FADD.FTZ R8, R174, R8 ;  /* 0x00000008ae087221 */ /* 0x000fc40000010000 */
[----:B------:R-:W-:Y:S02]  /*6ca0*/  FADD.FTZ R11, R173, R11 ;  /* 0x0000000bad0b7221 */ /* 0x000fe40000010000 */
[----:B------:R-:W-:Y:S02]  /*6cb0*/  FADD.FTZ R10, R175, R10 ;  /* 0x0000000aaf0a7221 */ /* 0x000fe40000010000 */
[----:B------:R-:W-:Y:S02]  /*6cc0*/  FADD.FTZ R8, R193, R8 ;  /* 0x00000008c1087221 */ /* 0x000fe40000010000 */
[----:B------:R-:W-:Y:S01]  /*6cd0*/  FADD.FTZ R9, R247, R171 ;  /* 0x000000abf7097221 */ /* 0x000fe20000010000 */
[----:B------:R-:W-:Y:S01]  /*6ce0*/  MOV R201, R203 ;  /* 0x000000cb00c97202 */ /* 0x000fe20000000f00 */
[----:B------:R-:W-:Y:S01]  /*6cf0*/  IMAD.MOV.U32 R200, RZ, RZ, R202 ;  /* 0x000000ffffc87224 */ /* 0x000fe200078e00ca */
[----:B------:R-:W-:Y:S01]  /*6d00*/  MOV R202, R211 ;  /* 0x000000d300ca7202 */ /* 0x000fe20000000f00 */
[----:B------:R-:W-:Y:S01]  /*6d10*/  FADD.FTZ R11, R192, R11 ;  /* 0x0000000bc00b7221 */ /* 0x000fe20000010000 */
[----:B------:R-:W-:Y:S01]  /*6d20*/  MOV R208, R221 ;  /* 0x000000dd00d07202 */ /* 0x000fe20000000f00 */
[----:B------:R-:W-:Y:S01]  /*6d30*/  IMAD.MOV.U32 R203, RZ, RZ, R220 ;  /* 0x000000ffffcb7224 */ /* 0x000fe200078e00dc */
[C---:B------:R-:W-:Y:S01]  /*6d40*/  HMMA.16816.F32 R96, R128.reuse, R94, R152 ;  /* 0x0000005e8060723c */ /* 0x040fe20000001898 */
[----:B------:R-:W-:Y:S01]  /*6d50*/  FADD.FTZ R10, R194, R10 ;  /* 0x0000000ac20a7221 */ /* 0x000fe20000010000 */
[----:B------:R-:W-:Y:S01]  /*6d60*/  MOV R211, R240 ;  /* 0x000000f000d37202 */ /* 0x000fe20000000f00 */
[----:B------:R-:W-:Y:S01]  /*6d70*/  FADD.FTZ R12, R12, R8 ;  /* 0x000000080c0c7221 */ /* 0x000fe20000010000 */
[----:B------:R-:W-:Y:S01]  /*6d80*/  MOV R221, R238 ;  /* 0x000000ee00dd7202 */ /* 0x000fe20000000f00 */
[----:B------:R-:W-:Y:S01]  /*6d90*/  IMAD.MOV.U32 R220, RZ, RZ, R239 ;  /* 0x000000ffffdc7224 */ /* 0x000fe200078e00ef */
[----:B------:R1:W5:Y:S01]  /*6da0*/  LDL.LU R240, [R1+0x60] ;  /* 0x0000600001f07983 */ /* 0x0003620000300800 */
[----:B------:R-:W-:Y:S01]  /*6db0*/  IMAD.MOV.U32 R222, RZ, RZ, R237 ;  /* 0x000000ffffde7224 */ /* 0x000fe200078e00ed */
[----:B------:R-:W-:Y:S01]  /*6dc0*/  HMMA.16816.F32 R112, R128, R110, R136 ;  /* 0x0000006e8070723c */ /* 0x000fe20000001888 */
[----:B------:R-:W-:-:S02]  /*6dd0*/  FADD.FTZ R8, R246, R9 ;  /* 0x00000009f6087221 */ /* 0x000fc40000010000 */
[----:B------:R-:W-:Y:S01]  /*6de0*/  FADD.FTZ R11, R195, R11 ;  /* 0x0000000bc30b7221 */ /* 0x000fe20000010000 */
[----:B------:R-:W-:Y:S01]  /*6df0*/  MOV R213, R220 ;  /* 0x000000dc00d57202 */ /* 0x000fe20000000f00 */
[----:B------:R-:W-:Y:S01]  /*6e00*/  FADD.FTZ R8, R252, R8 ;  /* 0x00000008fc087221 */ /* 0x000fe20000010000 */
[----:B------:R1:W5:Y:S02]  /*6e10*/  LDL.LU R239, [R1+0x5c] ;  /* 0x00005c0001ef7983 */ /* 0x0003640000300800 */
[----:B------:R-:W-:Y:S01]  /*6e20*/  HMMA.16816.F32 R128, R128, R6, R120 ;  /* 0x000000068080723c */ /* 0x000fe20000001878 */
[----:B------:R-:W-:Y:S01]  /*6e30*/  IMAD.MOV.U32 R212, RZ, RZ, R211 ;  /* 0x000000ffffd47224 */ /* 0x000fe200078e00d3 */
[----:B------:R-:W-:Y:S01]  /*6e40*/  MOV R215, R222 ;  /* 0x000000de00d77202 */ /* 0x000fe20000000f00 */
[----:B------:R-:W-:Y:S01]  /*6e50*/  IMAD.MOV.U32 R214, RZ, RZ, R221 ;  /* 0x000000ffffd67224 */ /* 0x000fe200078e00dd */
[----:B------:R-:W-:Y:S01]  /*6e60*/  MOV R220, R236 ;  /* 0x000000ec00dc7202 */ /* 0x000fe20000000f00 */
[----:B------:R1:W5:Y:S03]  /*6e70*/  LDL.LU R238, [R1+0x58] ;  /* 0x0000580001ee7983 */ /* 0x0003660000300800 */
[C---:B------:R-:W-:Y:S08]  /*6e80*/  HMMA.16816.F32 R120, R124.reuse, R4, R48 ;  /* 0x000000047c78723c */ /* 0x040ff00000001830 */
[----:B------:R-:W-:Y:S01]  /*6e90*/  HMMA.16816.F32 R136, R124, R140, R104 ;  /* 0x0000008c7c88723c */ /* 0x000fe20000001868 */
[----:B------:R-:W-:-:S07]  /*6ea0*/  FADD.FTZ R5, R200, R10 ;  /* 0x0000000ac8057221 */ /* 0x000fce0000010000 */
[----:B------:R-:W-:Y:S01]  /*6eb0*/  HMMA.16816.F32 R152, R124, R156, R216 ;  /* 0x0000009c7c98723c */ /* 0x000fe200000018d8 */
[----:B------:R-:W-:-:S07]  /*6ec0*/  FADD.FTZ R4, R201, R11 ;  /* 0x0000000bc9047221 */ /* 0x000fce0000010000 */
[----:B------:R-:W-:Y:S01]  /*6ed0*/  HMMA.16816.F32 R72, R124, R76, R72 ;  /* 0x0000004c7c48723c */ /* 0x000fe20000001848 */
[----:B------:R-:W-:-:S07]  /*6ee0*/  FADD.FTZ R10, R202, R12 ;  /* 0x0000000cca0a7221 */ /* 0x000fce0000010000 */
[----:B------:R-:W-:Y:S01]  /*6ef0*/  HMMA.16816.F32 R88, R124, R92, R88 ;  /* 0x0000005c7c58723c */ /* 0x000fe20000001858 */
[----:B------:R-:W-:-:S07]  /*6f00*/  FADD.FTZ R9, R203, R5 ;  /* 0x00000005cb097221 */ /* 0x000fce0000010000 */
[C---:B------:R-:W-:Y:S01]  /*6f10*/  HMMA.16816.F32 R184, R124.reuse, R186, R32 ;  /* 0x000000ba7cb8723c */ /* 0x040fe20000001820 */
[----:B------:R-:W-:Y:S01]  /*6f20*/  FADD.FTZ R5, R164, R8 ;  /* 0x00000008a4057221 */ /* 0x000fe20000010000 */
[----:B------:R-:W-:Y:S01]  /*6f30*/  MOV R221, R232 ;  /* 0x000000e800dd7202 */ /* 0x000fe20000000f00 */
[----:B------:R-:W-:Y:S01]  /*6f40*/  FADD.FTZ R11, R208, R4 ;  /* 0x00000004d00b7221 */ /* 0x000fe20000010000 */
[----:B------:R1:W5:Y:S01]  /*6f50*/  LDL.LU R237, [R1+0x54] ;  /* 0x0000540001ed7983 */ /* 0x0003620000300800 */
[----:B------:R-:W-:Y:S02]  /*6f60*/  FADD.FTZ R4, R209, R10 ;  /* 0x0000000ad1047221 */ /* 0x000fe40000010000 */
[----:B------:R-:W-:Y:S01]  /*6f70*/  FADD.FTZ R5, R170, R5 ;  /* 0x00000005aa057221 */ /* 0x000fe20000010000 */
[C---:B------:R-:W-:Y:S01]  /*6f80*/  HMMA.16816.F32 R104, R124.reuse, R108, R212 ;  /* 0x0000006c7c68723c */ /* 0x040fe200000018d4 */
[----:B------:R-:W-:Y:S01]  /*6f90*/  IMAD.MOV.U32 R211, RZ, RZ, R223 ;  /* 0x000000ffffd37224 */ /* 0x000fe200078e00df */
[----:B------:R1:W5:Y:S06]  /*6fa0*/  LDL.LU R236, [R1+0x50] ;  /* 0x0000500001ec7983 */ /* 0x00036c0000300800 */
[C---:B------:R-:W-:Y:S08]  /*6fb0*/  HMMA.16816.F32 R140, R124.reuse, R142, R24 ;  /* 0x0000008e7c8c723c */ /* 0x040ff00000001818 */
[C---:B------:R-:W-:Y:S08]  /*6fc0*/  HMMA.16816.F32 R156, R124.reuse, R158, R20 ;  /* 0x0000009e7c9c723c */ /* 0x040ff00000001814 */
[C---:B------:R-:W-:Y:S08]  /*6fd0*/  HMMA.16816.F32 R76, R124.reuse, R78, R28 ;  /* 0x0000004e7c4c723c */ /* 0x040ff0000000181c */
[C---:B------:R-:W-:Y:S08]  /*6fe0*/  HMMA.16816.F32 R92, R124.reuse, R94, R36 ;  /* 0x0000005e7c5c723c */ /* 0x040ff00000001824 */
[C---:B------:R-:W-:Y:S01]  /*6ff0*/  HMMA.16816.F32 R108, R124.reuse, R110, R40 ;  /* 0x0000006e7c6c723c */ /* 0x040fe20000001828 */
[----:B------:R-:W-:Y:S01]  /*7000*/  IMAD.MOV.U32 R222, RZ, RZ, R231 ;  /* 0x000000ffffde7224 */ /* 0x000fe200078e00e7 */
[----:B------:R-:W-:Y:S01]  /*7010*/  MOV R223, R230 ;  /* 0x000000e600df7202 */ /* 0x000fe20000000f00 */
[----:B------:R-:W-:Y:S01]  /*7020*/  FADD.FTZ R8, R211, R11 ;  /* 0x0000000bd3087221 */ /* 0x000fe20000010000 */
[----:B------:R1:W5:Y:S04]  /*7030*/  LDL.LU R235, [R1+0x4c] ;  /* 0x00004c0001eb7983 */ /* 0x0003680000300800 */
[----:B------:R-:W-:Y:S01]  /*7040*/  HMMA.16816.F32 R124, R124, R6, R44 ;  /* 0x000000067c7c723c */ /* 0x000fe2000000182c */
[----:B------:R1:W5:Y:S04]  /*7050*/  LDL.LU R234, [R1+0x48] ;  /* 0x0000480001ea7983 */ /* 0x0003680000300800 */
[----:B------:R1:W5:Y:S02]  /*7060*/  LDL.LU R233, [R1+0x44] ;  /* 0x0000440001e97983 */ /* 0x0003640000300800 */
[----:B------:R-:W-:-:S02]  /*7070*/  FADD.FTZ R7, R220, R4 ;  /* 0x00000004dc077221 */ /* 0x000fc40000010000 */
[----:B------:R-:W-:Y:S01]  /*7080*/  FADD.FTZ R4, R166, R5 ;  /* 0x00000005a6047221 */ /* 0x000fe20000010000 */
[----:B------:R1:W5:Y:S03]  /*7090*/  LDL.LU R232, [R1+0x40] ;  /* 0x0000400001e87983 */ /* 0x0003660000300800 */
[----:B------:R-:W-:Y:S01]  /*70a0*/  FADD.FTZ R4, R165, R4 ;  /* 0x00000004a5047221 */ /* 0x000fe20000010000 */
[----:B------:R1:W5:Y:S01]  /*70b0*/  LDL.LU R231, [R1+0x3c] ;  /* 0x00003c0001e77983 */ /* 0x0003620000300800 */
[----:B------:R-:W-:Y:S02]  /*70c0*/  FADD.FTZ R6, R210, R9 ;  /* 0x00000009d2067221 */ /* 0x000fe40000010000 */
[----:B------:R-:W-:Y:S01]  /*70d0*/  FADD.FTZ R4, R16, R4 ;  /* 0x0000000410047221 */ /* 0x000fe20000010000 */
[----:B------:R1:W5:Y:S01]  /*70e0*/  LDL.LU R230, [R1+0x38] ;  /* 0x0000380001e67983 */ /* 0x0003620000300800 */
[----:B------:R-:W-:-:S02]  /*70f0*/  FADD.FTZ R5, R221, R6 ;  /* 0x00000006dd057221 */ /* 0x000fc40000010000 */
[----:B------:R-:W-:Y:S01]  /*7100*/  FADD.FTZ R4, R13, R4 ;  /* 0x000000040d047221 */ /* 0x000fe20000010000 */
[----:B------:R1:W5:Y:S01]  /*7110*/  LDL.LU R229, [R1+0x34] ;  /* 0x0000340001e57983 */ /* 0x0003620000300800 */
[----:B------:R-:W-:Y:S02]  /*7120*/  FADD.FTZ R6, R222, R8 ;  /* 0x00000008de067221 */ /* 0x000fe40000010000 */
[----:B------:R-:W-:Y:S01]  /*7130*/  FADD.FTZ R7, R223, R7 ;  /* 0x00000007df077221 */ /* 0x000fe20000010000 */
[----:B------:R1:W5:Y:S01]  /*7140*/  LDL.LU R224, [R1+0x30] ;  /* 0x0000300001e07983 */ /* 0x0003620000300800 */
[----:B------:R-:W-:Y:S02]  /*7150*/  FADD.FTZ R5, R15, R5 ;  /* 0x000000050f057221 */ /* 0x000fe40000010000 */
[----:B------:R-:W-:Y:S02]  /*7160*/  FADD.FTZ R4, R2, R4 ;  /* 0x0000000402047221 */ /* 0x000fe40000010000 */
[----:B------:R-:W-:-:S02]  /*7170*/  FADD.FTZ R6, R14, R6 ;  /* 0x000000060e067221 */ /* 0x000fc40000010000 */
[----:B------:R-:W-:Y:S02]  /*7180*/  FADD.FTZ R7, R18, R7 ;  /* 0x0000000712077221 */ /* 0x000fe40000010000 */
[----:B------:R-:W-:Y:S02]  /*7190*/  FADD.FTZ R5, R19, R5 ;  /* 0x0000000513057221 */ /* 0x000fe40000010000 */
[----:B------:R-:W-:Y:S02]  /*71a0*/  FADD.FTZ R0, R0, R4 ;  /* 0x0000000400007221 */ /* 0x000fe40000010000 */
[----:B------:R-:W-:Y:S01]  /*71b0*/  FADD.FTZ R2, R17, R6 ;  /* 0x0000000611027221 */ /* 0x000fe20000010000 */
[----:B------:R1:W-:Y:S01]  /*71c0*/  STL [R1+0x10], R7 ;  /* 0x0000100701007387 */ /* 0x0003e20000100800 */
[----:B------:R-:W-:-:S03]  /*71d0*/  UIMAD.WIDE.U32 UR28, UR26, UR4, URZ ;  /* 0x000000041a1c72a5 */ /* 0x000fc6000f8e003f */
[----:B------:R1:W-:Y:S04]  /*71e0*/  STL [R1+0xc], R5 ;  /* 0x00000c0501007387 */ /* 0x0003e80000100800 */
[----:B------:R1:W-:Y:S04]  /*71f0*/  STL [R1+0x18], R0 ;  /* 0x0000180001007387 */ /* 0x0003e80000100800 */
[----:B------:R1:W-:Y:S01]  /*7200*/  STL [R1+0x14], R2 ;  /* 0x0000140201007387 */ /* 0x0003e20000100800 */
[----:B------:R-:W-:Y:S01]  /*7210*/  PLOP3.LUT P0, PT, PT, PT, UP6, 0x40, 0x0 ;  /* 0x000000000000781c */ /* 0x000fe20003f0e868 */
[----:B------:R-:W-:-:S02]  /*7220*/  @UP5 UMOV UR27, UR29 ;  /* 0x0000001d001b5c82 */ /* 0x000fc40008000000 */
[----:B------:R-:W-:-:S04]  /*7230*/  @UP5 USHF.R.U32.HI UR26, URZ, UR5, UR27 ;  /* 0x000000053f1a5299 */ /* 0x000fc8000801161b */
[----:B------:R-:W-:-:S03]  /*7240*/  UIADD3 UR4, UR25, UR26, URZ ;  /* 0x0000001a19047290 */ /* 0x000fc6000fffe03f */
[----:B------:R-:W-:Y:S02]  /*7250*/  ULDC UR25, c[0x0][0x328] ;  /* 0x0000ca0000197ab9 */ /* 0x000fe40000000800 */
[----:B------:R-:W-:Y:S02]  /*7260*/  UIADD3 UR24, UR24, -0x2, URZ ;  /* 0xfffffffe18187890 */ /* 0x000fe4000fffe03f */
[----:B------:R-:W-:Y:S01]  /*7270*/  UIADD3 UR25, UR4, UR25, URZ ;  /* 0x0000001904197290 */ /* 0x000fe2000fffe03f */
[----:B------:R-:W-:Y:S05]  /*7280*/  @P0 BRA `(.L_x_607) ;  /* 0x0000018000000947 */ /* 0x000fea0003800000 */
        /* <DEDUP_REMOVED lines=8> */
[----:B------:R-:W-:-:S07]  /*7310*/  UIMAD.WIDE.U32 UR28, UR26, UR4, URZ ;  /* 0x000000041a1c72a5 */ /* 0x000fce000f8e003f */
[----:B------:R-:W-:Y:S02]  /*7320*/  @UP0 UMOV UR27, UR29 ;  /* 0x0000001d001b0c82 */ /* 0x000fe40008000000 */
[----:B------:R-:W-:-:S04]  /*7330*/  @UP0 USHF.R.U32.HI UR26, URZ, UR5, UR27 ;  /* 0x000000053f1a0299 */ /* 0x000fc8000801161b */
[----:B------:R-:W-:Y:S01]  /*7340*/  ULOP3.LUT UR26, URZ, UR26, URZ, 0x33, !UPT ;  /* 0x0000001a3f1a7292 */ /* 0x000fe2000f8e333f */
[----:B------:R-:W-:Y:S05]  /*7350*/  BRA `(.L_x_609) ;  /* 0x0000007000007947 */ /* 0x000fea0003800000 */
.L_x_608:
[----:B------:R-:W-:Y:S02]  /*7360*/  UMOV UR5, 0x1 ;  /* 0x0000000100057882 */ /* 0x000fe40000000000 */
[----:B------:R-:W-:Y:S02]  /*7370*/  ULDC UR4, c[0x0][0x32c] ;  /* 0x0000cb0000047ab9 */ /* 0x000fe40000000800 */
[----:B------:R-:W-:-:S03]  /*7380*/  UISETP.NE.AND UP0, UPT, UR5, UR4, UPT ;  /* 0x000000040500728c */ /* 0x000fc6000bf05270 */
[----:B------:R-:W-:Y:S02]  /*7390*/  ULDC.64 UR4, c[0x0][0x330] ;  /* 0x0000cc0000047ab9 */ /* 0x000fe40000000a00 */
[----:B------:R-:W-:-:S07]  /*73a0*/  UIMAD.WIDE.U32 UR28, UR26, UR4, URZ ;  /* 0x000000041a1c72a5 */ /* 0x000fce000f8e003f */
[----:B------:R-:W-:Y:S02]  /*73b0*/  @UP0 UMOV UR27, UR29 ;  /* 0x0000001d001b0c82 */ /* 0x000fe40008000000 */
[----:B------:R-:W-:Y:S02]  /*73c0*/  @UP0 USHF.R.U32.HI UR26, URZ, UR5, UR27 ;  /* 0x000000053f1a0299 */ /* 0x000fe4000801161b */
.L_x_609:
[----:B------:R-:W-:Y:S02]  /*73d0*/  ULDC UR4, c[0x0][0x32c] ;  /* 0x0000cb0000047ab9 */ /* 0x000fe40000000800 */
[----:B------:R-:W-:-:S04]  /*73e0*/  UIMAD UR4, UR26, UR4, UR4 ;  /* 0x000000041a0472a4 */ /* 0x000fc8000f8e0204 */
[----:B------:R-:W-:-:S04]  /*73f0*/  UISETP.LT.AND UP0, UPT, UR25, UR4, UPT ;  /* 0x000000041900728c */ /* 0x000fc8000bf01270 */
[----:B------:R-:W-:-:S04]  /*7400*/  USEL UR25, UR25, UR4, UP0 ;  /* 0x0000000419197287 */ /* 0x000fc80008000000 */
.L_x_607:
[----:B------:R-:W-:-:S04]  /*7410*/  UIMAD.WIDE UR4, UR25, 0x2aaaaaab, URZ ;  /* 0x2aaaaaab190478a5 */ /* 0x000fc8000f8e023f */
[----:B------:R-:W-:-:S04]  /*7420*/  USHF.R.U32.HI UR4, URZ, 0x1f, UR5 ;  /* 0x0000001f3f047899 */ /* 0x000fc80008011605 */
[----:B------:R-:W-:-:S04]  /*7430*/  ULEA.HI.SX32 UR4, UR5, UR4, 0x1d ;  /* 0x0000000405047291 */ /* 0x000fc8000f8fea3f */
[----:B------:R-:W-:-:S04]  /*7440*/  UISETP.LT.AND UP0, UPT, UR8, UR4, UPT ;  /* 0x000000040800728c */ /* 0x000fc8000bf01270 */
[----:B------:R-:W-:-:S04]  /*7450*/  USEL UR5, UR8, UR4, !UP0 ;  /* 0x0000000408057287 */ /* 0x000fc8000c000000 */
[----:B------:R-:W-:-:S06]  /*7460*/  UISETP.GE.AND UP0, UPT, UR24, UR5, UPT ;  /* 0x000000051800728c */ /* 0x000fcc000bf06270 */
[----:B------:R-:W-:-:S13]  /*7470*/  PLOP3.LUT P0, PT, PT, PT, UP0, 0x80, 0x0 ;  /* 0x000000000000781c */ /* 0x000fda0003f0f008 */
[----:B------:R-:W-:Y:S05]  /*7480*/  @!P0 BRA `(.L_x_610) ;  /* 0x00004d4000008947 */ /* 0x000fea0003800000 */
[----:B------:R-:W2:Y:S04]  /*7490*/  LDL R4, [R1] ;  /* 0x0000000001047983 */ /* 0x000ea80000100800 */
[----:B-1----:R-:W3:Y:S04]  /*74a0*/  LDL R2, [R1+0x28] ;  /* 0x0000280001027983 */ /* 0x002ee80000100800 */
[----:B------:R-:W3:Y:S04]  /*74b0*/  LDL R0, [R1+0x24] ;  /* 0x0000240001007983 */ /* 0x000ee80000100800 */
[----:B------:R-:W4:Y:S01]  /*74c0*/  LDL.LU R5, [R1+0x2c] ;  /* 0x00002c0001057983 */ /* 0x000f220000300800 */
[----:B------:R-:W-:Y:S01]  /*74d0*/  MOV R171, R3 ;  /* 0x0000000300ab7202 */ /* 0x000fe20000000f00 */
[----:B------:R-:W-:-:S02]  /*74e0*/  IMAD.MOV.U32 R166, RZ, RZ, R168 ;  /* 0x000000ffffa67224 */ /* 0x000fc400078e00a8 */
[----:B------:R-:W-:Y:S02]  /*74f0*/  IMAD.MOV.U32 R164, RZ, RZ, R169 ;  /* 0x000000ffffa47224 */ /* 0x000fe400078e00a9 */
[----:B------:R-:W-:Y:S01]  /*7500*/  IMAD.MOV.U32 R170, RZ, RZ, R167 ;  /* 0x000000ffffaa7224 */ /* 0x000fe200078e00a7 */
[----:B--2---:R-:W-:-:S05]  /*7510*/  SHF.L.U32 R3, R4, 0x1, RZ ;  /* 0x0000000104037819 */ /* 0x004fca00000006ff */
[----:B------:R1:W-:Y:S01]  /*7520*/  STL [R1+0x20], R3 ;  /* 0x0000200301007387 */ /* 0x0003e20000100800 */
[C---:B---3--:R-:W-:Y:S01]  /*7530*/  SHF.L.U64.HI R249, R0.reuse, 0x1, R2 ;  /* 0x0000000100f97819 */ /* 0x048fe20000010202 */
[----:B------:R-:W-:Y:S01]  /*7540*/  IMAD.SHL.U32 R248, R0, 0x2, RZ ;  /* 0x0000000200f87824 */ /* 0x000fe200078e00ff */
[----:B----4-:R-:W-:Y:S02]  /*7550*/  SHF.L.U64.HI R250, R4, 0x1, R5 ;  /* 0x0000000104fa7819 */ /* 0x010fe40000010205 */
.L_x_629:
[----:B-----5:R2:W5:Y:S01]  /*7560*/  LDL R221, [R1+0x20] ;  /* 0x0000200001dd7983 */ /* 0x0205620000100800 */
[----:B------:R-:W-:Y:S04]  /*7570*/  DEPBAR.LE SB0, 0x0 ;  /* 0x000080000000791a */ /* 0x000fe80000000000 */
[----:B------:R-:W-:Y:S01]  /*7580*/  BAR.SYNC.DEFER_BLOCKING 0x0 ;  /* 0x0000000000007b1d */ /* 0x000fe20000010000 */
[----:B------:R-:W-:Y:S01]  /*7590*/  UISETP.GT.AND UP0, UPT, UR8, UR24, UPT ;  /* 0x000000180800728c */ /* 0x000fe2000bf04270 */
[----:B------:R-:W-:Y:S05]  /*75a0*/  SEL R220, RZ, 0x10, P5 ;  /* 0x00000010ffdc7807 */ /* 0x000fea0002800000 */
[----:B------:R-:W-:Y:S01]  /*75b0*/  PLOP3.LUT P0, PT, PT, PT, UP0, 0x80, 0x0 ;  /* 0x000000000000781c */ /* 0x000fe20003f0f008 */
[----:B------:R2:W3:Y:S04]  /*75c0*/  LDSM.16.M88.4 R48, [R231+0x6100] ;  /* 0x00610000e730783b */ /* 0x0004e80000000200 */
[----:B------:R2:W4:Y:S04]  /*75d0*/  LDSM.16.M88.4 R44, [R231+0x8100] ;  /* 0x00810000e72c783b */ /* 0x0005280000000200 */
[----:B-1----:R2:W1:Y:S04]  /*75e0*/  LDSM.16.M88.4 R16, [R224+0x3100] ;  /* 0x00310000e010783b */ /* 0x0024680000000200 */
[----:B------:R2:W1:Y:S04]  /*75f0*/  LDSM.16.M88.4 R32, [R224+0x3900] ;  /* 0x00390000e020783b */ /* 0x0004680000000200 */
[----:B------:R2:W1:Y:S04]  /*7600*/  LDSM.16.M88.4 R172, [R224+0x4100] ;  /* 0x00410000e0ac783b */ /* 0x0004680000000200 */
[----:B------:R2:W1:Y:S04]  /*7610*/  LDSM.16.M88.4 R192, [R233+0x6100] ;  /* 0x00610000e9c0783b */ /* 0x0004680000000200 */
[----:B------:R2:W1:Y:S04]  /*7620*/  LDSM.16.M88.4 R200, [R233+0x8100] ;  /* 0x00810000e9c8783b */ /* 0x0004680000000200 */
[----:B------:R2:W1:Y:S04]  /*7630*/  LDSM.16.M88.4 R196, [R235] ;  /* 0x00000000ebc4783b */ /* 0x0004680000000200 */
[----:B------:R2:W1:Y:S04]  /*7640*/  LDSM.16.M88.4 R204, [R241] ;  /* 0x00000000f1cc783b */ /* 0x0004680000000200 */
[----:B------:R2:W1:Y:S01]  /*7650*/  LDSM.16.M88.4 R208, [R240] ;  /* 0x00000000f0d0783b */ /* 0x0004620000000200 */
[----:B------:R-:W-:-:S05]  /*7660*/  @P0 BRA `(.L_x_611) ;  /* 0x0000028000000947 */ /* 0x000fca0003800000 */
[----:B------:R-:W-:Y:S01]  /*7670*/  SHF.R.S32.HI R0, RZ, 0x1f, R243 ;  /* 0x0000001fff007819 */ /* 0x000fe200000114f3 */
[C---:B-1----:R-:W-:Y:S01]  /*7680*/  IMAD.WIDE.U32 R2, R243.reuse, c[0x0][0x208], RZ ;  /* 0x00008200f3027a25 */ /* 0x042fe200078e00ff */
[----:B------:R-:W-:Y:S02]  /*7690*/  SHF.R.S32.HI R4, RZ, 0x1f, R242 ;  /* 0x0000001fff047819 */ /* 0x000fe400000114f2 */
[----:B------:R-:W-:Y:S01]  /*76a0*/  IADD3 R14, -R220, 0x10, RZ ;  /* 0x00000010dc0e7810 */ /* 0x000fe20007ffe1ff */
[----:B------:R-:W-:Y:S02]  /*76b0*/  IMAD R0, R0, c[0x0][0x208], RZ ;  /* 0x0000820000007a24 */ /* 0x000fe400078e02ff */
[----:B------:R-:W-:Y:S01]  /*76c0*/  IMAD R4, R4, c[0x0][0x218], RZ ;  /* 0x0000860004047a24 */ /* 0x000fe200078e02ff */
[----:B------:R-:W-:Y:S01]  /*76d0*/  LOP3.LUT R14, R14, 0xf, RZ, 0xc0, !PT ;  /* 0x0000000f0e0e7812 */ /* 0x000fe200078ec0ff */
        /* <DEDUP_REMOVED lines=8> */
[----:B------:R-:W1:Y:S04]  /*7760*/  SHFL.IDX PT, R6, R2, 0x1, 0x181f ;  /* 0x00381f0002067f89 */ /* 0x000e6800000e0000 */
[----:B------:R-:W2:Y:S04]  /*7770*/  SHFL.IDX PT, R3, R2, RZ, 0x181f ;  /* 0x00181fff02037589 */ /* 0x000ea800000e0000 */
[----:B------:R-:W4:Y:S04]  /*7780*/  SHFL.IDX PT, R4, R0, RZ, 0x181f ;  /* 0x00181fff00047589 */ /* 0x000f2800000e0000 */
[----:B------:R-:W3:Y:S04]  /*7790*/  SHFL.IDX PT, R2, R2, 0x2, 0x181f ;  /* 0x00581f0002027f89 */ /* 0x000ee800000e0000 */
[----:B------:R-:W3:Y:S04]  /*77a0*/  SHFL.IDX PT, R5, R0, 0x1, 0x181f ;  /* 0x00381f0000057f89 */ /* 0x000ee800000e0000 */
[----:B------:R-:W3:Y:S01]  /*77b0*/  SHFL.IDX PT, R0, R0, 0x2, 0x181f ;  /* 0x00581f0000007f89 */ /* 0x000ee200000e0000 */
[-C--:B-1---5:R-:W-:Y:S02]  /*77c0*/  IADD3 R8, P1, R6, R221.reuse, RZ ;  /* 0x000000dd06087210 */ /* 0x0a2fe40007f3e0ff */
[CC--:B--2---:R-:W-:Y:S02]  /*77d0*/  IADD3 R12, P0, R3.reuse, R221.reuse, RZ ;  /* 0x000000dd030c7210 */ /* 0x0c4fe40007f1e0ff */
[-C--:B------:R-:W-:Y:S03]  /*77e0*/  IADD3 R10, P2, R3, R248.reuse, RZ ;  /* 0x000000f8030a7210 */ /* 0x080fe60007f5e0ff */
[--C-:B----4-:R-:W-:Y:S01]  /*77f0*/  IMAD.X R13, R4, 0x1, R250.reuse, P0 ;  /* 0x00000001040d7824 */ /* 0x110fe200000e06fa */
[----:B------:R-:W-:Y:S01]  /*7800*/  IADD3 R6, P0, R6, R248, RZ ;  /* 0x000000f806067210 */ /* 0x000fe20007f1e0ff */
[--C-:B------:R-:W-:Y:S01]  /*7810*/  IMAD.X R11, R4, 0x1, R249.reuse, P2 ;  /* 0x00000001040b7824 */ /* 0x100fe200010e06f9 */
[----:B---3--:R-:W-:Y:S02]  /*7820*/  IADD3 R4, P2, R2, R221, RZ ;  /* 0x000000dd02047210 */ /* 0x008fe40007f5e0ff */
[----:B------:R1:W-:Y:S01]  /*7830*/  LDGSTS.E.BYPASS.LTC128B.128 [R245], [R12.64], !P6 ;  /* 0x000000000cf57fae */ /* 0x0003e2000f101d54 */
[C---:B------:R-:W-:Y:S03]  /*7840*/  IMAD.X R9, R5.reuse, 0x1, R250, P1 ;  /* 0x0000000105097824 */ /* 0x040fe600008e06fa */
[----:B------:R1:W-:Y:S01]  /*7850*/  LDGSTS.E.BYPASS.LTC128B.128 [R245+0x1800], [R10.64], !P5 ;  /* 0x018000000af57fae */ /* 0x0003e2000e901d54 */
[--C-:B------:R-:W-:Y:S01]  /*7860*/  IMAD.X R7, R5, 0x1, R249.reuse, P0 ;  /* 0x0000000105077824 */ /* 0x100fe200000e06f9 */
        /* <DEDUP_REMOVED lines=8> */
.L_x_611:
[-C--:B-1-3--:R-:W-:Y:S01]  /*78f0*/  HMMA.16816.F32 R4, R48, R16.reuse, RZ ;  /* 0x000000103004723c */ /* 0x08afe200000018ff */
[----:B------:R-:W-:Y:S01]  /*7900*/  LDSM.16.M88.4 R212, [R232+0x6100] ;  /* 0x00610000e8d4783b */ /* 0x000fe20000000200 */
[----:B------:R-:W-:Y:S06]  /*7910*/  UISETP.GT.AND UP0, UPT, UR24, UR8, UPT ;  /* 0x000000081800728c */ /* 0x000fec000bf04270 */
[C---:B----4-:R-:W-:Y:S01]  /*7920*/  HMMA.16816.F32 R8, R44.reuse, R16, RZ ;  /* 0x000000102c08723c */ /* 0x050fe200000018ff */
[----:B------:R-:W0:Y:S01]  /*7930*/  LDGDEPBAR ;  /* 0x00000000000079af */ /* 0x000e220000000000 */
[----:B------:R-:W-:Y:S06]  /*7940*/  PLOP3.LUT P0, PT, PT, PT, UP0, 0x80, 0x0 ;  /* 0x000000000000781c */ /* 0x000fec0003f0f008 */
[-C--:B------:R-:W-:Y:S01]  /*7950*/  HMMA.16816.F32 R12, R44, R18.reuse, RZ ;  /* 0x000000122c0c723c */ /* 0x080fe200000018ff */
[----:B------:R-:W1:Y:S07]  /*7960*/  LDSM.16.M88.4 R216, [R230+0x3100] ;  /* 0x00310000e6d8783b */ /* 0x000e6e0000000200 */
[C---:B------:R-:W-:Y:S08]  /*7970*/  HMMA.16816.F32 R16, R48.reuse, R18, RZ ;  /* 0x000000123010723c */ /* 0x040ff000000018ff */
[-C--:B------:R-:W-:Y:S08]  /*7980*/  HMMA.16816.F32 R20, R48, R32.reuse, RZ ;  /* 0x000000203014723c */ /* 0x080ff000000018ff */
[C---:B------:R-:W-:Y:S08]  /*7990*/  HMMA.16816.F32 R24, R44.reuse, R32, RZ ;  /* 0x000000202c18723c */ /* 0x040ff000000018ff */
[-C--:B------:R-:W-:Y:S08]  /*79a0*/  HMMA.16816.F32 R28, R44, R34.reuse, RZ ;  /* 0x000000222c1c723c */ /* 0x080ff000000018ff */
[C---:B------:R-:W-:Y:S08]  /*79b0*/  HMMA.16816.F32 R32, R48.reuse, R34, RZ ;  /* 0x000000223020723c */ /* 0x040ff000000018ff */
[-C--:B------:R-:W-:Y:S08]  /*79c0*/  HMMA.16816.F32 R36, R48, R172.reuse, RZ ;  /* 0x000000ac3024723c */ /* 0x080ff000000018ff */
[C---:B------:R-:W-:Y:S08]  /*79d0*/  HMMA.16816.F32 R40, R44.reuse, R172, RZ ;  /* 0x000000ac2c28723c */ /* 0x040ff000000018ff */
[-C--:B------:R-:W-:Y:S08]  /*79e0*/  HMMA.16816.F32 R44, R44, R174.reuse, RZ ;  /* 0x000000ae2c2c723c */ /* 0x080ff000000018ff */
[----:B------:R-:W-:Y:S01]  /*79f0*/  HMMA.16816.F32 R48, R48, R174, RZ ;  /* 0x000000ae3030723c */ /* 0x000fe200000018ff */
[----:B------:R-:W3:Y:S07]  /*7a00*/  LDSM.16.M88.4 R172, [R232+0x8100] ;  /* 0x00810000e8ac783b */ /* 0x000eee0000000200 */
[-C--:B------:R-:W-:Y:S08]  /*7a10*/  HMMA.16816.F32 R4, R192, R196.reuse, R4 ;  /* 0x000000c4c004723c */ /* 0x080ff00000001804 */
[C---:B------:R-:W-:Y:S08]  /*7a20*/  HMMA.16816.F32 R8, R200.reuse, R196, R8 ;  /* 0x000000c4c808723c */ /* 0x040ff00000001808 */
[-C--:B------:R-:W-:Y:S08]  /*7a30*/  HMMA.16816.F32 R12, R200, R198.reuse, R12 ;  /* 0x000000c6c80c723c */ /* 0x080ff0000000180c */
[C---:B------:R-:W-:Y:S01]  /*7a40*/  HMMA.16816.F32 R16, R192.reuse, R198, R16 ;  /* 0x000000c6c010723c */ /* 0x040fe20000001810 */
[----:B------:R-:W4:Y:S07]  /*7a50*/  LDSM.16.M88.4 R196, [R230+0x3900] ;  /* 0x00390000e6c4783b */ /* 0x000f2e0000000200 */
[-C--:B------:R-:W-:Y:S08]  /*7a60*/  HMMA.16816.F32 R20, R192, R204.reuse, R20 ;  /* 0x000000ccc014723c */ /* 0x080ff00000001814 */
[C---:B------:R-:W-:Y:S08]  /*7a70*/  HMMA.16816.F32 R24, R200.reuse, R204, R24 ;  /* 0x000000ccc818723c */ /* 0x040ff00000001818 */
[-C--:B------:R-:W-:Y:S08]  /*7a80*/  HMMA.16816.F32 R28, R200, R206.reuse, R28 ;  /* 0x000000cec81c723c */ /* 0x080ff0000000181c */
[C---:B------:R-:W-:Y:S01]  /*7a90*/  HMMA.16816.F32 R32, R192.reuse, R206, R32 ;  /* 0x000000cec020723c */ /* 0x040fe20000001820 */
[----:B------:R-:W-:Y:S07]  /*7aa0*/  LDSM.16.M88.4 R204, [R229] ;  /* 0x00000000e5cc783b */ /* 0x000fee0000000200 */
[-C--:B------:R-:W-:Y:S08]  /*7ab0*/  HMMA.16816.F32 R36, R192, R208.reuse, R36 ;  /* 0x000000d0c024723c */ /* 0x080ff00000001824 */
[C---:B------:R-:W-:Y:S08]  /*7ac0*/  HMMA.16816.F32 R40, R200.reuse, R208, R40 ;  /* 0x000000d0c828723c */ /* 0x040ff00000001828 */
[-C--:B------:R-:W-:Y:S01]  /*7ad0*/  HMMA.16816.F32 R44, R200, R210.reuse, R44 ;  /* 0x000000d2c82c723c */ /* 0x080fe2000000182c */
[----:B------:R-:W-:Y:S07]  /*7ae0*/  LDSM.16.M88.4 R200, [R234+0x6100] ;  /* 0x00610000eac8783b */ /* 0x000fee0000000200 */
[----:B------:R-:W-:Y:S01]  /*7af0*/  HMMA.16816.F32 R48, R192, R210, R48 ;  /* 0x000000d2c030723c */ /* 0x000fe20000001830 */
[----:B------:R-:W2:Y:S07]  /*7b00*/  LDSM.16.M88.4 R192, [R230+0x4100] ;  /* 0x00410000e6c0783b */ /* 0x000eae0000000200 */
[-C--:B-1----:R-:W-:Y:S01]  /*7b10*/  HMMA.16816.F32 R4, R212, R216.reuse, R4 ;  /* 0x000000d8d404723c */ /* 0x082fe20000001804 */
[----:B------:R-:W1:Y:S07]  /*7b20*/  LDSM.16.M88.4 R208, [R234+0x8100] ;  /* 0x00810000ead0783b */ /* 0x000e6e0000000200 */
[C---:B---3--:R-:W-:Y:S08]  /*7b30*/  HMMA.16816.F32 R8, R172.reuse, R216, R8 ;  /* 0x000000d8ac08723c */ /* 0x048ff00000001808 */
[-C--:B------:R-:W-:Y:S08]  /*7b40*/  HMMA.16816.F32 R12, R172, R218.reuse, R12 ;  /* 0x000000daac0c723c */ /* 0x080ff0000000180c */
[C---:B------:R-:W-:Y:S01]  /*7b50*/  HMMA.16816.F32 R16, R212.reuse, R218, R16 ;  /* 0x000000dad410723c */ /* 0x040fe20000001810 */
[----:B------:R-:W3:Y:S07]  /*7b60*/  LDSM.16.M88.4 R216, [R229+0x800] ;  /* 0x00080000e5d8783b */ /* 0x000eee0000000200 */
[-C--:B----4-:R-:W-:Y:S08]  /*7b70*/  HMMA.16816.F32 R20, R212, R196.reuse, R20 ;  /* 0x000000c4d414723c */ /* 0x090ff00000001814 */
[C---:B------:R-:W-:Y:S08]  /*7b80*/  HMMA.16816.F32 R24, R172.reuse, R196, R24 ;  /* 0x000000c4ac18723c */ /* 0x040ff00000001818 */
[-C--:B------:R-:W-:Y:S08]  /*7b90*/  HMMA.16816.F32 R28, R172, R198.reuse, R28 ;  /* 0x000000c6ac1c723c */ /* 0x080ff0000000181c */
[C---:B------:R-:W-:Y:S01]  /*7ba0*/  HMMA.16816.F32 R32, R212.reuse, R198, R32 ;  /* 0x000000c6d420723c */ /* 0x040fe20000001820 */
[----:B------:R-:W4:Y:S07]  /*7bb0*/  LDSM.16.M88.4 R196, [R229+0x1000] ;  /* 0x00100000e5c4783b */ /* 0x000f2e0000000200 */
[-C--:B--2---:R-:W-:Y:S08]  /*7bc0*/  HMMA.16816.F32 R36, R212, R192.reuse, R36 ;  /* 0x000000c0d424723c */ /* 0x084ff00000001824 */
[C---:B------:R-:W-:Y:S08]  /*7bd0*/  HMMA.16816.F32 R40, R172.reuse, R192, R40 ;  /* 0x000000c0ac28723c */ /* 0x040ff00000001828 */
[-C--:B------:R-:W-:Y:S01]  /*7be0*/  HMMA.16816.F32 R44, R172, R194.reuse, R44 ;  /* 0x000000c2ac2c723c */ /* 0x080fe2000000182c */
[----:B------:R-:W-:Y:S07]  /*7bf0*/  LDSM.16.M88.4 R172, [R231+0xa100] ;  /* 0x00a10000e7ac783b */ /* 0x000fee0000000200 */
[----:B------:R-:W-:Y:S01]  /*7c00*/  HMMA.16816.F32 R48, R212, R194, R48 ;  /* 0x000000c2d430723c */ /* 0x000fe20000001830 */
[----:B------:R-:W2:Y:S07]  /*7c10*/  LDSM.16.M88.4 R192, [R224+0x4900] ;  /* 0x00490000e0c0783b */ /* 0x000eae0000000200 */
[-C--:B------:R-:W-:Y:S01]  /*7c20*/  HMMA.16816.F32 R4, R200, R204.reuse, R4 ;  /* 0x000000ccc804723c */ /* 0x080fe20000001804 */
[----:B------:R-:W-:Y:S07]  /*7c30*/  LDSM.16.M88.4 R212, [R224+0x5100] ;  /* 0x00510000e0d4783b */ /* 0x000fee0000000200 */
[C---:B-1----:R-:W-:Y:S08]  /*7c40*/  HMMA.16816.F32 R8, R208.reuse, R204, R8 ;  /* 0x000000ccd008723c */ /* 0x042ff00000001808 */
[-C--:B------:R-:W-:Y:S08]  /*7c50*/  HMMA.16816.F32 R12, R208, R206.reuse, R12 ;  /* 0x000000ced00c723c */ /* 0x080ff0000000180c */
[C---:B------:R-:W-:Y:S01]  /*7c60*/  HMMA.16816.F32 R16, R200.reuse, R206, R16 ;  /* 0x000000cec810723c */ /* 0x040fe20000001810 */
[----:B------:R-:W1:Y:S07]  /*7c70*/  LDSM.16.M88.4 R204, [R231+0xc100] ;  /* 0x00c10000e7cc783b */ /* 0x000e6e0000000200 */
[-C--:B---3--:R-:W-:Y:S08]  /*7c80*/  HMMA.16816.F32 R20, R200, R216.reuse, R20 ;  /* 0x000000d8c814723c */ /* 0x088ff00000001814 */
[C---:B------:R-:W-:Y:S08]  /*7c90*/  HMMA.16816.F32 R24, R208.reuse, R216, R24 ;  /* 0x000000d8d018723c */ /* 0x040ff00000001818 */
[-C--:B------:R-:W-:Y:S08]  /*7ca0*/  HMMA.16816.F32 R28, R208, R218.reuse, R28 ;  /* 0x000000dad01c723c */ /* 0x080ff0000000181c */
[C---:B------:R-:W-:Y:S01]  /*7cb0*/  HMMA.16816.F32 R32, R200.reuse, R218, R32 ;  /* 0x000000dac820723c */ /* 0x040fe20000001820 */
[----:B------:R-:W3:Y:S07]  /*7cc0*/  LDSM.16.M88.4 R216, [R224+0x5900] ;  /* 0x00590000e0d8783b */ /* 0x000eee0000000200 */
[-C--:B----4-:R-:W-:Y:S08]  /*7cd0*/  HMMA.16816.F32 R36, R200, R196.reuse, R36 ;  /* 0x000000c4c824723c */ /* 0x090ff00000001824 */
[C---:B------:R-:W-:Y:S08]  /*7ce0*/  HMMA.16816.F32 R40, R208.reuse, R196, R40 ;  /* 0x000000c4d028723c */ /* 0x040ff00000001828 */
[-C--:B------:R-:W-:Y:S01]  /*7cf0*/  HMMA.16816.F32 R44, R208, R198.reuse, R44 ;  /* 0x000000c6d02c723c */ /* 0x080fe2000000182c */
[----:B------:R-:W-:Y:S07]  /*7d00*/  LDSM.16.M88.4 R208, [R233+0xc100] ;  /* 0x00c10000e9d0783b */ /* 0x000fee0000000200 */
[----:B------:R-:W-:Y:S01]  /*7d10*/  HMMA.16816.F32 R48, R200, R198, R48 ;  /* 0x000000c6c830723c */ /* 0x000fe20000001830 */
[----:B------:R-:W-:Y:S07]  /*7d20*/  LDSM.16.M88.4 R196, [R233+0xa100] ;  /* 0x00a10000e9c4783b */ /* 0x000fee0000000200 */
[-C--:B--2---:R-:W-:Y:S01]  /*7d30*/  HMMA.16816.F32 R4, R172, R192.reuse, R4 ;  /* 0x000000c0ac04723c */ /* 0x084fe20000001804 */
[----:B------:R-:W2:Y:S07]  /*7d40*/  LDSM.16.M88.4 R200, [R239] ;  /* 0x00000000efc8783b */ /* 0x000eae0000000200 */
[C---:B-1----:R-:W-:Y:S08]  /*7d50*/  HMMA.16816.F32 R8, R204.reuse, R192, R8 ;  /* 0x000000c0cc08723c */ /* 0x042ff00000001808 */
[-C--:B------:R-:W-:Y:S08]  /*7d60*/  HMMA.16816.F32 R12, R204, R194.reuse, R12 ;  /* 0x000000c2cc0c723c */ /* 0x080ff0000000180c */
[C---:B------:R-:W-:Y:S01]  /*7d70*/  HMMA.16816.F32 R16, R172.reuse, R194, R16 ;  /* 0x000000c2ac10723c */ /* 0x040fe20000001810 */
[----:B------:R-:W1:Y:S07]  /*7d80*/  LDSM.16.M88.4 R192, [R238] ;  /* 0x00000000eec0783b */ /* 0x000e6e0000000200 */
[-C--:B------:R-:W-:Y:S08]  /*7d90*/  HMMA.16816.F32 R20, R172, R212.reuse, R20 ;  /* 0x000000d4ac14723c */ /* 0x080ff00000001814 */
[C---:B------:R-:W-:Y:S08]  /*7da0*/  HMMA.16816.F32 R24, R204.reuse, R212, R24 ;  /* 0x000000d4cc18723c */ /* 0x040ff00000001818 */
[-C--:B------:R-:W-:Y:S08]  /*7db0*/  HMMA.16816.F32 R28, R204, R214.reuse, R28 ;  /* 0x000000d6cc1c723c */ /* 0x080ff0000000181c */
[C---:B------:R-:W-:Y:S01]  /*7dc0*/  HMMA.16816.F32 R32, R172.reuse, R214, R32 ;  /* 0x000000d6ac20723c */ /* 0x040fe20000001820 */
[----:B------:R-:W-:Y:S07]  /*7dd0*/  LDSM.16.M88.4 R212, [R230+0x4900] ;  /* 0x00490000e6d4783b */ /* 0x000fee0000000200 */
[-C--:B---3--:R-:W-:Y:S08]  /*7de0*/  HMMA.16816.F32 R36, R172, R216.reuse, R36 ;  /* 0x000000d8ac24723c */ /* 0x088ff00000001824 */
[C---:B------:R-:W-:Y:S08]  /*7df0*/  HMMA.16816.F32 R40, R204.reuse, R216, R40 ;  /* 0x000000d8cc28723c */ /* 0x040ff00000001828 */
[-C--:B------:R-:W-:Y:S01]  /*7e00*/  HMMA.16816.F32 R44, R204, R218.reuse, R44 ;  /* 0x000000dacc2c723c */ /* 0x080fe2000000182c */
[----:B------:R-:W-:Y:S07]  /*7e10*/  LDSM.16.M88.4 R204, [R232+0xa100] ;  /* 0x00a10000e8cc783b */ /* 0x000fee0000000200 */
[----:B------:R-:W-:Y:S01]  /*7e20*/  HMMA.16816.F32 R48, R172, R218, R48 ;  /* 0x000000daac30723c */ /* 0x000fe20000001830 */
[----:B------:R-:W3:Y:S07]  /*7e30*/  LDSM.16.M88.4 R172, [R237] ;  /* 0x00000000edac783b */ /* 0x000eee0000000200 */
[-C--:B--2---:R-:W-:Y:S01]  /*7e40*/  HMMA.16816.F32 R4, R196, R200.reuse, R4 ;  /* 0x000000c8c404723c */ /* 0x084fe20000001804 */
[----:B------:R-:W2:Y:S07]  /*7e50*/  LDSM.16.M88.4 R216, [R232+0xc100] ;  /* 0x00c10000e8d8783b */ /* 0x000eae0000000200 */
[C---:B------:R-:W-:Y:S08]  /*7e60*/  HMMA.16816.F32 R8, R208.reuse, R200, R8 ;  /* 0x000000c8d008723c */ /* 0x040ff00000001808 */
[-C--:B------:R-:W-:Y:S08]  /*7e70*/  HMMA.16816.F32 R12, R208, R202.reuse, R12 ;  /* 0x000000cad00c723c */ /* 0x080ff0000000180c */
[C---:B------:R-:W-:Y:S01]  /*7e80*/  HMMA.16816.F32 R16, R196.reuse, R202, R16 ;  /* 0x000000cac410723c */ /* 0x040fe20000001810 */
[----:B------:R-:W4:Y:S07]  /*7e90*/  LDSM.16.M88.4 R200, [R230+0x5100] ;  /* 0x00510000e6c8783b */ /* 0x000f2e0000000200 */
[-C--:B-1----:R-:W-:Y:S08]  /*7ea0*/  HMMA.16816.F32 R20, R196, R192.reuse, R20 ;  /* 0x000000c0c414723c */ /* 0x082ff00000001814 */
        /* <DEDUP_REMOVED lines=9> */
[----:B------:R-:W1:Y:S07]  /*7f40*/  LDSM.16.M88.4 R172, [R230+0x5900] ;  /* 0x00590000e6ac783b */ /* 0x000e6e0000000200 */
[-C--:B------:R-:W-:Y:S01]  /*7f50*/  HMMA.16816.F32 R4, R204, R212.reuse, R4 ;  /* 0x000000d4cc04723c */ /* 0x080fe20000001804 */
[----:B------:R-:W3:Y:S07]  /*7f60*/  LDSM.16.M88.4 R196, [R229+0x1800] ;  /* 0x00180000e5c4783b */ /* 0x000eee0000000200 */
[C---:B--2---:R-:W-:Y:S08]  /*7f70*/  HMMA.16816.F32 R8, R216.reuse, R212, R8 ;  /* 0x000000d4d808723c */ /* 0x044ff00000001808 */
[-C--:B------:R-:W-:Y:S08]  /*7f80*/  HMMA.16816.F32 R12, R216, R214.reuse, R12 ;  /* 0x000000d6d80c723c */ /* 0x080ff0000000180c */
[C---:B------:R-:W-:Y:S01]  /*7f90*/  HMMA.16816.F32 R16, R204.reuse, R214, R16 ;  /* 0x000000d6cc10723c */ /* 0x040fe20000001810 */
[----:B------:R-:W2:Y:S07]  /*7fa0*/  LDSM.16.M88.4 R212, [R229+0x2000] ;  /* 0x00200000e5d4783b */ /* 0x000eae0000000200 */
[-C--:B----4-:R-:W-:Y:S08]  /*7fb0*/  HMMA.16816.F32 R20, R204, R200.reuse, R20 ;  /* 0x000000c8cc14723c */ /* 0x090ff00000001814 */
[C---:B------:R-:W-:Y:S08]  /*7fc0*/  HMMA.16816.F32 R24, R216.reuse, R200, R24 ;  /* 0x000000c8d818723c */ /* 0x040ff00000001818 */
[-C--:B------:R-:W-:Y:S08]  /*7fd0*/  HMMA.16816.F32 R28, R216, R202.reuse, R28 ;  /* 0x000000cad81c723c */ /* 0x080ff0000000181c */
[C---:B------:R-:W-:Y:S01]  /*7fe0*/  HMMA.16816.F32 R32, R204.reuse, R202, R32 ;  /* 0x000000cacc20723c */ /* 0x040fe20000001820 */
[----:B------:R-:W4:Y:S01]  /*7ff0*/  LDSM.16.M88.4 R200, [R229+0x2800] ;  /* 0x00280000e5c8783b */ /* 0x000f220000000200 */
[----:B------:R-:W-:Y:S06]  /*8000*/  DEPBAR.LE SB0, 0x0 ;  /* 0x000080000000791a */ /* 0x000fec0000000000 */
[-C--:B-1----:R-:W-:Y:S01]  /*8010*/  HMMA.16816.F32 R36, R204, R172.reuse, R36 ;  /* 0x000000accc24723c */ /* 0x082fe20000001824 */
[----:B------:R-:W-:Y:S07]  /*8020*/  BAR.SYNC.DEFER_BLOCKING 0x0 ;  /* 0x0000000000007b1d */ /* 0x000fee0000010000 */
[C---:B------:R-:W-:Y:S08]  /*8030*/  HMMA.16816.F32 R40, R216.reuse, R172, R40 ;  /* 0x000000acd828723c */ /* 0x040ff00000001828 */
[-C--:B------:R-:W-:Y:S08]  /*8040*/  HMMA.16816.F32 R44, R216, R174.reuse, R44 ;  /* 0x000000aed82c723c */ /* 0x080ff0000000182c */
[----:B------:R-:W-:Y:S08]  /*8050*/  HMMA.16816.F32 R48, R204, R174, R48 ;  /* 0x000000aecc30723c */ /* 0x000ff00000001830 */
[-C--:B---3--:R-:W-:Y:S08]  /*8060*/  HMMA.16816.F32 R4, R192, R196.reuse, R4 ;  /* 0x000000c4c004723c */ /* 0x088ff00000001804 */
[C---:B------:R-:W-:Y:S08]  /*8070*/  HMMA.16816.F32 R8, R208.reuse, R196, R8 ;  /* 0x000000c4d008723c */ /* 0x040ff00000001808 */
[-C--:B------:R-:W-:Y:S08]  /*8080*/  HMMA.16816.F32 R12, R208, R198.reuse, R12 ;  /* 0x000000c6d00c723c */ /* 0x080ff0000000180c */
[C---:B------:R-:W-:Y:S08]  /*8090*/  HMMA.16816.F32 R16, R192.reuse, R198, R16 ;  /* 0x000000c6c010723c */ /* 0x040ff00000001810 */
[-C--:B--2---:R-:W-:Y:S08]  /*80a0*/  HMMA.16816.F32 R20, R192, R212.reuse, R20 ;  /* 0x000000d4c014723c */ /* 0x084ff00000001814 */
[C---:B------:R-:W-:Y:S08]  /*80b0*/  HMMA.16816.F32 R24, R208.reuse, R212, R24 ;  /* 0x000000d4d018723c */ /* 0x040ff00000001818 */
[-C--:B------:R-:W-:Y:S08]  /*80c0*/  HMMA.16816.F32 R28, R208, R214.reuse, R28 ;  /* 0x000000d6d01c723c */ /* 0x080ff0000000181c */
[C---:B------:R-:W-:Y:S08]  /*80d0*/  HMMA.16816.F32 R32, R192.reuse, R214, R32 ;  /* 0x000000d6c020723c */ /* 0x040ff00000001820 */
[-C--:B----4-:R-:W-:Y:S08]  /*80e0*/  HMMA.16816.F32 R36, R192, R200.reuse, R36 ;  /* 0x000000c8c024723c */ /* 0x090ff00000001824 */
[C---:B------:R-:W-:Y:S08]  /*80f0*/  HMMA.16816.F32 R40, R208.reuse, R200, R40 ;  /* 0x000000c8d028723c */ /* 0x040ff00000001828 */
[-C--:B------:R-:W-:Y:S08]  /*8100*/  HMMA.16816.F32 R44, R208, R202.reuse, R44 ;  /* 0x000000cad02c723c */ /* 0x080ff0000000182c */
[----:B------:R-:W-:Y:S01]  /*8110*/  HMMA.16816.F32 R48, R192, R202, R48 ;  /* 0x000000cac030723c */ /* 0x000fe20000001830 */
[----:B------:R-:W-:-:S07]  /*8120*/  @!P0 BRA `(.L_x_612) ;  /* 0x0000037000008947 */ /* 0x000fce0003800000 */
[----:B------:R-:W2:Y:S01]  /*8130*/  LDL R0, [R1+0x4] ;  /* 0x0000040001007983 */ /* 0x000ea20000100800 */
[----:B------:R-:W-:Y:S01]  /*8140*/  UIMAD UR4, UR24, 0x30, UR10 ;  /* 0x00000030180478a4 */ /* 0x000fe2000f8e020a */
[----:B------:R-:W-:Y:S05]  /*8150*/  IMAD.MOV.U32 R242, RZ, RZ, RZ ;  /* 0x000000fffff27224 */ /* 0x000fea00078e00ff */
[----:B------:R-:W-:Y:S05]  /*8160*/  IMAD.U32 R2, RZ, RZ, UR4 ;  /* 0x00000004ff027e24 */ /* 0x000fea000f8e00ff */
[----:B--2---:R-:W-:Y:S05]  /*8170*/  IADD3 R2, R2, -0x30, R0 ;  /* 0xffffffd002027810 */ /* 0x004fea0007ffe000 */
        /* <DEDUP_REMOVED lines=15> */
[----:B-1----:R-:W-:Y:S04]  /*8270*/  IADD3 R169, -R220, 0x10, RZ ;  /* 0x00000010dca97810 */ /* 0x002fe80007ffe1ff */
[----:B------:R-:W-:Y:S02]  /*8280*/  LOP3.LUT R169, R169, 0xf, RZ, 0xc0, !PT ;  /* 0x0000000fa9a97812 */ /* 0x000fe400078ec0ff */
[----:B--2---:R-:W-:Y:S01]  /*8290*/  SHF.R.S32.HI R165, RZ, 0x1f, R242 ;  /* 0x0000001fffa57819 */ /* 0x004fe200000114f2 */
[----:B------:R-:W-:Y:S04]  /*82a0*/  IMAD.WIDE.U32 R2, R242, c[0x0][0x1f0], R2 ;  /* 0x00007c00f2027a25 */ /* 0x000fe800078e0002 */
[----:B------:R-:W-:Y:S01]  /*82b0*/  IMAD R165, R165, c[0x0][0x1f0], RZ ;  /* 0x00007c00a5a57a24 */ /* 0x000fe200078e02ff */
[----:B------:R-:W-:Y:S03]  /*82c0*/  IADD3 R0, P0, R2, UR14, RZ ;  /* 0x0000000e02007c10 */ /* 0x000fe6000ff1e0ff */
[----:B------:R-:W-:Y:S05]  /*82d0*/  IMAD R165, R242, c[0x0][0x1f4], R165 ;  /* 0x00007d00f2a57a24 */ /* 0x000fea00078e02a5 */
[----:B------:R-:W-:Y:S02]  /*82e0*/  IADD3.X R3, R3, UR6, R165, P0, !PT ;  /* 0x0000000603037c10 */ /* 0x000fe400087fe4a5 */
[C---:B------:R-:W-:Y:S04]  /*82f0*/  LEA R2, P0, R0.reuse, c[0x0][0x1c8], 0x1 ;  /* 0x0000720000027a11 */ /* 0x040fe800078008ff */
[----:B------:R-:W-:Y:S01]  /*8300*/  LEA.HI.X R0, R0, c[0x0][0x1cc], R3, 0x1, P0 ;  /* 0x0000730000007a11 */ /* 0x000fe200000f0c03 */
[----:B------:R-:W1:Y:S04]  /*8310*/  SHFL.IDX PT, R172, R2, 0x1, 0x181f ;  /* 0x00381f0002ac7f89 */ /* 0x000e6800000e0000 */
[----:B------:R-:W2:Y:S04]  /*8320*/  SHFL.IDX PT, R3, R2, RZ, 0x181f ;  /* 0x00181fff02037589 */ /* 0x000ea800000e0000 */
[----:B------:R-:W3:Y:S04]  /*8330*/  SHFL.IDX PT, R165, R0, RZ, 0x181f ;  /* 0x00181fff00a57589 */ /* 0x000ee800000e0000 */
[----:B------:R-:W4:Y:S04]  /*8340*/  SHFL.IDX PT, R2, R2, 0x2, 0x181f ;  /* 0x00581f0002027f89 */ /* 0x000f2800000e0000 */
[----:B------:R-:W4:Y:S04]  /*8350*/  SHFL.IDX PT, R167, R0, 0x1, 0x181f ;  /* 0x00381f0000a77f89 */ /* 0x000f2800000e0000 */
[----:B------:R-:W4:Y:S01]  /*8360*/  SHFL.IDX PT, R0, R0, 0x2, 0x181f ;  /* 0x00581f0000007f89 */ /* 0x000f2200000e0000 */
[CC--:B-1---5:R-:W-:Y:S02]  /*8370*/  IADD3 R174, P1, R172.reuse, R221.reuse, RZ ;  /* 0x000000ddacae7210 */ /* 0x0e2fe40007f3e0ff */
[CC--:B--2---:R-:W-:Y:S02]  /*8380*/  IADD3 R194, P0, R3.reuse, R221.reuse, RZ ;  /* 0x000000dd03c27210 */ /* 0x0c4fe40007f1e0ff */
[-C--:B------:R-:W-:Y:S03]  /*8390*/  IADD3 R192, P2, R3, R248.reuse, RZ ;  /* 0x000000f803c07210 */ /* 0x080fe60007f5e0ff */
[C-C-:B---3--:R-:W-:Y:S01]  /*83a0*/  IMAD.X R195, R165.reuse, 0x1, R250.reuse, P0 ;  /* 0x00000001a5c37824 */ /* 0x148fe200000e06fa */
[----:B------:R-:W-:Y:S01]  /*83b0*/  IADD3 R172, P0, R172, R248, RZ ;  /* 0x000000f8acac7210 */ /* 0x000fe20007f1e0ff */
[--C-:B------:R-:W-:Y:S01]  /*83c0*/  IMAD.X R193, R165, 0x1, R249.reuse, P2 ;  /* 0x00000001a5c17824 */ /* 0x100fe200010e06f9 */
[----:B----4-:R-:W-:Y:S02]  /*83d0*/  IADD3 R168, P2, R2, R221, RZ ;  /* 0x000000dd02a87210 */ /* 0x010fe40007f5e0ff */
[----:B------:R1:W-:Y:S01]  /*83e0*/  LDGSTS.E.BYPASS.LTC128B.128 [R244+0x3100], [R194.64], !P6 ;  /* 0x03100000c2f47fae */ /* 0x0003e2000f101d54 */
        /* <DEDUP_REMOVED lines=11> */
.L_x_612:
[----:B-1----:R-:W-:Y:S01]  /*84a0*/  IMAD.MOV.U32 R3, RZ, RZ, c[0x0][0x2ac] ;  /* 0x0000ab00ff037624 */ /* 0x002fe200078e00ff */
[----:B------:R-:W2:Y:S01]  /*84b0*/  LDL R2, [R1+0x1c] ;  /* 0x00001c0001027983 */ /* 0x000ea20000100800 */
[----:B------:R-:W-:Y:S02]  /*84c0*/  UISETP.NE.AND UP1, UPT, UR13, URZ, UPT ;  /* 0x0000003f0d00728c */ /* 0x000fe4000bf25270 */
[----:B------:R-:W-:Y:S01]  /*84d0*/  UIMAD UR4, UR24, -0x30, URZ ;  /* 0xffffffd0180478a4 */ /* 0x000fe2000f8e023f */
[----:B------:R-:W3:Y:S01]  /*84e0*/  LDL R194, [R1+0x8] ;  /* 0x0000080001c27983 */ /* 0x000ee20000100800 */
[----:B------:R-:W-:Y:S02]  /*84f0*/  UISETP.NE.AND UP0, UPT, UR12, URZ, UPT ;  /* 0x0000003f0c00728c */ /* 0x000fe4000bf05270 */
[----:B------:R-:W-:Y:S01]  /*8500*/  PLOP3.LUT P1, PT, PT, PT, UP1, 0x80, 0x0 ;  /* 0x000000000000781c */ /* 0x000fe20003f2f018 */
[----:B------:R-:W0:Y:S01]  /*8510*/  LDGDEPBAR ;  /* 0x00000000000079af */ /* 0x000e220000000000 */
[----:B------:R-:W-:Y:S11]  /*8520*/  PLOP3.LUT P0, PT, PT, PT, UP1, 0x80, 0x0 ;  /* 0x000000000000781c */ /* 0x000ff60003f0f018 */
[----:B--2---:R-:W-:Y:S04]  /*8530*/  @P1 IMAD.HI.U32 R0, R2, c[0x0][0x2c8], RZ ;  /* 0x0000b20002001a27 */ /* 0x004fe800078e00ff */
[----:B------:R-:W-:Y:S01]  /*8540*/  IMAD.MOV.U32 R172, RZ, RZ, R2 ;  /* 0x000000ffffac7224 */ /* 0x000fe200078e0002 */
[----:B------:R-:W-:Y:S01]  /*8550*/  @P0 SHF.R.U32.HI R172, RZ, c[0x0][0x2cc], R0 ;  /* 0x0000b300ffac0a19 */ /* 0x000fe20000011600 */
[----:B------:R-:W-:Y:S01]  /*8560*/  IMAD.U32 R2, RZ, RZ, UR4 ;  /* 0x00000004ff027e24 */ /* 0x000fe2000f8e00ff */
[----:B------:R-:W-:Y:S03]  /*8570*/  PLOP3.LUT P0, PT, PT, PT, UP0, 0x40, 0x0 ;  /* 0x000000000000781c */ /* 0x000fe60003f0e808 */
[----:B------:R-:W1:Y:S01]  /*8580*/  SHFL.IDX PT, R0, R172, RZ, 0x1c1f ;  /* 0x001c1fffac007589 */ /* 0x000e6200000e0000 */
[----:B---3--:R-:W-:Y:S05]  /*8590*/  IADD3 R174, -R194, 0x1, R2 ;  /* 0x00000001c2ae7810 */ /* 0x008fea0007ffe102 */
        /* <DEDUP_REMOVED lines=22> */
.L_x_615:
[----:B------:R-:W-:Y:S04]  /*8700*/  MOV R2, c[0x0][0x32c] ;  /* 0x0000cb0000027a02 */ /* 0x000fe80000000f00 */
[----:B------:R-:W-:Y:S11]  /*8710*/  ISETP.NE.AND P0, PT, R2, 0x1, PT ;  /* 0x000000010200780c */ /* 0x000ff60003f05270 */
[----:B------:R-:W-:Y:S02]  /*8720*/  @!UPT UIADD3 URZ, URZ, URZ, URZ ;  /* 0x0000003f3f3ff290 */ /* 0x000fe4000fffe03f */
[----:B------:R-:W-:Y:S05]  /*8730*/  @P0 IMAD.HI.U32 R2, R0, c[0x0][0x330], RZ ;  /* 0x0000cc0000020a27 */ /* 0x000fea00078e00ff */
[----:B------:R-:W-:Y:S02]  /*8740*/  @P0 SHF.R.U32.HI R0, RZ, c[0x0][0x334], R2 ;  /* 0x0000cd00ff000a19 */ /* 0x000fe40000011602 */
.L_x_616:
[----:B------:R-:W-:Y:S05]  /*8750*/  BSYNC B0 ;  /* 0x0000000000007941 */ /* 0x000fea0003800000 */
.L_x_614:
[----:B------:R-:W-:Y:S05]  /*8760*/  IADD3 R2, -R194, UR4, RZ ;  /* 0x00000004c2027c10 */ /* 0x000fea000fffe1ff */
[----:B------:R-:W-:Y:S05]  /*8770*/  IMAD R0, R0, c[0x0][0x32c], R2 ;  /* 0x0000cb0000007a24 */ /* 0x000fea00078e0202 */
[----:B------:R-:W-:Y:S02]  /*8780*/  IADD3 R2, R0, c[0x0][0x32c], RZ ;  /* 0x0000cb0000027a10 */ /* 0x000fe40007ffe0ff */
[----:B------:R-:W-:Y:S02]  /*8790*/  IMNMX R167, R167, R0, !PT ;  /* 0x00000000a7a77217 */ /* 0x000fe40007800200 */
[----:B------:R-:W-:Y:S02]  /*87a0*/  IMNMX R168, R168, R2, PT ;  /* 0x00000002a8a87217 */ /* 0x000fe40003800200 */
.L_x_613:
[----:B------:R-:W1:Y:S01]  /*87b0*/  SHFL.IDX PT, R0, R172, 0x1, 0x1c1f ;  /* 0x003c1f00ac007f89 */ /* 0x000e6200000e0000 */
[----:B------:R-:W-:Y:S06]  /*87c0*/  UISETP.NE.AND UP0, UPT, UR12, URZ, UPT ;  /* 0x0000003f0c00728c */ /* 0x000fec000bf05270 */
[----:B------:R-:W-:Y:S02]  /*87d0*/  PLOP3.LUT P0, PT, PT, PT, UP0, 0x40, 0x0 ;  /* 0x000000000000781c */ /* 0x000fe40003f0e808 */
[----:B-1----:R-:W-:Y:S01]  /*87e0*/  IADD3 R3, R174, R0, RZ ;  /* 0x00000000ae037210 */ /* 0x002fe20007ffe0ff */
[----:B------:R-:W-:Y:S10]  /*87f0*/  IMAD.IADD R165, R173, 0x1, R0 ;  /* 0x00000001ada57824 */ /* 0x000ff400078e0200 */
        /* <DEDUP_REMOVED lines=16> */
.L_x_619:
[----:B------:R-:W-:Y:S04]  /*8900*/  MOV R2, 0x1 ;  /* 0x0000000100027802 */ /* 0x000fe80000000f00 */
[----:B------:R-:W-:Y:S11]  /*8910*/  ISETP.NE.AND P0, PT, R2, c[0x0][0x32c], PT ;  /* 0x0000cb0002007a0c */ /* 0x000ff60003f05270 */
[----:B------:R-:W-:Y:S02]  /*8920*/  @!UPT UIADD3 URZ, URZ, URZ, URZ ;  /* 0x0000003f3f3ff290 */ /* 0x000fe4000fffe03f */
[----:B------:R-:W-:Y:S05]  /*8930*/  @P0 IMAD.HI.U32 R2, R0, c[0x0][0x330], RZ ;  /* 0x0000cc0000020a27 */ /* 0x000fea00078e00ff */
[----:B------:R-:W-:Y:S02]  /*8940*/  @P0 SHF.R.U32.HI R0, RZ, c[0x0][0x334], R2 ;  /* 0x0000cd00ff000a19 */ /* 0x000fe40000011602 */
.L_x_620:
[----:B------:R-:W-:Y:S05]  /*8950*/  BSYNC B0 ;  /* 0x0000000000007941 */ /* 0x000fea0003800000 */
.L_x_618:
[----:B------:R-:W-:Y:S05]  /*8960*/  IADD3 R2, -R194, UR4, RZ ;  /* 0x00000004c2027c10 */ /* 0x000fea000fffe1ff */
[----:B------:R-:W-:Y:S05]  /*8970*/  IMAD R0, R0, c[0x0][0x32c], R2 ;  /* 0x0000cb0000007a24 */ /* 0x000fea00078e0202 */
[----:B------:R-:W-:Y:S02]  /*8980*/  IADD3 R2, R0, c[0x0][0x32c], RZ ;  /* 0x0000cb0000027a10 */ /* 0x000fe40007ffe0ff */
[----:B------:R-:W-:Y:S02]  /*8990*/  IMNMX R3, R3, R0, !PT ;  /* 0x0000000003037217 */ /* 0x000fe40007800200 */
[----:B------:R-:W-:Y:S02]  /*89a0*/  IMNMX R165, R165, R2, PT ;  /* 0x00000002a5a57217 */ /* 0x000fe40003800200 */
.L_x_617:
        /* <DEDUP_REMOVED lines=21> */
.L_x_623:
[----:B------:R-:W-:Y:S04]  /*8b00*/  MOV R175, c[0x0][0x32c] ;  /* 0x0000cb0000af7a02 */ /* 0x000fe80000000f00 */
[----:B------:R-:W-:Y:S11]  /*8b10*/  ISETP.NE.AND P0, PT, R175, 0x1, PT ;  /* 0x00000001af00780c */ /* 0x000ff60003f05270 */
[----:B------:R-:W-:Y:S02]  /*8b20*/  @!UPT UIADD3 URZ, URZ, URZ, URZ ;  /* 0x0000003f3f3ff290 */ /* 0x000fe4000fffe03f */
[----:B------:R-:W-:Y:S05]  /*8b30*/  @P0 IMAD.HI.U32 R175, R169, c[0x0][0x330], RZ ;  /* 0x0000cc00a9af0a27 */ /* 0x000fea00078e00ff */
[----:B------:R-:W-:Y:S02]  /*8b40*/  @P0 SHF.R.U32.HI R169, RZ, c[0x0][0x334], R175 ;  /* 0x0000cd00ffa90a19 */ /* 0x000fe400000116af */
.L_x_624:
[----:B------:R-:W-:Y:S05]  /*8b50*/  BSYNC B0 ;  /* 0x0000000000007941 */ /* 0x000fea0003800000 */
.L_x_622:
[----:B------:R-:W-:Y:S05]  /*8b60*/  IADD3 R175, -R194, UR4, RZ ;  /* 0x00000004c2af7c10 */ /* 0x000fea000fffe1ff */
[----:B------:R-:W-:Y:S05]  /*8b70*/  IMAD R169, R169, c[0x0][0x32c], R175 ;  /* 0x0000cb00a9a97a24 */ /* 0x000fea00078e02af */
[----:B------:R-:W-:Y:S02]  /*8b80*/  IADD3 R175, R169, c[0x0][0x32c], RZ ;  /* 0x0000cb00a9af7a10 */ /* 0x000fe40007ffe0ff */
[----:B------:R-:W-:Y:S02]  /*8b90*/  IMNMX R0, R0, R169, !PT ;  /* 0x000000a900007217 */ /* 0x000fe40007800200 */
[----:B------:R-:W-:Y:S02]  /*8ba0*/  IMNMX R2, R2, R175, PT ;  /* 0x000000af02027217 */ /* 0x000fe40003800200 */
.L_x_621:
[----:B------:R-:W-:Y:S02]  /*8bb0*/  UISETP.GE.AND UP1, UPT, UR4, 0x1, UPT ;  /* 0x000000010400788c */ /* 0x000fe4000bf26270 */
[----:B------:R-:W-:Y:S02]  /*8bc0*/  UISETP.GE.AND UP0, UPT, UR4, 0x2, UPT ;  /* 0x000000020400788c */ /* 0x000fe4000bf06270 */
[----:B------:R-:W-:Y:S02]  /*8bd0*/  UISETP.GE.AND UP2, UPT, UR4, 0x9, UPT ;  /* 0x000000090400788c */ /* 0x000fe4000bf46270 */
[----:B------:R-:W-:Y:S01]  /*8be0*/  PLOP3.LUT P0, PT, PT, PT, UP1, 0x40, 0x0 ;  /* 0x000000000000781c */ /* 0x000fe20003f0e818 */
[----:B------:R-:W-:Y:S01]  /*8bf0*/  UP2UR UR29, UPR, URZ, 0x2 ;  /* 0x000000023f1d7883 */ /* 0x000fe20008000000 */
[----:B------:R-:W-:Y:S01]  /*8c00*/  PLOP3.LUT P1, PT, PT, PT, UP0, 0x40, 0x0 ;  /* 0x000000000000781c */ /* 0x000fe20003f2e808 */
[----:B------:R-:W-:Y:S01]  /*8c10*/  UP2UR UR28, UPR, URZ, 0x1 ;  /* 0x000000013f1c7883 */ /* 0x000fe20008000000 */
[C---:B------:R-:W-:Y:S01]  /*8c20*/  ISETP.GT.AND P0, PT, R3.reuse, RZ, P0 ;  /* 0x000000ff0300720c */ /* 0x040fe20000704270 */
[----:B------:R-:W-:Y:S01]  /*8c30*/  UISETP.GE.AND UP6, UPT, UR4, 0x12, UPT ;  /* 0x000000120400788c */ /* 0x000fe2000bfc6270 */
[----:B------:R-:W-:Y:S01]  /*8c40*/  ISETP.GT.AND P1, PT, R3, 0x1, P1 ;  /* 0x000000010300780c */ /* 0x000fe20000f24270 */
[----:B------:R-:W-:Y:S01]  /*8c50*/  UISETP.GE.AND UP4, UPT, UR4, 0x1a, UPT ;  /* 0x0000001a0400788c */ /* 0x000fe2000bf86270 */
[C---:B------:R-:W-:Y:S01]  /*8c60*/  ISETP.LT.OR P0, PT, R165.reuse, 0x1, P0 ;  /* 0x00000001a500780c */ /* 0x040fe20000701670 */
[----:B------:R-:W-:Y:S01]  /*8c70*/  UISETP.GE.AND UP5, UPT, UR4, 0x19, UPT ;  /* 0x000000190400788c */ /* 0x000fe2000bfa6270 */
[----:B------:R-:W-:Y:S01]  /*8c80*/  ISETP.LT.OR P1, PT, R165, 0x2, P1 ;  /* 0x00000002a500780c */ /* 0x000fe20000f21670 */
[----:B------:R-:W-:Y:S01]  /*8c90*/  UISETP.GE.AND UP3, UPT, UR4, 0x21, UPT ;  /* 0x000000210400788c */ /* 0x000fe2000bf66270 */
[----:B------:R-:W-:Y:S01]  /*8ca0*/  FSEL R175, R6, -INF , !P0 ;  /* 0xff80000006af7808 */ /* 0x000fe20004000000 */
[----:B------:R-:W-:Y:S01]  /*8cb0*/  UP2UR UR27, UPR, URZ, 0x4 ;  /* 0x000000043f1b7883 */ /* 0x000fe20008000000 */
[----:B------:R-:W-:Y:S01]  /*8cc0*/  PLOP3.LUT P0, PT, PT, PT, UP0, 0x40, 0x0 ;  /* 0x000000000000781c */ /* 0x000fe20003f0e808 */
[----:B------:R-:W-:Y:S01]  /*8cd0*/  UISETP.GE.AND UP0, UPT, UR4, 0x11, UPT ;  /* 0x000000110400788c */ /* 0x000fe2000bf06270 */
[----:B------:R-:W-:Y:S01]  /*8ce0*/  PLOP3.LUT P2, PT, PT, PT, UP1, 0x40, 0x0 ;  /* 0x000000000000781c */ /* 0x000fe20003f4e818 */
[----:B------:R-:W-:Y:S01]  /*8cf0*/  UISETP.GE.AND UP1, UPT, UR4, 0xa, UPT ;  /* 0x0000000a0400788c */ /* 0x000fe2000bf26270 */
[----:B------:R-:W-:Y:S01]  /*8d00*/  ISETP.GT.AND P0, PT, R167, 0x1, P0 ;  /* 0x00000001a700780c */ /* 0x000fe20000704270 */
[----:B------:R-:W-:Y:S01]  /*8d10*/  UP2UR UR25, UPR, URZ, 0x1 ;  /* 0x000000013f197883 */ /* 0x000fe20008000000 */
[----:B------:R-:W-:Y:S01]  /*8d20*/  FSEL R192, R7, -INF , !P1 ;  /* 0xff80000007c07808 */ /* 0x000fe20004800000 */
[----:B------:R-:W-:Y:S01]  /*8d30*/  UP2UR UR26, UPR, URZ, 0x2 ;  /* 0x000000023f1a7883 */ /* 0x000fe20008000000 */
[----:B------:R-:W-:Y:S01]  /*8d40*/  PLOP3.LUT P1, PT, PT, PT, UP2, 0x40, 0x0 ;  /* 0x000000000000781c */ /* 0x000fe20003f2e828 */
[----:B------:R-:W-:Y:S01]  /*8d50*/  UP2UR UR30, UPR, URZ, 0x40 ;  /* 0x000000403f1e7883 */ /* 0x000fe20008000000 */
[----:B------:R-:W-:Y:S02]  /*8d60*/  ISETP.LT.OR P0, PT, R168, 0x2, P0 ;  /* 0x00000002a800780c */ /* 0x000fe40000701670 */
[----:B------:R-:W-:Y:S02]  /*8d70*/  ISETP.GT.AND P1, PT, R3, 0x8, P1 ;  /* 0x000000080300780c */ /* 0x000fe40000f24270 */
[----:B------:R-:W-:Y:S02]  /*8d80*/  FSEL R7, R5, -INF , !P0 ;  /* 0xff80000005077808 */ /* 0x000fe40004000000 */
[----:B------:R-:W-:Y:S02]  /*8d90*/  PLOP3.LUT P0, PT, PT, PT, UP1, 0x40, 0x0 ;  /* 0x000000000000781c */ /* 0x000fe40003f0e818 */
[----:B------:R-:W-:Y:S02]  /*8da0*/  ISETP.LT.OR P1, PT, R165, 0x9, P1 ;  /* 0x00000009a500780c */ /* 0x000fe40000f21670 */
[----:B------:R-:W-:Y:S02]  /*8db0*/  ISETP.GT.AND P0, PT, R3, 0x9, P0 ;  /* 0x000000090300780c */ /* 0x000fe40000704270 */
[----:B------:R-:W-:Y:S02]  /*8dc0*/  ISETP.GT.AND P2, PT, R167, RZ, P2 ;  /* 0x000000ffa700720c */ /* 0x000fe40001744270 */
[----:B------:R-:W-:Y:S02]  /*8dd0*/  FSEL R193, R18, -INF , !P1 ;  /* 0xff80000012c17808 */ /* 0x000fe40004800000 */
[----:B------:R-:W-:Y:S01]  /*8de0*/  PLOP3.LUT P1, PT, PT, PT, UP1, 0x40, 0x0 ;  /* 0x000000000000781c */ /* 0x000fe20003f2e818 */
[----:B------:R-:W-:Y:S01]  /*8df0*/  UISETP.GE.AND UP1, UPT, UR4, 0x29, UPT ;  /* 0x000000290400788c */ /* 0x000fe2000bf26270 */
[----:B------:R-:W-:Y:S02]  /*8e00*/  ISETP.LT.OR P0, PT, R165, 0xa, P0 ;  /* 0x0000000aa500780c */ /* 0x000fe40000701670 */
[----:B------:R-:W-:Y:S02]  /*8e10*/  ISETP.LT.OR P2, PT, R168, 0x1, P2 ;  /* 0x00000001a800780c */ /* 0x000fe40001741670 */
[----:B------:R-:W-:Y:S02]  /*8e20*/  ISETP.GT.AND P1, PT, R167, 0x9, P1 ;  /* 0x00000009a700780c */ /* 0x000fe40000f24270 */
[----:B------:R-:W-:Y:S02]  /*8e30*/  FSEL R19, R19, -INF , !P0 ;  /* 0xff80000013137808 */ /* 0x000fe40004000000 */
[----:B------:R-:W-:Y:S02]  /*8e40*/  PLOP3.LUT P0, PT, PT, PT, UP0, 0x40, 0x0 ;  /* 0x000000000000781c */ /* 0x000fe40003f0e808 */
[----:B------:R-:W-:Y:S02]  /*8e50*/  FSEL R6, R4, -INF , !P2 ;  /* 0xff80000004067808 */ /* 0x000fe40005000000 */
[----:B------:R-:W-:Y:S01]  /*8e60*/  PLOP3.LUT P2, PT, PT, PT, UP2, 0x40, 0x0 ;  /* 0x000000000000781c */ /* 0x000fe20003f4e828 */
[----:B------:R-:W-:Y:S01]  /*8e70*/  UISETP.GE.AND UP2, UPT, UR4, 0x22, UPT ;  /* 0x000000220400788c */ /* 0x000fe2000bf46270 */
[C---:B------:R-:W-:Y:S02]  /*8e80*/  ISETP.LT.OR P1, PT, R168.reuse, 0xa, P1 ;  /* 0x0000000aa800780c */ /* 0x040fe40000f21670 */
[----:B------:R-:W-:Y:S02]  /*8e90*/  ISETP.GT.AND P0, PT, R3, 0x10, P0 ;  /* 0x000000100300780c */ /* 0x000fe40000704270 */
[----:B------:R-:W-:Y:S02]  /*8ea0*/  ISETP.GT.AND P2, PT, R167, 0x8, P2 ;  /* 0x00000008a700780c */ /* 0x000fe40001744270 */
[----:B------:R-:W-:Y:S02]  /*8eb0*/  FSEL R18, R17, -INF , !P1 ;  /* 0xff80000011127808 */ /* 0x000fe40004800000 */
[----:B------:R-:W-:Y:S01]  /*8ec0*/  PLOP3.LUT P1, PT, PT, PT, UP0, 0x40, 0x0 ;  /* 0x000000000000781c */ /* 0x000fe20003f2e808 */
[----:B------:R-:W-:Y:S01]  /*8ed0*/  UISETP.GE.AND UP0, UPT, UR4, 0x2a, UPT ;  /* 0x0000002a0400788c */ /* 0x000fe2000bf06270 */
[----:B------:R-:W-:Y:S02]  /*8ee0*/  ISETP.LT.OR P0, PT, R165, 0x11, P0 ;  /* 0x00000011a500780c */ /* 0x000fe40000701670 */
[----:B------:R-:W-:Y:S02]  /*8ef0*/  ISETP.LT.OR P2, PT, R168, 0x9, P2 ;  /* 0x00000009a800780c */ /* 0x000fe40001741670 */
[C---:B------:R-:W-:Y:S02]  /*8f00*/  ISETP.GT.AND P1, PT, R167.reuse, 0x10, P1 ;  /* 0x00000010a700780c */ /* 0x040fe40000f24270 */
[----:B------:R-:W-:Y:S02]  /*8f10*/  FSEL R198, R22, -INF , !P0 ;  /* 0xff80000016c67808 */ /* 0x000fe40004000000 */
[----:B------:R-:W-:Y:S02]  /*8f20*/  PLOP3.LUT P0, PT, PT, PT, UP6, 0x40, 0x0 ;  /* 0x000000000000781c */ /* 0x000fe40003f0e868 */
[----:B------:R-:W-:Y:S02]  /*8f30*/  FSEL R16, R16, -INF , !P2 ;  /* 0xff80000010107808 */ /* 0x000fe40005000000 */
[----:B------:R-:W-:Y:S01]  /*8f40*/  PLOP3.LUT P2, PT, PT, PT, UP6, 0x40, 0x0 ;  /* 0x000000000000781c */ /* 0x000fe20003f4e868 */
[----:B------:R-:W-:Y:S01]  /*8f50*/  UISETP.NE.AND UP6, UPT, UR25, URZ, UPT ;  /* 0x0000003f1900728c */ /* 0x000fe2000bfc5270 */
[----:B------:R-:W-:Y:S02]  /*8f60*/  ISETP.LT.OR P1, PT, R168, 0x11, P1 ;  /* 0x00000011a800780c */ /* 0x000fe40000f21670 */
[----:B------:R-:W-:Y:S01]  /*8f70*/  ISETP.GT.AND P0, PT, R167, 0x11, P0 ;  /* 0x00000011a700780c */ /* 0x000fe20000704270 */
[----:B------:R-:W-:Y:S01]  /*8f80*/  UP2UR UR31, UPR, URZ, 0x40 ;  /* 0x000000403f1f7883 */ /* 0x000fe20008000000 */
[----:B------:R-:W-:Y:S01]  /*8f90*/  ISETP.GT.AND P2, PT, R3, 0x11, P2 ;  /* 0x000000110300780c */ /* 0x000fe20001744270 */
[----:B------:R-:W-:Y:S01]  /*8fa0*/  UISETP.NE.AND UP6, UPT, UR26, URZ, UPT ;  /* 0x0000003f1a00728c */ /* 0x000fe2000bfc5270 */
[----:B------:R-:W-:Y:S02]  /*8fb0*/  FSEL R196, R20, -INF , !P1 ;  /* 0xff80000014c47808 */ /* 0x000fe40004800000 */
[----:B------:R-:W-:Y:S01]  /*8fc0*/  PLOP3.LUT P1, PT, PT, PT, UP4, 0x40, 0x0 ;  /* 0x000000000000781c */ /* 0x000fe20003f2e848 */
[----:B------:R-:W-:Y:S01]  /*8fd0*/  UP2UR UR32, UPR, URZ, 0x40 ;  /* 0x000000403f207883 */ /* 0x000fe20008000000 */
[C---:B------:R-:W-:Y:S01]  /*8fe0*/  ISETP.LT.OR P0, PT, R168.reuse, 0x12, P0 ;  /* 0x00000012a800780c */ /* 0x040fe20000701670 */
[----:B------:R-:W-:Y:S01]  /*8ff0*/  UISETP.NE.AND UP6, UPT, UR27, URZ, UPT ;  /* 0x0000003f1b00728c */ /* 0x000fe2000bfc5270 */
[----:B------:R-:W-:Y:S02]  /*9000*/  ISETP.LT.OR P2, PT, R165, 0x12, P2 ;  /* 0x00000012a500780c */ /* 0x000fe40001741670 */
[----:B------:R-:W-:Y:S01]  /*9010*/  ISETP.GT.AND P1, PT, R3, 0x19, P1 ;  /* 0x000000190300780c */ /* 0x000fe20000f24270 */
[----:B------:R-:W-:Y:S01]  /*9020*/  UP2UR UR33, UPR, URZ, 0x40 ;  /* 0x000000403f217883 */ /* 0x000fe20008000000 */
[----:B------:R-:W-:Y:S01]  /*9030*/  FSEL R197, R21, -INF , !P0 ;  /* 0xff80000015c57808 */ /* 0x000fe20004000000 */
[----:B------:R-:W-:Y:S01]  /*9040*/  UISETP.NE.AND UP6, UPT, UR28, URZ, UPT ;  /* 0x0000003f1c00728c */ /* 0x000fe2000bfc5270 */
[----:B------:R-:W-:Y:S02]  /*9050*/  PLOP3.LUT P0, PT, PT, PT, UP5, 0x40, 0x0 ;  /* 0x000000000000781c */ /* 0x000fe40003f0e858 */
[----:B------:R-:W-:Y:S01]  /*9060*/  FSEL R199, R23, -INF , !P2 ;  /* 0xff80000017c77808 */ /* 0x000fe20005000000 */
[----:B------:R-:W-:Y:S01]  /*9070*/  UP2UR UR34, UPR, URZ, 0x40 ;  /* 0x000000403f227883 */ /* 0x000fe20008000000 */
[----:B------:R-:W-:Y:S01]  /*9080*/  PLOP3.LUT P2, PT, PT, PT, UP5, 0x40, 0x0 ;  /* 0x000000000000781c */ /* 0x000fe20003f4e858 */
[----:B------:R-:W-:Y:S01]  /*9090*/  UISETP.NE.AND UP6, UPT, UR29, URZ, UPT ;  /* 0x0000003f1d00728c */ /* 0x000fe2000bfc5270 */
[----:B------:R-:W-:Y:S02]  /*90a0*/  ISETP.LT.OR P1, PT, R165, 0x1a, P1 ;  /* 0x0000001aa500780c */ /* 0x000fe40000f21670 */
[----:B------:R-:W-:Y:S02]  /*90b0*/  ISETP.GT.AND P0, PT, R167, 0x18, P0 ;  /* 0x00000018a700780c */ /* 0x000fe40000704270 */
[----:B------:R-:W-:Y:S02]  /*90c0*/  ISETP.GT.AND P2, PT, R3, 0x18, P2 ;  /* 0x000000180300780c */ /* 0x000fe40001744270 */
[----:B------:R-:W-:Y:S02]  /*90d0*/  FSEL R209, R35, -INF , !P1 ;  /* 0xff80000023d17808 */ /* 0x000fe40004800000 */
[----:B------:R-:W-:Y:S02]  /*90e0*/  PLOP3.LUT P1, PT, PT, PT, UP3, 0x40, 0x0 ;  /* 0x000000000000781c */ /* 0x000fe40003f2e838 */
[----:B------:R-:W-:Y:S02]  /*90f0*/  ISETP.LT.OR P0, PT, R168, 0x19, P0 ;  /* 0x00000019a800780c */ /* 0x000fe40000701670 */
[----:B------:R-:W-:Y:S02]  /*9100*/  ISETP.LT.OR P2, PT, R165, 0x19, P2 ;  /* 0x00000019a500780c */ /* 0x000fe40001741670 */
[----:B------:R-:W-:Y:S02]  /*9110*/  ISETP.GT.AND P1, PT, R3, 0x20, P1 ;  /* 0x000000200300780c */ /* 0x000fe40000f24270 */
[----:B------:R-:W-:Y:S02]  /*9120*/  FSEL R201, R32, -INF , !P0 ;  /* 0xff80000020c97808 */ /* 0x000fe40004000000 */
[----:B------:R-:W-:Y:S02]  /*9130*/  PLOP3.LUT P0, PT, PT, PT, UP2, 0x40, 0x0 ;  /* 0x000000000000781c */ /* 0x000fe40003f0e828 */
[----:B------:R-:W-:Y:S02]  /*9140*/  FSEL R206, R34, -INF , !P2 ;  /* 0xff80000022ce7808 */ /* 0x000fe40005000000 */
[----:B------:R-:W-:Y:S02]  /*9150*/  PLOP3.LUT P2, PT, PT, PT, UP4, 0x40, 0x0 ;  /* 0x000000000000781c */ /* 0x000fe40003f4e848 */
[----:B------:R-:W-:Y:S02]  /*9160*/  ISETP.LT.OR P1, PT, R165, 0x21, P1 ;  /* 0x00000021a500780c */ /* 0x000fe40000f21670 */
[----:B------:R-:W-:Y:S02]  /*9170*/  ISETP.GT.AND P0, PT, R3, 0x21, P0 ;  /* 0x000000210300780c */ /* 0x000fe40000704270 */
[----:B------:R-:W-:Y:S02]  /*9180*/  ISETP.GT.AND P2, PT, R167, 0x19, P2 ;  /* 0x00000019a700780c */ /* 0x000fe40001744270 */
[----:B------:R-:W-:Y:S02]  /*9190*/  FSEL R219, R38, -INF , !P1 ;  /* 0xff80000026db7808 */ /* 0x000fe40004800000 */
[----:B------:R-:W-:Y:S02]  /*91a0*/  PLOP3.LUT P1, PT, PT, PT, UP2, 0x40, 0x0 ;  /* 0x000000000000781c */ /* 0x000fe40003f2e828 */
[----:B------:R-:W-:Y:S02]  /*91b0*/  ISETP.LT.OR P0, PT, R165, 0x22, P0 ;  /* 0x00000022a500780c */ /* 0x000fe40000701670 */
[C---:B------:R-:W-:Y:S02]  /*91c0*/  ISETP.LT.OR P2, PT, R168.reuse, 0x1a, P2 ;  /* 0x0000001aa800780c */ /* 0x040fe40001741670 */
[----:B------:R-:W-:Y:S02]  /*91d0*/  ISETP.GT.AND P1, PT, R167, 0x21, P1 ;  /* 0x00000021a700780c */ /* 0x000fe40000f24270 */
[----:B------:R-:W-:Y:S02]  /*91e0*/  FSEL R223, R39, -INF , !P0 ;  /* 0xff80000027df7808 */ /* 0x000fe40004000000 */
[----:B------:R-:W-:Y:S02]  /*91f0*/  PLOP3.LUT P0, PT, PT, PT, UP1, 0x40, 0x0 ;  /* 0x000000000000781c */ /* 0x000fe40003f0e818 */
[----:B------:R-:W-:Y:S02]  /*9200*/  FSEL R202, R33, -INF , !P2 ;  /* 0xff80000021ca7808 */ /* 0x000fe40005000000 */
[----:B------:R-:W-:Y:S02]  /*9210*/  PLOP3.LUT P2, PT, PT, PT, UP3, 0x40, 0x0 ;  /* 0x000000000000781c */ /* 0x000fe40003f4e838 */
[C---:B------:R-:W-:Y:S02]  /*9220*/  ISETP.LT.OR P1, PT, R168.reuse, 0x22, P1 ;  /* 0x00000022a800780c */ /* 0x040fe40000f21670 */
[----:B------:R-:W-:Y:S02]  /*9230*/  ISETP.GT.AND P0, PT, R3, 0x28, P0 ;  /* 0x000000280300780c */ /* 0x000fe40000704270 */
[----:B------:R-:W-:Y:S02]  /*9240*/  ISETP.GT.AND P2, PT, R167, 0x20, P2 ;  /* 0x00000020a700780c */ /* 0x000fe40001744270 */
[----:B------:R-:W-:Y:S02]  /*9250*/  FSEL R216, R37, -INF , !P1 ;  /* 0xff80000025d87808 */ /* 0x000fe40004800000 */
[----:B------:R-:W-:Y:S02]  /*9260*/  ISETP.LT.OR P1, PT, R165, 0x29, P0 ;  /* 0x00000029a500780c */ /* 0x000fe40000721670 */
[----:B------:R-:W-:Y:S02]  /*9270*/  PLOP3.LUT P0, PT, PT, PT, UP0, 0x40, 0x0 ;  /* 0x000000000000781c */ /* 0x000fe40003f0e808 */
[----:B------:R-:W-:Y:S02]  /*9280*/  ISETP.LT.OR P2, PT, R168, 0x21, P2 ;  /* 0x00000021a800780c */ /* 0x000fe40001741670 */
[----:B------:R-:W-:Y:S02]  /*9290*/  ISETP.GT.AND P0, PT, R3, 0x29, P0 ;  /* 0x000000290300780c */ /* 0x000fe40000704270 */
[----:B------:R-:W-:Y:S01]  /*92a0*/  FSEL R215, R36, -INF , !P2 ;  /* 0xff80000024d77808 */ /* 0x000fe20005000000 */
[----:B------:R-:W1:Y:S01]  /*92b0*/  SHFL.IDX PT, R3, R172, 0x3, 0x1c1f ;  /* 0x007c1f00ac037f89 */ /* 0x000e6200000e0000 */
[----:B------:R-:W-:Y:S02]  /*92c0*/  PLOP3.LUT P2, PT, PT, PT, UP1, 0x40, 0x0 ;  /* 0x000000000000781c */ /* 0x000fe40003f4e818 */
[----:B------:R-:W-:Y:S02]  /*92d0*/  ISETP.LT.OR P0, PT, R165, 0x2a, P0 ;  /* 0x0000002aa500780c */ /* 0x000fe40000701670 */
[----:B------:R-:W-:Y:S02]  /*92e0*/  ISETP.GT.AND P2, PT, R167, 0x28, P2 ;  /* 0x00000028a700780c */ /* 0x000fe40001744270 */
[----:B------:R-:W-:Y:S02]  /*92f0*/  FSEL R252, R50, -INF , !P1 ;  /* 0xff80000032fc7808 */ /* 0x000fe40004800000 */
[----:B------:R-:W-:Y:S02]  /*9300*/  PLOP3.LUT P1, PT, PT, PT, UP0, 0x40, 0x0 ;  /* 0x000000000000781c */ /* 0x000fe40003f2e808 */
[----:B------:R-:W-:Y:S02]  /*9310*/  FSEL R51, R51, -INF , !P0 ;  /* 0xff80000033337808 */ /* 0x000fe40004000000 */
[----:B------:R-:W-:Y:S01]  /*9320*/  PLOP3.LUT P0, PT, PT, PT, UP6, 0x40, 0x0 ;  /* 0x000000000000781c */ /* 0x000fe20003f0e868 */
[----:B------:R-:W-:Y:S01]  /*9330*/  UISETP.NE.AND UP6, UPT, UR34, URZ, UPT ;  /* 0x0000003f2200728c */ /* 0x000fe2000bfc5270 */
[----:B------:R-:W-:Y:S02]  /*9340*/  ISETP.LT.OR P2, PT, R168, 0x29, P2 ;  /* 0x00000029a800780c */ /* 0x000fe40001741670 */
[----:B------:R-:W-:Y:S02]  /*9350*/  ISETP.GT.AND P1, PT, R167, 0x29, P1 ;  /* 0x00000029a700780c */ /* 0x000fe40000f24270 */
[----:B------:R-:W-:Y:S02]  /*9360*/  FSEL R222, R48, -INF , !P2 ;  /* 0xff80000030de7808 */ /* 0x000fe40005000000 */
[----:B------:R-:W-:Y:S01]  /*9370*/  PLOP3.LUT P2, PT, PT, PT, UP6, 0x40, 0x0 ;  /* 0x000000000000781c */ /* 0x000fe20003f4e868 */
[----:B------:R-:W-:Y:S01]  /*9380*/  UISETP.NE.AND UP6, UPT, UR33, URZ, UPT ;  /* 0x0000003f2100728c */ /* 0x000fe2000bfc5270 */
[----:B------:R-:W-:Y:S02]  /*9390*/  ISETP.LT.OR P1, PT, R168, 0x2a, P1 ;  /* 0x0000002aa800780c */ /* 0x000fe40000f21670 */
[----:B------:R-:W-:Y:S02]  /*93a0*/  ISETP.GT.AND P0, PT, R0, RZ, P0 ;  /* 0x000000ff0000720c */ /* 0x000fe40000704270 */
        /* <DEDUP_REMOVED lines=9> */
[C---:B------:R-:W-:Y:S02]  /*9440*/  ISETP.GT.AND P0, PT, R0.reuse, 0x9, P0 ;  /* 0x000000090000780c */ /* 0x040fe40000704270 */
[----:B------:R-:W-:Y:S02]  /*9450*/  ISETP.GT.AND P1, PT, R0, 0x8, P1 ;  /* 0x000000080000780c */ /* 0x000fe40000f24270 */
[C---:B------:R-:W-:Y:S02]  /*9460*/  ISETP.LT.OR P0, PT, R2.reuse, 0xa, P0 ;  /* 0x0000000a0200780c */ /* 0x040fe40000701670 */
[----:B------:R-:W-:Y:S02]  /*9470*/  FSEL R17, R9, -INF , !P2 ;  /* 0xff80000009117808 */ /* 0x000fe40005000000 */
[----:B------:R-:W-:Y:S01]  /*9480*/  PLOP3.LUT P2, PT, PT, PT, UP6, 0x40, 0x0 ;  /* 0x000000000000781c */ /* 0x000fe20003f4e868 */
[----:B------:R-:W-:Y:S01]  /*9490*/  UISETP.NE.AND UP6, UPT, UR30, URZ, UPT ;  /* 0x0000003f1e00728c */ /* 0x000fe2000bfc5270 */
[----:B------:R-:W-:Y:S02]  /*94a0*/  ISETP.LT.OR P1, PT, R2, 0x9, P1 ;  /* 0x000000090200780c */ /* 0x000fe40000f21670 */
[----:B------:R-:W-:Y:S01]  /*94b0*/  FSEL R13, R13, -INF , !P0 ;  /* 0xff8000000d0d7808 */ /* 0x000fe20004000000 */
[----:B------:R-:W-:Y:S01]  /*94c0*/  UP2UR UR30, UPR, URZ, 0x40 ;  /* 0x000000403f1e7883 */ /* 0x000fe20008000000 */
[----:B------:R-:W-:Y:S02]  /*94d0*/  PLOP3.LUT P0, PT, PT, PT, UP5, 0x40, 0x0 ;  /* 0x000000000000781c */ /* 0x000fe40003f0e858 */
[----:B------:R-:W-:Y:S02]  /*94e0*/  FSEL R12, R12, -INF , !P1 ;  /* 0xff8000000c0c7808 */ /* 0x000fe40004800000 */
[----:B------:R-:W-:Y:S01]  /*94f0*/  PLOP3.LUT P1, PT, PT, PT, UP6, 0x40, 0x0 ;  /* 0x000000000000781c */ /* 0x000fe20003f2e868 */
[----:B------:R-:W-:Y:S01]  /*9500*/  UISETP.NE.AND UP6, UPT, UR12, URZ, UPT ;  /* 0x0000003f0c00728c */ /* 0x000fe2000bfc5270 */
[C---:B------:R-:W-:Y:S02]  /*9510*/  ISETP.GT.AND P0, PT, R0.reuse, 0x18, P0 ;  /* 0x000000180000780c */ /* 0x040fe40000704270 */
[C---:B------:R-:W-:Y:S02]  /*9520*/  ISETP.GT.AND P2, PT, R0.reuse, 0x10, P2 ;  /* 0x000000100000780c */ /* 0x040fe40001744270 */
[----:B------:R-:W-:Y:S02]  /*9530*/  ISETP.GT.AND P1, PT, R0, 0x11, P1 ;  /* 0x000000110000780c */ /* 0x000fe40000f24270 */
[C---:B------:R-:W-:Y:S02]  /*9540*/  ISETP.LT.OR P0, PT, R2.reuse, 0x19, P0 ;  /* 0x000000190200780c */ /* 0x040fe40000701670 */
[C---:B------:R-:W-:Y:S02]  /*9550*/  ISETP.LT.OR P2, PT, R2.reuse, 0x11, P2 ;  /* 0x000000110200780c */ /* 0x040fe40001741670 */
[----:B------:R-:W-:Y:S02]  /*9560*/  ISETP.LT.OR P1, PT, R2, 0x12, P1 ;  /* 0x000000120200780c */ /* 0x000fe40000f21670 */
[----:B------:R-:W-:Y:S02]  /*9570*/  FSEL R210, R28, -INF , !P0 ;  /* 0xff8000001cd27808 */ /* 0x000fe40004000000 */
[----:B------:R-:W-:Y:S02]  /*9580*/  PLOP3.LUT P0, PT, PT, PT, UP2, 0x40, 0x0 ;  /* 0x000000000000781c */ /* 0x000fe40003f0e828 */
[----:B------:R-:W-:Y:S02]  /*9590*/  FSEL R205, R24, -INF , !P2 ;  /* 0xff80000018cd7808 */ /* 0x000fe40005000000 */
[----:B------:R-:W-:Y:S02]  /*95a0*/  PLOP3.LUT P2, PT, PT, PT, UP4, 0x40, 0x0 ;  /* 0x000000000000781c */ /* 0x000fe40003f4e848 */
[----:B------:R-:W-:Y:S02]  /*95b0*/  FSEL R208, R25, -INF , !P1 ;  /* 0xff80000019d07808 */ /* 0x000fe40004800000 */
[----:B------:R-:W-:Y:S02]  /*95c0*/  PLOP3.LUT P1, PT, PT, PT, UP3, 0x40, 0x0 ;  /* 0x000000000000781c */ /* 0x000fe40003f2e838 */
[C---:B------:R-:W-:Y:S02]  /*95d0*/  ISETP.GT.AND P0, PT, R0.reuse, 0x21, P0 ;  /* 0x000000210000780c */ /* 0x040fe40000704270 */
[C---:B------:R-:W-:Y:S02]  /*95e0*/  ISETP.GT.AND P2, PT, R0.reuse, 0x19, P2 ;  /* 0x000000190000780c */ /* 0x040fe40001744270 */
[----:B------:R-:W-:Y:S02]  /*95f0*/  ISETP.GT.AND P1, PT, R0, 0x20, P1 ;  /* 0x000000200000780c */ /* 0x000fe40000f24270 */
[C---:B------:R-:W-:Y:S02]  /*9600*/  ISETP.LT.OR P0, PT, R2.reuse, 0x22, P0 ;  /* 0x000000220200780c */ /* 0x040fe40000701670 */
[C---:B------:R-:W-:Y:S02]  /*9610*/  ISETP.LT.OR P2, PT, R2.reuse, 0x1a, P2 ;  /* 0x0000001a0200780c */ /* 0x040fe40001741670 */
[----:B------:R-:W-:Y:S02]  /*9620*/  ISETP.LT.OR P1, PT, R2, 0x21, P1 ;  /* 0x000000210200780c */ /* 0x000fe40000f21670 */
[----:B------:R-:W-:Y:S02]  /*9630*/  FSEL R251, R41, -INF , !P0 ;  /* 0xff80000029fb7808 */ /* 0x000fe40004000000 */
[----:B------:R-:W-:Y:S01]  /*9640*/  PLOP3.LUT P0, PT, PT, PT, UP6, 0x40, 0x0 ;  /* 0x000000000000781c */ /* 0x000fe20003f0e868 */
[----:B------:R-:W-:Y:S01]  /*9650*/  UISETP.NE.AND UP6, UPT, UR30, URZ, UPT ;  /* 0x0000003f1e00728c */ /* 0x000fe2000bfc5270 */
[----:B------:R-:W-:Y:S02]  /*9660*/  FSEL R211, R29, -INF , !P2 ;  /* 0xff8000001dd37808 */ /* 0x000fe40005000000 */
[----:B------:R-:W-:Y:S02]  /*9670*/  PLOP3.LUT P2, PT, PT, PT, UP1, 0x40, 0x0 ;  /* 0x000000000000781c */ /* 0x000fe40003f4e818 */
[----:B------:R-:W-:Y:S02]  /*9680*/  FSEL R247, R40, -INF , !P1 ;  /* 0xff80000028f77808 */ /* 0x000fe40004800000 */
[----:B------:R-:W-:Y:S02]  /*9690*/  PLOP3.LUT P1, PT, PT, PT, UP0, 0x40, 0x0 ;  /* 0x000000000000781c */ /* 0x000fe40003f2e808 */
[C---:B------:R-:W-:Y:S02]  /*96a0*/  ISETP.GT.AND P2, PT, R0.reuse, 0x28, P2 ;  /* 0x000000280000780c */ /* 0x040fe40001744270 */
[----:B------:R-:W-:Y:S01]  /*96b0*/  ISETP.GT.AND P1, PT, R0, 0x29, P1 ;  /* 0x000000290000780c */ /* 0x000fe20000f24270 */
[--C-:B-1----:R-:W-:Y:S01]  /*96c0*/  IMAD.IADD R0, R174, 0x1, R3.reuse ;  /* 0x00000001ae007824 */ /* 0x102fe200078e0203 */
[C---:B------:R-:W-:Y:S02]  /*96d0*/  ISETP.LT.OR P2, PT, R2.reuse, 0x29, P2 ;  /* 0x000000290200780c */ /* 0x040fe40001741670 */
[----:B------:R-:W-:Y:S01]  /*96e0*/  ISETP.LT.OR P1, PT, R2, 0x2a, P1 ;  /* 0x0000002a0200780c */ /* 0x000fe20000f21670 */
[----:B------:R-:W-:Y:S01]  /*96f0*/  IMAD.IADD R2, R173, 0x1, R3 ;  /* 0x00000001ad027824 */ /* 0x000fe200078e0203 */
[----:B------:R-:W-:Y:S02]  /*9700*/  FSEL R34, R44, -INF , !P2 ;  /* 0xff8000002c227808 */ /* 0x000fe40005000000 */
[----:B------:R-:W-:Y:S01]  /*9710*/  FSEL R35, R45, -INF , !P1 ;  /* 0xff8000002d237808 */ /* 0x000fe20004800000 */
        /* <DEDUP_REMOVED lines=16> */
.L_x_627:
[----:B------:R-:W-:Y:S04]  /*9820*/  MOV R4, c[0x0][0x32c] ;  /* 0x0000cb0000047a02 */ /* 0x000fe80000000f00 */
[----:B------:R-:W-:Y:S11]  /*9830*/  ISETP.NE.AND P0, PT, R4, 0x1, PT ;  /* 0x000000010400780c */ /* 0x000ff60003f05270 */
[----:B------:R-:W-:Y:S02]  /*9840*/  @!UPT UIADD3 URZ, URZ, URZ, URZ ;  /* 0x0000003f3f3ff290 */ /* 0x000fe4000fffe03f */
[----:B------:R-:W-:Y:S05]  /*9850*/  @P0 IMAD.HI.U32 R4, R3, c[0x0][0x330], RZ ;  /* 0x0000cc0003040a27 */ /* 0x000fea00078e00ff */
[----:B------:R-:W-:Y:S02]  /*9860*/  @P0 SHF.R.U32.HI R3, RZ, c[0x0][0x334], R4 ;  /* 0x0000cd00ff030a19 */ /* 0x000fe40000011604 */
.L_x_628:
[----:B------:R-:W-:Y:S05]  /*9870*/  BSYNC B0 ;  /* 0x0000000000007941 */ /* 0x000fea0003800000 */
.L_x_626:
[----:B------:R-:W-:Y:S05]  /*9880*/  IADD3 R4, -R194, UR4, RZ ;  /* 0x00000004c2047c10 */ /* 0x000fea000fffe1ff */
[----:B------:R-:W-:Y:S05]  /*9890*/  IMAD R3, R3, c[0x0][0x32c], R4 ;  /* 0x0000cb0003037a24 */ /* 0x000fea00078e0204 */
[----:B------:R-:W-:Y:S02]  /*98a0*/  IADD3 R4, R3, c[0x0][0x32c], RZ ;  /* 0x0000cb0003047a10 */ /* 0x000fe40007ffe0ff */
[----:B------:R-:W-:Y:S02]  /*98b0*/  IMNMX R0, R0, R3, !PT ;  /* 0x0000000300007217 */ /* 0x000fe40007800200 */
[----:B------:R-:W-:Y:S02]  /*98c0*/  IMNMX R2, R2, R4, PT ;  /* 0x0000000402027217 */ /* 0x000fe40003800200 */
.L_x_625:
        /* <DEDUP_REMOVED lines=21> */
[----:B------:R-:W-:Y:S01]  /*9a20*/  LDSM.16.MT88.4 R36, [R226+0x100] ;  /* 0x00010000e224783b */ /* 0x000fe20000004200 */
        /* <DEDUP_REMOVED lines=10> */
[----:B------:R-:W-:Y:S02]  /*9ad0*/  MOV R41, R51 ;  /* 0x0000003300297202 */ /* 0x000fe40000000f00 */
[----:B------:R-:W-:Y:S02]  /*9ae0*/  FMNMX.FTZ R169, R246, R169, !PT ;  /* 0x000000a9f6a97209 */ /* 0x000fe40007810000 */
[----:B------:R-:W-:Y:S02]  /*9af0*/  FMNMX.FTZ R3, R252, R3, !PT ;  /* 0x00000003fc037209 */ /* 0x000fe40007810000 */
[----:B------:R-:W-:Y:S01]  /*9b00*/  PLOP3.LUT P2, PT, PT, PT, UP3, 0x40, 0x0 ;  /* 0x000000000000781c */ /* 0x000fe20003f4e838 */
[----:B------:R-:W1:Y:S01]  /*9b10*/  SHFL.BFLY PT, R5, R169, 0x2, 0x1f ;  /* 0x0c401f00a9057f89 */ /* 0x000e6200000e0000 */
[----:B------:R-:W-:Y:S01]  /*9b20*/  FMNMX.FTZ R4, R8, R170, !PT ;  /* 0x000000aa08047209 */ /* 0x000fe20007810000 */
[----:B------:R-:W-:Y:S01]  /*9b30*/  UISETP.NE.AND UP3, UPT, UR29, URZ, UPT ;  /* 0x0000003f1d00728c */ /* 0x000fe2000bf65270 */
[----:B------:R-:W-:Y:S02]  /*9b40*/  FMNMX.FTZ R3, R41, R3, !PT ;  /* 0x0000000329037209 */ /* 0x000fe40007810000 */
[----:B------:R-:W-:Y:S02]  /*9b50*/  ISETP.GT.AND P2, PT, R0, 0x1, P2 ;  /* 0x000000010000780c */ /* 0x000fe40001744270 */
[----:B------:R-:W-:Y:S01]  /*9b60*/  FMNMX.FTZ R4, R17, R4, !PT ;  /* 0x0000000411047209 */ /* 0x000fe20007810000 */
[----:B------:R-:W2:Y:S01]  /*9b70*/  SHFL.BFLY PT, R168, R3, 0x2, 0x1f ;  /* 0x0c401f0003a87f89 */ /* 0x000ea200000e0000 */
[----:B------:R-:W-:Y:S02]  /*9b80*/  ISETP.LT.OR P2, PT, R2, 0x2, P2 ;  /* 0x000000020200780c */ /* 0x000fe40001741670 */
[----:B------:R-:W-:Y:S02]  /*9b90*/  FMNMX.FTZ R4, R12, R4, !PT ;  /* 0x000000040c047209 */ /* 0x000fe40007810000 */
[----:B------:R-:W-:Y:S02]  /*9ba0*/  FSEL R11, R11, -INF , !P2 ;  /* 0xff8000000b0b7808 */ /* 0x000fe40005000000 */
[----:B------:R-:W-:Y:S01]  /*9bb0*/  PLOP3.LUT P2, PT, PT, PT, UP0, 0x40, 0x0 ;  /* 0x000000000000781c */ /* 0x000fe20003f4e808 */
[----:B------:R-:W-:Y:S01]  /*9bc0*/  UISETP.NE.AND UP0, UPT, UR26, URZ, UPT ;  /* 0x0000003f1a00728c */ /* 0x000fe2000bf05270 */
[----:B------:R-:W-:Y:S02]  /*9bd0*/  FMNMX.FTZ R4, R13, R4, !PT ;  /* 0x000000040d047209 */ /* 0x000fe40007810000 */
[----:B------:R-:W-:Y:S02]  /*9be0*/  ISETP.GT.AND P2, PT, R0, 0x10, P2 ;  /* 0x000000100000780c */ /* 0x000fe40001744270 */
[----:B------:R-:W-:Y:S02]  /*9bf0*/  FMNMX.FTZ R4, R205, R4, !PT ;  /* 0x00000004cd047209 */ /* 0x000fe40007810000 */
[----:B------:R-:W-:Y:S02]  /*9c00*/  ISETP.LT.OR P2, PT, R2, 0x11, P2 ;  /* 0x000000110200780c */ /* 0x000fe40001741670 */
[----:B------:R-:W-:Y:S02]  /*9c10*/  FMNMX.FTZ R4, R208, R4, !PT ;  /* 0x00000004d0047209 */ /* 0x000fe40007810000 */
[----:B------:R-:W-:Y:S02]  /*9c20*/  FSEL R200, R26, -INF , !P2 ;  /* 0xff8000001ac87808 */ /* 0x000fe40005000000 */
[----:B------:R-:W-:Y:S02]  /*9c30*/  FMNMX.FTZ R4, R210, R4, !PT ;  /* 0x00000004d2047209 */ /* 0x000fe40007810000 */
[----:B------:R-:W-:Y:S01]  /*9c40*/  PLOP3.LUT P0, PT, PT, PT, UP2, 0x40, 0x0 ;  /* 0x000000000000781c */ /* 0x000fe20003f0e828 */
[----:B------:R-:W-:Y:S01]  /*9c50*/  UISETP.NE.AND UP2, UPT, UR28, URZ, UPT ;  /* 0x0000003f1c00728c */ /* 0x000fe2000bf45270 */
[----:B-1----:R-:W-:Y:S02]  /*9c60*/  FMNMX.FTZ R169, R169, R5, !PT ;  /* 0x00000005a9a97209 */ /* 0x002fe40007810000 */
[----:B------:R-:W-:Y:S02]  /*9c70*/  FMNMX.FTZ R4, R211, R4, !PT ;  /* 0x00000004d3047209 */ /* 0x000fe40007810000 */
[----:B--2---:R-:W-:Y:S01]  /*9c80*/  FMNMX.FTZ R168, R3, R168, !PT ;  /* 0x000000a803a87209 */ /* 0x004fe20007810000 */
[----:B------:R-:W1:Y:S01]  /*9c90*/  SHFL.BFLY PT, R5, R169, 0x1, 0x1f ;  /* 0x0c201f00a9057f89 */ /* 0x000e6200000e0000 */
[----:B------:R-:W-:Y:S02]  /*9ca0*/  FMNMX.FTZ R3, R247, R4, !PT ;  /* 0x00000004f7037209 */ /* 0x000fe40007810000 */
[----:B------:R-:W-:Y:S02]  /*9cb0*/  ISETP.GT.AND P0, PT, R0, 0x8, P0 ;  /* 0x000000080000780c */ /* 0x000fe40000704270 */
[----:B------:R-:W-:Y:S02]  /*9cc0*/  FMNMX.FTZ R3, R251, R3, !PT ;  /* 0x00000003fb037209 */ /* 0x000fe40007810000 */
[----:B------:R-:W-:Y:S01]  /*9cd0*/  PLOP3.LUT P1, PT, PT, PT, UP4, 0x40, 0x0 ;  /* 0x000000000000781c */ /* 0x000fe20003f2e848 */
[----:B------:R-:W-:Y:S01]  /*9ce0*/  UISETP.NE.AND UP4, UPT, UR4, URZ, UPT ;  /* 0x0000003f0400728c */ /* 0x000fe2000bf85270 */
[----:B------:R-:W-:Y:S01]  /*9cf0*/  FMNMX.FTZ R3, R34, R3, !PT ;  /* 0x0000000322037209 */ /* 0x000fe20007810000 */
[----:B------:R-:W-:Y:S01]  /*9d00*/  SHFL.BFLY PT, R9, R168, 0x1, 0x1f ;  /* 0x0c201f00a8097f89 */ /* 0x000fe200000e0000 */
[----:B------:R-:W-:Y:S02]  /*9d10*/  ISETP.LT.OR P0, PT, R2, 0x9, P0 ;  /* 0x000000090200780c */ /* 0x000fe40000701670 */
[----:B------:R-:W-:Y:S02]  /*9d20*/  FMNMX.FTZ R3, R35, R3, !PT ;  /* 0x0000000323037209 */ /* 0x000fe40007810000 */
[----:B------:R-:W-:Y:S02]  /*9d30*/  ISETP.GT.AND P1, PT, R0, RZ, P1 ;  /* 0x000000ff0000720c */ /* 0x000fe40000f24270 */
[----:B------:R-:W-:Y:S02]  /*9d40*/  FSEL R14, R14, -INF , !P0 ;  /* 0xff8000000e0e7808 */ /* 0x000fe40004000000 */
[----:B------:R-:W-:Y:S02]  /*9d50*/  PLOP3.LUT P0, PT, PT, PT, UP6, 0x40, 0x0 ;  /* 0x000000000000781c */ /* 0x000fe40003f0e868 */
[----:B------:R-:W-:Y:S02]  /*9d60*/  ISETP.LT.OR P1, PT, R2, 0x1, P1 ;  /* 0x000000010200780c */ /* 0x000fe40000f21670 */
[----:B------:R-:W-:Y:S02]  /*9d70*/  ISETP.GT.AND P0, PT, R0, 0x11, P0 ;  /* 0x000000110000780c */ /* 0x000fe40000704270 */
[----:B-1----:R-:W-:Y:S02]  /*9d80*/  FMNMX.FTZ R169, R169, R5, !PT ;  /* 0x00000005a9a97209 */ /* 0x002fe40007810000 */
[----:B------:R-:W-:Y:S02]  /*9d90*/  FSEL R10, R10, -INF , !P1 ;  /* 0xff8000000a0a7808 */ /* 0x000fe40004800000 */
[C---:B------:R-:W-:Y:S01]  /*9da0*/  FSETP.NEU.FTZ.AND P2, PT, R169.reuse, -INF , PT ;  /* 0xff800000a900780b */ /* 0x040fe20003f5d000 */
[----:B------:R-:W-:Y:S01]  /*9db0*/  FMUL.FTZ R173, R169, c[0x0][0x2d0] ;  /* 0x0000b400a9ad7a20 */ /* 0x000fe20000410000 */
[----:B------:R-:W-:Y:S01]  /*9dc0*/  PLOP3.LUT P1, PT, PT, PT, UP1, 0x40, 0x0 ;  /* 0x000000000000781c */ /* 0x000fe20003f2e818 */
[----:B------:R-:W-:Y:S01]  /*9dd0*/  UISETP.NE.AND UP1, UPT, UR27, URZ, UPT ;  /* 0x0000003f1b00728c */ /* 0x000fe2000bf25270 */
[----:B------:R-:W-:Y:S02]  /*9de0*/  ISETP.LT.OR P0, PT, R2, 0x12, P0 ;  /* 0x000000120200780c */ /* 0x000fe40000701670 */
[----:B------:R-:W-:Y:S02]  /*9df0*/  FSEL R173, R173, RZ, P2 ;  /* 0x000000ffadad7208 */ /* 0x000fe40001000000 */
[----:B------:R-:W-:Y:S02]  /*9e00*/  ISETP.GT.AND P1, PT, R0, 0x9, P1 ;  /* 0x000000090000780c */ /* 0x000fe40000f24270 */
[----:B------:R-:W-:Y:S01]  /*9e10*/  FSEL R203, R27, -INF , !P0 ;  /* 0xff8000001bcb7808 */ /* 0x000fe20004000000 */
[--C-:B------:R-:W-:Y:S01]  /*9e20*/  FFMA.FTZ R4, R6, c[0x0][0x2d0], -R173.reuse ;  /* 0x0000b40006047a23 */ /* 0x100fe200000108ad */
[----:B------:R-:W-:Y:S01]  /*9e30*/  PLOP3.LUT P0, PT, PT, PT, UP4, 0x40, 0x0 ;  /* 0x000000000000781c */ /* 0x000fe20003f0e848 */
[----:B------:R-:W1:Y:S01]  /*9e40*/  SHFL.BFLY PT, R6, R3, 0x2, 0x1f ;  /* 0x0c401f0003067f89 */ /* 0x000e6200000e0000 */
[----:B------:R-:W-:Y:S01]  /*9e50*/  ISETP.LT.OR P1, PT, R2, 0xa, P1 ;  /* 0x0000000a0200780c */ /* 0x000fe20000f21670 */
[----:B------:R2:W3:Y:S01]  /*9e60*/  MUFU.EX2 R20, R4 ;  /* 0x0000000400147308 */ /* 0x0004e20000000800 */
[----:B------:R-:W-:Y:S02]  /*9e70*/  ISETP.GT.AND P0, PT, R0, 0x19, P0 ;  /* 0x000000190000780c */ /* 0x000fe40000704270 */
[----:B------:R-:W-:Y:S02]  /*9e80*/  FSEL R15, R15, -INF , !P1 ;  /* 0xff8000000f0f7808 */ /* 0x000fe40004800000 */
[----:B------:R-:W-:Y:S02]  /*9e90*/  PLOP3.LUT P1, PT, PT, PT, UP5, 0x40, 0x0 ;  /* 0x000000000000781c */ /* 0x000fe40003f2e858 */
[----:B------:R-:W-:Y:S02]  /*9ea0*/  ISETP.LT.OR P0, PT, R2, 0x1a, P0 ;  /* 0x0000001a0200780c */ /* 0x000fe40000701670 */
[----:B------:R-:W-:Y:S02]  /*9eb0*/  ISETP.GT.AND P1, PT, R0, 0x18, P1 ;  /* 0x000000180000780c */ /* 0x000fe40000f24270 */
[----:B------:R-:W-:Y:S02]  /*9ec0*/  FSEL R207, R31, -INF , !P0 ;  /* 0xff8000001fcf7808 */ /* 0x000fe40004000000 */
[----:B------:R-:W-:Y:S02]  /*9ed0*/  PLOP3.LUT P0, PT, PT, PT, UP3, 0x40, 0x0 ;  /* 0x000000000000781c */ /* 0x000fe40003f0e838 */
[----:B------:R-:W-:Y:S02]  /*9ee0*/  ISETP.LT.OR P1, PT, R2, 0x19, P1 ;  /* 0x000000190200780c */ /* 0x000fe40000f21670 */
[----:B------:R-:W-:Y:S02]  /*9ef0*/  ISETP.GT.AND P0, PT, R0, 0x20, P0 ;  /* 0x000000200000780c */ /* 0x000fe40000704270 */
[----:B------:R-:W-:Y:S02]  /*9f00*/  FSEL R204, R30, -INF , !P1 ;  /* 0xff8000001ecc7808 */ /* 0x000fe40004800000 */
[----:B------:R-:W-:Y:S02]  /*9f10*/  PLOP3.LUT P1, PT, PT, PT, UP2, 0x40, 0x0 ;  /* 0x000000000000781c */ /* 0x000fe40003f2e828 */
[----:B-1----:R-:W-:Y:S01]  /*9f20*/  FMNMX.FTZ R3, R3, R6, !PT ;  /* 0x0000000603037209 */ /* 0x002fe20007810000 */
[--C-:B--2---:R-:W-:Y:S01]  /*9f30*/  FFMA.FTZ R4, R7, c[0x0][0x2d0], -R173.reuse ;  /* 0x0000b40007047a23 */ /* 0x104fe200000108ad */
[----:B------:R-:W-:Y:S02]  /*9f40*/  ISETP.LT.OR P0, PT, R2, 0x21, P0 ;  /* 0x000000210200780c */ /* 0x000fe40000701670 */
[----:B------:R-:W-:Y:S01]  /*9f50*/  ISETP.GT.AND P1, PT, R0, 0x21, P1 ;  /* 0x000000210000780c */ /* 0x000fe20000f24270 */
[----:B------:R1:W2:Y:S01]  /*9f60*/  MUFU.EX2 R24, R4 ;  /* 0x0000000400187308 */ /* 0x0002a20000000800 */
[----:B------:R-:W4:Y:S01]  /*9f70*/  SHFL.BFLY PT, R167, R3, 0x1, 0x1f ;  /* 0x0c201f0003a77f89 */ /* 0x000f2200000e0000 */
[----:B------:R-:W-:Y:S02]  /*9f80*/  FSEL R212, R42, -INF , !P0 ;  /* 0xff8000002ad47808 */ /* 0x000fe40004000000 */
[----:B------:R-:W-:Y:S02]  /*9f90*/  PLOP3.LUT P0, PT, PT, PT, UP1, 0x40, 0x0 ;  /* 0x000000000000781c */ /* 0x000fe40003f0e818 */
[----:B------:R-:W-:Y:S02]  /*9fa0*/  FMNMX.FTZ R168, R168, R9, !PT ;  /* 0x00000009a8a87209 */ /* 0x000fe40007810000 */
[----:B------:R-:W-:Y:S02]  /*9fb0*/  ISETP.LT.OR P1, PT, R2, 0x22, P1 ;  /* 0x000000220200780c */ /* 0x000fe40000f21670 */
[----:B------:R-:W-:Y:S01]  /*9fc0*/  ISETP.GT.AND P0, PT, R0, 0x28, P0 ;  /* 0x000000280000780c */ /* 0x000fe20000704270 */
[C---:B------:R-:W-:Y:S01]  /*9fd0*/  FMUL.FTZ R174, R168.reuse, c[0x0][0x2d0] ;  /* 0x0000b400a8ae7a20 */ /* 0x040fe20000410000 */
[----:B------:R-:W-:Y:S02]  /*9fe0*/  FSEL R214, R43, -INF , !P1 ;  /* 0xff8000002bd67808 */ /* 0x000fe40004800000 */
[----:B------:R-:W-:Y:S02]  /*9ff0*/  FSETP.NEU.FTZ.AND P1, PT, R168, -INF , PT ;  /* 0xff800000a800780b */ /* 0x000fe40003f3d000 */
[----:B------:R-:W-:Y:S02]  /*a000*/  ISETP.LT.OR P0, PT, R2, 0x29, P0 ;  /* 0x000000290200780c */ /* 0x000fe40000701670 */
[----:B------:R-:W-:Y:S02]  /*a010*/  FMNMX.FTZ R5, R10, R171, !PT ;  /* 0x000000ab0a057209 */ /* 0x000fe40007810000 */
[----:B------:R-:W-:Y:S02]  /*a020*/  FSEL R174, R174, RZ, P1 ;  /* 0x000000ffaeae7208 */ /* 0x000fe40000800000 */
[----:B------:R-:W-:Y:S01]  /*a030*/  FSEL R213, R46, -INF , !P0 ;  /* 0xff8000002ed57808 */ /* 0x000fe20004000000 */
[--C-:B-1----:R-:W-:Y:S01]  /*a040*/  FFMA.FTZ R4, R16, c[0x0][0x2d0], -R173.reuse ;  /* 0x0000b40010047a23 */ /* 0x102fe200000108ad */
[----:B------:R-:W-:Y:S01]  /*a050*/  PLOP3.LUT P0, PT, PT, PT, UP0, 0x40, 0x0 ;  /* 0x000000000000781c */ /* 0x000fe20003f0e808 */
[----:B------:R-:W-:Y:S01]  /*a060*/  UISETP.GT.AND UP0, UPT, UR24, UR5, UPT ;  /* 0x000000051800728c */ /* 0x000fe2000bf04270 */
[----:B------:R-:W-:Y:S01]  /*a070*/  FMNMX.FTZ R5, R11, R5, !PT ;  /* 0x000000050b057209 */ /* 0x000fe20007810000 */
[----:B------:R1:W1:Y:S01]  /*a080*/  MUFU.EX2 R21, R4 ;  /* 0x0000000400157308 */ /* 0x0002620000000800 */
[----:B----4-:R-:W-:Y:S01]  /*a090*/  FMNMX.FTZ R167, R3, R167, !PT ;  /* 0x000000a703a77209 */ /* 0x010fe20007810000 */
[--C-:B------:R-:W-:Y:S01]  /*a0a0*/  FFMA.FTZ R3, R19, c[0x0][0x2d0], -R174.reuse ;  /* 0x0000b40013037a23 */ /* 0x100fe200000108ae */
[----:B------:R-:W-:Y:S01]  /*a0b0*/  ISETP.GT.AND P0, PT, R0, 0x29, P0 ;  /* 0x000000290000780c */ /* 0x000fe20000704270 */
[----:B------:R-:W-:Y:S01]  /*a0c0*/  UIADD3 UR24, UR24, -0x1, URZ ;  /* 0xffffffff18187890 */ /* 0x000fe2000fffe03f */
[----:B------:R-:W-:Y:S02]  /*a0d0*/  FMNMX.FTZ R5, R14, R5, !PT ;  /* 0x000000050e057209 */ /* 0x000fe40007810000 */
[----:B------:R-:W-:Y:S01]  /*a0e0*/  ISETP.LT.OR P0, PT, R2, 0x2a, P0 ;  /* 0x0000002a0200780c */ /* 0x000fe20000701670 */
[--C-:B------:R-:W-:Y:S01]  /*a0f0*/  FFMA.FTZ R2, R192, c[0x0][0x2d0], -R174.reuse ;  /* 0x0000b400c0027a23 */ /* 0x100fe200000108ae */
[----:B------:R-:W-:Y:S01]  /*a100*/  FMNMX.FTZ R5, R15, R5, !PT ;  /* 0x000000050f057209 */ /* 0x000fe20007810000 */
[----:B------:R-:W-:Y:S01]  /*a110*/  MUFU.EX2 R49, R3 ;  /* 0x0000000300317308 */ /* 0x000fe20000000800 */
[----:B------:R-:W-:Y:S02]  /*a120*/  FSEL R172, R47, -INF , !P0 ;  /* 0xff8000002fac7808 */ /* 0x000fe40004000000 */
[----:B------:R-:W-:Y:S02]  /*a130*/  FMNMX.FTZ R5, R200, R5, !PT ;  /* 0x00000005c8057209 */ /* 0x000fe40007810000 */
[----:B------:R-:W-:Y:S02]  /*a140*/  FSETP.NEU.FTZ.AND P0, PT, R167, -INF , PT ;  /* 0xff800000a700780b */ /* 0x000fe40003f1d000 */
[----:B------:R-:W-:Y:S02]  /*a150*/  FMNMX.FTZ R5, R203, R5, !PT ;  /* 0x00000005cb057209 */ /* 0x000fe40007810000 */
[----:B---3--:R-:W-:Y:S01]  /*a160*/  MOV R43, R20 ;  /* 0x00000014002b7202 */ /* 0x008fe20000000f00 */
[----:B------:R3:W-:Y:S01]  /*a170*/  MUFU.EX2 R6, R2 ;  /* 0x0000000200067308 */ /* 0x0007e20000000800 */
[----:B------:R-:W-:Y:S02]  /*a180*/  MOV R42, R34 ;  /* 0x00000022002a7202 */ /* 0x000fe40000000f00 */
[----:B--2---:R-:W-:Y:S01]  /*a190*/  F2FP.PACK_AB R192, R24, R43 ;  /* 0x0000002b18c0723e */ /* 0x004fe200000000ff */
[----:B-1----:R-:W-:Y:S01]  /*a1a0*/  FFMA.FTZ R4, R18, c[0x0][0x2d0], -R173 ;  /* 0x0000b40012047a23 */ /* 0x002fe200000108ad */
[----:B------:R-:W-:Y:S02]  /*a1b0*/  MOV R46, R21 ;  /* 0x00000015002e7202 */ /* 0x000fe40000000f00 */
[----:B------:R-:W-:Y:S03]  /*a1c0*/  LDSM.16.MT88.4 R20, [R225+0x100] ;  /* 0x00010000e114783b */ /* 0x000fe60000004200 */
[----:B------:R1:W2:Y:S01]  /*a1d0*/  MUFU.EX2 R51, R4 ;  /* 0x0000000400337308 */ /* 0x0002a20000000800 */
[--C-:B---3--:R-:W-:Y:S09]  /*a1e0*/  FFMA.FTZ R2, R193, c[0x0][0x2d0], -R174.reuse ;  /* 0x0000b400c1027a23 */ /* 0x108ff200000108ae */
[----:B------:R-:W3:Y:S01]  /*a1f0*/  MUFU.EX2 R50, R2 ;  /* 0x0000000200327308 */ /* 0x000ee20000000800 */
[----:B-1----:R-:W-:Y:S01]  /*a200*/  FMNMX.FTZ R4, R204, R5, !PT ;  /* 0x00000005cc047209 */ /* 0x002fe20007810000 */
[----:B------:R-:W-:Y:S01]  /*a210*/  FFMA.FTZ R5, R175, c[0x0][0x2d0], -R174 ;  /* 0x0000b400af057a23 */ /* 0x000fe200000108ae */
[----:B--2---:R-:W-:Y:S01]  /*a220*/  F2FP.PACK_AB R194, R51, R46 ;  /* 0x0000002e33c2723e */ /* 0x004fe200000000ff */
[----:B------:R-:W-:Y:S01]  /*a230*/  FMUL.FTZ R175, R167, c[0x0][0x2d0] ;  /* 0x0000b400a7af7a20 */ /* 0x000fe20000410000 */
[----:B------:R-:W-:Y:S05]  /*a240*/  FMNMX.FTZ R4, R207, R4, !PT ;  /* 0x00000004cf047209 */ /* 0x000fea0007810000 */
[----:B------:R-:W-:Y:S01]  /*a250*/  MUFU.EX2 R45, R5 ;  /* 0x00000005002d7308 */ /* 0x000fe20000000800 */
[----:B------:R-:W-:Y:S02]  /*a260*/  FSEL R175, R175, RZ, P0 ;  /* 0x000000ffafaf7208 */ /* 0x000fe40000000000 */
[----:B------:R-:W-:Y:S03]  /*a270*/  FMNMX.FTZ R0, R212, R4, !PT ;  /* 0x00000004d4007209 */ /* 0x000fe60007810000 */
[--C-:B------:R-:W-:Y:S01]  /*a280*/  FFMA.FTZ R3, R8, c[0x0][0x2d0], -R175.reuse ;  /* 0x0000b40008037a23 */ /* 0x100fe200000108af */
[----:B------:R-:W-:Y:S01]  /*a290*/  FMNMX.FTZ R0, R214, R0, !PT ;  /* 0x00000000d6007209 */ /* 0x000fe20007810000 */
[--C-:B------:R-:W-:Y:S02]  /*a2a0*/  FFMA.FTZ R4, R12, c[0x0][0x2d0], -R175.reuse ;  /* 0x0000b4000c047a23 */ /* 0x100fe400000108af */
[----:B------:R1:W-:Y:S01]  /*a2b0*/  MUFU.EX2 R44, R3 ;  /* 0x00000003002c7308 */ /* 0x0003e20000000800 */
[----:B------:R-:W-:Y:S02]  /*a2c0*/  FMNMX.FTZ R0, R213, R0, !PT ;  /* 0x00000000d5007209 */ /* 0x000fe40007810000 */
[----:B---3--:R-:W-:Y:S02]  /*a2d0*/  F2FP.PACK_AB R195, R49, R50 ;  /* 0x0000003231c3723e */ /* 0x008fe400000000ff */
[----:B------:R-:W-:Y:S05]  /*a2e0*/  FMNMX.FTZ R0, R172, R0, !PT ;  /* 0x00000000ac007209 */ /* 0x000fea0007810000 */
[----:B------:R-:W2:Y:S01]  /*a2f0*/  SHFL.BFLY PT, R2, R0, 0x2, 0x1f ;  /* 0x0c401f0000027f89 */ /* 0x000ea200000e0000 */
[----:B------:R-:W-:Y:S01]  /*a300*/  MUFU.EX2 R7, R4 ;  /* 0x0000000400077308 */ /* 0x000fe20000000800 */
[--C-:B-1----:R-:W-:Y:S09]  /*a310*/  FFMA.FTZ R3, R17, c[0x0][0x2d0], -R175.reuse ;  /* 0x0000b40011037a23 */ /* 0x102ff200000108af */
[----:B------:R2:W-:Y:S02]  /*a320*/  MUFU.EX2 R47, R3 ;  /* 0x00000003002f7308 */ /* 0x0005e40000000800 */
[----:B--2---:R-:W-:Y:S01]  /*a330*/  FMNMX.FTZ R3, R0, R2, !PT ;  /* 0x0000000200037209 */ /* 0x004fe20007810000 */
[----:B------:R-:W-:Y:S01]  /*a340*/  FFMA.FTZ R2, R13, c[0x0][0x2d0], -R175 ;  /* 0x0000b4000d027a23 */ /* 0x000fe200000108af */
[----:B------:R-:W-:Y:S06]  /*a350*/  FSEL R0, R169, RZ, P2 ;  /* 0x000000ffa9007208 */ /* 0x000fec0001000000 */
[----:B------:R1:W-:Y:S01]  /*a360*/  MUFU.EX2 R48, R2 ;  /* 0x0000000200307308 */ /* 0x0003e20000000800 */
[----:B------:R-:W2:Y:S01]  /*a370*/  SHFL.BFLY PT, R4, R3, 0x1, 0x1f ;  /* 0x0c201f0003047f89 */ /* 0x000ea200000e0000 */
[----:B------:R-:W-:Y:S04]  /*a380*/  FADD.FTZ R0, -R0, R164 ;  /* 0x000000a400007221 */ /* 0x000fe80000010100 */
[----:B------:R-:W-:Y:S04]  /*a390*/  FMUL.FTZ R0, R0, c[0x0][0x2d0] ;  /* 0x0000b40000007a20 */ /* 0x000fe80000410000 */
[----:B------:R3:W4:Y:S01]  /*a3a0*/  MUFU.EX2 R165, R0 ;  /* 0x0000000000a57308 */ /* 0x0007220000000800 */
[----:B-1----:R-:W-:Y:S02]  /*a3b0*/  FSEL R2, R168, RZ, P1 ;  /* 0x000000ffa8027208 */ /* 0x002fe40000800000 */
[----:B--2---:R-:W-:Y:S03]  /*a3c0*/  FMNMX.FTZ R3, R4, R3, !PT ;  /* 0x0000000304037209 */ /* 0x004fe60007810000 */
[----:B------:R-:W-:Y:S02]  /*a3d0*/  FADD.FTZ R2, -R2, R166 ;  /* 0x000000a602027221 */ /* 0x000fe40000010100 */
[----:B------:R-:W-:Y:S02]  /*a3e0*/  FMUL.FTZ R166, R3, c[0x0][0x2d0] ;  /* 0x0000b40003a67a20 */ /* 0x000fe40000410000 */
[----:B------:R-:W-:Y:S01]  /*a3f0*/  FMUL.FTZ R2, R2, c[0x0][0x2d0] ;  /* 0x0000b40002027a20 */ /* 0x000fe20000410000 */
[----:B---3--:R-:W-:Y:S01]  /*a400*/  FSEL R0, R167, RZ, P0 ;  /* 0x000000ffa7007208 */ /* 0x008fe20000000000 */
[----:B----4-:R-:W-:Y:S01]  /*a410*/  FMUL.FTZ R5, R165, R177 ;  /* 0x000000b1a5057220 */ /* 0x010fe20000410000 */
[----:B------:R-:W-:Y:S01]  /*a420*/  FSETP.NEU.FTZ.AND P0, PT, R3, -INF , PT ;  /* 0xff8000000300780b */ /* 0x000fe20003f1d000 */
[----:B------:R-:W1:Y:S01]  /*a430*/  MUFU.EX2 R164, R2 ;  /* 0x0000000200a47308 */ /* 0x000e620000000800 */
[C---:B------:R-:W-:Y:S02]  /*a440*/  FMUL.FTZ R16, R165.reuse, R188 ;  /* 0x000000bca5107220 */ /* 0x040fe40000410000 */
[----:B------:R-:W-:Y:S01]  /*a450*/  FADD.FTZ R0, -R0, R170 ;  /* 0x000000aa00007221 */ /* 0x000fe20000010100 */
[----:B------:R-:W-:Y:S01]  /*a460*/  FSEL R166, R166, RZ, P0 ;  /* 0x000000ffa6a67208 */ /* 0x000fe20000000000 */
[C---:B------:R-:W-:Y:S01]  /*a470*/  FMUL.FTZ R17, R165.reuse, R189 ;  /* 0x000000bda5117220 */ /* 0x040fe20000410000 */
[----:B------:R-:W-:Y:S01]  /*a480*/  MOV R170, R7 ;  /* 0x0000000700aa7202 */ /* 0x000fe20000000f00 */
[----:B------:R-:W-:Y:S02]  /*a490*/  FMUL.FTZ R0, R0, c[0x0][0x2d0] ;  /* 0x0000b40000007a20 */ /* 0x000fe40000410000 */
[--C-:B------:R-:W-:Y:S02]  /*a4a0*/  FFMA.FTZ R4, R14, c[0x0][0x2d0], -R166.reuse ;  /* 0x0000b4000e047a23 */ /* 0x100fe400000108a6 */
[----:B------:R2:W3:Y:S01]  /*a4b0*/  MUFU.EX2 R2, R0 ;  /* 0x0000000000027308 */ /* 0x0004e20000000800 */
[C---:B------:R-:W-:Y:S02]  /*a4c0*/  FMUL.FTZ R32, R165.reuse, R144 ;  /* 0x00000090a5207220 */ /* 0x040fe40000410000 */
[C---:B------:R-:W-:Y:S02]  /*a4d0*/  FMUL.FTZ R33, R165.reuse, R145 ;  /* 0x00000091a5217220 */ /* 0x040fe40000410000 */
[C---:B------:R-:W-:Y:S02]  /*a4e0*/  FMUL.FTZ R52, R165.reuse, R52 ;  /* 0x00000034a5347220 */ /* 0x040fe40000410000 */
[C---:B------:R-:W-:Y:S02]  /*a4f0*/  FMUL.FTZ R53, R165.reuse, R53 ;  /* 0x00000035a5357220 */ /* 0x040fe40000410000 */
[C---:B------:R-:W-:Y:S01]  /*a500*/  FMUL.FTZ R64, R165.reuse, R64 ;  /* 0x00000040a5407220 */ /* 0x040fe20000410000 */
[----:B------:R4:W-:Y:S01]  /*a510*/  MUFU.EX2 R220, R4 ;  /* 0x0000000400dc7308 */ /* 0x0009e20000000800 */
[----:B------:R-:W-:Y:S02]  /*a520*/  FMUL.FTZ R65, R165, R65 ;  /* 0x00000041a5417220 */ /* 0x000fe40000410000 */
[C---:B-1----:R-:W-:Y:S02]  /*a530*/  FMUL.FTZ R7, R164.reuse, R179 ;  /* 0x000000b3a4077220 */ /* 0x042fe40000410000 */
[C---:B------:R-:W-:Y:S02]  /*a540*/  FMUL.FTZ R18, R164.reuse, R190 ;  /* 0x000000bea4127220 */ /* 0x040fe40000410000 */
[C---:B------:R-:W-:Y:S02]  /*a550*/  FMUL.FTZ R19, R164.reuse, R191 ;  /* 0x000000bfa4137220 */ /* 0x040fe40000410000 */
[C---:B------:R-:W-:Y:S02]  /*a560*/  FMUL.FTZ R34, R164.reuse, R146 ;  /* 0x00000092a4227220 */ /* 0x040fe40000410000 */
[C---:B------:R-:W-:Y:S02]  /*a570*/  FMUL.FTZ R54, R164.reuse, R54 ;  /* 0x00000036a4367220 */ /* 0x040fe40000410000 */
[----:B------:R-:W-:Y:S02]  /*a580*/  FMUL.FTZ R55, R164, R55 ;  /* 0x00000037a4377220 */ /* 0x000fe40000410000 */
[--C-:B--2---:R-:W-:Y:S02]  /*a590*/  FFMA.FTZ R0, R10, c[0x0][0x2d0], -R166.reuse ;  /* 0x0000b4000a007a23 */ /* 0x104fe400000108a6 */
[C---:B---3--:R-:W-:Y:S01]  /*a5a0*/  FMUL.FTZ R8, R2.reuse, R180 ;  /* 0x000000b402087220 */ /* 0x048fe20000410000 */
[----:B------:R-:W-:Y:S01]  /*a5b0*/  MOV R180, R24 ;  /* 0x0000001800b47202 */ /* 0x000fe20000000f00 */
[----:B------:R1:W-:Y:S01]  /*a5c0*/  MUFU.EX2 R217, R0 ;  /* 0x0000000000d97308 */ /* 0x0003e20000000800 */
[C---:B------:R-:W-:Y:S01]  /*a5d0*/  FMUL.FTZ R9, R2.reuse, R181 ;  /* 0x000000b502097220 */ /* 0x040fe20000410000 */
[----:B------:R-:W-:Y:S01]  /*a5e0*/  MOV R181, R35 ;  /* 0x0000002300b57202 */ /* 0x000fe20000000f00 */
[C---:B------:R-:W-:Y:S01]  /*a5f0*/  FMUL.FTZ R12, R2.reuse, R184 ;  /* 0x000000b8020c7220 */ /* 0x040fe20000410000 */
[----:B------:R-:W-:Y:S01]  /*a600*/  MOV R184, R51 ;  /* 0x0000003300b87202 */ /* 0x000fe20000000f00 */
[--C-:B----4-:R-:W-:Y:S01]  /*a610*/  FFMA.FTZ R4, R15, c[0x0][0x2d0], -R166.reuse ;  /* 0x0000b4000f047a23 */ /* 0x110fe200000108a6 */
[----:B------:R-:W-:Y:S01]  /*a620*/  MOV R191, R180 ;  /* 0x000000b400bf7202 */ /* 0x000fe20000000f00 */
[C---:B------:R-:W-:Y:S01]  /*a630*/  FMUL.FTZ R13, R2.reuse, R185 ;  /* 0x000000b9020d7220 */ /* 0x040fe20000410000 */
[----:B------:R-:W-:Y:S01]  /*a640*/  MOV R185, R46 ;  /* 0x0000002e00b97202 */ /* 0x000fe20000000f00 */
[C---:B------:R-:W-:Y:S01]  /*a650*/  FMUL.FTZ R24, R2.reuse, R136 ;  /* 0x0000008802187220 */ /* 0x040fe20000410000 */
[----:B-----5:R2:W3:Y:S01]  /*a660*/  MUFU.EX2 R221, R4 ;  /* 0x0000000400dd7308 */ /* 0x0204e20000000800 */
[C---:B------:R-:W-:Y:S02]  /*a670*/  FMUL.FTZ R25, R2.reuse, R137 ;  /* 0x0000008902197220 */ /* 0x040fe40000410000 */
[C---:B------:R-:W-:Y:S02]  /*a680*/  FMUL.FTZ R29, R2.reuse, R141 ;  /* 0x0000008d021d7220 */ /* 0x040fe40000410000 */
[----:B------:R-:W-:Y:S02]  /*a690*/  FMUL.FTZ R28, R2, R140 ;  /* 0x0000008c021c7220 */ /* 0x000fe40000410000 */
[----:B------:R-:W-:Y:S02]  /*a6a0*/  FMUL.FTZ R35, R164, R147 ;  /* 0x00000093a4237220 */ /* 0x000fe40000410000 */
[C---:B------:R-:W-:Y:S01]  /*a6b0*/  FMUL.FTZ R40, R2.reuse, R152 ;  /* 0x0000009802287220 */ /* 0x040fe20000410000 */
[----:B------:R-:W-:Y:S01]  /*a6c0*/  MOV R152, R41 ;  /* 0x0000002900987202 */ /* 0x000fe20000000f00 */
[----:B------:R-:W-:Y:S01]  /*a6d0*/  FMUL.FTZ R41, R2, R153 ;  /* 0x0000009902297220 */ /* 0x000fe20000410000 */
[----:B------:R-:W-:Y:S01]  /*a6e0*/  MOV R153, R42 ;  /* 0x0000002a00997202 */ /* 0x000fe20000000f00 */
[----:B------:R-:W-:Y:S01]  /*a6f0*/  FMUL.FTZ R51, R164, R163 ;  /* 0x000000a3a4337220 */ /* 0x000fe20000410000 */
[----:B------:R-:W-:Y:S01]  /*a700*/  LDSM.16.MT88.4 R144, [R226+0x900] ;  /* 0x00090000e290783b */ /* 0x000fe20000004200 */
[----:B-1----:R-:W-:Y:S02]  /*a710*/  FFMA.FTZ R0, R11, c[0x0][0x2d0], -R166 ;  /* 0x0000b4000b007a23 */ /* 0x002fe400000108a6 */
[C---:B------:R-:W-:Y:S02]  /*a720*/  FMUL.FTZ R56, R2.reuse, R56 ;  /* 0x0000003802387220 */ /* 0x040fe40000410000 */
[----:B------:R1:W4:Y:S01]  /*a730*/  MUFU.EX2 R218, R0 ;  /* 0x0000000000da7308 */ /* 0x0003220000000800 */
[C---:B------:R-:W-:Y:S02]  /*a740*/  FMUL.FTZ R57, R2.reuse, R57 ;  /* 0x0000003902397220 */ /* 0x040fe40000410000 */
[C---:B------:R-:W-:Y:S02]  /*a750*/  FMUL.FTZ R60, R2.reuse, R60 ;  /* 0x0000003c023c7220 */ /* 0x040fe40000410000 */
[----:B--2---:R-:W-:Y:S01]  /*a760*/  FMUL.FTZ R4, R165, R176 ;  /* 0x000000b0a5047220 */ /* 0x004fe20000410000 */
[----:B------:R-:W-:Y:S01]  /*a770*/  F2FP.PACK_AB R176, R47, R44 ;  /* 0x0000002c2fb0723e */ /* 0x000fe200000000ff */
[----:B------:R-:W-:Y:S01]  /*a780*/  FMUL.FTZ R61, R2, R61 ;  /* 0x0000003d023d7220 */ /* 0x000fe20000410000 */
[----:B---3--:R-:W-:Y:S01]  /*a790*/  F2FP.PACK_AB R179, R221, R220 ;  /* 0x000000dcddb3723e */ /* 0x008fe200000000ff */
[C---:B------:R-:W-:Y:S02]  /*a7a0*/  FMUL.FTZ R66, R164.reuse, R66 ;  /* 0x00000042a4427220 */ /* 0x040fe40000410000 */
[C---:B------:R-:W-:Y:S02]  /*a7b0*/  FMUL.FTZ R67, R164.reuse, R67 ;  /* 0x00000043a4437220 */ /* 0x040fe40000410000 */
[C---:B------:R-:W-:Y:S02]  /*a7c0*/  FMUL.FTZ R68, R165.reuse, R68 ;  /* 0x00000044a5447220 */ /* 0x040fe40000410000 */
[----:B------:R-:W-:Y:S02]  /*a7d0*/  FMUL.FTZ R69, R165, R69 ;  /* 0x00000045a5457220 */ /* 0x000fe40000410000 */
[C---:B------:R-:W-:Y:S02]  /*a7e0*/  FMUL.FTZ R70, R164.reuse, R70 ;  /* 0x00000046a4467220 */ /* 0x040fe40000410000 */
[----:B------:R-:W-:Y:S02]  /*a7f0*/  FMUL.FTZ R71, R164, R71 ;  /* 0x00000047a4477220 */ /* 0x000fe40000410000 */
[C---:B------:R-:W-:Y:S02]  /*a800*/  FMUL.FTZ R72, R2.reuse, R72 ;  /* 0x0000004802487220 */ /* 0x040fe40000410000 */
[C---:B------:R-:W-:Y:S01]  /*a810*/  FMUL.FTZ R73, R2.reuse, R73 ;  /* 0x0000004902497220 */ /* 0x040fe20000410000 */
[----:B-1----:R-:W-:Y:S01]  /*a820*/  FSEL R0, R3, RZ, P0 ;  /* 0x000000ff03007208 */ /* 0x002fe20000000000 */
[----:B------:R-:W-:Y:S01]  /*a830*/  FMUL.FTZ R76, R2, R76 ;  /* 0x0000004c024c7220 */ /* 0x000fe20000410000 */
[----:B----4-:R-:W-:Y:S01]  /*a840*/  F2FP.PACK_AB R177, R218, R217 ;  /* 0x000000d9dab1723e */ /* 0x010fe200000000ff */
[----:B------:R-:W-:Y:S01]  /*a850*/  FMUL.FTZ R77, R2, R77 ;  /* 0x0000004d024d7220 */ /* 0x000fe20000410000 */
[----:B------:R-:W-:Y:S01]  /*a860*/  PLOP3.LUT P0, PT, PT, PT, UP0, 0x80, 0x0 ;  /* 0x000000000000781c */ /* 0x000fe20003f0f008 */
[----:B------:R-:W-:Y:S01]  /*a870*/  FADD.FTZ R0, -R0, R171 ;  /* 0x000000ab00007221 */ /* 0x000fe20000010100 */
[----:B------:R-:W-:Y:S01]  /*a880*/  MOV R171, R6 ;  /* 0x0000000600ab7202 */ /* 0x000fe20000000f00 */
[----:B------:R-:W-:Y:S01]  /*a890*/  FMUL.FTZ R6, R164, R178 ;  /* 0x000000b2a4067220 */ /* 0x000fe20000410000 */
[----:B------:R-:W-:Y:S01]  /*a8a0*/  F2FP.PACK_AB R178, R48, R170 ;  /* 0x000000aa30b2723e */ /* 0x000fe200000000ff */
[----:B------:R-:W-:Y:S01]  /*a8b0*/  FMUL.FTZ R0, R0, c[0x0][0x2d0] ;  /* 0x0000b40000007a20 */ /* 0x000fe20000410000 */
[----:B------:R-:W-:Y:S01]  /*a8c0*/  F2FP.PACK_AB R193, R171, R45 ;  /* 0x0000002dabc1723e */ /* 0x000fe200000000ff */
[C---:B------:R-:W-:Y:S02]  /*a8d0*/  FMUL.FTZ R80, R165.reuse, R80 ;  /* 0x00000050a5507220 */ /* 0x040fe40000410000 */
[----:B------:R-:W-:Y:S02]  /*a8e0*/  FMUL.FTZ R81, R165, R81 ;  /* 0x00000051a5517220 */ /* 0x000fe40000410000 */
[----:B------:R-:W1:Y:S01]  /*a8f0*/  MUFU.EX2 R0, R0 ;  /* 0x0000000000007308 */ /* 0x000e620000000800 */
[C---:B------:R-:W-:Y:S01]  /*a900*/  FMUL.FTZ R82, R164.reuse, R82 ;  /* 0x00000052a4527220 */ /* 0x040fe20000410000 */
[-C--:B------:R-:W-:Y:S01]  /*a910*/  HMMA.16816.F32 R4, R192, R20.reuse, R4 ;  /* 0x00000014c004723c */ /* 0x080fe20000001804 */
[C---:B------:R-:W-:Y:S02]  /*a920*/  FMUL.FTZ R83, R164.reuse, R83 ;  /* 0x00000053a4537220 */ /* 0x040fe40000410000 */
[--C-:B------:R-:W-:Y:S02]  /*a930*/  FFMA.FTZ R140, R197, c[0x0][0x2d0], -R173.reuse ;  /* 0x0000b400c58c7a23 */ /* 0x100fe400000108ad */
[C---:B------:R-:W-:Y:S02]  /*a940*/  FMUL.FTZ R84, R165.reuse, R84 ;  /* 0x00000054a5547220 */ /* 0x040fe40000410000 */
[C---:B------:R-:W-:Y:S02]  /*a950*/  FMUL.FTZ R85, R165.reuse, R85 ;  /* 0x00000055a5557220 */ /* 0x040fe40000410000 */
[C---:B------:R-:W-:Y:S03]  /*a960*/  FMUL.FTZ R86, R164.reuse, R86 ;  /* 0x00000056a4567220 */ /* 0x040fe60000410000 */
[----:B------:R-:W-:Y:S02]  /*a970*/  FMUL.FTZ R87, R164, R87 ;  /* 0x00000057a4577220 */ /* 0x000fe40000410000 */
[C---:B------:R-:W-:Y:S02]  /*a980*/  FMUL.FTZ R88, R2.reuse, R88 ;  /* 0x0000005802587220 */ /* 0x040fe40000410000 */
[C---:B------:R-:W-:Y:S02]  /*a990*/  FMUL.FTZ R89, R2.reuse, R89 ;  /* 0x0000005902597220 */ /* 0x040fe40000410000 */
[C---:B------:R-:W-:Y:S02]  /*a9a0*/  FMUL.FTZ R92, R2.reuse, R92 ;  /* 0x0000005c025c7220 */ /* 0x040fe40000410000 */
[----:B------:R-:W-:Y:S02]  /*a9b0*/  FMUL.FTZ R93, R2, R93 ;  /* 0x0000005d025d7220 */ /* 0x000fe40000410000 */
[C---:B-1----:R-:W-:Y:S01]  /*a9c0*/  FMUL.FTZ R10, R0.reuse, R182 ;  /* 0x000000b6000a7220 */ /* 0x042fe20000410000 */
[----:B------:R-:W-:Y:S01]  /*a9d0*/  MOV R182, R48 ;  /* 0x0000003000b67202 */ /* 0x000fe20000000f00 */
[C---:B------:R-:W-:Y:S01]  /*a9e0*/  FMUL.FTZ R11, R0.reuse, R183 ;  /* 0x000000b7000b7220 */ /* 0x040fe20000410000 */
[----:B------:R-:W-:Y:S01]  /*a9f0*/  MOV R183, R50 ;  /* 0x0000003200b77202 */ /* 0x000fe20000000f00 */
[C---:B------:R-:W-:Y:S02]  /*aa00*/  FMUL.FTZ R26, R0.reuse, R138 ;  /* 0x0000008a001a7220 */ /* 0x040fe40000410000 */
[C---:B------:R-:W-:Y:S02]  /*aa10*/  FMUL.FTZ R27, R0.reuse, R139 ;  /* 0x0000008b001b7220 */ /* 0x040fe40000410000 */
[----:B------:R-:W-:Y:S01]  /*aa20*/  LDSM.16.MT88.4 R136, [R227+0x100] ;  /* 0x00010000e388783b */ /* 0x000fe20000004200 */
[C---:B------:R-:W-:Y:S01]  /*aa30*/  HMMA.16816.F32 R8, R176.reuse, R20, R8 ;  /* 0x00000014b008723c */ /* 0x040fe20000001808 */
[C---:B------:R-:W-:Y:S01]  /*aa40*/  FMUL.FTZ R14, R0.reuse, R186 ;  /* 0x000000ba000e7220 */ /* 0x040fe20000410000 */
[----:B------:R-:W-:Y:S01]  /*aa50*/  MOV R186, R47 ;  /* 0x0000002f00ba7202 */ /* 0x000fe20000000f00 */
[C---:B------:R-:W-:Y:S01]  /*aa60*/  FMUL.FTZ R15, R0.reuse, R187 ;  /* 0x000000bb000f7220 */ /* 0x040fe20000410000 */
[----:B------:R-:W-:Y:S01]  /*aa70*/  MOV R187, R171 ;  /* 0x000000ab00bb7202 */ /* 0x000fe20000000f00 */
[C---:B------:R-:W-:Y:S01]  /*aa80*/  FMUL.FTZ R30, R0.reuse, R142 ;  /* 0x0000008e001e7220 */ /* 0x040fe20000410000 */
[----:B------:R1:W-:Y:S01]  /*aa90*/  MUFU.EX2 R171, R140 ;  /* 0x0000008c00ab7308 */ /* 0x0003e20000000800 */
[C---:B------:R-:W-:Y:S02]  /*aaa0*/  FMUL.FTZ R20, R165.reuse, R132 ;  /* 0x00000084a5147220 */ /* 0x040fe40000410000 */
[C---:B------:R-:W-:Y:S01]  /*aab0*/  FMUL.FTZ R21, R165.reuse, R133 ;  /* 0x00000085a5157220 */ /* 0x040fe20000410000 */
[-C--:B------:R-:W-:Y:S02]  /*aac0*/  HMMA.16816.F32 R12, R176, R22.reuse, R12 ;  /* 0x00000016b00c723c */ /* 0x080fe4000000180c */
[C---:B------:R-:W-:Y:S02]  /*aad0*/  FMUL.FTZ R31, R0.reuse, R143 ;  /* 0x0000008f001f7220 */ /* 0x040fe40000410000 */
[C---:B------:R-:W-:Y:S01]  /*aae0*/  FMUL.FTZ R42, R0.reuse, R154 ;  /* 0x0000009a002a7220 */ /* 0x040fe20000410000 */
[----:B------:R-:W-:Y:S01]  /*aaf0*/  MOV R154, R43 ;  /* 0x0000002b009a7202 */ /* 0x000fe20000000f00 */
[----:B------:R-:W-:Y:S01]  /*ab00*/  FMUL.FTZ R43, R0, R155 ;  /* 0x0000009b002b7220 */ /* 0x000fe20000410000 */
[----:B------:R-:W-:Y:S01]  /*ab10*/  MOV R155, R44 ;  /* 0x0000002c009b7202 */ /* 0x000fe20000000f00 */
[C---:B------:R-:W-:Y:S01]  /*ab20*/  HMMA.16816.F32 R16, R192.reuse, R22, R16 ;  /* 0x00000016c010723c */ /* 0x040fe20000001810 */
[C---:B------:R-:W-:Y:S03]  /*ab30*/  FMUL.FTZ R44, R2.reuse, R156 ;  /* 0x0000009c022c7220 */ /* 0x040fe60000410000 */
[----:B------:R-:W-:Y:S01]  /*ab40*/  MOV R156, R45 ;  /* 0x0000002d009c7202 */ /* 0x000fe20000000f00 */
[----:B------:R-:W-:Y:S01]  /*ab50*/  FMUL.FTZ R45, R2, R157 ;  /* 0x0000009d022d7220 */ /* 0x000fe20000410000 */
[----:B------:R-:W-:Y:S01]  /*ab60*/  MOV R157, R181 ;  /* 0x000000b5009d7202 */ /* 0x000fe20000000f00 */
[C---:B------:R-:W-:Y:S01]  /*ab70*/  FMUL.FTZ R22, R164.reuse, R134 ;  /* 0x00000086a4167220 */ /* 0x040fe20000410000 */
[----:B------:R-:W-:Y:S01]  /*ab80*/  MOV R181, R49 ;  /* 0x0000003100b57202 */ /* 0x000fe20000000f00 */
[----:B------:R-:W-:Y:S02]  /*ab90*/  FMUL.FTZ R23, R164, R135 ;  /* 0x00000087a4177220 */ /* 0x000fe40000410000 */
[----:B------:R-:W2:Y:S01]  /*aba0*/  LDSM.16.MT88.4 R132, [R228+0x100] ;  /* 0x00010000e484783b */ /* 0x000ea20000004200 */
[C---:B------:R-:W-:Y:S02]  /*abb0*/  FMUL.FTZ R46, R0.reuse, R158 ;  /* 0x0000009e002e7220 */ /* 0x040fe40000410000 */
[----:B------:R-:W-:Y:S02]  /*abc0*/  FMUL.FTZ R47, R0, R159 ;  /* 0x0000009f002f7220 */ /* 0x000fe40000410000 */
[-C--:B------:R-:W-:Y:S01]  /*abd0*/  HMMA.16816.F32 R20, R192, R36.reuse, R20 ;  /* 0x00000024c014723c */ /* 0x080fe20000001814 */
[C---:B------:R-:W-:Y:S02]  /*abe0*/  FMUL.FTZ R48, R165.reuse, R160 ;  /* 0x000000a0a5307220 */ /* 0x040fe40000410000 */
[C---:B------:R-:W-:Y:S02]  /*abf0*/  FMUL.FTZ R49, R165.reuse, R161 ;  /* 0x000000a1a5317220 */ /* 0x040fe40000410000 */
[----:B------:R-:W-:Y:S02]  /*ac00*/  FMUL.FTZ R50, R164, R162 ;  /* 0x000000a2a4327220 */ /* 0x000fe40000410000 */
[C---:B------:R-:W-:Y:S01]  /*ac10*/  FMUL.FTZ R58, R0.reuse, R58 ;  /* 0x0000003a003a7220 */ /* 0x040fe20000410000 */
[C---:B------:R-:W-:Y:S01]  /*ac20*/  HMMA.16816.F32 R24, R176.reuse, R36, R24 ;  /* 0x00000024b018723c */ /* 0x040fe20000001818 */
[C---:B------:R-:W-:Y:S03]  /*ac30*/  FMUL.FTZ R59, R0.reuse, R59 ;  /* 0x0000003b003b7220 */ /* 0x040fe60000410000 */
[C---:B------:R-:W-:Y:S02]  /*ac40*/  FMUL.FTZ R62, R0.reuse, R62 ;  /* 0x0000003e003e7220 */ /* 0x040fe40000410000 */
[C---:B------:R-:W-:Y:S02]  /*ac50*/  FMUL.FTZ R63, R0.reuse, R63 ;  /* 0x0000003f003f7220 */ /* 0x040fe40000410000 */
[-C--:B------:R-:W-:Y:S01]  /*ac60*/  HMMA.16816.F32 R28, R176, R38.reuse, R28 ;  /* 0x00000026b01c723c */ /* 0x080fe2000000181c */
[C---:B------:R-:W-:Y:S03]  /*ac70*/  FMUL.FTZ R36, R165.reuse, R148 ;  /* 0x00000094a5247220 */ /* 0x040fe60000410000 */
[C---:B------:R-:W-:Y:S02]  /*ac80*/  FMUL.FTZ R37, R165.reuse, R149 ;  /* 0x00000095a5257220 */ /* 0x040fe40000410000 */
[C---:B------:R-:W-:Y:S02]  /*ac90*/  FMUL.FTZ R74, R0.reuse, R74 ;  /* 0x0000004a004a7220 */ /* 0x040fe40000410000 */
[C---:B------:R-:W-:Y:S01]  /*aca0*/  HMMA.16816.F32 R32, R192.reuse, R38, R32 ;  /* 0x00000026c020723c */ /* 0x040fe20000001820 */
[C---:B------:R-:W-:Y:S03]  /*acb0*/  FMUL.FTZ R75, R0.reuse, R75 ;  /* 0x0000004b004b7220 */ /* 0x040fe60000410000 */
[C---:B------:R-:W-:Y:S02]  /*acc0*/  FMUL.FTZ R78, R0.reuse, R78 ;  /* 0x0000004e004e7220 */ /* 0x040fe40000410000 */
[----:B------:R-:W-:Y:S02]  /*acd0*/  FMUL.FTZ R79, R0, R79 ;  /* 0x0000004f004f7220 */ /* 0x000fe40000410000 */
[C---:B------:R-:W-:Y:S04]  /*ace0*/  FMUL.FTZ R38, R164.reuse, R150 ;  /* 0x00000096a4267220 */ /* 0x040fe80000410000 */
[----:B------:R-:W-:Y:S02]  /*acf0*/  FMUL.FTZ R39, R164, R151 ;  /* 0x00000097a4277220 */ /* 0x000fe40000410000 */
[----:B------:R-:W-:Y:S01]  /*ad00*/  LDSM.16.MT88.4 R148, [R228+0x900] ;  /* 0x00090000e494783b */ /* 0x000fe20000004200 */
[C---:B------:R-:W-:Y:S02]  /*ad10*/  FMUL.FTZ R90, R0.reuse, R90 ;  /* 0x0000005a005a7220 */ /* 0x040fe40000410000 */
[C---:B------:R-:W-:Y:S02]  /*ad20*/  FMUL.FTZ R91, R0.reuse, R91 ;  /* 0x0000005b005b7220 */ /* 0x040fe40000410000 */
[-C--:B--2---:R-:W-:Y:S01]  /*ad30*/  HMMA.16816.F32 R36, R192, R132.reuse, R36 ;  /* 0x00000084c024723c */ /* 0x084fe20000001824 */
[C---:B------:R-:W-:Y:S02]  /*ad40*/  FMUL.FTZ R94, R0.reuse, R94 ;  /* 0x0000005e005e7220 */ /* 0x040fe40000410000 */
[----:B------:R-:W-:Y:S02]  /*ad50*/  FMUL.FTZ R95, R0, R95 ;  /* 0x0000005f005f7220 */ /* 0x000fe40000410000 */
[C---:B------:R-:W-:Y:S02]  /*ad60*/  FMUL.FTZ R96, R165.reuse, R96 ;  /* 0x00000060a5607220 */ /* 0x040fe40000410000 */
[C---:B------:R-:W-:Y:S01]  /*ad70*/  FMUL.FTZ R97, R165.reuse, R97 ;  /* 0x00000061a5617220 */ /* 0x040fe20000410000 */
[C---:B------:R-:W-:Y:S01]  /*ad80*/  HMMA.16816.F32 R40, R176.reuse, R132, R40 ;  /* 0x00000084b028723c */ /* 0x040fe20000001828 */
[C---:B------:R-:W-:Y:S03]  /*ad90*/  FMUL.FTZ R98, R164.reuse, R98 ;  /* 0x00000062a4627220 */ /* 0x040fe60000410000 */
[----:B------:R-:W-:Y:S02]  /*ada0*/  FMUL.FTZ R99, R164, R99 ;  /* 0x00000063a4637220 */ /* 0x000fe40000410000 */
[--C-:B-1----:R-:W-:Y:S02]  /*adb0*/  FFMA.FTZ R140, R198, c[0x0][0x2d0], -R174.reuse ;  /* 0x0000b400c68c7a23 */ /* 0x102fe400000108ae */
[-C--:B------:R-:W-:Y:S01]  /*adc0*/  HMMA.16816.F32 R44, R176, R134.reuse, R44 ;  /* 0x00000086b02c723c */ /* 0x080fe2000000182c */
[C---:B------:R-:W-:Y:S01]  /*add0*/  FMUL.FTZ R100, R165.reuse, R100 ;  /* 0x00000064a5647220 */ /* 0x040fe20000410000 */
[----:B------:R1:W-:Y:S02]  /*ade0*/  MUFU.EX2 R160, R140 ;  /* 0x0000008c00a07308 */ /* 0x0003e40000000800 */
[C---:B------:R-:W-:Y:S02]  /*adf0*/  FMUL.FTZ R101, R165.reuse, R101 ;  /* 0x00000065a5657220 */ /* 0x040fe40000410000 */
[C---:B------:R-:W-:Y:S02]  /*ae00*/  FMUL.FTZ R102, R164.reuse, R102 ;  /* 0x00000066a4667220 */ /* 0x040fe40000410000 */
[C---:B------:R-:W-:Y:S01]  /*ae10*/  HMMA.16816.F32 R48, R192.reuse, R134, R48 ;  /* 0x00000086c030723c */ /* 0x040fe20000001830 */
[----:B------:R-:W2:Y:S03]  /*ae20*/  LDSM.16.MT88.4 R132, [R225+0x1900] ;  /* 0x00190000e184783b */ /* 0x000ea60000004200 */
[----:B------:R-:W-:Y:S02]  /*ae30*/  FMUL.FTZ R103, R164, R103 ;  /* 0x00000067a4677220 */ /* 0x000fe40000410000 */
[C---:B------:R-:W-:Y:S02]  /*ae40*/  FMUL.FTZ R104, R2.reuse, R104 ;  /* 0x0000006802687220 */ /* 0x040fe40000410000 */
[-C--:B------:R-:W-:Y:S01]  /*ae50*/  HMMA.16816.F32 R52, R192, R136.reuse, R52 ;  /* 0x00000088c034723c */ /* 0x080fe20000001834 */
[----:B------:R-:W-:Y:S03]  /*ae60*/  FMUL.FTZ R105, R2, R105 ;  /* 0x0000006902697220 */ /* 0x000fe60000410000 */
[C---:B------:R-:W-:Y:S02]  /*ae70*/  FMUL.FTZ R106, R0.reuse, R106 ;  /* 0x0000006a006a7220 */ /* 0x040fe40000410000 */
[----:B------:R-:W-:Y:S02]  /*ae80*/  FMUL.FTZ R107, R0, R107 ;  /* 0x0000006b006b7220 */ /* 0x000fe40000410000 */
[C---:B------:R-:W-:Y:S01]  /*ae90*/  HMMA.16816.F32 R56, R176.reuse, R136, R56 ;  /* 0x00000088b038723c */ /* 0x040fe20000001838 */
[----:B------:R-:W-:Y:S03]  /*aea0*/  FMUL.FTZ R108, R2, R108 ;  /* 0x0000006c026c7220 */ /* 0x000fe60000410000 */
[--C-:B-1----:R-:W-:Y:S01]  /*aeb0*/  FFMA.FTZ R140, R202, c[0x0][0x2d0], -R173.reuse ;  /* 0x0000b400ca8c7a23 */ /* 0x102fe200000108ad */
[----:B------:R-:W-:Y:S01]  /*aec0*/  MOV R202, R152 ;  /* 0x0000009800ca7202 */ /* 0x000fe20000000f00 */
[----:B------:R-:W-:Y:S02]  /*aed0*/  FMUL.FTZ R109, R2, R109 ;  /* 0x0000006d026d7220 */ /* 0x000fe40000410000 */
[-C--:B------:R-:W-:Y:S01]  /*aee0*/  HMMA.16816.F32 R60, R176, R138.reuse, R60 ;  /* 0x0000008ab03c723c */ /* 0x080fe2000000183c */
[----:B------:R-:W-:Y:S01]  /*aef0*/  FFMA.FTZ R136, R196, c[0x0][0x2d0], -R173 ;  /* 0x0000b400c4887a23 */ /* 0x000fe200000108ad */
[----:B------:R1:W-:Y:S02]  /*af00*/  MUFU.EX2 R161, R140 ;  /* 0x0000008c00a17308 */ /* 0x0003e40000000800 */
[C---:B------:R-:W-:Y:S02]  /*af10*/  FMUL.FTZ R110, R0.reuse, R110 ;  /* 0x0000006e006e7220 */ /* 0x040fe40000410000 */
[----:B------:R-:W-:Y:S02]  /*af20*/  FMUL.FTZ R111, R0, R111 ;  /* 0x0000006f006f7220 */ /* 0x000fe40000410000 */
[C---:B------:R-:W-:Y:S01]  /*af30*/  HMMA.16816.F32 R64, R192.reuse, R138, R64 ;  /* 0x0000008ac040723c */ /* 0x040fe20000001840 */
[C---:B------:R-:W-:Y:S03]  /*af40*/  FMUL.FTZ R112, R165.reuse, R112 ;  /* 0x00000070a5707220 */ /* 0x040fe60000410000 */
[----:B------:R3:W-:Y:S01]  /*af50*/  MUFU.EX2 R180, R136 ;  /* 0x0000008800b47308 */ /* 0x0007e20000000800 */
[C---:B------:R-:W-:Y:S02]  /*af60*/  FMUL.FTZ R113, R165.reuse, R113 ;  /* 0x00000071a5717220 */ /* 0x040fe40000410000 */
[C---:B------:R-:W-:Y:S01]  /*af70*/  FMUL.FTZ R114, R164.reuse, R114 ;  /* 0x00000072a4727220 */ /* 0x040fe20000410000 */
[-C--:B--2---:R-:W-:Y:S01]  /*af80*/  HMMA.16816.F32 R68, R192, R132.reuse, R68 ;  /* 0x00000084c044723c */ /* 0x084fe20000001844 */
[----:B------:R-:W-:Y:S03]  /*af90*/  FMUL.FTZ R115, R164, R115 ;  /* 0x00000073a4737220 */ /* 0x000fe60000410000 */
[C---:B------:R-:W-:Y:S02]  /*afa0*/  FMUL.FTZ R116, R165.reuse, R116 ;  /* 0x00000074a5747220 */ /* 0x040fe40000410000 */
[----:B------:R-:W-:Y:S02]  /*afb0*/  FMUL.FTZ R117, R165, R117 ;  /* 0x00000075a5757220 */ /* 0x000fe40000410000 */
[C---:B------:R-:W-:Y:S01]  /*afc0*/  HMMA.16816.F32 R72, R176.reuse, R132, R72 ;  /* 0x00000084b048723c */ /* 0x040fe20000001848 */
[--C-:B-1----:R-:W-:Y:S03]  /*afd0*/  FFMA.FTZ R140, R206, c[0x0][0x2d0], -R174.reuse ;  /* 0x0000b400ce8c7a23 */ /* 0x102fe600000108ae */
[C---:B------:R-:W-:Y:S01]  /*afe0*/  FMUL.FTZ R118, R164.reuse, R118 ;  /* 0x00000076a4767220 */ /* 0x040fe20000410000 */
[----:B------:R1:W-:Y:S01]  /*aff0*/  MUFU.EX2 R163, R140 ;  /* 0x0000008c00a37308 */ /* 0x0003e20000000800 */
[----:B------:R-:W-:Y:S02]  /*b000*/  FMUL.FTZ R119, R164, R119 ;  /* 0x00000077a4777220 */ /* 0x000fe40000410000 */
[-C--:B------:R-:W-:Y:S01]  /*b010*/  HMMA.16816.F32 R76, R176, R134.reuse, R76 ;  /* 0x00000086b04c723c */ /* 0x080fe2000000184c */
[--C-:B------:R-:W-:Y:S01]  /*b020*/  FFMA.FTZ R132, R199, c[0x0][0x2d0], -R174.reuse ;  /* 0x0000b400c7847a23 */ /* 0x100fe200000108ae */
[----:B---3--:R-:W2:Y:S02]  /*b030*/  LDSM.16.MT88.4 R136, [R226+0x1900] ;  /* 0x00190000e288783b */ /* 0x008ea40000004200 */
[C---:B------:R-:W-:Y:S02]  /*b040*/  FMUL.FTZ R120, R2.reuse, R120 ;  /* 0x0000007802787220 */ /* 0x040fe40000410000 */
[----:B------:R-:W-:Y:S01]  /*b050*/  FMUL.FTZ R121, R2, R121 ;  /* 0x0000007902797220 */ /* 0x000fe20000410000 */
[----:B------:R3:W-:Y:S01]  /*b060*/  MUFU.EX2 R188, R132 ;  /* 0x0000008400bc7308 */ /* 0x0007e20000000800 */
[C---:B------:R-:W-:Y:S01]  /*b070*/  HMMA.16816.F32 R80, R192.reuse, R134, R80 ;  /* 0x00000086c050723c */ /* 0x040fe20000001850 */
[C---:B------:R-:W-:Y:S03]  /*b080*/  FMUL.FTZ R122, R0.reuse, R122 ;  /* 0x0000007a007a7220 */ /* 0x040fe60000410000 */
[----:B------:R-:W-:Y:S02]  /*b090*/  FMUL.FTZ R123, R0, R123 ;  /* 0x0000007b007b7220 */ /* 0x000fe40000410000 */
[C---:B------:R-:W-:Y:S02]  /*b0a0*/  FMUL.FTZ R124, R2.reuse, R124 ;  /* 0x0000007c027c7220 */ /* 0x040fe40000410000 */
[----:B------:R-:W-:Y:S04]  /*b0b0*/  FMUL.FTZ R125, R2, R125 ;  /* 0x0000007d027d7220 */ /* 0x000fe80000410000 */
[----:B------:R-:W-:Y:S02]  /*b0c0*/  FMUL.FTZ R126, R0, R126 ;  /* 0x0000007e007e7220 */ /* 0x000fe40000410000 */
[----:B-1----:R-:W-:Y:S02]  /*b0d0*/  FFMA.FTZ R140, R208, c[0x0][0x2d0], -R175 ;  /* 0x0000b400d08c7a23 */ /* 0x002fe400000108af */
[----:B------:R-:W-:Y:S02]  /*b0e0*/  FMUL.FTZ R127, R0, R127 ;  /* 0x0000007f007f7220 */ /* 0x000fe40000410000 */
[----:B------:R1:W-:Y:S01]  /*b0f0*/  MUFU.EX2 R189, R140 ;  /* 0x0000008c00bd7308 */ /* 0x0003e20000000800 */
[C---:B------:R-:W-:Y:S02]  /*b100*/  FMUL.FTZ R128, R165.reuse, R128 ;  /* 0x00000080a5807220 */ /* 0x040fe40000410000 */
[----:B------:R-:W-:Y:S02]  /*b110*/  FMUL.FTZ R129, R165, R129 ;  /* 0x00000081a5817220 */ /* 0x000fe40000410000 */
[----:B---3--:R-:W-:Y:S01]  /*b120*/  FFMA.FTZ R132, R201, c[0x0][0x2d0], -R173 ;  /* 0x0000b400c9847a23 */ /* 0x008fe200000108ad */
[----:B------:R-:W-:Y:S01]  /*b130*/  MOV R201, R153 ;  /* 0x0000009900c97202 */ /* 0x000fe20000000f00 */
[C---:B------:R-:W-:Y:S02]  /*b140*/  FMUL.FTZ R130, R164.reuse, R130 ;  /* 0x00000082a4827220 */ /* 0x040fe40000410000 */
[----:B------:R-:W-:Y:S01]  /*b150*/  FMUL.FTZ R131, R164, R131 ;  /* 0x00000083a4837220 */ /* 0x000fe20000410000 */
[----:B------:R3:W4:Y:S01]  /*b160*/  MUFU.EX2 R190, R132 ;  /* 0x0000008400be7308 */ /* 0x0007220000000800 */
[-C--:B--2---:R-:W-:Y:S01]  /*b170*/  HMMA.16816.F32 R84, R192, R136.reuse, R84 ;  /* 0x00000088c054723c */ /* 0x084fe20000001854 */
[--C-:B-1----:R-:W-:Y:S07]  /*b180*/  FFMA.FTZ R140, R210, c[0x0][0x2d0], -R175.reuse ;  /* 0x0000b400d28c7a23 */ /* 0x102fee00000108af */
[C---:B------:R-:W-:Y:S01]  /*b190*/  HMMA.16816.F32 R88, R176.reuse, R136, R88 ;  /* 0x00000088b058723c */ /* 0x040fe20000001858 */
[----:B------:R1:W-:Y:S06]  /*b1a0*/  MUFU.EX2 R162, R140 ;  /* 0x0000008c00a27308 */ /* 0x0003ec0000000800 */
[----:B------:R-:W-:Y:S01]  /*b1b0*/  FFMA.FTZ R136, R209, c[0x0][0x2d0], -R174 ;  /* 0x0000b400d1887a23 */ /* 0x000fe200000108ae */
[-C--:B------:R-:W-:Y:S01]  /*b1c0*/  HMMA.16816.F32 R92, R176, R138.reuse, R92 ;  /* 0x0000008ab05c723c */ /* 0x080fe2000000185c */
[----:B---3--:R-:W2:Y:S02]  /*b1d0*/  LDSM.16.MT88.4 R132, [R228+0x1900] ;  /* 0x00190000e484783b */ /* 0x008ea40000004200 */
[----:B------:R3:W-:Y:S05]  /*b1e0*/  MUFU.EX2 R158, R136 ;  /* 0x00000088009e7308 */ /* 0x0007ea0000000800 */
[C---:B------:R-:W-:Y:S01]  /*b1f0*/  HMMA.16816.F32 R96, R192.reuse, R138, R96 ;  /* 0x0000008ac060723c */ /* 0x040fe20000001860 */
[----:B-1----:R-:W-:Y:S03]  /*b200*/  LDSM.16.MT88.4 R140, [R225+0x900] ;  /* 0x00090000e18c783b */ /* 0x002fe60000004200 */
[--C-:B---3--:R-:W-:Y:S04]  /*b210*/  FFMA.FTZ R136, R205, c[0x0][0x2d0], -R175.reuse ;  /* 0x0000b400cd887a23 */ /* 0x108fe800000108af */
[----:B------:R1:W3:Y:S01]  /*b220*/  MUFU.EX2 R196, R136 ;  /* 0x0000008800c47308 */ /* 0x0002e20000000800 */
[-C--:B--2---:R-:W-:Y:S08]  /*b230*/  HMMA.16816.F32 R100, R192, R132.reuse, R100 ;  /* 0x00000084c064723c */ /* 0x084ff00000001864 */
[C---:B------:R-:W-:Y:S07]  /*b240*/  HMMA.16816.F32 R104, R176.reuse, R132, R104 ;  /* 0x00000084b068723c */ /* 0x040fee0000001868 */
[----:B------:R-:W-:Y:S01]  /*b250*/  FFMA.FTZ R132, R211, c[0x0][0x2d0], -R175 ;  /* 0x0000b400d3847a23 */ /* 0x000fe200000108af */
[-C--:B------:R-:W-:Y:S01]  /*b260*/  HMMA.16816.F32 R108, R176, R134.reuse, R108 ;  /* 0x00000086b06c723c */ /* 0x080fe2000000186c */
[----:B-1----:R-:W1:Y:S02]  /*b270*/  LDSM.16.MT88.4 R136, [R227+0x1900] ;  /* 0x00190000e388783b */ /* 0x002e640000004200 */
[----:B------:R2:W1:Y:S05]  /*b280*/  MUFU.EX2 R159, R132 ;  /* 0x00000084009f7308 */ /* 0x00046a0000000800 */
[C---:B------:R-:W-:Y:S07]  /*b290*/  HMMA.16816.F32 R112, R192.reuse, R134, R112 ;  /* 0x00000086c070723c */ /* 0x040fee0000001870 */
[----:B----4-:R-:W-:Y:S01]  /*b2a0*/  F2FP.PACK_AB R134, R161, R190 ;  /* 0x000000bea186723e */ /* 0x010fe200000000ff */
[--C-:B--2---:R-:W-:Y:S04]  /*b2b0*/  FFMA.FTZ R132, R200, c[0x0][0x2d0], -R166.reuse ;  /* 0x0000b400c8847a23 */ /* 0x104fe800000108a6 */
[----:B------:R2:W-:Y:S01]  /*b2c0*/  MUFU.EX2 R200, R132 ;  /* 0x0000008400c87308 */ /* 0x0005e20000000800 */
[-C--:B-1----:R-:W-:Y:S08]  /*b2d0*/  HMMA.16816.F32 R116, R192, R136.reuse, R116 ;  /* 0x00000088c074723c */ /* 0x082ff00000001874 */
[C---:B------:R-:W-:Y:S01]  /*b2e0*/  HMMA.16816.F32 R120, R176.reuse, R136, R120 ;  /* 0x00000088b078723c */ /* 0x040fe20000001878 */
[--C-:B--2---:R-:W-:Y:S06]  /*b2f0*/  FFMA.FTZ R132, R203, c[0x0][0x2d0], -R166.reuse ;  /* 0x0000b400cb847a23 */ /* 0x104fec00000108a6 */
[----:B---3--:R-:W-:Y:S01]  /*b300*/  F2FP.PACK_AB R136, R189, R196 ;  /* 0x000000c4bd88723e */ /* 0x008fe200000000ff */
[-C--:B------:R-:W-:Y:S01]  /*b310*/  HMMA.16816.F32 R124, R176, R138.reuse, R124 ;  /* 0x0000008ab07c723c */ /* 0x080fe2000000187c */
[----:B------:R1:W2:Y:S06]  /*b320*/  MUFU.EX2 R199, R132 ;  /* 0x0000008400c77308 */ /* 0x0002ac0000000800 */
[----:B------:R-:W-:Y:S01]  /*b330*/  MOV R178, R160 ;  /* 0x000000a000b27202 */ /* 0x000fe20000000f00 */
[----:B------:R-:W-:Y:S01]  /*b340*/  HMMA.16816.F32 R128, R192, R138, R128 ;  /* 0x0000008ac080723c */ /* 0x000fe20000001880 */
[----:B------:R-:W-:Y:S03]  /*b350*/  MOV R179, R158 ;  /* 0x0000009e00b37202 */ /* 0x000fe60000000f00 */
[----:B------:R-:W-:Y:S02]  /*b360*/  F2FP.PACK_AB R133, R188, R178 ;  /* 0x000000b2bc85723e */ /* 0x000fe400000000ff */
[----:B------:R-:W-:Y:S02]  /*b370*/  F2FP.PACK_AB R135, R179, R163 ;  /* 0x000000a3b387723e */ /* 0x000fe400000000ff */
[----:B------:R-:W-:Y:S04]  /*b380*/  F2FP.PACK_AB R138, R159, R162 ;  /* 0x000000a29f8a723e */ /* 0x000fe800000000ff */
[----:B------:R-:W-:Y:S02]  /*b390*/  MOV R160, R157 ;  /* 0x0000009d00a07202 */ /* 0x000fe40000000f00 */
[----:B------:R-:W-:Y:S02]  /*b3a0*/  MOV R157, R155 ;  /* 0x0000009b009d7202 */ /* 0x000fe40000000f00 */
[----:B------:R-:W-:Y:S01]  /*b3b0*/  MOV R158, R156 ;  /* 0x0000009c009e7202 */ /* 0x000fe20000000f00 */
[--C-:B-1----:R-:W-:Y:S01]  /*b3c0*/  FFMA.FTZ R132, R204, c[0x0][0x2d0], -R166.reuse ;  /* 0x0000b400cc847a23 */ /* 0x102fe200000108a6 */
[----:B--2---:R-:W-:Y:S02]  /*b3d0*/  F2FP.PACK_AB R137, R199, R200 ;  /* 0x000000c8c789723e */ /* 0x004fe400000000ff */
[----:B------:R-:W-:Y:S01]  /*b3e0*/  MOV R156, R154 ;  /* 0x0000009a009c7202 */ /* 0x000fe20000000f00 */
[----:B------:R1:W-:Y:S01]  /*b3f0*/  MUFU.EX2 R198, R132 ;  /* 0x0000008400c67308 */ /* 0x0003e20000000800 */
[----:B------:R-:W2:Y:S01]  /*b400*/  LDSM.16.MT88.4 R152, [R227+0x900] ;  /* 0x00090000e398783b */ /* 0x000ea20000004200 */
[----:B-1----:R-:W-:Y:S08]  /*b410*/  FFMA.FTZ R132, R207, c[0x0][0x2d0], -R166 ;  /* 0x0000b400cf847a23 */ /* 0x002ff000000108a6 */
[----:B------:R1:W3:Y:S02]  /*b420*/  MUFU.EX2 R197, R132 ;  /* 0x0000008400c57308 */ /* 0x0002e40000000800 */
[----:B-1----:R-:W-:Y:S02]  /*b430*/  F2FP.PACK_AB R132, R171, R180 ;  /* 0x000000b4ab84723e */ /* 0x002fe400000000ff */
[----:B---3--:R-:W-:Y:S05]  /*b440*/  F2FP.PACK_AB R139, R197, R198 ;  /* 0x000000c6c58b723e */ /* 0x008fea00000000ff */
[-C--:B------:R-:W-:Y:S08]  /*b450*/  HMMA.16816.F32 R4, R132, R140.reuse, R4 ;  /* 0x0000008c8404723c */ /* 0x080ff00000001804 */
[C---:B------:R-:W-:Y:S08]  /*b460*/  HMMA.16816.F32 R8, R136.reuse, R140, R8 ;  /* 0x0000008c8808723c */ /* 0x040ff00000001808 */
[-C--:B------:R-:W-:Y:S08]  /*b470*/  HMMA.16816.F32 R12, R136, R142.reuse, R12 ;  /* 0x0000008e880c723c */ /* 0x080ff0000000180c */
[C---:B------:R-:W-:Y:S01]  /*b480*/  HMMA.16816.F32 R16, R132.reuse, R142, R16 ;  /* 0x0000008e8410723c */ /* 0x040fe20000001810 */
[----:B------:R-:W1:Y:S07]  /*b490*/  LDSM.16.MT88.4 R140, [R225+0x2100] ;  /* 0x00210000e18c783b */ /* 0x000e6e0000004200 */
[-C--:B------:R-:W-:Y:S08]  /*b4a0*/  HMMA.16816.F32 R20, R132, R144.reuse, R20 ;  /* 0x000000908414723c */ /* 0x080ff00000001814 */
[C---:B------:R-:W-:Y:S07]  /*b4b0*/  HMMA.16816.F32 R24, R136.reuse, R144, R24 ;  /* 0x000000908818723c */ /* 0x040fee0000001818 */
[--C-:B------:R-:W-:Y:S01]  /*b4c0*/  FFMA.FTZ R144, R215, c[0x0][0x2d0], -R173.reuse ;  /* 0x0000b400d7907a23 */ /* 0x100fe200000108ad */
[-C--:B------:R-:W-:Y:S03]  /*b4d0*/  HMMA.16816.F32 R28, R136, R146.reuse, R28 ;  /* 0x00000092881c723c */ /* 0x080fe6000000181c */
[----:B------:R3:W-:Y:S05]  /*b4e0*/  MUFU.EX2 R211, R144 ;  /* 0x0000009000d37308 */ /* 0x0007ea0000000800 */
[C---:B------:R-:W-:Y:S08]  /*b4f0*/  HMMA.16816.F32 R32, R132.reuse, R146, R32 ;  /* 0x000000928420723c */ /* 0x040ff00000001820 */
[-C--:B------:R-:W-:Y:S08]  /*b500*/  HMMA.16816.F32 R36, R132, R148.reuse, R36 ;  /* 0x000000948424723c */ /* 0x080ff00000001824 */
[C---:B------:R-:W-:Y:S01]  /*b510*/  HMMA.16816.F32 R40, R136.reuse, R148, R40 ;  /* 0x000000948828723c */ /* 0x040fe20000001828 */
[--C-:B---3--:R-:W-:Y:S03]  /*b520*/  FFMA.FTZ R144, R216, c[0x0][0x2d0], -R173.reuse ;  /* 0x0000b400d8907a23 */ /* 0x108fe600000108ad */
[----:B------:R-:W-:Y:S03]  /*b530*/  MOV R216, R179 ;  /* 0x000000b300d87202 */ /* 0x000fe60000000f00 */
[--C-:B------:R-:W-:Y:S01]  /*b540*/  FFMA.FTZ R148, R223, c[0x0][0x2d0], -R174.reuse ;  /* 0x0000b400df947a23 */ /* 0x100fe200000108ae */
[-C--:B------:R-:W-:Y:S01]  /*b550*/  HMMA.16816.F32 R44, R136, R150.reuse, R44 ;  /* 0x00000096882c723c */ /* 0x080fe2000000182c */
[----:B------:R3:W-:Y:S07]  /*b560*/  MUFU.EX2 R215, R144 ;  /* 0x0000009000d77308 */ /* 0x0007ee0000000800 */
[C---:B------:R-:W-:Y:S03]  /*b570*/  HMMA.16816.F32 R48, R132.reuse, R150, R48 ;  /* 0x000000968430723c */ /* 0x040fe60000001830 */
[----:B------:R4:W-:Y:S05]  /*b580*/  MUFU.EX2 R209, R148 ;  /* 0x0000009400d17308 */ /* 0x0009ea0000000800 */
[-C--:B--2---:R-:W-:Y:S08]  /*b590*/  HMMA.16816.F32 R52, R132, R152.reuse, R52 ;  /* 0x000000988434723c */ /* 0x084ff00000001834 */
[C---:B------:R-:W-:Y:S01]  /*b5a0*/  HMMA.16816.F32 R56, R136.reuse, R152, R56 ;  /* 0x000000988838723c */ /* 0x040fe20000001838 */
[--C-:B---3--:R-:W-:Y:S03]  /*b5b0*/  FFMA.FTZ R144, R219, c[0x0][0x2d0], -R174.reuse ;  /* 0x0000b400db907a23 */ /* 0x108fe600000108ae */
[----:B------:R-:W-:Y:S01]  /*b5c0*/  MOV R219, R161 ;  /* 0x000000a100db7202 */ /* 0x000fe20000000f00 */
[----:B------:R2:W3:Y:S02]  /*b5d0*/  MUFU.EX2 R210, R144 ;  /* 0x0000009000d27308 */ /* 0x0004e40000000800 */
[----:B------:R-:W-:Y:S01]  /*b5e0*/  MOV R153, R163 ;  /* 0x000000a300997202 */ /* 0x000fe20000000f00 */
[-C--:B------:R-:W-:Y:S01]  /*b5f0*/  HMMA.16816.F32 R60, R136, R154.reuse, R60 ;  /* 0x0000009a883c723c */ /* 0x080fe2000000183c */
[----:B------:R-:W-:Y:S03]  /*b600*/  MOV R152, R162 ;  /* 0x000000a200987202 */ /* 0x000fe60000000f00 */
[--C-:B----4-:R-:W-:Y:S01]  /*b610*/  FFMA.FTZ R148, R222, c[0x0][0x2d0], -R173.reuse ;  /* 0x0000b400de947a23 */ /* 0x110fe200000108ad */
[----:B------:R-:W-:Y:S01]  /*b620*/  MOV R222, R185 ;  /* 0x000000b900de7202 */ /* 0x000fe20000000f00 */
[----:B------:R-:W-:Y:S01]  /*b630*/  FFMA.FTZ R173, R246, c[0x0][0x2d0], -R173 ;  /* 0x0000b400f6ad7a23 */ /* 0x000fe200000108ad */
[----:B------:R-:W-:Y:S01]  /*b640*/  MOV R246, R183 ;  /* 0x000000b700f67202 */ /* 0x000fe20000000f00 */
[C---:B------:R-:W-:Y:S01]  /*b650*/  HMMA.16816.F32 R64, R132.reuse, R154, R64 ;  /* 0x0000009a8440723c */ /* 0x040fe20000001840 */
[----:B------:R4:W-:Y:S06]  /*b660*/  MUFU.EX2 R208, R148 ;  /* 0x0000009400d07308 */ /* 0x0009ec0000000800 */
[----:B------:R-:W-:Y:S01]  /*b670*/  MOV R155, R187 ;  /* 0x000000bb009b7202 */ /* 0x000fe20000000f00 */
[-C--:B-1----:R-:W-:Y:S01]  /*b680*/  HMMA.16816.F32 R68, R132, R140.reuse, R68 ;  /* 0x0000008c8444723c */ /* 0x082fe20000001844 */
[----:B------:R-:W-:Y:S02]  /*b690*/  MOV R154, R186 ;  /* 0x000000ba009a7202 */ /* 0x000fe40000000f00 */
[----:B------:R3:W1:Y:S01]  /*b6a0*/  MUFU.EX2 R207, R173 ;  /* 0x000000ad00cf7308 */ /* 0x0006620000000800 */
[----:B--2---:R-:W2:Y:S04]  /*b6b0*/  LDSM.16.MT88.4 R144, [R226+0x2100] ;  /* 0x00210000e290783b */ /* 0x004ea80000004200 */
[C---:B------:R-:W-:Y:S07]  /*b6c0*/  HMMA.16816.F32 R72, R136.reuse, R140, R72 ;  /* 0x0000008c8848723c */ /* 0x040fee0000001848 */
[--C-:B------:R-:W-:Y:S01]  /*b6d0*/  FFMA.FTZ R140, R252, c[0x0][0x2d0], -R174.reuse ;  /* 0x0000b400fc8c7a23 */ /* 0x100fe200000108ae */
[-C--:B------:R-:W-:Y:S01]  /*b6e0*/  HMMA.16816.F32 R76, R136, R142.reuse, R76 ;  /* 0x0000008e884c723c */ /* 0x080fe2000000184c */
[----:B----4-:R-:W4:Y:S02]  /*b6f0*/  LDSM.16.MT88.4 R148, [R228+0x2100] ;  /* 0x00210000e494783b */ /* 0x010f240000004200 */
[----:B------:R1:W-:Y:S01]  /*b700*/  MUFU.EX2 R206, R140 ;  /* 0x0000008c00ce7308 */ /* 0x0003e20000000800 */
[----:B------:R-:W-:Y:S01]  /*b710*/  MOV R252, R190 ;  /* 0x000000be00fc7202 */ /* 0x000fe20000000f00 */
[----:B------:R-:W-:Y:S03]  /*b720*/  FFMA.FTZ R174, R202, c[0x0][0x2d0], -R174 ;  /* 0x0000b400caae7a23 */ /* 0x000fe600000108ae */
[C---:B------:R-:W-:Y:S01]  /*b730*/  HMMA.16816.F32 R80, R132.reuse, R142, R80 ;  /* 0x0000008e8450723c */ /* 0x040fe20000001850 */
[----:B---3--:R-:W-:Y:S04]  /*b740*/  F2FP.PACK_AB R173, R209, R210 ;  /* 0x000000d2d1ad723e */ /* 0x008fe800000000ff */
[----:B------:R3:W-:Y:S01]  /*b750*/  MUFU.EX2 R205, R174 ;  /* 0x000000ae00cd7308 */ /* 0x0007e20000000800 */
[--C-:B-1----:R-:W-:Y:S01]  /*b760*/  FFMA.FTZ R140, R247, c[0x0][0x2d0], -R175.reuse ;  /* 0x0000b400f78c7a23 */ /* 0x102fe200000108af */
[----:B------:R-:W-:Y:S01]  /*b770*/  MOV R247, R189 ;  /* 0x000000bd00f77202 */ /* 0x000fe20000000f00 */
[-C--:B--2---:R-:W-:Y:S07]  /*b780*/  HMMA.16816.F32 R84, R132, R144.reuse, R84 ;  /* 0x000000908454723c */ /* 0x084fee0000001854 */
[----:B------:R1:W-:Y:S01]  /*b790*/  MUFU.EX2 R204, R140 ;  /* 0x0000008c00cc7308 */ /* 0x0003e20000000800 */
[C---:B------:R-:W-:Y:S01]  /*b7a0*/  HMMA.16816.F32 R88, R136.reuse, R144, R88 ;  /* 0x000000908858723c */ /* 0x040fe20000001858 */
[----:B---3--:R-:W-:Y:S06]  /*b7b0*/  F2FP.PACK_AB R174, R207, R208 ;  /* 0x000000d0cfae723e */ /* 0x008fec00000000ff */
[--C-:B------:R-:W-:Y:S01]  /*b7c0*/  FFMA.FTZ R144, R212, c[0x0][0x2d0], -R166.reuse ;  /* 0x0000b400d4907a23 */ /* 0x100fe200000108a6 */
[-C--:B------:R-:W-:Y:S01]  /*b7d0*/  HMMA.16816.F32 R92, R136, R146.reuse, R92 ;  /* 0x00000092885c723c */ /* 0x080fe2000000185c */
[----:B------:R-:W-:Y:S02]  /*b7e0*/  MOV R212, R171 ;  /* 0x000000ab00d47202 */ /* 0x000fe40000000f00 */
[----:B------:R2:W-:Y:S05]  /*b7f0*/  MUFU.EX2 R171, R144 ;  /* 0x0000009000ab7308 */ /* 0x0005ea0000000800 */
[C---:B------:R-:W-:Y:S01]  /*b800*/  HMMA.16816.F32 R96, R132.reuse, R146, R96 ;  /* 0x000000928460723c */ /* 0x040fe20000001860 */
[--C-:B-1----:R-:W-:Y:S03]  /*b810*/  FFMA.FTZ R140, R251, c[0x0][0x2d0], -R175.reuse ;  /* 0x0000b400fb8c7a23 */ /* 0x102fe600000108af */
[----:B------:R-:W-:Y:S04]  /*b820*/  MOV R251, R188 ;  /* 0x000000bc00fb7202 */ /* 0x000fe80000000f00 */
[-C--:B----4-:R-:W-:Y:S01]  /*b830*/  HMMA.16816.F32 R100, R132, R148.reuse, R100 ;  /* 0x000000948464723c */ /* 0x090fe20000001864 */
[----:B------:R1:W3:Y:S07]  /*b840*/  MUFU.EX2 R203, R140 ;  /* 0x0000008c00cb7308 */ /* 0x0002ee0000000800 */
[C---:B------:R-:W-:Y:S01]  /*b850*/  HMMA.16816.F32 R104, R136.reuse, R148, R104 ;  /* 0x000000948868723c */ /* 0x040fe20000001868 */
[--C-:B--2---:R-:W-:Y:S03]  /*b860*/  FFMA.FTZ R144, R214, c[0x0][0x2d0], -R166.reuse ;  /* 0x0000b400d6907a23 */ /* 0x104fe600000108a6 */
[----:B------:R-:W-:Y:S03]  /*b870*/  MOV R214, R196 ;  /* 0x000000c400d67202 */ /* 0x000fe60000000f00 */
[----:B------:R-:W-:Y:S01]  /*b880*/  MOV R149, R170 ;  /* 0x000000aa00957202 */ /* 0x000fe20000000f00 */
[-C--:B------:R-:W-:Y:S01]  /*b890*/  HMMA.16816.F32 R108, R136, R150.reuse, R108 ;  /* 0x00000096886c723c */ /* 0x080fe2000000186c */
[----:B------:R2:W4:Y:S03]  /*b8a0*/  MUFU.EX2 R196, R144 ;  /* 0x0000009000c47308 */ /* 0x0005260000000800 */
[----:B------:R-:W-:Y:S04]  /*b8b0*/  MOV R148, R184 ;  /* 0x000000b800947202 */ /* 0x000fe80000000f00 */
[C---:B------:R-:W-:Y:S01]  /*b8c0*/  HMMA.16816.F32 R112, R132.reuse, R150, R112 ;  /* 0x000000968470723c */ /* 0x040fe20000001870 */
[--C-:B-1----:R-:W-:Y:S03]  /*b8d0*/  FFMA.FTZ R140, R201, c[0x0][0x2d0], -R175.reuse ;  /* 0x0000b400c98c7a23 */ /* 0x102fe600000108af */
[----:B------:R-:W-:Y:S01]  /*b8e0*/  FFMA.FTZ R175, R160, c[0x0][0x2d0], -R175 ;  /* 0x0000b400a0af7a23 */ /* 0x000fe200000108af */
[----:B------:R1:W-:Y:S01]  /*b8f0*/  MUFU.EX2 R202, R140 ;  /* 0x0000008c00ca7308 */ /* 0x0003e20000000800 */
[----:B------:R-:W-:Y:S02]  /*b900*/  MOV R160, R191 ;  /* 0x000000bf00a07202 */ /* 0x000fe40000000f00 */
[----:B------:R-:W-:Y:S01]  /*b910*/  LDSM.16.MT88.4 R188, [R225+0x1100] ;  /* 0x00110000e1bc783b */ /* 0x000fe20000004200 */
[----:B---3--:R-:W-:Y:S03]  /*b920*/  F2FP.PACK_AB R192, R203, R204 ;  /* 0x000000cccbc0723e */ /* 0x008fe600000000ff */
[----:B------:R-:W-:Y:S02]  /*b930*/  MOV R150, R182 ;  /* 0x000000b600967202 */ /* 0x000fe40000000f00 */
[----:B------:R-:W-:Y:S01]  /*b940*/  MOV R151, R181 ;  /* 0x000000b500977202 */ /* 0x000fe20000000f00 */
[----:B------:R3:W3:Y:S01]  /*b950*/  MUFU.EX2 R201, R175 ;  /* 0x000000af00c97308 */ /* 0x0006e20000000800 */
[----:B------:R-:W-:Y:S01]  /*b960*/  MOV R223, R160 ;  /* 0x000000a000df7202 */ /* 0x000fe20000000f00 */
[--C-:B--2---:R-:W-:Y:S01]  /*b970*/  FFMA.FTZ R144, R213, c[0x0][0x2d0], -R166.reuse ;  /* 0x0000b400d5907a23 */ /* 0x104fe200000108a6 */
[----:B------:R-:W-:Y:S01]  /*b980*/  MOV R213, R178 ;  /* 0x000000b200d57202 */ /* 0x000fe20000000f00 */
[----:B------:R-:W-:Y:S01]  /*b990*/  FFMA.FTZ R166, R172, c[0x0][0x2d0], -R166 ;  /* 0x0000b400aca67a23 */ /* 0x000fe200000108a6 */
[----:B------:R-:W-:Y:S01]  /*b9a0*/  F2FP.PACK_AB R172, R215, R211 ;  /* 0x000000d3d7ac723e */ /* 0x000fe200000000ff */
[----:B------:R-:W-:Y:S01]  /*b9b0*/  LDSM.16.MT88.4 R160, [R228+0x1100] ;  /* 0x00110000e4a0783b */ /* 0x000fe20000004200 */
[----:B----4-:R-:W-:Y:S03]  /*b9c0*/  F2FP.PACK_AB R193, R196, R171 ;  /* 0x000000abc4c1723e */ /* 0x010fe600000000ff */
[----:B------:R2:W-:Y:S04]  /*b9d0*/  MUFU.EX2 R170, R144 ;  /* 0x0000009000aa7308 */ /* 0x0005e80000000800 */
[----:B-1----:R-:W1:Y:S06]  /*b9e0*/  LDSM.16.MT88.4 R140, [R227+0x2100] ;  /* 0x00210000e38c783b */ /* 0x002e6c0000004200 */
[----:B------:R-:W4:Y:S01]  /*b9f0*/  MUFU.EX2 R166, R166 ;  /* 0x000000a600a67308 */ /* 0x000f220000000800 */
[----:B---3--:R-:W-:Y:S02]  /*ba00*/  F2FP.PACK_AB R175, R205, R206 ;  /* 0x000000cecdaf723e */ /* 0x008fe400000000ff */
[----:B------:R-:W-:Y:S01]  /*ba10*/  F2FP.PACK_AB R194, R201, R202 ;  /* 0x000000cac9c2723e */ /* 0x000fe200000000ff */
[----:B--2---:R-:W2:Y:S01]  /*ba20*/  LDSM.16.MT88.4 R144, [R226+0x1100] ;  /* 0x00110000e290783b */ /* 0x004ea20000004200 */
[----:B----4-:R-:W-:Y:S01]  /*ba30*/  F2FP.PACK_AB R195, R166, R170 ;  /* 0x000000aaa6c3723e */ /* 0x010fe200000000ff */
[-C--:B-1----:R-:W-:Y:S08]  /*ba40*/  HMMA.16816.F32 R116, R132, R140.reuse, R116 ;  /* 0x0000008c8474723c */ /* 0x082ff00000001874 */
[C---:B------:R-:W-:Y:S07]  /*ba50*/  HMMA.16816.F32 R120, R136.reuse, R140, R120 ;  /* 0x0000008c8878723c */ /* 0x040fee0000001878 */
[----:B------:R-:W-:Y:S01]  /*ba60*/  MOV R141, R180 ;  /* 0x000000b4008d7202 */ /* 0x000fe20000000f00 */
[-C--:B------:R-:W-:Y:S08]  /*ba70*/  HMMA.16816.F32 R124, R136, R142.reuse, R124 ;  /* 0x0000008e887c723c */ /* 0x080ff0000000187c */
[----:B------:R-:W-:Y:S08]  /*ba80*/  HMMA.16816.F32 R128, R132, R142, R128 ;  /* 0x0000008e8480723c */ /* 0x000ff00000001880 */
[-C--:B------:R-:W-:Y:S01]  /*ba90*/  HMMA.16816.F32 R176, R172, R188.reuse, R4 ;  /* 0x000000bcacb0723c */ /* 0x080fe20000001804 */
[----:B------:R-:W1:Y:S07]  /*baa0*/  LDSM.16.MT88.4 R4, [R227+0x1100] ;  /* 0x00110000e304783b */ /* 0x000e6e0000004200 */
[C---:B------:R-:W-:Y:S01]  /*bab0*/  HMMA.16816.F32 R180, R192.reuse, R188, R8 ;  /* 0x000000bcc0b4723c */ /* 0x040fe20000001808 */
[----:B------:R-:W3:Y:S07]  /*bac0*/  LDSM.16.MT88.4 R8, [R225+0x2900] ;  /* 0x00290000e108783b */ /* 0x000eee0000004200 */
[-C--:B------:R-:W-:Y:S01]  /*bad0*/  HMMA.16816.F32 R184, R192, R190.reuse, R12 ;  /* 0x000000bec0b8723c */ /* 0x080fe2000000180c */
[----:B------:R-:W4:Y:S07]  /*bae0*/  LDSM.16.MT88.4 R12, [R226+0x2900] ;  /* 0x00290000e20c783b */ /* 0x000f2e0000004200 */
[C---:B------:R-:W-:Y:S01]  /*baf0*/  HMMA.16816.F32 R188, R172.reuse, R190, R16 ;  /* 0x000000beacbc723c */ /* 0x040fe20000001810 */
[----:B------:R-:W1:Y:S07]  /*bb00*/  LDSM.16.MT88.4 R16, [R228+0x2900] ;  /* 0x00290000e410783b */ /* 0x000e6e0000004200 */
[-C--:B--2---:R-:W-:Y:S07]  /*bb10*/  HMMA.16816.F32 R132, R172, R144.reuse, R20 ;  /* 0x00000090ac84723c */ /* 0x084fee0000001814 */
[----:B------:R-:W-:Y:S01]  /*bb20*/  MOV R23, R141 ;  /* 0x0000008d00177202 */ /* 0x000fe20000000f00 */
[C---:B------:R-:W-:Y:S01]  /*bb30*/  HMMA.16816.F32 R136, R192.reuse, R144, R24 ;  /* 0x00000090c088723c */ /* 0x040fe20000001818 */
[----:B------:R-:W2:Y:S03]  /*bb40*/  LDL.LU R27, [R1+0x18] ;  /* 0x00001800011b7983 */ /* 0x000ea60000300800 */
[----:B------:R-:W-:Y:S02]  /*bb50*/  MOV R22, R150 ;  /* 0x0000009600167202 */ /* 0x000fe40000000f00 */
[----:B------:R-:W-:Y:S02]  /*bb60*/  MOV R21, R151 ;  /* 0x0000009700157202 */ /* 0x000fe40000000f00 */
[-C--:B------:R-:W-:Y:S01]  /*bb70*/  HMMA.16816.F32 R140, R192, R146.reuse, R28 ;  /* 0x00000092c08c723c */ /* 0x080fe2000000181c */
[----:B------:R-:W2:Y:S03]  /*bb80*/  LDL.LU R28, [R1+0x14] ;  /* 0x00001400011c7983 */ /* 0x000ea60000300800 */
[----:B------:R-:W-:Y:S02]  /*bb90*/  MOV R20, R148 ;  /* 0x0000009400147202 */ /* 0x000fe40000000f00 */
[----:B------:R-:W-:Y:S02]  /*bba0*/  MOV R26, R149 ;  /* 0x00000095001a7202 */ /* 0x000fe40000000f00 */
[C---:B------:R-:W-:Y:S01]  /*bbb0*/  HMMA.16816.F32 R144, R172.reuse, R146, R32 ;  /* 0x00000092ac90723c */ /* 0x040fe20000001820 */
[----:B------:R-:W2:Y:S03]  /*bbc0*/  LDL.LU R33, [R1+0x10] ;  /* 0x0000100001217983 */ /* 0x000ea60000300800 */
[----:B------:R-:W-:Y:S01]  /*bbd0*/  MOV R31, R154 ;  /* 0x0000009a001f7202 */ /* 0x000fe20000000f00 */
[----:B------:R-:W2:Y:S01]  /*bbe0*/  LDL.LU R32, [R1+0xc] ;  /* 0x00000c0001207983 */ /* 0x000ea20000300800 */
[----:B------:R-:W-:Y:S02]  /*bbf0*/  MOV R30, R155 ;  /* 0x0000009b001e7202 */ /* 0x000fe40000000f00 */
[-C--:B------:R-:W-:Y:S01]  /*bc00*/  HMMA.16816.F32 R148, R172, R160.reuse, R36 ;  /* 0x000000a0ac94723c */ /* 0x080fe20000001824 */
[----:B------:R-:W-:Y:S03]  /*bc10*/  MOV R25, R246 ;  /* 0x000000f600197202 */ /* 0x000fe60000000f00 */
[----:B------:R-:W-:Y:S02]  /*bc20*/  MOV R246, R153 ;  /* 0x0000009900f67202 */ /* 0x000fe40000000f00 */
[----:B------:R-:W-:Y:S02]  /*bc30*/  MOV R24, R222 ;  /* 0x000000de00187202 */ /* 0x000fe40000000f00 */
[----:B------:R-:W-:Y:S02]  /*bc40*/  MOV R222, R152 ;  /* 0x0000009800de7202 */ /* 0x000fe40000000f00 */
[C---:B------:R-:W-:Y:S02]  /*bc50*/  HMMA.16816.F32 R152, R192.reuse, R160, R40 ;  /* 0x000000a0c098723c */ /* 0x040fe40000001828 */
[----:B------:R-:W-:Y:S02]  /*bc60*/  MOV R34, R158 ;  /* 0x0000009e00227202 */ /* 0x000fe40000000f00 */
[----:B------:R-:W-:Y:S02]  /*bc70*/  MOV R35, R157 ;  /* 0x0000009d00237202 */ /* 0x000fe40000000f00 */
[----:B------:R-:W-:Y:S02]  /*bc80*/  MOV R39, R156 ;  /* 0x0000009c00277202 */ /* 0x000fe40000000f00 */
[----:B------:R-:W-:Y:S04]  /*bc90*/  MOV R29, R223 ;  /* 0x000000df001d7202 */ /* 0x000fe80000000f00 */
[----:B------:R-:W-:Y:S02]  /*bca0*/  MOV R223, R219 ;  /* 0x000000db00df7202 */ /* 0x000fe40000000f00 */
[----:B------:R-:W-:Y:S02]  /*bcb0*/  MOV R219, R216 ;  /* 0x000000d800db7202 */ /* 0x000fe40000000f00 */
[----:B------:R-:W-:Y:S02]  /*bcc0*/  MOV R216, R159 ;  /* 0x0000009f00d87202 */ /* 0x000fe40000000f00 */
[-C--:B------:R-:W-:Y:S08]  /*bcd0*/  HMMA.16816.F32 R156, R192, R162.reuse, R44 ;  /* 0x000000a2c09c723c */ /* 0x080ff0000000182c */
[C---:B------:R-:W-:Y:S08]  /*bce0*/  HMMA.16816.F32 R160, R172.reuse, R162, R48 ;  /* 0x000000a2aca0723c */ /* 0x040ff00000001830 */
[-C--:B-1----:R-:W-:Y:S08]  /*bcf0*/  HMMA.16816.F32 R52, R172, R4.reuse, R52 ;  /* 0x00000004ac34723c */ /* 0x082ff00000001834 */
[C---:B------:R-:W-:Y:S08]  /*bd00*/  HMMA.16816.F32 R56, R192.reuse, R4, R56 ;  /* 0x00000004c038723c */ /* 0x040ff00000001838 */
[-C--:B------:R-:W-:Y:S08]  /*bd10*/  HMMA.16816.F32 R60, R192, R6.reuse, R60 ;  /* 0x00000006c03c723c */ /* 0x080ff0000000183c */
[C---:B------:R-:W-:Y:S01]  /*bd20*/  HMMA.16816.F32 R64, R172.reuse, R6, R64 ;  /* 0x00000006ac40723c */ /* 0x040fe20000001840 */
[----:B------:R-:W1:Y:S07]  /*bd30*/  LDSM.16.MT88.4 R4, [R227+0x2900] ;  /* 0x00290000e304783b */ /* 0x000e6e0000004200 */
[-C--:B---3--:R-:W-:Y:S08]  /*bd40*/  HMMA.16816.F32 R68, R172, R8.reuse, R68 ;  /* 0x00000008ac44723c */ /* 0x088ff00000001844 */
[C---:B------:R-:W-:Y:S08]  /*bd50*/  HMMA.16816.F32 R72, R192.reuse, R8, R72 ;  /* 0x00000008c048723c */ /* 0x040ff00000001848 */
[-C--:B------:R-:W-:Y:S08]  /*bd60*/  HMMA.16816.F32 R76, R192, R10.reuse, R76 ;  /* 0x0000000ac04c723c */ /* 0x080ff0000000184c */
[C---:B------:R-:W-:Y:S08]  /*bd70*/  HMMA.16816.F32 R80, R172.reuse, R10, R80 ;  /* 0x0000000aac50723c */ /* 0x040ff00000001850 */
[-C--:B----4-:R-:W-:Y:S08]  /*bd80*/  HMMA.16816.F32 R84, R172, R12.reuse, R84 ;  /* 0x0000000cac54723c */ /* 0x090ff00000001854 */
[C---:B------:R-:W-:Y:S08]  /*bd90*/  HMMA.16816.F32 R88, R192.reuse, R12, R88 ;  /* 0x0000000cc058723c */ /* 0x040ff00000001858 */
[-C--:B------:R-:W-:Y:S08]  /*bda0*/  HMMA.16816.F32 R92, R192, R14.reuse, R92 ;  /* 0x0000000ec05c723c */ /* 0x080ff0000000185c */
[C---:B------:R-:W-:Y:S08]  /*bdb0*/  HMMA.16816.F32 R96, R172.reuse, R14, R96 ;  /* 0x0000000eac60723c */ /* 0x040ff00000001860 */
[-C--:B------:R-:W-:Y:S08]  /*bdc0*/  HMMA.16816.F32 R100, R172, R16.reuse, R100 ;  /* 0x00000010ac64723c */ /* 0x080ff00000001864 */
[C---:B------:R-:W-:Y:S08]  /*bdd0*/  HMMA.16816.F32 R104, R192.reuse, R16, R104 ;  /* 0x00000010c068723c */ /* 0x040ff00000001868 */
[-C--:B------:R-:W-:Y:S08]  /*bde0*/  HMMA.16816.F32 R108, R192, R18.reuse, R108 ;  /* 0x00000012c06c723c */ /* 0x080ff0000000186c */
[C---:B------:R-:W-:Y:S08]  /*bdf0*/  HMMA.16816.F32 R112, R172.reuse, R18, R112 ;  /* 0x00000012ac70723c */ /* 0x040ff00000001870 */
[-C--:B-1----:R-:W-:Y:S08]  /*be00*/  HMMA.16816.F32 R116, R172, R4.reuse, R116 ;  /* 0x00000004ac74723c */ /* 0x082ff00000001874 */
[C---:B------:R-:W-:Y:S08]  /*be10*/  HMMA.16816.F32 R120, R192.reuse, R4, R120 ;  /* 0x00000004c078723c */ /* 0x040ff00000001878 */
[-C--:B------:R-:W-:Y:S08]  /*be20*/  HMMA.16816.F32 R124, R192, R6.reuse, R124 ;  /* 0x00000006c07c723c */ /* 0x080ff0000000187c */
[----:B------:R-:W-:Y:S01]  /*be30*/  HMMA.16816.F32 R128, R172, R6, R128 ;  /* 0x00000006ac80723c */ /* 0x000fe20000001880 */
[----:B--2---:R-:W-:Y:S04]  /*be40*/  FFMA.FTZ R8, R2, R28, R35 ;  /* 0x0000001c02087223 */ /* 0x004fe80000010023 */
[----:B------:R-:W-:Y:S02]  /*be50*/  FADD.FTZ R8, R31, R8 ;  /* 0x000000081f087221 */ /* 0x000fe40000010000 */
[----:B------:R-:W-:Y:S02]  /*be60*/  FFMA.FTZ R165, R165, R33, R39 ;  /* 0x00000021a5a57223 */ /* 0x000fe40000010027 */
[----:B------:R-:W-:Y:S03]  /*be70*/  FADD.FTZ R9, R26, R8 ;  /* 0x000000081a097221 */ /* 0x000fe60000010000 */
[----:B------:R-:W-:Y:S02]  /*be80*/  FFMA.FTZ R164, R164, R32, R34 ;  /* 0x00000020a4a47223 */ /* 0x000fe40000010022 */
[----:B------:R-:W-:Y:S02]  /*be90*/  FADD.FTZ R2, R29, R165 ;  /* 0x000000a51d027221 */ /* 0x000fe40000010000 */
[----:B------:R-:W-:Y:S02]  /*bea0*/  FADD.FTZ R164, R30, R164 ;  /* 0x000000a41ea47221 */ /* 0x000fe40000010000 */
[----:B------:R-:W-:Y:S02]  /*beb0*/  FADD.FTZ R2, R24, R2 ;  /* 0x0000000218027221 */ /* 0x000fe40000010000 */
[----:B------:R-:W-:Y:S02]  /*bec0*/  FFMA.FTZ R8, R0, R27, R217 ;  /* 0x0000001b00087223 */ /* 0x000fe400000100d9 */
[----:B------:R-:W-:Y:S02]  /*bed0*/  FADD.FTZ R164, R25, R164 ;  /* 0x000000a419a47221 */ /* 0x000fe40000010000 */
[----:B------:R-:W-:Y:S02]  /*bee0*/  FADD.FTZ R10, R20, R2 ;  /* 0x00000002140a7221 */ /* 0x000fe40000010000 */
[----:B------:R-:W-:Y:S02]  /*bef0*/  FADD.FTZ R8, R218, R8 ;  /* 0x00000008da087221 */ /* 0x000fe40000010000 */
[----:B------:R-:W-:Y:S01]  /*bf00*/  FADD.FTZ R2, R21, R164 ;  /* 0x000000a415027221 */ /* 0x000fe20000010000 */
[----:B------:R-:W-:Y:S01]  /*bf10*/  MOV R164, R169 ;  /* 0x000000a900a47202 */ /* 0x000fe20000000f00 */
[----:B------:R-:W-:Y:S02]  /*bf20*/  FADD.FTZ R10, R23, R10 ;  /* 0x0000000a170a7221 */ /* 0x000fe40000010000 */
        /* <DEDUP_REMOVED lines=29> */
[----:B------:R-:W-:Y:S01]  /*c100*/  FADD.FTZ R4, R206, R8 ;  /* 0x00000008ce047221 */ /* 0x000fe20000010000 */
[----:B------:R1:W-:Y:S01]  /*c110*/  STL [R1+0x10], R5 ;  /* 0x0000100501007387 */ /* 0x0003e20000100800 */
[----:B------:R-:W-:Y:S02]  /*c120*/  FADD.FTZ R2, R202, R2 ;  /* 0x00000002ca027221 */ /* 0x000fe40000010000 */
[----:B------:R-:W-:Y:S02]  /*c130*/  FADD.FTZ R4, R205, R4 ;  /* 0x00000004cd047221 */ /* 0x000fe40000010000 */
[----:B------:R-:W-:Y:S02]  /*c140*/  FADD.FTZ R2, R201, R2 ;  /* 0x00000002c9027221 */ /* 0x000fe40000010000 */
[----:B------:R-:W-:Y:S01]  /*c150*/  FADD.FTZ R0, R170, R0 ;  /* 0x00000000aa007221 */ /* 0x000fe20000010000 */
[----:B------:R1:W-:Y:S01]  /*c160*/  STL [R1+0xc], R4 ;  /* 0x00000c0401007387 */ /* 0x0003e20000100800 */
[----:B------:R-:W-:Y:S02]  /*c170*/  MOV R170, R167 ;  /* 0x000000a700aa7202 */ /* 0x000fe40000000f00 */
[----:B------:R-:W-:Y:S01]  /*c180*/  FADD.FTZ R0, R166, R0 ;  /* 0x00000000a6007221 */ /* 0x000fe20000010000 */
[----:B------:R1:W-:Y:S01]  /*c190*/  STL [R1+0x14], R2 ;  /* 0x0000140201007387 */ /* 0x0003e20000100800 */
[----:B------:R-:W-:Y:S03]  /*c1a0*/  MOV R166, R168 ;  /* 0x000000a800a67202 */ /* 0x000fe60000000f00 */
[----:B------:R1:W-:Y:S01]  /*c1b0*/  STL [R1+0x18], R0 ;  /* 0x0000180001007387 */ /* 0x0003e20000100800 */
[----:B------:R-:W-:-:S05]  /*c1c0*/  @P0 BRA `(.L_x_629) ;  /* 0xffffb39000000947 */ /* 0x000fca000383ffff */
.L_x_610:
[----:B------:R-:W2:Y:S01]  /*c1d0*/  S2UR UR28, SR_CTAID.X ;  /* 0x00000000001c79c3 */ /* 0x000ea20000002500 */
[----:B------:R-:W-:-:S02]  /*c1e0*/  UISETP.NE.AND UP1, UPT, UR13, URZ, UPT ;  /* 0x0000003f0d00728c */ /* 0x000fc4000bf25270 */
[----:B------:R-:W-:Y:S02]  /*c1f0*/  UISETP.NE.AND UP0, UPT, UR12, URZ, UPT ;  /* 0x0000003f0c00728c */ /* 0x000fe4000bf05270 */
[----:B------:R-:W-:Y:S02]  /*c200*/  UMOV UR27, 0x1 ;  /* 0x00000001001b7882 */ /* 0x000fe40000000000 */
[----:B------:R-:W-:Y:S02]  /*c210*/  ULDC UR25, c[0x0][0x168] ;  /* 0x00005a0000197ab9 */ /* 0x000fe40000000800 */
[----:B------:R-:W-:Y:S01]  /*c220*/  ULDC.64 UR4, c[0x0][0x2c8] ;  /* 0x0000b20000047ab9 */ /* 0x000fe20000000a00 */
[----:B------:R-:W-:Y:S01]  /*c230*/  PLOP3.LUT P0, PT, PT, PT, UP0, 0x40, 0x0 ;  /* 0x000000000000781c */ /* 0x000fe20003f0e808 */
[----:B------:R-:W-:Y:S02]  /*c240*/  UIADD3 UR25, UR27, -UR25, URZ ;  /* 0x800000191b197290 */ /* 0x000fe4000fffe03f */
[----:B------:R-:W-:-:S02]  /*c250*/  ULDC UR26, c[0x0][0x2ac] ;  /* 0x0000ab00001a7ab9 */ /* 0x000fc40000000800 */
[----:B--2---:R-:W-:-:S04]  /*c260*/  ULEA UR28, UR28, 0x7f, 0x7 ;  /* 0x0000007f1c1c7891 */ /* 0x004fc8000f8e383f */
[----:B------:R-:W-:-:S03]  /*c270*/  UIMAD.WIDE.U32 UR30, UR28, UR4, URZ ;  /* 0x000000041c1e72a5 */ /* 0x000fc6000f8e003f */
[----:B------:R-:W-:Y:S02]  /*c280*/  ULDC UR4, c[0x0][0x1d0] ;  /* 0x0000740000047ab9 */ /* 0x000fe40000000800 */
[----:B------:R-:W-:Y:S02]  /*c290*/  UIMAD UR4, UR26, UR4, UR25 ;  /* 0x000000041a0472a4 */ /* 0x000fe4000f8e0219 */
[----:B------:R-:W-:Y:S02]  /*c2a0*/  @UP1 USHF.R.U32.HI UR28, URZ, UR5, UR31 ;  /* 0x000000053f1c1299 */ /* 0x000fe4000801161f */
[----:B------:R-:W-:Y:S02]  /*c2b0*/  ULDC UR25, c[0x0][0x324] ;  /* 0x0000c90000197ab9 */ /* 0x000fe40000000800 */
[----:B------:R-:W-:-:S04]  /*c2c0*/  UIADD3 UR26, UR4, UR28, URZ ;  /* 0x0000001c041a7290 */ /* 0x000fc8000fffe03f */
[----:B------:R-:W-:Y:S01]  /*c2d0*/  UIADD3 UR25, UR26, -UR25, URZ ;  /* 0x800000191a197290 */ /* 0x000fe2000fffe03f */
[----:B------:R-:W-:Y:S05]  /*c2e0*/  @P0 BRA `(.L_x_630) ;  /* 0x0000016000000947 */ /* 0x000fea0003800000 */
[----:B------:R-:W-:-:S06]  /*c2f0*/  UISETP.GT.AND UP0, UPT, UR26, -0x1, UPT ;  /* 0xffffffff1a00788c */ /* 0x000fcc000bf04270 */
[----:B------:R-:W-:-:S13]  /*c300*/  PLOP3.LUT P0, PT, PT, PT, UP0, 0x80, 0x0 ;  /* 0x000000000000781c */ /* 0x000fda0003f0f008 */
[----:B------:R-:W-:Y:S05]  /*c310*/  @P0 BRA `(.L_x_631) ;  /* 0x0000009000000947 */ /* 0x000fea0003800000 */
[----:B------:R-:W-:Y:S02]  /*c320*/  ULDC UR4, c[0x0][0x32c] ;  /* 0x0000cb0000047ab9 */ /* 0x000fe40000000800 */
[----:B------:R-:W-:Y:S02]  /*c330*/  UISETP.NE.AND UP0, UPT, UR27, UR4, UPT ;  /* 0x000000041b00728c */ /* 0x000fe4000bf05270 */
[----:B------:R-:W-:Y:S02]  /*c340*/  ULOP3.LUT UR26, URZ, UR26, URZ, 0x33, !UPT ;  /* 0x0000001a3f1a7292 */ /* 0x000fe4000f8e333f */
[----:B------:R-:W-:Y:S02]  /*c350*/  ULDC.64 UR4, c[0x0][0x330] ;  /* 0x0000cc0000047ab9 */ /* 0x000fe40000000a00 */
[----:B------:R-:W-:-:S07]  /*c360*/  UIMAD.WIDE.U32 UR28, UR26, UR4, URZ ;  /* 0x000000041a1c72a5 */ /* 0x000fce000f8e003f */
[----:B------:R-:W-:Y:S02]  /*c370*/  @UP0 UMOV UR27, UR29 ;  /* 0x0000001d001b0c82 */ /* 0x000fe40008000000 */
[----:B------:R-:W-:-:S04]  /*c380*/  @UP0 USHF.R.U32.HI UR26, URZ, UR5, UR27 ;  /* 0x000000053f1a0299 */ /* 0x000fc8000801161b */
[----:B------:R-:W-:Y:S01]  /*c390*/  ULOP3.LUT UR26, URZ, UR26, URZ, 0x33, !UPT ;  /* 0x0000001a3f1a7292 */ /* 0x000fe2000f8e333f */
[----:B------:R-:W-:Y:S05]  /*c3a0*/  BRA `(.L_x_632) ;  /* 0x0000006000007947 */ /* 0x000fea0003800000 */
.L_x_631:
[----:B------:R-:W-:Y:S02]  /*c3b0*/  ULDC UR4, c[0x0][0x32c] ;  /* 0x0000cb0000047ab9 */ /* 0x000fe40000000800 */
[----:B------:R-:W-:-:S03]  /*c3c0*/  UISETP.NE.AND UP0, UPT, UR27, UR4, UPT ;  /* 0x000000041b00728c */ /* 0x000fc6000bf05270 */
[----:B------:R-:W-:Y:S02]  /*c3d0*/  ULDC.64 UR4, c[0x0][0x330] ;  /* 0x0000cc0000047ab9 */ /* 0x000fe40000000a00 */
[----:B------:R-:W-:-:S07]  /*c3e0*/  UIMAD.WIDE.U32 UR28, UR26, UR4, URZ ;  /* 0x000000041a1c72a5 */ /* 0x000fce000f8e003f */
[----:B------:R-:W-:Y:S02]  /*c3f0*/  @UP0 UMOV UR27, UR29 ;  /* 0x0000001d001b0c82 */ /* 0x000fe40008000000 */
[----:B------:R-:W-:Y:S02]  /*c400*/  @UP0 USHF.R.U32.HI UR26, URZ, UR5, UR27 ;  /* 0x000000053f1a0299 */ /* 0x000fe4000801161b */
.L_x_632:
[----:B------:R-:W-:Y:S02]  /*c410*/  ULDC UR4, c[0x0][0x32c] ;  /* 0x0000cb0000047ab9 */ /* 0x000fe40000000800 */
[----:B------:R-:W-:-:S04]  /*c420*/  UIMAD UR4, UR26, UR4, URZ ;  /* 0x000000041a0472a4 */ /* 0x000fc8000f8e023f */
[----:B------:R-:W-:-:S04]  /*c430*/  UISETP.LT.AND UP0, UPT, UR25, UR4, UPT ;  /* 0x000000041900728c */ /* 0x000fc8000bf01270 */
[----:B------:R-:W-:-:S04]  /*c440*/  USEL UR25, UR25, UR4, !UP0 ;  /* 0x0000000419197287 */ /* 0x000fc8000c000000 */
.L_x_630:
[----:B------:R-:W-:-:S04]  /*c450*/  UIADD3 UR25, UR25, 0x2f, URZ ;  /* 0x0000002f19197890 */ /* 0x000fc8000fffe03f */
        /* <DEDUP_REMOVED lines=8> */
[----:B-1----:R-:W2:Y:S04]  /*c4e0*/  LDL R2, [R1] ;  /* 0x0000000001027983 */ /* 0x002ea80000100800 */
[----:B------:R-:W3:Y:S04]  /*c4f0*/  LDL R5, [R1+0x28] ;  /* 0x0000280001057983 */ /* 0x000ee80000100800 */
[----:B------:R-:W3:Y:S01]  /*c500*/  LDL R4, [R1+0x24] ;  /* 0x0000240001047983 */ /* 0x000ee20000100800 */
[----:B------:R-:W-:Y:S01]  /*c510*/  IMAD.MOV.U32 R164, RZ, RZ, R168 ;  /* 0x000000ffffa47224 */ /* 0x000fe200078e00a8 */
[----:B------:R-:W-:Y:S01]  /*c520*/  MOV R171, R3 ;  /* 0x0000000300ab7202 */ /* 0x000fe20000000f00 */
[----:B------:R-:W-:-:S02]  /*c530*/  IMAD.MOV.U32 R0, RZ, RZ, R169 ;  /* 0x000000ffff007224 */ /* 0x000fc400078e00a9 */
[----:B------:R-:W-:Y:S01]  /*c540*/  IMAD.MOV.U32 R170, RZ, RZ, R167 ;  /* 0x000000ffffaa7224 */ /* 0x000fe200078e00a7 */
[----:B--2---:R-:W-:Y:S02]  /*c550*/  SHF.R.S32.HI R222, RZ, 0x1f, R2 ;  /* 0x0000001fffde7819 */ /* 0x004fe40000011402 */
[C---:B------:R-:W-:Y:S02]  /*c560*/  SHF.L.U32 R251, R2.reuse, 0x1, RZ ;  /* 0x0000000102fb7819 */ /* 0x040fe400000006ff */
[----:B------:R-:W-:Y:S02]  /*c570*/  SHF.L.U64.HI R222, R2, 0x1, R222 ;  /* 0x0000000102de7819 */ /* 0x000fe400000102de */
[C---:B---3--:R-:W-:Y:S01]  /*c580*/  SHF.L.U64.HI R221, R4.reuse, 0x1, R5 ;  /* 0x0000000104dd7819 */ /* 0x048fe20000010205 */
[----:B------:R-:W-:Y:S02]  /*c590*/  IMAD.SHL.U32 R220, R4, 0x2, RZ ;  /* 0x0000000204dc7824 */ /* 0x000fe400078e00ff */
.L_x_636:
[----:B------:R-:W-:Y:S04]  /*c5a0*/  DEPBAR.LE SB0, 0x0 ;  /* 0x000080000000791a */ /* 0x000fe80000000000 */
[----:B------:R-:W-:Y:S01]  /*c5b0*/  BAR.SYNC.DEFER_BLOCKING 0x0 ;  /* 0x0000000000007b1d */ /* 0x000fe20000010000 */
[----:B------:R-:W-:Y:S01]  /*c5c0*/  UISETP.GT.AND UP0, UPT, UR8, UR24, UPT ;  /* 0x000000180800728c */ /* 0x000fe2000bf04270 */
[----:B------:R-:W-:Y:S05]  /*c5d0*/  SEL R223, RZ, 0x10, P5 ;  /* 0x00000010ffdf7807 */ /* 0x000fea0002800000 */
[----:B------:R-:W-:Y:S01]  /*c5e0*/  PLOP3.LUT P0, PT, PT, PT, UP0, 0x80, 0x0 ;  /* 0x000000000000781c */ /* 0x000fe20003f0f008 */
[----:B-----5:R1:W2:Y:S04]  /*c5f0*/  LDSM.16.M88.4 R48, [R231+0x6100] ;  /* 0x00610000e730783b */ /* 0x0202a80000000200 */
[----:B------:R1:W3:Y:S04]  /*c600*/  LDSM.16.M88.4 R44, [R231+0x8100] ;  /* 0x00810000e72c783b */ /* 0x0002e80000000200 */
[----:B------:R1:W4:Y:S04]  /*c610*/  LDSM.16.M88.4 R16, [R224+0x3100] ;  /* 0x00310000e010783b */ /* 0x0003280000000200 */
        /* <DEDUP_REMOVED lines=8> */
[----:B------:R-:W-:Y:S02]  /*c6a0*/  SHF.R.S32.HI R2, RZ, 0x1f, R243 ;  /* 0x0000001fff027819 */ /* 0x000fe400000114f3 */
[----:B------:R-:W-:Y:S03]  /*c6b0*/  SHF.R.S32.HI R5, RZ, 0x1f, R242 ;  /* 0x0000001fff057819 */ /* 0x000fe600000114f2 */
[----:B------:R-:W-:Y:S02]  /*c6c0*/  IMAD R4, R2, c[0x0][0x208], RZ ;  /* 0x0000820002047a24 */ /* 0x000fe400078e02ff */
[C---:B------:R-:W-:Y:S04]  /*c6d0*/  IMAD.WIDE.U32 R2, R243.reuse, c[0x0][0x208], RZ ;  /* 0x00008200f3027a25 */ /* 0x040fe800078e00ff */
[----:B------:R-:W-:Y:S04]  /*c6e0*/  IMAD R4, R243, c[0x0][0x20c], R4 ;  /* 0x00008300f3047a24 */ /* 0x000fe800078e0204 */
[----:B------:R-:W-:Y:S02]  /*c6f0*/  IMAD.IADD R3, R3, 0x1, R4 ;  /* 0x0000000103037824 */ /* 0x000fe400078e0204 */
[----:B------:R-:W-:Y:S02]  /*c700*/  IMAD R4, R5, c[0x0][0x218], RZ ;  /* 0x0000860005047a24 */ /* 0x000fe400078e02ff */
[C---:B------:R-:W-:Y:S04]  /*c710*/  IMAD.WIDE.U32 R2, R242.reuse, c[0x0][0x218], R2 ;  /* 0x00008600f2027a25 */ /* 0x040fe800078e0002 */
[----:B------:R-:W-:Y:S01]  /*c720*/  IMAD R4, R242, c[0x0][0x21c], R4 ;  /* 0x00008700f2047a24 */ /* 0x000fe200078e0204 */
[----:B------:R-:W-:Y:S04]  /*c730*/  IADD3 R2, P0, R2, UR22, RZ ;  /* 0x0000001602027c10 */ /* 0x000fe8000ff1e0ff */
[----:B------:R-:W-:Y:S02]  /*c740*/  IADD3.X R4, R3, UR16, R4, P0, !PT ;  /* 0x0000001003047c10 */ /* 0x000fe400087fe404 */
[C---:B------:R-:W-:Y:S04]  /*c750*/  LEA R3, P0, R2.reuse, c[0x0][0x1f8], 0x1 ;  /* 0x00007e0002037a11 */ /* 0x040fe800078008ff */
[----:B------:R-:W-:Y:S01]  /*c760*/  LEA.HI.X R2, R2, c[0x0][0x1fc], R4, 0x1, P0 ;  /* 0x00007f0002027a11 */ /* 0x000fe200000f0c04 */
[----:B------:R-:W-:Y:S04]  /*c770*/  SHFL.IDX PT, R6, R3, 0x1, 0x181f ;  /* 0x00381f0003067f89 */ /* 0x000fe800000e0000 */
[----:B------:R-:W5:Y:S04]  /*c780*/  SHFL.IDX PT, R4, R3, RZ, 0x181f ;  /* 0x00181fff03047589 */ /* 0x000f6800000e0000 */
[----:B------:R-:W4:Y:S04]  /*c790*/  SHFL.IDX PT, R5, R2, RZ, 0x181f ;  /* 0x00181fff02057589 */ /* 0x000f2800000e0000 */
[----:B------:R-:W3:Y:S04]  /*c7a0*/  SHFL.IDX PT, R3, R3, 0x2, 0x181f ;  /* 0x00581f0003037f89 */ /* 0x000ee800000e0000 */
[----:B------:R-:W2:Y:S04]  /*c7b0*/  SHFL.IDX PT, R7, R2, 0x1, 0x181f ;  /* 0x00381f0002077f89 */ /* 0x000ea800000e0000 */
[----:B------:R1:W2:Y:S02]  /*c7c0*/  SHFL.IDX PT, R14, R2, 0x2, 0x181f ;  /* 0x00581f00020e7f89 */ /* 0x0002a400000e0000 */
[----:B-1----:R-:W-:Y:S02]  /*c7d0*/  IADD3 R2, -R223, 0x10, RZ ;  /* 0x00000010df027810 */ /* 0x002fe40007ffe1ff */
[CC--:B-----5:R-:W-:Y:S02]  /*c7e0*/  IADD3 R12, P0, R4.reuse, R251.reuse, RZ ;  /* 0x000000fb040c7210 */ /* 0x0e0fe40007f1e0ff */
[-C--:B------:R-:W-:Y:S02]  /*c7f0*/  IADD3 R10, P2, R4, R220.reuse, RZ ;  /* 0x000000dc040a7210 */ /* 0x080fe40007f5e0ff */
[CC--:B------:R-:W-:Y:S01]  /*c800*/  IADD3 R8, P1, R6.reuse, R251.reuse, RZ ;  /* 0x000000fb06087210 */ /* 0x0c0fe20007f3e0ff */
[C-C-:B----4-:R-:W-:Y:S01]  /*c810*/  IMAD.X R13, R5.reuse, 0x1, R222.reuse, P0 ;  /* 0x00000001050d7824 */ /* 0x150fe200000e06de */
[----:B------:R-:W-:Y:S01]  /*c820*/  IADD3 R6, P0, R6, R220, RZ ;  /* 0x000000dc06067210 */ /* 0x000fe20007f1e0ff */
[--C-:B------:R-:W-:Y:S01]  /*c830*/  IMAD.X R11, R5, 0x1, R221.reuse, P2 ;  /* 0x00000001050b7824 */ /* 0x100fe200010e06dd */
[----:B---3--:R-:W-:Y:S01]  /*c840*/  IADD3 R4, P2, R3, R251, RZ ;  /* 0x000000fb03047210 */ /* 0x008fe20007f5e0ff */
[C-C-:B--2---:R-:W-:Y:S01]  /*c850*/  IMAD.X R9, R7.reuse, 0x1, R222.reuse, P1 ;  /* 0x0000000107097824 */ /* 0x144fe200008e06de */
[----:B------:R1:W-:Y:S01]  /*c860*/  LDGSTS.E.BYPASS.LTC128B.128 [R245], [R12.64], !P6 ;  /* 0x000000000cf57fae */ /* 0x0003e2000f101d54 */
[--C-:B------:R-:W-:Y:S01]  /*c870*/  IMAD.X R7, R7, 0x1, R221.reuse, P0 ;  /* 0x0000000107077824 */ /* 0x100fe200000e06dd */
[----:B------:R-:W-:Y:S01]  /*c880*/  LOP3.LUT R2, R2, 0xf, RZ, 0xc0, !PT ;  /* 0x0000000f02027812 */ /* 0x000fe200078ec0ff */
[----:B------:R-:W-:Y:S01]  /*c890*/  IMAD.X R5, R14, 0x1, R222, P2 ;  /* 0x000000010e057824 */ /* 0x000fe200010e06de */
[----:B------:R1:W-:Y:S01]  /*c8a0*/  LDGSTS.E.BYPASS.LTC128B.128 [R245+0x1800], [R10.64], !P5 ;  /* 0x018000000af57fae */ /* 0x0003e2000e901d54 */
[----:B------:R-:W-:Y:S02]  /*c8b0*/  ISETP.NE.U32.AND P2, PT, R223, RZ, PT ;  /* 0x000000ffdf00720c */ /* 0x000fe40003f45070 */
[----:B------:R-:W-:Y:S01]  /*c8c0*/  IADD3 R2, P1, P0, R2, R3, R220 ;  /* 0x0000000302027210 */ /* 0x000fe2000783e0dc */
[----:B------:R1:W-:Y:S03]  /*c8d0*/  LDGSTS.E.BYPASS.LTC128B.128 [R245+0x800], [R8.64], !P6 ;  /* 0x0080000008f57fae */ /* 0x0003e6000f101d54 */
[----:B------:R-:W-:Y:S01]  /*c8e0*/  IADD3.X R3, RZ, R14, R221, P1, P0 ;  /* 0x0000000eff037210 */ /* 0x000fe20000fe04dd */
[----:B------:R1:W-:Y:S04]  /*c8f0*/  LDGSTS.E.BYPASS.LTC128B.128 [R245+0x2000], [R6.64], !P5 ;  /* 0x0200000006f57fae */ /* 0x0003e8000e901d54 */
[----:B------:R1:W-:Y:S04]  /*c900*/  LDGSTS.E.BYPASS.LTC128B.128 [R245+0x1000], [R4.64], !P6 ;  /* 0x0100000004f57fae */ /* 0x0003e8000f101d54 */
[----:B------:R1:W-:Y:S02]  /*c910*/  LDGSTS.E.BYPASS.LTC128B.128.ZFILL [R245+0x2800], [R2.64], P2 ;  /* 0x0280000002f57fae */ /* 0x0003e40009141d54 */
.L_x_634:
[-C--:B-12-4-:R-:W-:Y:S01]  /*c920*/  HMMA.16816.F32 R4, R48, R16.reuse, RZ ;  /* 0x000000103004723c */ /* 0x096fe200000018ff */
[----:B------:R-:W-:Y:S01]  /*c930*/  LDSM.16.M88.4 R212, [R232+0x6100] ;  /* 0x00610000e8d4783b */ /* 0x000fe20000000200 */
[----:B------:R-:W-:Y:S06]  /*c940*/  UISETP.GT.AND UP0, UPT, UR24, UR8, UPT ;  /* 0x000000081800728c */ /* 0x000fec000bf04270 */
[C---:B---3--:R-:W-:Y:S01]  /*c950*/  HMMA.16816.F32 R8, R44.reuse, R16, RZ ;  /* 0x000000102c08723c */ /* 0x048fe200000018ff */
        /* <DEDUP_REMOVED lines=13> */
[----:B------:R-:W2:Y:S07]  /*ca30*/  LDSM.16.M88.4 R172, [R232+0x8100] ;  /* 0x00810000e8ac783b */ /* 0x000eae0000000200 */
[-C--:B------:R-:W-:Y:S08]  /*ca40*/  HMMA.16816.F32 R4, R192, R196.reuse, R4 ;  /* 0x000000c4c004723c */ /* 0x080ff00000001804 */
[C---:B------:R-:W-:Y:S08]  /*ca50*/  HMMA.16816.F32 R8, R200.reuse, R196, R8 ;  /* 0x000000c4c808723c */ /* 0x040ff00000001808 */
[-C--:B------:R-:W-:Y:S08]  /*ca60*/  HMMA.16816.F32 R12, R200, R198.reuse, R12 ;  /* 0x000000c6c80c723c */ /* 0x080ff0000000180c */
[C---:B------:R-:W-:Y:S01]  /*ca70*/  HMMA.16816.F32 R16, R192.reuse, R198, R16 ;  /* 0x000000c6c010723c */ /* 0x040fe20000001810 */
[----:B------:R-:W3:Y:S07]  /*ca80*/  LDSM.16.M88.4 R196, [R230+0x3900] ;  /* 0x00390000e6c4783b */ /* 0x000eee0000000200 */
        /* <DEDUP_REMOVED lines=10> */
[----:B------:R-:W4:Y:S07]  /*cb30*/  LDSM.16.M88.4 R192, [R230+0x4100] ;  /* 0x00410000e6c0783b */ /* 0x000f2e0000000200 */
[-C--:B-1----:R-:W-:Y:S01]  /*cb40*/  HMMA.16816.F32 R4, R212, R216.reuse, R4 ;  /* 0x000000d8d404723c */ /* 0x082fe20000001804 */
[----:B------:R-:W1:Y:S07]  /*cb50*/  LDSM.16.M88.4 R208, [R234+0x8100] ;  /* 0x00810000ead0783b */ /* 0x000e6e0000000200 */
[C---:B--2---:R-:W-:Y:S08]  /*cb60*/  HMMA.16816.F32 R8, R172.reuse, R216, R8 ;  /* 0x000000d8ac08723c */ /* 0x044ff00000001808 */
[-C--:B------:R-:W-:Y:S08]  /*cb70*/  HMMA.16816.F32 R12, R172, R218.reuse, R12 ;  /* 0x000000daac0c723c */ /* 0x080ff0000000180c */
[C---:B------:R-:W-:Y:S01]  /*cb80*/  HMMA.16816.F32 R16, R212.reuse, R218, R16 ;  /* 0x000000dad410723c */ /* 0x040fe20000001810 */
[----:B------:R-:W2:Y:S07]  /*cb90*/  LDSM.16.M88.4 R216, [R229+0x800] ;  /* 0x00080000e5d8783b */ /* 0x000eae0000000200 */
        /* <DEDUP_REMOVED lines=10> */
[----:B------:R-:W4:Y:S07]  /*cc40*/  LDSM.16.M88.4 R192, [R224+0x4900] ;  /* 0x00490000e0c0783b */ /* 0x000f2e0000000200 */
[-C--:B------:R-:W-:Y:S01]  /*cc50*/  HMMA.16816.F32 R4, R200, R204.reuse, R4 ;  /* 0x000000ccc804723c */ /* 0x080fe20000001804 */
[----:B------:R-:W-:Y:S07]  /*cc60*/  LDSM.16.M88.4 R212, [R224+0x5100] ;  /* 0x00510000e0d4783b */ /* 0x000fee0000000200 */
[C---:B-1----:R-:W-:Y:S08]  /*cc70*/  HMMA.16816.F32 R8, R208.reuse, R204, R8 ;  /* 0x000000ccd008723c */ /* 0x042ff00000001808 */
[-C--:B------:R-:W-:Y:S08]  /*cc80*/  HMMA.16816.F32 R12, R208, R206.reuse, R12 ;  /* 0x000000ced00c723c */ /* 0x080ff0000000180c */
[C---:B------:R-:W-:Y:S01]  /*cc90*/  HMMA.16816.F32 R16, R200.reuse, R206, R16 ;  /* 0x000000cec810723c */ /* 0x040fe20000001810 */
[----:B------:R-:W1:Y:S07]  /*cca0*/  LDSM.16.M88.4 R204, [R231+0xc100] ;  /* 0x00c10000e7cc783b */ /* 0x000e6e0000000200 */
[-C--:B--2---:R-:W-:Y:S08]  /*ccb0*/  HMMA.16816.F32 R20, R200, R216.reuse, R20 ;  /* 0x000000d8c814723c */ /* 0x084ff00000001814 */
[C---:B------:R-:W-:Y:S08]  /*ccc0*/  HMMA.16816.F32 R24, R208.reuse, R216, R24 ;  /* 0x000000d8d018723c */ /* 0x040ff00000001818 */
[-C--:B------:R-:W-:Y:S08]  /*ccd0*/  HMMA.16816.F32 R28, R208, R218.reuse, R28 ;  /* 0x000000dad01c723c */ /* 0x080ff0000000181c */
[C---:B------:R-:W-:Y:S01]  /*cce0*/  HMMA.16816.F32 R32, R200.reuse, R218, R32 ;  /* 0x000000dac820723c */ /* 0x040fe20000001820 */
[----:B------:R-:W2:Y:S07]  /*ccf0*/  LDSM.16.M88.4 R216, [R224+0x5900] ;  /* 0x00590000e0d8783b */ /* 0x000eae0000000200 */
[-C--:B---3--:R-:W-:Y:S08]  /*cd00*/  HMMA.16816.F32 R36, R200, R196.reuse, R36 ;  /* 0x000000c4c824723c */ /* 0x088ff00000001824 */
[C---:B------:R-:W-:Y:S08]  /*cd10*/  HMMA.16816.F32 R40, R208.reuse, R196, R40 ;  /* 0x000000c4d028723c */ /* 0x040ff00000001828 */
[-C--:B------:R-:W-:Y:S01]  /*cd20*/  HMMA.16816.F32 R44, R208, R198.reuse, R44 ;  /* 0x000000c6d02c723c */ /* 0x080fe2000000182c */
[----:B------:R-:W-:Y:S07]  /*cd30*/  LDSM.16.M88.4 R208, [R233+0xc100] ;  /* 0x00c10000e9d0783b */ /* 0x000fee0000000200 */
[----:B------:R-:W-:Y:S01]  /*cd40*/  HMMA.16816.F32 R48, R200, R198, R48 ;  /* 0x000000c6c830723c */ /* 0x000fe20000001830 */
[----:B------:R-:W-:Y:S07]  /*cd50*/  LDSM.16.M88.4 R196, [R233+0xa100] ;  /* 0x00a10000e9c4783b */ /* 0x000fee0000000200 */
[-C--:B----4-:R-:W-:Y:S01]  /*cd60*/  HMMA.16816.F32 R4, R172, R192.reuse, R4 ;  /* 0x000000c0ac04723c */ /* 0x090fe20000001804 */
[----:B------:R-:W3:Y:S07]  /*cd70*/  LDSM.16.M88.4 R200, [R239] ;  /* 0x00000000efc8783b */ /* 0x000eee0000000200 */
        /* <DEDUP_REMOVED lines=9> */
[-C--:B--2---:R-:W-:Y:S08]  /*ce10*/  HMMA.16816.F32 R36, R172, R216.reuse, R36 ;  /* 0x000000d8ac24723c */ /* 0x084ff00000001824 */
[C---:B------:R-:W-:Y:S08]  /*ce20*/  HMMA.16816.F32 R40, R204.reuse, R216, R40 ;  /* 0x000000d8cc28723c */ /* 0x040ff00000001828 */
[-C--:B------:R-:W-:Y:S01]  /*ce30*/  HMMA.16816.F32 R44, R204, R218.reuse, R44 ;  /* 0x000000dacc2c723c */ /* 0x080fe2000000182c */
[----:B------:R-:W-:Y:S07]  /*ce40*/  LDSM.16.M88.4 R204, [R232+0xa100] ;  /* 0x00a10000e8cc783b */ /* 0x000fee0000000200 */
[----:B------:R-:W-:Y:S01]  /*ce50*/  HMMA.16816.F32 R48, R172, R218, R48 ;  /* 0x000000daac30723c */ /* 0x000fe20000001830 */
[----:B------:R-:W2:Y:S07]  /*ce60*/  LDSM.16.M88.4 R172, [R237] ;  /* 0x00000000edac783b */ /* 0x000eae0000000200 */
[-C--:B---3--:R-:W-:Y:S01]  /*ce70*/  HMMA.16816.F32 R4, R196, R200.reuse, R4 ;  /* 0x000000c8c404723c */ /* 0x088fe20000001804 */
[----:B------:R-:W3:Y:S07]  /*ce80*/  LDSM.16.M88.4 R216, [R232+0xc100] ;  /* 0x00c10000e8d8783b */ /* 0x000eee0000000200 */
        /* <DEDUP_REMOVED lines=14> */
[----:B------:R-:W1:Y:S07]  /*cf70*/  LDSM.16.M88.4 R172, [R230+0x5900] ;  /* 0x00590000e6ac783b */ /* 0x000e6e0000000200 */
[-C--:B------:R-:W-:Y:S01]  /*cf80*/  HMMA.16816.F32 R4, R204, R212.reuse, R4 ;  /* 0x000000d4cc04723c */ /* 0x080fe20000001804 */
[----:B------:R-:W2:Y:S07]  /*cf90*/  LDSM.16.M88.4 R196, [R229+0x1800] ;  /* 0x00180000e5c4783b */ /* 0x000eae0000000200 */
        /* <DEDUP_REMOVED lines=15> */
[-C--:B--2---:R-:W-:Y:S08]  /*d090*/  HMMA.16816.F32 R4, R192, R196.reuse, R4 ;  /* 0x000000c4c004723c */ /* 0x084ff00000001804 */
[C---:B------:R-:W-:Y:S08]  /*d0a0*/  HMMA.16816.F32 R8, R208.reuse, R196, R8 ;  /* 0x000000c4d008723c */ /* 0x040ff00000001808 */
[-C--:B------:R-:W-:Y:S08]  /*d0b0*/  HMMA.16816.F32 R12, R208, R198.reuse, R12 ;  /* 0x000000c6d00c723c */ /* 0x080ff0000000180c */
[C---:B------:R-:W-:Y:S08]  /*d0c0*/  HMMA.16816.F32 R16, R192.reuse, R198, R16 ;  /* 0x000000c6c010723c */ /* 0x040ff00000001810 */
[-C--:B---3--:R-:W-:Y:S08]  /*d0d0*/  HMMA.16816.F32 R20, R192, R212.reuse, R20 ;  /* 0x000000d4c014723c */ /* 0x088ff00000001814 */
        /* <DEDUP_REMOVED lines=21> */
[----:B------:R-:W-:Y:S04]  /*d230*/  @!P3 LEA.HI.X R167, R165, c[0x0][0x2a4], R167, 0x2, P0 ;  /* 0x0000a900a5a7ba11 */ /* 0x000fe800000f14a7 */
[----:B------:R-:W-:Y:S01]  /*d240*/  SHF.R.S32.HI R2, RZ, 0x1f, R243 ;  /* 0x0000001fff027819 */ /* 0x000fe200000114f3 */
[----:B------:R-:W2:Y:S04]  /*d250*/  @!P3 LDG.E R242, [R166.64] ;  /* 0x00000014a6f2b981 */ /* 0x000ea8000c1e1900 */
[----:B------:R-:W-:Y:S02]  /*d260*/  IMAD R165, R2, c[0x0][0x1e0], RZ ;  /* 0x0000780002a57a24 */ /* 0x000fe400078e02ff */
[C---:B------:R-:W-:Y:S04]  /*d270*/  IMAD.WIDE.U32 R2, R243.reuse, c[0x0][0x1e0], RZ ;  /* 0x00007800f3027a25 */ /* 0x040fe800078e00ff */
        /* <DEDUP_REMOVED lines=14> */
[----:B------:R-:W5:Y:S04]  /*d360*/  SHFL.IDX PT, R167, R2, 0x1, 0x181f ;  /* 0x00381f0002a77f89 */ /* 0x000f6800000e0000 */
[----:B------:R5:W5:Y:S01]  /*d370*/  SHFL.IDX PT, R194, R2, 0x2, 0x181f ;  /* 0x00581f0002c27f89 */ /* 0x000b6200000e0000 */
[-C--:B-1----:R-:W-:Y:S02]  /*d380*/  IADD3 R172, P1, R168, R251.reuse, RZ ;  /* 0x000000fba8ac7210 */ /* 0x082fe40007f3e0ff */
[CC--:B--2---:R-:W-:Y:S02]  /*d390*/  IADD3 R192, P0, R165.reuse, R251.reuse, RZ ;  /* 0x000000fba5c07210 */ /* 0x0c4fe40007f1e0ff */
[-C--:B------:R-:W-:Y:S03]  /*d3a0*/  IADD3 R174, P2, R165, R220.reuse, RZ ;  /* 0x000000dca5ae7210 */ /* 0x080fe60007f5e0ff */
[--C-:B---3--:R-:W-:Y:S01]  /*d3b0*/  IMAD.X R193, R166, 0x1, R222.reuse, P0 ;  /* 0x00000001a6c17824 */ /* 0x108fe200000e06de */
[----:B------:R-:W-:Y:S01]  /*d3c0*/  IADD3 R168, P0, R168, R220, RZ ;  /* 0x000000dca8a87210 */ /* 0x000fe20007f1e0ff */
[--C-:B------:R-:W-:Y:S01]  /*d3d0*/  IMAD.X R175, R166, 0x1, R221.reuse, P2 ;  /* 0x00000001a6af7824 */ /* 0x100fe200010e06dd */
[----:B----4-:R-:W-:Y:S02]  /*d3e0*/  IADD3 R166, P2, R3, R251, RZ ;  /* 0x000000fb03a67210 */ /* 0x010fe40007f5e0ff */
[----:B------:R1:W-:Y:S01]  /*d3f0*/  LDGSTS.E.BYPASS.LTC128B.128 [R244+0x3100], [R192.64], !P6 ;  /* 0x03100000c0f47fae */ /* 0x0003e2000f101d54 */
[--C-:B-----5:R-:W-:Y:S03]  /*d400*/  IMAD.X R173, R167, 0x1, R222.reuse, P1 ;  /* 0x00000001a7ad7824 */ /* 0x120fe600008e06de */
[----:B------:R1:W-:Y:S01]  /*d410*/  LDGSTS.E.BYPASS.LTC128B.128 [R244+0x4900], [R174.64], !P5 ;  /* 0x04900000aef47fae */ /* 0x0003e2000e901d54 */
[----:B------:R-:W-:Y:S01]  /*d420*/  IADD3 R2, -R223, 0x10, RZ ;  /* 0x00000010df027810 */ /* 0x000fe20007ffe1ff */
[--C-:B------:R-:W-:Y:S02]  /*d430*/  IMAD.X R169, R167, 0x1, R221.reuse, P0 ;  /* 0x00000001a7a97824 */ /* 0x100fe400000e06dd */
[----:B------:R1:W-:Y:S01]  /*d440*/  LDGSTS.E.BYPASS.LTC128B.128 [R244+0x3900], [R172.64], !P6 ;  /* 0x03900000acf47fae */ /* 0x0003e2000f101d54 */
[----:B------:R-:W-:Y:S01]  /*d450*/  IMAD.X R167, R194, 0x1, R222, P2 ;  /* 0x00000001c2a77824 */ /* 0x000fe200010e06de */
[----:B------:R-:W-:Y:S02]  /*d460*/  ISETP.NE.U32.AND P2, PT, R223, RZ, PT ;  /* 0x000000ffdf00720c */ /* 0x000fe40003f45070 */
[----:B------:R1:W-:Y:S01]  /*d470*/  LDGSTS.E.BYPASS.LTC128B.128 [R244+0x5100], [R168.64], !P5 ;  /* 0x05100000a8f47fae */ /* 0x0003e2000e901d54 */
[----:B------:R-:W-:Y:S03]  /*d480*/  LOP3.LUT R2, R2, 0xf, RZ, 0xc0, !PT ;  /* 0x0000000f02027812 */ /* 0x000fe600078ec0ff */
[----:B------:R1:W-:Y:S01]  /*d490*/  LDGSTS.E.BYPASS.LTC128B.128 [R244+0x4100], [R166.64], !P6 ;  /* 0x04100000a6f47fae */ /* 0x0003e2000f101d54 */
[----:B------:R-:W-:Y:S04]  /*d4a0*/  IADD3 R2, P1, P0, R2, R3, R220 ;  /* 0x0000000302027210 */ /* 0x000fe8000783e0dc */
[----:B------:R-:W-:Y:S05]  /*d4b0*/  IADD3.X R3, RZ, R194, R221, P1, P0 ;  /* 0x000000c2ff037210 */ /* 0x000fea0000fe04dd */
[----:B------:R1:W-:Y:S04]  /*d4c0*/  LDGSTS.E.BYPASS.LTC128B.128.ZFILL [R244+0x5900], [R2.64], P2 ;  /* 0x0590000002f47fae */ /* 0x0003e80009141d54 */
.L_x_635:
[----:B-1----:R-:W-:Y:S01]  /*d4d0*/  FMNMX.FTZ R169, R4, R0, !PT ;  /* 0x0000000004a97209 */ /* 0x002fe20007810000 */
[----:B------:R-:W-:Y:S01]  /*d4e0*/  LDSM.16.MT88.4 R192, [R225+0x100] ;  /* 0x00010000e1c0783b */ /* 0x000fe20000004200 */
        /* <DEDUP_REMOVED lines=11> */
[----:B------:R-:W2:Y:S01]  /*d5a0*/  LDL.LU R252, [R1+0x18] ;  /* 0x0000180001fc7983 */ /* 0x000ea20000300800 */
        /* <DEDUP_REMOVED lines=29> */
[----:B------:R-:W3:Y:S01]  /*d780*/  SHFL.BFLY PT, R167, R2, 0x2, 0x1f ;  /* 0x0c401f0002a77f89 */ /* 0x000ee200000e0000 */
[----:B------:R-:W-:Y:S07]  /*d790*/  FMNMX.FTZ R3, R51, R3, !PT ;  /* 0x0000000333037209 */ /* 0x000fee0007810000 */
[----:B------:R-:W4:Y:S01]  /*d7a0*/  SHFL.BFLY PT, R166, R3, 0x2, 0x1f ;  /* 0x0c401f0003a67f89 */ /* 0x000f2200000e0000 */
[----:B-1----:R-:W-:Y:S02]  /*d7b0*/  FMNMX.FTZ R169, R169, R165, !PT ;  /* 0x000000a5a9a97209 */ /* 0x002fe40007810000 */
[----:B------:R-:W-:Y:S04]  /*d7c0*/  FMNMX.FTZ R165, R10, R171, !PT ;  /* 0x000000ab0aa57209 */ /* 0x000fe80007810000 */
[----:B------:R-:W-:Y:S01]  /*d7d0*/  FMNMX.FTZ R165, R11, R165, !PT ;  /* 0x000000a50ba57209 */ /* 0x000fe20007810000 */
[----:B------:R-:W1:Y:S03]  /*d7e0*/  SHFL.BFLY PT, R172, R169, 0x1, 0x1f ;  /* 0x0c201f00a9ac7f89 */ /* 0x000e6600000e0000 */
[----:B------:R-:W-:Y:S04]  /*d7f0*/  FMNMX.FTZ R165, R14, R165, !PT ;  /* 0x000000a50ea57209 */ /* 0x000fe80007810000 */
[----:B------:R-:W-:Y:S02]  /*d800*/  FMNMX.FTZ R165, R15, R165, !PT ;  /* 0x000000a50fa57209 */ /* 0x000fe40007810000 */
[----:B---3--:R-:W-:Y:S02]  /*d810*/  FMNMX.FTZ R167, R2, R167, !PT ;  /* 0x000000a702a77209 */ /* 0x008fe40007810000 */
[----:B------:R-:W-:Y:S03]  /*d820*/  FMNMX.FTZ R165, R26, R165, !PT ;  /* 0x000000a51aa57209 */ /* 0x000fe60007810000 */
[----:B------:R-:W3:Y:S01]  /*d830*/  SHFL.BFLY PT, R173, R167, 0x1, 0x1f ;  /* 0x0c201f00a7ad7f89 */ /* 0x000ee200000e0000 */
[----:B------:R-:W-:Y:S02]  /*d840*/  FMNMX.FTZ R2, R27, R165, !PT ;  /* 0x000000a51b027209 */ /* 0x000fe40007810000 */
[----:B----4-:R-:W-:Y:S02]  /*d850*/  FMNMX.FTZ R3, R3, R166, !PT ;  /* 0x000000a603037209 */ /* 0x010fe40007810000 */
[----:B------:R-:W-:Y:S03]  /*d860*/  FMNMX.FTZ R2, R30, R2, !PT ;  /* 0x000000021e027209 */ /* 0x000fe60007810000 */
[----:B------:R-:W4:Y:S01]  /*d870*/  SHFL.BFLY PT, R168, R3, 0x1, 0x1f ;  /* 0x0c201f0003a87f89 */ /* 0x000f2200000e0000 */
[----:B------:R-:W-:Y:S02]  /*d880*/  FMNMX.FTZ R2, R31, R2, !PT ;  /* 0x000000021f027209 */ /* 0x000fe40007810000 */
[----:B-1----:R-:W-:Y:S02]  /*d890*/  FMNMX.FTZ R169, R169, R172, !PT ;  /* 0x000000aca9a97209 */ /* 0x002fe40007810000 */
[----:B------:R-:W-:Y:S03]  /*d8a0*/  FMNMX.FTZ R165, R42, R2, !PT ;  /* 0x000000022aa57209 */ /* 0x000fe60007810000 */
[----:B------:R-:W-:Y:S04]  /*d8b0*/  FADD.FTZ R0, -R169, R0 ;  /* 0x00000000a9007221 */ /* 0x000fe80000010100 */
[----:B------:R-:W-:Y:S01]  /*d8c0*/  FMUL.FTZ R2, R0, c[0x0][0x2d0] ;  /* 0x0000b40000027a20 */ /* 0x000fe20000410000 */
[----:B------:R-:W-:Y:S03]  /*d8d0*/  FMNMX.FTZ R0, R43, R165, !PT ;  /* 0x000000a52b007209 */ /* 0x000fe60007810000 */
[----:B------:R1:W5:Y:S01]  /*d8e0*/  MUFU.EX2 R166, R2 ;  /* 0x0000000200a67308 */ /* 0x0003620000000800 */
[----:B------:R-:W-:Y:S02]  /*d8f0*/  FMNMX.FTZ R0, R46, R0, !PT ;  /* 0x000000002e007209 */ /* 0x000fe40007810000 */
[----:B---3--:R-:W-:Y:S02]  /*d900*/  FMNMX.FTZ R167, R167, R173, !PT ;  /* 0x000000ada7a77209 */ /* 0x008fe40007810000 */
[----:B------:R-:W-:Y:S02]  /*d910*/  FMNMX.FTZ R0, R47, R0, !PT ;  /* 0x000000002f007209 */ /* 0x000fe40007810000 */
[----:B----4-:R-:W-:Y:S03]  /*d920*/  FMNMX.FTZ R168, R3, R168, !PT ;  /* 0x000000a803a87209 */ /* 0x010fe60007810000 */
[----:B------:R-:W3:Y:S02]  /*d930*/  SHFL.BFLY PT, R3, R0, 0x2, 0x1f ;  /* 0x0c401f0000037f89 */ /* 0x000ee400000e0000 */
[----:B------:R-:W-:Y:S04]  /*d940*/  FMUL.FTZ R200, R168, c[0x0][0x2d0] ;  /* 0x0000b400a8c87a20 */ /* 0x000fe80000410000 */
[--C-:B------:R-:W-:Y:S02]  /*d950*/  FFMA.FTZ R6, R6, c[0x0][0x2d0], -R200.reuse ;  /* 0x0000b40006067a23 */ /* 0x100fe400000108c8 */
[--C-:B------:R-:W-:Y:S02]  /*d960*/  FFMA.FTZ R7, R7, c[0x0][0x2d0], -R200.reuse ;  /* 0x0000b40007077a23 */ /* 0x100fe400000108c8 */
[--C-:B------:R-:W-:Y:S01]  /*d970*/  FFMA.FTZ R18, R18, c[0x0][0x2d0], -R200.reuse ;  /* 0x0000b40012127a23 */ /* 0x100fe200000108c8 */
[----:B------:R-:W-:Y:S01]  /*d980*/  MUFU.EX2 R218, R6 ;  /* 0x0000000600da7308 */ /* 0x000fe20000000800 */
[----:B------:R-:W-:Y:S02]  /*d990*/  FFMA.FTZ R19, R19, c[0x0][0x2d0], -R200 ;  /* 0x0000b40013137a23 */ /* 0x000fe400000108c8 */
[----:B-1----:R-:W-:Y:S02]  /*d9a0*/  FADD.FTZ R2, -R168, R164 ;  /* 0x000000a4a8027221 */ /* 0x002fe40000010100 */
[----:B-----5:R-:W-:Y:S02]  /*d9b0*/  FMUL.FTZ R132, R166, R132 ;  /* 0x00000084a6847220 */ /* 0x020fe40000410000 */
[----:B------:R-:W-:Y:S02]  /*d9c0*/  FMUL.FTZ R2, R2, c[0x0][0x2d0] ;  /* 0x0000b40002027a20 */ /* 0x000fe40000410000 */
[C---:B------:R-:W-:Y:S01]  /*d9d0*/  FMUL.FTZ R133, R166.reuse, R133 ;  /* 0x00000085a6857220 */ /* 0x040fe20000410000 */
[----:B------:R-:W1:Y:S01]  /*d9e0*/  MUFU.EX2 R219, R7 ;  /* 0x0000000700db7308 */ /* 0x000e620000000800 */
[----:B------:R-:W-:Y:S01]  /*d9f0*/  FMUL.FTZ R144, R166, R144 ;  /* 0x00000090a6907220 */ /* 0x000fe20000410000 */
[----:B---3--:R-:W-:Y:S01]  /*da00*/  FMNMX.FTZ R0, R0, R3, !PT ;  /* 0x0000000300007209 */ /* 0x008fe20007810000 */
[----:B------:R-:W-:Y:S02]  /*da10*/  FMUL.FTZ R145, R166, R145 ;  /* 0x00000091a6917220 */ /* 0x000fe40000410000 */
[--C-:B------:R-:W-:Y:S02]  /*da20*/  FFMA.FTZ R22, R22, c[0x0][0x2d0], -R200.reuse ;  /* 0x0000b40016167a23 */ /* 0x100fe400000108c8 */
[--C-:B------:R-:W-:Y:S02]  /*da30*/  FFMA.FTZ R23, R23, c[0x0][0x2d0], -R200.reuse ;  /* 0x0000b40017177a23 */ /* 0x100fe400000108c8 */
[--C-:B------:R-:W-:Y:S01]  /*da40*/  FFMA.FTZ R34, R34, c[0x0][0x2d0], -R200.reuse ;  /* 0x0000b40022227a23 */ /* 0x100fe200000108c8 */
[----:B------:R3:W4:Y:S01]  /*da50*/  MUFU.EX2 R165, R2 ;  /* 0x0000000200a57308 */ /* 0x0007220000000800 */
[--C-:B------:R-:W-:Y:S02]  /*da60*/  FFMA.FTZ R35, R35, c[0x0][0x2d0], -R200.reuse ;  /* 0x0000b40023237a23 */ /* 0x100fe400000108c8 */
[--C-:B------:R-:W-:Y:S02]  /*da70*/  FFMA.FTZ R38, R38, c[0x0][0x2d0], -R200.reuse ;  /* 0x0000b40026267a23 */ /* 0x100fe400000108c8 */
[--C-:B------:R-:W-:Y:S02]  /*da80*/  FFMA.FTZ R39, R39, c[0x0][0x2d0], -R200.reuse ;  /* 0x0000b40027277a23 */ /* 0x100fe400000108c8 */
[--C-:B------:R-:W-:Y:S02]  /*da90*/  FFMA.FTZ R50, R50, c[0x0][0x2d0], -R200.reuse ;  /* 0x0000b40032327a23 */ /* 0x100fe400000108c8 */
[----:B------:R-:W-:Y:S01]  /*daa0*/  FFMA.FTZ R51, R51, c[0x0][0x2d0], -R200 ;  /* 0x0000b40033337a23 */ /* 0x000fe200000108c8 */
[----:B------:R5:W-:Y:S01]  /*dab0*/  MUFU.EX2 R246, R18 ;  /* 0x0000001200f67308 */ /* 0x000be20000000800 */
[C---:B------:R-:W-:Y:S02]  /*dac0*/  FMUL.FTZ R148, R166.reuse, R148 ;  /* 0x00000094a6947220 */ /* 0x040fe40000410000 */
[C---:B------:R-:W-:Y:S01]  /*dad0*/  FMUL.FTZ R149, R166.reuse, R149 ;  /* 0x00000095a6957220 */ /* 0x040fe20000410000 */
[----:B-1----:R-:W-:Y:S01]  /*dae0*/  F2FP.PACK_AB R173, R219, R218 ;  /* 0x000000dadbad723e */ /* 0x002fe200000000ff */
[C---:B------:R-:W-:Y:S02]  /*daf0*/  FMUL.FTZ R160, R166.reuse, R160 ;  /* 0x000000a0a6a07220 */ /* 0x040fe40000410000 */
[C---:B------:R-:W-:Y:S02]  /*db00*/  FMUL.FTZ R161, R166.reuse, R161 ;  /* 0x000000a1a6a17220 */ /* 0x040fe40000410000 */
[C---:B------:R-:W-:Y:S01]  /*db10*/  FMUL.FTZ R52, R166.reuse, R52 ;  /* 0x00000034a6347220 */ /* 0x040fe20000410000 */
[----:B------:R-:W1:Y:S01]  /*db20*/  MUFU.EX2 R223, R19 ;  /* 0x0000001300df7308 */ /* 0x000e620000000800 */
[C---:B------:R-:W-:Y:S02]  /*db30*/  FMUL.FTZ R53, R166.reuse, R53 ;  /* 0x00000035a6357220 */ /* 0x040fe40000410000 */
[----:B------:R-:W-:Y:S02]  /*db40*/  FMUL.FTZ R64, R166, R64 ;  /* 0x00000040a6407220 */ /* 0x000fe40000410000 */
[----:B---3--:R-:W-:Y:S02]  /*db50*/  FADD.FTZ R2, -R167, R170 ;  /* 0x000000aaa7027221 */ /* 0x008fe40000010100 */
[----:B------:R-:W-:Y:S02]  /*db60*/  FMUL.FTZ R170, R169, c[0x0][0x2d0] ;  /* 0x0000b400a9aa7a20 */ /* 0x000fe40000410000 */
[----:B------:R-:W-:Y:S01]  /*db70*/  FMUL.FTZ R2, R2, c[0x0][0x2d0] ;  /* 0x0000b40002027a20 */ /* 0x000fe20000410000 */
[----:B------:R-:W-:Y:S01]  /*db80*/  MUFU.EX2 R207, R22 ;  /* 0x0000001600cf7308 */ /* 0x000fe20000000800 */
[--C-:B------:R-:W-:Y:S02]  /*db90*/  FFMA.FTZ R4, R4, c[0x0][0x2d0], -R170.reuse ;  /* 0x0000b40004047a23 */ /* 0x100fe400000108aa */
[--C-:B------:R-:W-:Y:S02]  /*dba0*/  FFMA.FTZ R5, R5, c[0x0][0x2d0], -R170.reuse ;  /* 0x0000b40005057a23 */ /* 0x100fe400000108aa */
[--C-:B------:R-:W-:Y:S02]  /*dbb0*/  FFMA.FTZ R16, R16, c[0x0][0x2d0], -R170.reuse ;  /* 0x0000b40010107a23 */ /* 0x100fe400000108aa */
[--C-:B------:R-:W-:Y:S02]  /*dbc0*/  FFMA.FTZ R17, R17, c[0x0][0x2d0], -R170.reuse ;  /* 0x0000b40011117a23 */ /* 0x100fe400000108aa */
[C---:B----4-:R-:W-:Y:S01]  /*dbd0*/  FMUL.FTZ R6, R165.reuse, R178 ;  /* 0x000000b2a5067220 */ /* 0x050fe20000410000 */
[----:B------:R3:W4:Y:S01]  /*dbe0*/  MUFU.EX2 R164, R2 ;  /* 0x0000000200a47308 */ /* 0x0007220000000800 */
[C---:B------:R-:W-:Y:S02]  /*dbf0*/  FMUL.FTZ R7, R165.reuse, R179 ;  /* 0x000000b3a5077220 */ /* 0x040fe40000410000 */
[----:B-----5:R-:W-:Y:S01]  /*dc00*/  FMUL.FTZ R18, R165, R190 ;  /* 0x000000bea5127220 */ /* 0x020fe20000410000 */
[----:B-1----:R-:W-:Y:S01]  /*dc10*/  F2FP.PACK_AB R175, R223, R246 ;  /* 0x000000f6dfaf723e */ /* 0x002fe200000000ff */
[C---:B------:R-:W-:Y:S02]  /*dc20*/  FMUL.FTZ R19, R165.reuse, R191 ;  /* 0x000000bfa5137220 */ /* 0x040fe40000410000 */
[C---:B------:R-:W-:Y:S02]  /*dc30*/  FMUL.FTZ R134, R165.reuse, R134 ;  /* 0x00000086a5867220 */ /* 0x040fe40000410000 */
[C---:B------:R-:W-:Y:S01]  /*dc40*/  FMUL.FTZ R135, R165.reuse, R135 ;  /* 0x00000087a5877220 */ /* 0x040fe20000410000 */
[----:B------:R1:W-:Y:S01]  /*dc50*/  MUFU.EX2 R247, R4 ;  /* 0x0000000400f77308 */ /* 0x0003e20000000800 */
[C---:B------:R-:W-:Y:S02]  /*dc60*/  FMUL.FTZ R146, R165.reuse, R146 ;  /* 0x00000092a5927220 */ /* 0x040fe40000410000 */
[----:B------:R-:W-:Y:S02]  /*dc70*/  FMUL.FTZ R147, R165, R147 ;  /* 0x00000093a5937220 */ /* 0x000fe40000410000 */
[--C-:B------:R-:W-:Y:S02]  /*dc80*/  FFMA.FTZ R20, R20, c[0x0][0x2d0], -R170.reuse ;  /* 0x0000b40014147a23 */ /* 0x100fe400000108aa */
[--C-:B------:R-:W-:Y:S02]  /*dc90*/  FFMA.FTZ R21, R21, c[0x0][0x2d0], -R170.reuse ;  /* 0x0000b40015157a23 */ /* 0x100fe400000108aa */
[--C-:B------:R-:W-:Y:S01]  /*dca0*/  FFMA.FTZ R32, R32, c[0x0][0x2d0], -R170.reuse ;  /* 0x0000b40020207a23 */ /* 0x100fe200000108aa */
[----:B------:R-:W5:Y:S01]  /*dcb0*/  MUFU.EX2 R249, R5 ;  /* 0x0000000500f97308 */ /* 0x000f620000000800 */
[--C-:B------:R-:W-:Y:S02]  /*dcc0*/  FFMA.FTZ R33, R33, c[0x0][0x2d0], -R170.reuse ;  /* 0x0000b40021217a23 */ /* 0x100fe400000108aa */
[--C-:B------:R-:W-:Y:S01]  /*dcd0*/  FFMA.FTZ R36, R36, c[0x0][0x2d0], -R170.reuse ;  /* 0x0000b40024247a23 */ /* 0x100fe200000108aa */
[----:B---3--:R-:W3:Y:S01]  /*dce0*/  SHFL.BFLY PT, R2, R0, 0x1, 0x1f ;  /* 0x0c201f0000027f89 */ /* 0x008ee200000e0000 */
[C---:B----4-:R-:W-:Y:S02]  /*dcf0*/  FMUL.FTZ R136, R164.reuse, R136 ;  /* 0x00000088a4887220 */ /* 0x050fe40000410000 */
[C---:B------:R-:W-:Y:S02]  /*dd00*/  FMUL.FTZ R137, R164.reuse, R137 ;  /* 0x00000089a4897220 */ /* 0x040fe40000410000 */
[C---:B------:R-:W-:Y:S01]  /*dd10*/  FMUL.FTZ R140, R164.reuse, R140 ;  /* 0x0000008ca48c7220 */ /* 0x040fe20000410000 */
[----:B------:R-:W-:Y:S01]  /*dd20*/  MUFU.EX2 R248, R16 ;  /* 0x0000001000f87308 */ /* 0x000fe20000000800 */
[----:B------:R-:W-:Y:S02]  /*dd30*/  FMUL.FTZ R141, R164, R141 ;  /* 0x0000008da48d7220 */ /* 0x000fe40000410000 */
[--C-:B------:R-:W-:Y:S02]  /*dd40*/  FFMA.FTZ R37, R37, c[0x0][0x2d0], -R170.reuse ;  /* 0x0000b40025257a23 */ /* 0x100fe400000108aa */
[----:B-1----:R-:W-:Y:S02]  /*dd50*/  FMUL.FTZ R4, R166, R176 ;  /* 0x000000b0a6047220 */ /* 0x002fe40000410000 */
[--C-:B------:R-:W-:Y:S02]  /*dd60*/  FFMA.FTZ R48, R48, c[0x0][0x2d0], -R170.reuse ;  /* 0x0000b40030307a23 */ /* 0x100fe400000108aa */
[----:B------:R-:W-:Y:S01]  /*dd70*/  FFMA.FTZ R49, R49, c[0x0][0x2d0], -R170 ;  /* 0x0000b40031317a23 */ /* 0x000fe200000108aa */
[----:B------:R-:W1:Y:S01]  /*dd80*/  MUFU.EX2 R250, R17 ;  /* 0x0000001100fa7308 */ /* 0x000e620000000800 */
[----:B------:R-:W4:Y:S01]  /*dd90*/  LDL.LU R170, [R1+0x14] ;  /* 0x0000140001aa7983 */ /* 0x000f220000300800 */
[----:B------:R-:W-:Y:S01]  /*dda0*/  FMUL.FTZ R150, R165, R150 ;  /* 0x00000096a5967220 */ /* 0x000fe20000410000 */
[----:B-----5:R-:W-:Y:S01]  /*ddb0*/  F2FP.PACK_AB R172, R249, R247 ;  /* 0x000000f7f9ac723e */ /* 0x020fe200000000ff */
[----:B------:R-:W-:Y:S01]  /*ddc0*/  FMUL.FTZ R5, R166, R177 ;  /* 0x000000b1a6057220 */ /* 0x000fe20000410000 */
[----:B------:R-:W5:Y:S01]  /*ddd0*/  LDL.LU R200, [R1+0xc] ;  /* 0x00000c0001c87983 */ /* 0x000f620000300800 */
[----:B------:R-:W-:Y:S01]  /*dde0*/  FMUL.FTZ R151, R165, R151 ;  /* 0x00000097a5977220 */ /* 0x000fe20000410000 */
[----:B---3--:R-:W-:Y:S01]  /*ddf0*/  FMNMX.FTZ R3, R2, R0, !PT ;  /* 0x0000000002037209 */ /* 0x008fe20007810000 */
[C---:B------:R-:W-:Y:S02]  /*de00*/  FMUL.FTZ R152, R164.reuse, R152 ;  /* 0x00000098a4987220 */ /* 0x040fe40000410000 */
[----:B------:R-:W-:Y:S01]  /*de10*/  MUFU.EX2 R209, R20 ;  /* 0x0000001400d17308 */ /* 0x000fe20000000800 */
[----:B------:R-:W-:Y:S02]  /*de20*/  FMUL.FTZ R153, R164, R153 ;  /* 0x00000099a4997220 */ /* 0x000fe40000410000 */
[----:B------:R-:W-:Y:S02]  /*de30*/  FADD.FTZ R0, -R3, R171 ;  /* 0x000000ab03007221 */ /* 0x000fe40000010100 */
[----:B------:R-:W-:Y:S02]  /*de40*/  FMUL.FTZ R171, R167, c[0x0][0x2d0] ;  /* 0x0000b400a7ab7a20 */ /* 0x000fe40000410000 */
[----:B------:R-:W-:Y:S02]  /*de50*/  FMUL.FTZ R2, R3, c[0x0][0x2d0] ;  /* 0x0000b40003027a20 */ /* 0x000fe40000410000 */
[----:B------:R-:W-:Y:S01]  /*de60*/  FMUL.FTZ R0, R0, c[0x0][0x2d0] ;  /* 0x0000b40000007a20 */ /* 0x000fe20000410000 */
        /* <DEDUP_REMOVED lines=8> */
[-C--:B------:R-:W-:Y:S05]  /*def0*/  HMMA.16816.F32 R4, R172, R192.reuse, R4 ;  /* 0x000000c0ac04723c */ /* 0x080fea0000001804 */
[--C-:B------:R-:W-:Y:S02]  /*df00*/  FFMA.FTZ R11, R11, c[0x0][0x2d0], -R2.reuse ;  /* 0x0000b4000b0b7a23 */ /* 0x100fe40000010802 */
[--C-:B------:R-:W-:Y:S02]  /*df10*/  FFMA.FTZ R14, R14, c[0x0][0x2d0], -R2.reuse ;  /* 0x0000b4000e0e7a23 */ /* 0x100fe40000010802 */
[--C-:B------:R-:W-:Y:S01]  /*df20*/  FFMA.FTZ R15, R15, c[0x0][0x2d0], -R2.reuse ;  /* 0x0000b4000f0f7a23 */ /* 0x100fe20000010802 */
[----:B------:R3:W-:Y:S02]  /*df30*/  MUFU.EX2 R214, R8 ;  /* 0x0000000800d67308 */ /* 0x0007e40000000800 */
[C---:B------:R-:W-:Y:S02]  /*df40*/  FMUL.FTZ R16, R166.reuse, R188 ;  /* 0x000000bca6107220 */ /* 0x040fe40000410000 */
[----:B------:R-:W-:Y:S02]  /*df50*/  FMUL.FTZ R17, R166, R189 ;  /* 0x000000bda6117220 */ /* 0x000fe40000410000 */
[----:B------:R-:W-:Y:S01]  /*df60*/  LDSM.16.MT88.4 R188, [R225+0x1100] ;  /* 0x00110000e1bc783b */ /* 0x000fe20000004200 */
[--C-:B------:R-:W-:Y:S02]  /*df70*/  FFMA.FTZ R24, R24, c[0x0][0x2d0], -R171.reuse ;  /* 0x0000b40018187a23 */ /* 0x100fe400000108ab */
[--C-:B------:R-:W-:Y:S01]  /*df80*/  FFMA.FTZ R25, R25, c[0x0][0x2d0], -R171.reuse ;  /* 0x0000b40019197a23 */ /* 0x100fe200000108ab */
[----:B------:R-:W2:Y:S01]  /*df90*/  MUFU.EX2 R215, R9 ;  /* 0x0000000900d77308 */ /* 0x000ea20000000800 */
[--C-:B------:R-:W-:Y:S02]  /*dfa0*/  FFMA.FTZ R26, R26, c[0x0][0x2d0], -R2.reuse ;  /* 0x0000b4001a1a7a23 */ /* 0x100fe40000010802 */
[C---:B-1----:R-:W-:Y:S02]  /*dfb0*/  FMUL.FTZ R138, R0.reuse, R138 ;  /* 0x0000008a008a7220 */ /* 0x042fe40000410000 */
[C---:B------:R-:W-:Y:S02]  /*dfc0*/  FMUL.FTZ R139, R0.reuse, R139 ;  /* 0x0000008b008b7220 */ /* 0x040fe40000410000 */
[C---:B------:R-:W-:Y:S02]  /*dfd0*/  FMUL.FTZ R142, R0.reuse, R142 ;  /* 0x0000008e008e7220 */ /* 0x040fe40000410000 */
[C---:B------:R-:W-:Y:S01]  /*dfe0*/  FMUL.FTZ R143, R0.reuse, R143 ;  /* 0x0000008f008f7220 */ /* 0x040fe20000410000 */
[----:B------:R1:W-:Y:S01]  /*dff0*/  MUFU.EX2 R216, R12 ;  /* 0x0000000c00d87308 */ /* 0x0003e20000000800 */
[--C-:B------:R-:W-:Y:S02]  /*e000*/  FFMA.FTZ R27, R27, c[0x0][0x2d0], -R2.reuse ;  /* 0x0000b4001b1b7a23 */ /* 0x100fe40000010802 */
[----:B------:R-:W-:Y:S02]  /*e010*/  FMUL.FTZ R154, R0, R154 ;  /* 0x0000009a009a7220 */ /* 0x000fe40000410000 */
[----:B---3--:R-:W-:Y:S02]  /*e020*/  FMUL.FTZ R8, R164, R180 ;  /* 0x000000b4a4087220 */ /* 0x008fe40000410000 */
[----:B------:R-:W-:Y:S02]  /*e030*/  FMUL.FTZ R155, R0, R155 ;  /* 0x0000009b009b7220 */ /* 0x000fe40000410000 */
[C---:B------:R-:W-:Y:S01]  /*e040*/  FMUL.FTZ R156, R164.reuse, R156 ;  /* 0x0000009ca49c7220 */ /* 0x040fe20000410000 */
[----:B------:R-:W3:Y:S01]  /*e050*/  MUFU.EX2 R217, R13 ;  /* 0x0000000d00d97308 */ /* 0x000ee20000000800 */
[----:B------:R-:W-:Y:S02]  /*e060*/  FMUL.FTZ R157, R164, R157 ;  /* 0x0000009da49d7220 */ /* 0x000fe40000410000 */
[----:B------:R-:W-:Y:S01]  /*e070*/  FMUL.FTZ R158, R0, R158 ;  /* 0x0000009e009e7220 */ /* 0x000fe20000410000 */
[----:B--2---:R-:W-:Y:S01]  /*e080*/  F2FP.PACK_AB R176, R215, R214 ;  /* 0x000000d6d7b0723e */ /* 0x004fe200000000ff */
[----:B------:R-:W-:Y:S02]  /*e090*/  FMUL.FTZ R9, R164, R181 ;  /* 0x000000b5a4097220 */ /* 0x000fe40000410000 */
[----:B------:R-:W-:Y:S02]  /*e0a0*/  FMUL.FTZ R159, R0, R159 ;  /* 0x0000009f009f7220 */ /* 0x000fe40000410000 */
[C---:B------:R-:W-:Y:S01]  /*e0b0*/  FMUL.FTZ R162, R165.reuse, R162 ;  /* 0x000000a2a5a27220 */ /* 0x040fe20000410000 */
[----:B------:R2:W-:Y:S01]  /*e0c0*/  MUFU.EX2 R210, R10 ;  /* 0x0000000a00d27308 */ /* 0x0005e20000000800 */
[C---:B------:R-:W-:Y:S02]  /*e0d0*/  FMUL.FTZ R163, R165.reuse, R163 ;  /* 0x000000a3a5a37220 */ /* 0x040fe40000410000 */
[C---:B------:R-:W-:Y:S02]  /*e0e0*/  FMUL.FTZ R54, R165.reuse, R54 ;  /* 0x00000036a5367220 */ /* 0x040fe40000410000 */
[C---:B-1----:R-:W-:Y:S02]  /*e0f0*/  FMUL.FTZ R12, R164.reuse, R184 ;  /* 0x000000b8a40c7220 */ /* 0x042fe40000410000 */
[----:B------:R-:W-:Y:S02]  /*e100*/  FMUL.FTZ R55, R165, R55 ;  /* 0x00000037a5377220 */ /* 0x000fe40000410000 */
[C---:B------:R-:W-:Y:S01]  /*e110*/  FMUL.FTZ R56, R164.reuse, R56 ;  /* 0x00000038a4387220 */ /* 0x040fe20000410000 */
[----:B------:R-:W1:Y:S01]  /*e120*/  MUFU.EX2 R211, R11 ;  /* 0x0000000b00d37308 */ /* 0x000e620000000800 */
[----:B------:R-:W-:Y:S02]  /*e130*/  FMUL.FTZ R57, R164, R57 ;  /* 0x00000039a4397220 */ /* 0x000fe40000410000 */
[----:B------:R-:W-:Y:S01]  /*e140*/  FMUL.FTZ R58, R0, R58 ;  /* 0x0000003a003a7220 */ /* 0x000fe20000410000 */
[----:B---3--:R-:W-:Y:S01]  /*e150*/  F2FP.PACK_AB R178, R217, R216 ;  /* 0x000000d8d9b2723e */ /* 0x008fe200000000ff */
[----:B------:R-:W-:Y:S02]  /*e160*/  FMUL.FTZ R13, R164, R185 ;  /* 0x000000b9a40d7220 */ /* 0x000fe40000410000 */
[----:B------:R-:W-:Y:S02]  /*e170*/  FMUL.FTZ R59, R0, R59 ;  /* 0x0000003b003b7220 */ /* 0x000fe40000410000 */
[C---:B------:R-:W-:Y:S01]  /*e180*/  FMUL.FTZ R60, R164.reuse, R60 ;  /* 0x0000003ca43c7220 */ /* 0x040fe20000410000 */
[----:B------:R3:W-:Y:S01]  /*e190*/  MUFU.EX2 R212, R14 ;  /* 0x0000000e00d47308 */ /* 0x0007e20000000800 */
[----:B------:R-:W-:Y:S02]  /*e1a0*/  FMUL.FTZ R61, R164, R61 ;  /* 0x0000003da43d7220 */ /* 0x000fe40000410000 */
[C---:B------:R-:W-:Y:S02]  /*e1b0*/  FMUL.FTZ R62, R0.reuse, R62 ;  /* 0x0000003e003e7220 */ /* 0x040fe40000410000 */
[C---:B--2---:R-:W-:Y:S02]  /*e1c0*/  FMUL.FTZ R10, R0.reuse, R182 ;  /* 0x000000b6000a7220 */ /* 0x044fe40000410000 */
[----:B------:R-:W-:Y:S02]  /*e1d0*/  FMUL.FTZ R63, R0, R63 ;  /* 0x0000003f003f7220 */ /* 0x000fe40000410000 */
[----:B------:R-:W-:Y:S01]  /*e1e0*/  FMUL.FTZ R65, R166, R65 ;  /* 0x00000041a6417220 */ /* 0x000fe20000410000 */
[----:B------:R-:W2:Y:S01]  /*e1f0*/  MUFU.EX2 R213, R15 ;  /* 0x0000000f00d57308 */ /* 0x000ea20000000800 */
[C---:B------:R-:W-:Y:S02]  /*e200*/  FMUL.FTZ R66, R165.reuse, R66 ;  /* 0x00000042a5427220 */ /* 0x040fe40000410000 */
[----:B------:R-:W-:Y:S01]  /*e210*/  FMUL.FTZ R67, R165, R67 ;  /* 0x00000043a5437220 */ /* 0x000fe20000410000 */
[----:B-1----:R-:W-:Y:S01]  /*e220*/  F2FP.PACK_AB R177, R211, R210 ;  /* 0x000000d2d3b1723e */ /* 0x002fe200000000ff */
[----:B------:R-:W-:Y:S02]  /*e230*/  FMUL.FTZ R11, R0, R183 ;  /* 0x000000b7000b7220 */ /* 0x000fe40000410000 */
[----:B------:R-:W1:Y:S01]  /*e240*/  LDSM.16.MT88.4 R180, [R228+0x100] ;  /* 0x00010000e4b4783b */ /* 0x000e620000004200 */
[C---:B------:R-:W-:Y:S02]  /*e250*/  FMUL.FTZ R68, R166.reuse, R68 ;  /* 0x00000044a6447220 */ /* 0x040fe40000410000 */
[----:B------:R2:W-:Y:S01]  /*e260*/  MUFU.EX2 R206, R23 ;  /* 0x0000001700ce7308 */ /* 0x0005e20000000800 */
[----:B------:R-:W-:Y:S02]  /*e270*/  FMUL.FTZ R69, R166, R69 ;  /* 0x00000045a6457220 */ /* 0x000fe40000410000 */
[C---:B------:R-:W-:Y:S02]  /*e280*/  FMUL.FTZ R70, R165.reuse, R70 ;  /* 0x00000046a5467220 */ /* 0x040fe40000410000 */
[----:B---3--:R-:W-:Y:S02]  /*e290*/  FMUL.FTZ R14, R0, R186 ;  /* 0x000000ba000e7220 */ /* 0x008fe40000410000 */
[----:B------:R-:W-:Y:S02]  /*e2a0*/  FMUL.FTZ R71, R165, R71 ;  /* 0x00000047a5477220 */ /* 0x000fe40000410000 */
[C---:B------:R-:W-:Y:S01]  /*e2b0*/  FMUL.FTZ R72, R164.reuse, R72 ;  /* 0x00000048a4487220 */ /* 0x040fe20000410000 */
[----:B------:R-:W-:Y:S01]  /*e2c0*/  MUFU.EX2 R205, R32 ;  /* 0x0000002000cd7308 */ /* 0x000fe20000000800 */
[----:B------:R-:W-:Y:S02]  /*e2d0*/  FMUL.FTZ R73, R164, R73 ;  /* 0x00000049a4497220 */ /* 0x000fe40000410000 */
[C---:B------:R-:W-:Y:S01]  /*e2e0*/  FMUL.FTZ R74, R0.reuse, R74 ;  /* 0x0000004a004a7220 */ /* 0x040fe20000410000 */
[----:B--2---:R-:W-:Y:S01]  /*e2f0*/  F2FP.PACK_AB R179, R213, R212 ;  /* 0x000000d4d5b3723e */ /* 0x004fe200000000ff */
[C---:B------:R-:W-:Y:S02]  /*e300*/  FMUL.FTZ R15, R0.reuse, R187 ;  /* 0x000000bb000f7220 */ /* 0x040fe40000410000 */
[----:B------:R-:W2:Y:S01]  /*e310*/  LDSM.16.MT88.4 R184, [R227+0x100] ;  /* 0x00010000e3b8783b */ /* 0x000ea20000004200 */
[----:B------:R-:W-:Y:S02]  /*e320*/  FMUL.FTZ R75, R0, R75 ;  /* 0x0000004b004b7220 */ /* 0x000fe40000410000 */
[----:B------:R-:W-:Y:S01]  /*e330*/  MUFU.EX2 R204, R33 ;  /* 0x0000002100cc7308 */ /* 0x000fe20000000800 */
[C---:B------:R-:W-:Y:S04]  /*e340*/  HMMA.16816.F32 R8, R176.reuse, R192, R8 ;  /* 0x000000c0b008723c */ /* 0x040fe80000001808 */
[----:B------:R-:W-:Y:S01]  /*e350*/  LDSM.16.MT88.4 R20, [R228+0x1900] ;  /* 0x00190000e414783b */ /* 0x000fe20000004200 */
[C---:B------:R-:W-:Y:S02]  /*e360*/  FMUL.FTZ R76, R164.reuse, R76 ;  /* 0x0000004ca44c7220 */ /* 0x040fe40000410000 */
[----:B------:R-:W-:Y:S01]  /*e370*/  FMUL.FTZ R77, R164, R77 ;  /* 0x0000004da44d7220 */ /* 0x000fe20000410000 */
[-C--:B------:R-:W-:Y:S01]  /*e380*/  HMMA.16816.F32 R12, R176, R194.reuse, R12 ;  /* 0x000000c2b00c723c */ /* 0x080fe2000000180c */
[----:B------:R-:W-:Y:S03]  /*e390*/  MUFU.EX2 R203, R34 ;  /* 0x0000002200cb7308 */ /* 0x000fe60000000800 */
[C---:B------:R-:W-:Y:S02]  /*e3a0*/  FMUL.FTZ R78, R0.reuse, R78 ;  /* 0x0000004e004e7220 */ /* 0x040fe40000410000 */
[----:B------:R-:W-:Y:S02]  /*e3b0*/  FMUL.FTZ R79, R0, R79 ;  /* 0x0000004f004f7220 */ /* 0x000fe40000410000 */
[C---:B------:R-:W-:Y:S03]  /*e3c0*/  HMMA.16816.F32 R16, R172.reuse, R194, R16 ;  /* 0x000000c2ac10723c */ /* 0x040fe60000001810 */
[----:B------:R3:W-:Y:S01]  /*e3d0*/  MUFU.EX2 R202, R35 ;  /* 0x0000002300ca7308 */ /* 0x0007e20000000800 */
[C---:B------:R-:W-:Y:S02]  /*e3e0*/  FMUL.FTZ R80, R166.reuse, R80 ;  /* 0x00000050a6507220 */ /* 0x040fe40000410000 */
[C---:B------:R-:W-:Y:S02]  /*e3f0*/  FMUL.FTZ R81, R166.reuse, R81 ;  /* 0x00000051a6517220 */ /* 0x040fe40000410000 */
[-C--:B------:R-:W-:Y:S04]  /*e400*/  HMMA.16816.F32 R132, R172, R196.reuse, R132 ;  /* 0x000000c4ac84723c */ /* 0x080fe80000001884 */
[C---:B------:R-:W-:Y:S01]  /*e410*/  FMUL.FTZ R82, R165.reuse, R82 ;  /* 0x00000052a5527220 */ /* 0x040fe20000410000 */
[----:B------:R-:W-:Y:S01]  /*e420*/  MUFU.EX2 R201, R24 ;  /* 0x0000001800c97308 */ /* 0x000fe20000000800 */
[C---:B------:R-:W-:Y:S02]  /*e430*/  FMUL.FTZ R83, R165.reuse, R83 ;  /* 0x00000053a5537220 */ /* 0x040fe40000410000 */
[C---:B------:R-:W-:Y:S04]  /*e440*/  HMMA.16816.F32 R136, R176.reuse, R196, R136 ;  /* 0x000000c4b088723c */ /* 0x040fe80000001888 */
[C---:B------:R-:W-:Y:S02]  /*e450*/  FMUL.FTZ R84, R166.reuse, R84 ;  /* 0x00000054a6547220 */ /* 0x040fe40000410000 */
[----:B------:R-:W-:Y:S01]  /*e460*/  FMUL.FTZ R85, R166, R85 ;  /* 0x00000055a6557220 */ /* 0x000fe20000410000 */
[----:B------:R-:W-:Y:S01]  /*e470*/  MUFU.EX2 R197, R27 ;  /* 0x0000001b00c57308 */ /* 0x000fe20000000800 */
[-C--:B------:R-:W-:Y:S01]  /*e480*/  HMMA.16816.F32 R140, R176, R198.reuse, R140 ;  /* 0x000000c6b08c723c */ /* 0x080fe2000000188c */
[----:B---3--:R-:W-:Y:S03]  /*e490*/  LDSM.16.MT88.4 R32, [R227+0x1900] ;  /* 0x00190000e320783b */ /* 0x008fe60000004200 */
[C---:B------:R-:W-:Y:S02]  /*e4a0*/  FMUL.FTZ R86, R165.reuse, R86 ;  /* 0x00000056a5567220 */ /* 0x040fe40000410000 */
[C---:B------:R-:W-:Y:S02]  /*e4b0*/  FMUL.FTZ R87, R165.reuse, R87 ;  /* 0x00000057a5577220 */ /* 0x040fe40000410000 */
[C---:B------:R-:W-:Y:S01]  /*e4c0*/  HMMA.16816.F32 R144, R172.reuse, R198, R144 ;  /* 0x000000c6ac90723c */ /* 0x040fe20000001890 */
[----:B------:R-:W3:Y:S03]  /*e4d0*/  MUFU.EX2 R199, R25 ;  /* 0x0000001900c77308 */ /* 0x000ee60000000800 */
[C---:B------:R-:W-:Y:S02]  /*e4e0*/  FMUL.FTZ R88, R164.reuse, R88 ;  /* 0x00000058a4587220 */ /* 0x040fe40000410000 */
[----:B------:R-:W-:Y:S02]  /*e4f0*/  FMUL.FTZ R89, R164, R89 ;  /* 0x00000059a4597220 */ /* 0x000fe40000410000 */
[-C--:B-1----:R-:W-:Y:S03]  /*e500*/  HMMA.16816.F32 R148, R172, R180.reuse, R148 ;  /* 0x000000b4ac94723c */ /* 0x082fe60000001894 */
[----:B------:R1:W1:Y:S01]  /*e510*/  MUFU.EX2 R198, R26 ;  /* 0x0000001a00c67308 */ /* 0x0002620000000800 */
[C---:B------:R-:W-:Y:S02]  /*e520*/  FMUL.FTZ R90, R0.reuse, R90 ;  /* 0x0000005a005a7220 */ /* 0x040fe40000410000 */
[----:B------:R-:W-:Y:S02]  /*e530*/  FMUL.FTZ R91, R0, R91 ;  /* 0x0000005b005b7220 */ /* 0x000fe40000410000 */
[C---:B------:R-:W-:Y:S04]  /*e540*/  HMMA.16816.F32 R152, R176.reuse, R180, R152 ;  /* 0x000000b4b098723c */ /* 0x040fe80000001898 */
[C---:B------:R-:W-:Y:S01]  /*e550*/  FMUL.FTZ R92, R164.reuse, R92 ;  /* 0x0000005ca45c7220 */ /* 0x040fe20000410000 */
[----:B------:R-:W-:Y:S01]  /*e560*/  MUFU.EX2 R49, R49 ;  /* 0x0000003100317308 */ /* 0x000fe20000000800 */
[----:B------:R-:W-:Y:S02]  /*e570*/  FMUL.FTZ R93, R164, R93 ;  /* 0x0000005da45d7220 */ /* 0x000fe40000410000 */
[-C--:B------:R-:W-:Y:S04]  /*e580*/  HMMA.16816.F32 R156, R176, R182.reuse, R156 ;  /* 0x000000b6b09c723c */ /* 0x080fe8000000189c */
[C---:B------:R-:W-:Y:S02]  /*e590*/  FMUL.FTZ R94, R0.reuse, R94 ;  /* 0x0000005e005e7220 */ /* 0x040fe40000410000 */
[----:B------:R-:W-:Y:S01]  /*e5a0*/  FMUL.FTZ R95, R0, R95 ;  /* 0x0000005f005f7220 */ /* 0x000fe20000410000 */
[----:B------:R-:W-:Y:S01]  /*e5b0*/  MUFU.EX2 R51, R51 ;  /* 0x0000003300337308 */ /* 0x000fe20000000800 */
[C---:B------:R-:W-:Y:S01]  /*e5c0*/  HMMA.16816.F32 R160, R172.reuse, R182, R160 ;  /* 0x000000b6aca0723c */ /* 0x040fe200000018a0 */
[----:B------:R-:W3:Y:S03]  /*e5d0*/  LDSM.16.MT88.4 R180, [R225+0x1900] ;  /* 0x00190000e1b4783b */ /* 0x000ee60000004200 */
[C---:B------:R-:W-:Y:S02]  /*e5e0*/  FMUL.FTZ R96, R166.reuse, R96 ;  /* 0x00000060a6607220 */ /* 0x040fe40000410000 */
[C---:B------:R-:W-:Y:S02]  /*e5f0*/  FMUL.FTZ R97, R166.reuse, R97 ;  /* 0x00000061a6617220 */ /* 0x040fe40000410000 */
[-C--:B--2---:R-:W-:Y:S01]  /*e600*/  HMMA.16816.F32 R52, R172, R184.reuse, R52 ;  /* 0x000000b8ac34723c */ /* 0x084fe20000001834 */
[----:B-1----:R-:W-:Y:S01]  /*e610*/  LDSM.16.MT88.4 R24, [R225+0x900] ;  /* 0x00090000e118783b */ /* 0x002fe20000004200 */
[----:B------:R-:W-:Y:S02]  /*e620*/  MUFU.EX2 R192, R36 ;  /* 0x0000002400c07308 */ /* 0x000fe40000000800 */
[C---:B------:R-:W-:Y:S02]  /*e630*/  FMUL.FTZ R98, R165.reuse, R98 ;  /* 0x00000062a5627220 */ /* 0x040fe40000410000 */
[C---:B------:R-:W-:Y:S02]  /*e640*/  FMUL.FTZ R99, R165.reuse, R99 ;  /* 0x00000063a5637220 */ /* 0x040fe40000410000 */
[C---:B------:R-:W-:Y:S04]  /*e650*/  HMMA.16816.F32 R56, R176.reuse, R184, R56 ;  /* 0x000000b8b038723c */ /* 0x040fe80000001838 */
[C---:B------:R-:W-:Y:S01]  /*e660*/  FMUL.FTZ R100, R166.reuse, R100 ;  /* 0x00000064a6647220 */ /* 0x040fe20000410000 */
[----:B------:R-:W-:Y:S01]  /*e670*/  MUFU.EX2 R37, R37 ;  /* 0x0000002500257308 */ /* 0x000fe20000000800 */
[C---:B------:R-:W-:Y:S02]  /*e680*/  FMUL.FTZ R101, R166.reuse, R101 ;  /* 0x00000065a6657220 */ /* 0x040fe40000410000 */
[-C--:B------:R-:W-:Y:S04]  /*e690*/  HMMA.16816.F32 R60, R176, R186.reuse, R60 ;  /* 0x000000bab03c723c */ /* 0x080fe8000000183c */
[C---:B------:R-:W-:Y:S02]  /*e6a0*/  FMUL.FTZ R102, R165.reuse, R102 ;  /* 0x00000066a5667220 */ /* 0x040fe40000410000 */
[C---:B------:R-:W-:Y:S01]  /*e6b0*/  FMUL.FTZ R103, R165.reuse, R103 ;  /* 0x00000067a5677220 */ /* 0x040fe20000410000 */
[----:B------:R-:W-:Y:S01]  /*e6c0*/  MUFU.EX2 R38, R38 ;  /* 0x0000002600267308 */ /* 0x000fe20000000800 */
[C---:B------:R-:W-:Y:S01]  /*e6d0*/  HMMA.16816.F32 R64, R172.reuse, R186, R64 ;  /* 0x000000baac40723c */ /* 0x040fe20000001840 */
[----:B------:R-:W1:Y:S03]  /*e6e0*/  LDSM.16.MT88.4 R184, [R226+0x1900] ;  /* 0x00190000e2b8783b */ /* 0x000e660000004200 */
[C---:B------:R-:W-:Y:S02]  /*e6f0*/  FMUL.FTZ R112, R166.reuse, R112 ;  /* 0x00000070a6707220 */ /* 0x040fe40000410000 */
[C---:B------:R-:W-:Y:S02]  /*e700*/  FMUL.FTZ R113, R166.reuse, R113 ;  /* 0x00000071a6717220 */ /* 0x040fe40000410000 */
[C---:B------:R-:W-:Y:S01]  /*e710*/  FMUL.FTZ R114, R165.reuse, R114 ;  /* 0x00000072a5727220 */ /* 0x040fe20000410000 */
[-C--:B---3--:R-:W-:Y:S01]  /*e720*/  HMMA.16816.F32 R68, R172, R180.reuse, R68 ;  /* 0x000000b4ac44723c */ /* 0x088fe20000001844 */
[----:B------:R-:W-:Y:S02]  /*e730*/  MUFU.EX2 R39, R39 ;  /* 0x0000002700277308 */ /* 0x000fe40000000800 */
[C---:B------:R-:W-:Y:S02]  /*e740*/  FMUL.FTZ R115, R165.reuse, R115 ;  /* 0x00000073a5737220 */ /* 0x040fe40000410000 */
[C---:B------:R-:W-:Y:S02]  /*e750*/  FMUL.FTZ R116, R166.reuse, R116 ;  /* 0x00000074a6747220 */ /* 0x040fe40000410000 */
[----:B------:R-:W-:Y:S01]  /*e760*/  FMUL.FTZ R117, R166, R117 ;  /* 0x00000075a6757220 */ /* 0x000fe20000410000 */
[C---:B------:R-:W-:Y:S03]  /*e770*/  HMMA.16816.F32 R72, R176.reuse, R180, R72 ;  /* 0x000000b4b048723c */ /* 0x040fe60000001848 */
[----:B------:R-:W-:Y:S01]  /*e780*/  MUFU.EX2 R48, R48 ;  /* 0x0000003000307308 */ /* 0x000fe20000000800 */
[C---:B------:R-:W-:Y:S02]  /*e790*/  FMUL.FTZ R118, R165.reuse, R118 ;  /* 0x00000076a5767220 */ /* 0x040fe40000410000 */
[----:B------:R-:W-:Y:S02]  /*e7a0*/  FMUL.FTZ R119, R165, R119 ;  /* 0x00000077a5777220 */ /* 0x000fe40000410000 */
[-C--:B------:R-:W-:Y:S04]  /*e7b0*/  HMMA.16816.F32 R76, R176, R182.reuse, R76 ;  /* 0x000000b6b04c723c */ /* 0x080fe8000000184c */
[C---:B------:R-:W-:Y:S01]  /*e7c0*/  FMUL.FTZ R120, R164.reuse, R120 ;  /* 0x00000078a4787220 */ /* 0x040fe20000410000 */
[----:B------:R-:W-:Y:S01]  /*e7d0*/  MUFU.EX2 R50, R50 ;  /* 0x0000003200327308 */ /* 0x000fe20000000800 */
[----:B------:R-:W-:Y:S02]  /*e7e0*/  FMUL.FTZ R121, R164, R121 ;  /* 0x00000079a4797220 */ /* 0x000fe40000410000 */
[C---:B------:R-:W-:Y:S01]  /*e7f0*/  HMMA.16816.F32 R80, R172.reuse, R182, R80 ;  /* 0x000000b6ac50723c */ /* 0x040fe20000001850 */
[----:B------:R-:W2:Y:S03]  /*e800*/  LDSM.16.MT88.4 R180, [R226+0x900] ;  /* 0x00090000e2b4783b */ /* 0x000ea60000004200 */
[C---:B------:R-:W-:Y:S02]  /*e810*/  FMUL.FTZ R122, R0.reuse, R122 ;  /* 0x0000007a007a7220 */ /* 0x040fe40000410000 */
[----:B------:R-:W-:Y:S02]  /*e820*/  FMUL.FTZ R123, R0, R123 ;  /* 0x0000007b007b7220 */ /* 0x000fe40000410000 */
[-C--:B-1----:R-:W-:Y:S04]  /*e830*/  HMMA.16816.F32 R84, R172, R184.reuse, R84 ;  /* 0x000000b8ac54723c */ /* 0x082fe80000001854 */
[--C-:B------:R-:W-:Y:S02]  /*e840*/  FFMA.FTZ R28, R28, c[0x0][0x2d0], -R171.reuse ;  /* 0x0000b4001c1c7a23 */ /* 0x100fe400000108ab */
[--C-:B------:R-:W-:Y:S02]  /*e850*/  FFMA.FTZ R29, R29, c[0x0][0x2d0], -R171.reuse ;  /* 0x0000b4001d1d7a23 */ /* 0x100fe400000108ab */
[C---:B------:R-:W-:Y:S01]  /*e860*/  HMMA.16816.F32 R88, R176.reuse, R184, R88 ;  /* 0x000000b8b058723c */ /* 0x040fe20000001858 */
[----:B------:R1:W-:Y:S03]  /*e870*/  MUFU.EX2 R196, R28 ;  /* 0x0000001c00c47308 */ /* 0x0003e60000000800 */
[--C-:B------:R-:W-:Y:S02]  /*e880*/  FFMA.FTZ R30, R30, c[0x0][0x2d0], -R2.reuse ;  /* 0x0000b4001e1e7a23 */ /* 0x100fe40000010802 */
[--C-:B------:R-:W-:Y:S02]  /*e890*/  FFMA.FTZ R31, R31, c[0x0][0x2d0], -R2.reuse ;  /* 0x0000b4001f1f7a23 */ /* 0x100fe40000010802 */
[-C--:B------:R-:W-:Y:S03]  /*e8a0*/  HMMA.16816.F32 R92, R176, R186.reuse, R92 ;  /* 0x000000bab05c723c */ /* 0x080fe6000000185c */
[----:B------:R3:W2:Y:S01]  /*e8b0*/  MUFU.EX2 R195, R29 ;  /* 0x0000001d00c37308 */ /* 0x0006a20000000800 */
[C---:B------:R-:W-:Y:S02]  /*e8c0*/  FMUL.FTZ R124, R164.reuse, R124 ;  /* 0x0000007ca47c7220 */ /* 0x040fe40000410000 */
[----:B------:R-:W-:Y:S02]  /*e8d0*/  FMUL.FTZ R125, R164, R125 ;  /* 0x0000007da47d7220 */ /* 0x000fe40000410000 */
[C---:B------:R-:W-:Y:S01]  /*e8e0*/  HMMA.16816.F32 R96, R172.reuse, R186, R96 ;  /* 0x000000baac60723c */ /* 0x040fe20000001860 */
[----:B------:R-:W4:Y:S03]  /*e8f0*/  LDSM.16.MT88.4 R184, [R228+0x900] ;  /* 0x00090000e4b8783b */ /* 0x000f260000004200 */
[C---:B------:R-:W-:Y:S01]  /*e900*/  FMUL.FTZ R126, R0.reuse, R126 ;  /* 0x0000007e007e7220 */ /* 0x040fe20000410000 */
[----:B------:R2:W-:Y:S01]  /*e910*/  MUFU.EX2 R194, R30 ;  /* 0x0000001e00c27308 */ /* 0x0005e20000000800 */
[----:B------:R-:W-:Y:S02]  /*e920*/  FMUL.FTZ R127, R0, R127 ;  /* 0x0000007f007f7220 */ /* 0x000fe40000410000 */
[-C--:B------:R-:W-:Y:S04]  /*e930*/  HMMA.16816.F32 R100, R172, R20.reuse, R100 ;  /* 0x00000014ac64723c */ /* 0x080fe80000001864 */
[C---:B------:R-:W-:Y:S01]  /*e940*/  FMUL.FTZ R104, R164.reuse, R104 ;  /* 0x00000068a4687220 */ /* 0x040fe20000410000 */
[----:B-1----:R-:W-:Y:S01]  /*e950*/  F2FP.PACK_AB R28, R199, R201 ;  /* 0x000000c9c71c723e */ /* 0x002fe200000000ff */
[----:B------:R-:W-:Y:S01]  /*e960*/  FMUL.FTZ R105, R164, R105 ;  /* 0x00000069a4697220 */ /* 0x000fe20000410000 */
[----:B------:R-:W1:Y:S01]  /*e970*/  MUFU.EX2 R193, R31 ;  /* 0x0000001f00c17308 */ /* 0x000e620000000800 */
[C---:B------:R-:W-:Y:S04]  /*e980*/  FMUL.FTZ R106, R0.reuse, R106 ;  /* 0x0000006a006a7220 */ /* 0x040fe80000410000 */
[----:B------:R-:W-:Y:S01]  /*e990*/  FMUL.FTZ R107, R0, R107 ;  /* 0x0000006b006b7220 */ /* 0x000fe20000410000 */
[----:B---3--:R-:W-:Y:S01]  /*e9a0*/  F2FP.PACK_AB R29, R197, R198 ;  /* 0x000000c6c51d723e */ /* 0x008fe200000000ff */
[C---:B------:R-:W-:Y:S02]  /*e9b0*/  FMUL.FTZ R128, R166.reuse, R128 ;  /* 0x00000080a6807220 */ /* 0x040fe40000410000 */
[----:B------:R-:W-:Y:S02]  /*e9c0*/  FMUL.FTZ R129, R166, R129 ;  /* 0x00000081a6817220 */ /* 0x000fe40000410000 */
[----:B------:R-:W-:Y:S01]  /*e9d0*/  FMUL.FTZ R130, R165, R130 ;  /* 0x00000082a5827220 */ /* 0x000fe20000410000 */
[C---:B------:R-:W-:Y:S04]  /*e9e0*/  HMMA.16816.F32 R104, R176.reuse, R20, R104 ;  /* 0x00000014b068723c */ /* 0x040fe80000001868 */
[C---:B------:R-:W-:Y:S01]  /*e9f0*/  FMUL.FTZ R108, R164.reuse, R108 ;  /* 0x0000006ca46c7220 */ /* 0x040fe20000410000 */
[----:B--2---:R-:W-:Y:S01]  /*ea00*/  F2FP.PACK_AB R30, R195, R196 ;  /* 0x000000c4c31e723e */ /* 0x004fe200000000ff */
[----:B------:R-:W-:Y:S01]  /*ea10*/  FMUL.FTZ R109, R164, R109 ;  /* 0x0000006da46d7220 */ /* 0x000fe20000410000 */
[----:B------:R-:W-:Y:S01]  /*ea20*/  F2FP.PACK_AB R20, R208, R209 ;  /* 0x000000d1d014723e */ /* 0x000fe200000000ff */
[----:B------:R-:W-:Y:S01]  /*ea30*/  FMUL.FTZ R110, R0, R110 ;  /* 0x0000006e006e7220 */ /* 0x000fe20000410000 */
[----:B------:R-:W-:Y:S03]  /*ea40*/  F2FP.PACK_AB R21, R206, R207 ;  /* 0x000000cfce15723e */ /* 0x000fe600000000ff */
[----:B------:R-:W-:Y:S01]  /*ea50*/  FMUL.FTZ R111, R0, R111 ;  /* 0x0000006f006f7220 */ /* 0x000fe20000410000 */
[----:B-1----:R-:W-:Y:S01]  /*ea60*/  F2FP.PACK_AB R31, R193, R194 ;  /* 0x000000c2c11f723e */ /* 0x002fe200000000ff */
[----:B------:R-:W-:Y:S02]  /*ea70*/  FMUL.FTZ R131, R165, R131 ;  /* 0x00000083a5837220 */ /* 0x000fe40000410000 */
[--C-:B------:R-:W-:Y:S02]  /*ea80*/  FFMA.FTZ R45, R45, c[0x0][0x2d0], -R171.reuse ;  /* 0x0000b4002d2d7a23 */ /* 0x100fe400000108ab */
[--C-:B------:R-:W-:Y:S01]  /*ea90*/  FFMA.FTZ R40, R40, c[0x0][0x2d0], -R171.reuse ;  /* 0x0000b40028287a23 */ /* 0x100fe200000108ab */
[-C--:B------:R-:W-:Y:S03]  /*eaa0*/  HMMA.16816.F32 R108, R176, R22.reuse, R108 ;  /* 0x00000016b06c723c */ /* 0x080fe6000000186c */
[----:B------:R-:W-:Y:S01]  /*eab0*/  MUFU.EX2 R45, R45 ;  /* 0x0000002d002d7308 */ /* 0x000fe20000000800 */
[--C-:B------:R-:W-:Y:S02]  /*eac0*/  FFMA.FTZ R41, R41, c[0x0][0x2d0], -R171.reuse ;  /* 0x0000b40029297a23 */ /* 0x100fe400000108ab */
[--C-:B------:R-:W-:Y:S02]  /*ead0*/  FFMA.FTZ R42, R42, c[0x0][0x2d0], -R2.reuse ;  /* 0x0000b4002a2a7a23 */ /* 0x100fe40000010802 */
[C---:B------:R-:W-:Y:S04]  /*eae0*/  HMMA.16816.F32 R112, R172.reuse, R22, R112 ;  /* 0x00000016ac70723c */ /* 0x040fe80000001870 */
[--C-:B------:R-:W-:Y:S01]  /*eaf0*/  FFMA.FTZ R43, R43, c[0x0][0x2d0], -R2.reuse ;  /* 0x0000b4002b2b7a23 */ /* 0x100fe20000010802 */
[----:B------:R-:W-:Y:S01]  /*eb00*/  MUFU.EX2 R40, R40 ;  /* 0x0000002800287308 */ /* 0x000fe20000000800 */
[----:B------:R-:W-:Y:S01]  /*eb10*/  FFMA.FTZ R44, R44, c[0x0][0x2d0], -R171 ;  /* 0x0000b4002c2c7a23 */ /* 0x000fe200000108ab */
[----:B------:R-:W-:Y:S01]  /*eb20*/  F2FP.PACK_AB R22, R204, R205 ;  /* 0x000000cdcc16723e */ /* 0x000fe200000000ff */
[-C--:B------:R-:W-:Y:S04]  /*eb30*/  HMMA.16816.F32 R116, R172, R32.reuse, R116 ;  /* 0x00000020ac74723c */ /* 0x080fe80000001874 */
[----:B------:R-:W-:Y:S01]  /*eb40*/  F2FP.PACK_AB R23, R202, R203 ;  /* 0x000000cbca17723e */ /* 0x000fe200000000ff */
[--C-:B------:R-:W-:Y:S01]  /*eb50*/  FFMA.FTZ R46, R46, c[0x0][0x2d0], -R2.reuse ;  /* 0x0000b4002e2e7a23 */ /* 0x100fe20000010802 */
[----:B------:R-:W-:Y:S01]  /*eb60*/  MOV R171, R3 ;  /* 0x0000000300ab7202 */ /* 0x000fe20000000f00 */
[----:B------:R-:W-:Y:S01]  /*eb70*/  FFMA.FTZ R2, R47, c[0x0][0x2d0], -R2 ;  /* 0x0000b4002f027a23 */ /* 0x000fe20000010802 */
[C---:B------:R-:W-:Y:S01]  /*eb80*/  HMMA.16816.F32 R120, R176.reuse, R32, R120 ;  /* 0x00000020b078723c */ /* 0x040fe20000001878 */
[----:B------:R-:W1:Y:S03]  /*eb90*/  MUFU.EX2 R41, R41 ;  /* 0x0000002900297308 */ /* 0x000e660000000800 */
[----:B------:R-:W-:Y:S02]  /*eba0*/  FFMA.FTZ R0, R0, R252, R210 ;  /* 0x000000fc00007223 */ /* 0x000fe400000100d2 */
[----:B-----5:R-:W-:Y:S02]  /*ebb0*/  FFMA.FTZ R165, R165, R200, R218 ;  /* 0x000000c8a5a57223 */ /* 0x020fe400000100da */
[-C--:B------:R-:W-:Y:S03]  /*ebc0*/  HMMA.16816.F32 R124, R176, R34.reuse, R124 ;  /* 0x00000022b07c723c */ /* 0x080fe6000000187c */
[----:B------:R2:W-:Y:S01]  /*ebd0*/  MUFU.EX2 R36, R2 ;  /* 0x0000000200247308 */ /* 0x0005e20000000800 */
[----:B------:R-:W-:Y:S02]  /*ebe0*/  FADD.FTZ R0, R211, R0 ;  /* 0x00000000d3007221 */ /* 0x000fe40000010000 */
[----:B----4-:R-:W-:Y:S01]  /*ebf0*/  FFMA.FTZ R164, R164, R170, R214 ;  /* 0x000000aaa4a47223 */ /* 0x010fe200000100d6 */
[----:B------:R-:W-:Y:S01]  /*ec00*/  MOV R170, R167 ;  /* 0x000000a700aa7202 */ /* 0x000fe20000000f00 */
[----:B------:R-:W-:Y:S01]  /*ec10*/  HMMA.16816.F32 R128, R172, R34, R128 ;  /* 0x00000022ac80723c */ /* 0x000fe20000001880 */
[----:B------:R-:W3:Y:S03]  /*ec20*/  LDSM.16.MT88.4 R32, [R227+0x900] ;  /* 0x00090000e320783b */ /* 0x000ee60000004200 */
[----:B------:R-:W-:Y:S01]  /*ec30*/  FADD.FTZ R0, R212, R0 ;  /* 0x00000000d4007221 */ /* 0x000fe20000010000 */
[----:B------:R-:W-:Y:S03]  /*ec40*/  MUFU.EX2 R42, R42 ;  /* 0x0000002a002a7308 */ /* 0x000fe60000000800 */
[-C--:B------:R-:W-:Y:S01]  /*ec50*/  HMMA.16816.F32 R4, R20, R24.reuse, R4 ;  /* 0x000000181404723c */ /* 0x080fe20000001804 */
[----:B------:R-:W-:Y:S04]  /*ec60*/  LDSM.16.MT88.4 R172, [R226+0x2100] ;  /* 0x00210000e2ac783b */ /* 0x000fe80000004200 */
[----:B------:R-:W-:Y:S02]  /*ec70*/  FADD.FTZ R0, R213, R0 ;  /* 0x00000000d5007221 */ /* 0x000fe40000010000 */
[----:B------:R-:W4:Y:S01]  /*ec80*/  MUFU.EX2 R43, R43 ;  /* 0x0000002b002b7308 */ /* 0x000f220000000800 */
[C---:B------:R-:W-:Y:S04]  /*ec90*/  HMMA.16816.F32 R8, R28.reuse, R24, R8 ;  /* 0x000000181c08723c */ /* 0x040fe80000001808 */
[----:B--2---:R-:W-:Y:S04]  /*eca0*/  FADD.FTZ R2, R198, R0 ;  /* 0x00000000c6027221 */ /* 0x004fe80000010000 */
[-C--:B------:R-:W-:Y:S01]  /*ecb0*/  HMMA.16816.F32 R12, R28, R26.reuse, R12 ;  /* 0x0000001a1c0c723c */ /* 0x080fe2000000180c */
[----:B------:R-:W3:Y:S07]  /*ecc0*/  MUFU.EX2 R44, R44 ;  /* 0x0000002c002c7308 */ /* 0x000eee0000000800 */
[C---:B------:R-:W-:Y:S01]  /*ecd0*/  HMMA.16816.F32 R16, R20.reuse, R26, R16 ;  /* 0x0000001a1410723c */ /* 0x040fe20000001810 */
[----:B------:R-:W5:Y:S02]  /*ece0*/  LDSM.16.MT88.4 R24, [R225+0x2100] ;  /* 0x00210000e118783b */ /* 0x000f640000004200 */
[----:B------:R-:W1:Y:S05]  /*ecf0*/  MUFU.EX2 R46, R46 ;  /* 0x0000002e002e7308 */ /* 0x000e6a0000000800 */
[-C--:B------:R-:W-:Y:S08]  /*ed00*/  HMMA.16816.F32 R132, R20, R180.reuse, R132 ;  /* 0x000000b41484723c */ /* 0x080ff00000001884 */
[C---:B------:R-:W-:Y:S08]  /*ed10*/  HMMA.16816.F32 R136, R28.reuse, R180, R136 ;  /* 0x000000b41c88723c */ /* 0x040ff00000001888 */
[-C--:B------:R-:W-:Y:S08]  /*ed20*/  HMMA.16816.F32 R140, R28, R182.reuse, R140 ;  /* 0x000000b61c8c723c */ /* 0x080ff0000000188c */
[C---:B------:R-:W-:Y:S08]  /*ed30*/  HMMA.16816.F32 R144, R20.reuse, R182, R144 ;  /* 0x000000b61490723c */ /* 0x040ff00000001890 */
[-C--:B------:R-:W-:Y:S08]  /*ed40*/  HMMA.16816.F32 R148, R20, R184.reuse, R148 ;  /* 0x000000b81494723c */ /* 0x080ff00000001894 */
[C---:B------:R-:W-:Y:S08]  /*ed50*/  HMMA.16816.F32 R152, R28.reuse, R184, R152 ;  /* 0x000000b81c98723c */ /* 0x040ff00000001898 */
[-C--:B------:R-:W-:Y:S08]  /*ed60*/  HMMA.16816.F32 R156, R28, R186.reuse, R156 ;  /* 0x000000ba1c9c723c */ /* 0x080ff0000000189c */
[C---:B------:R-:W-:Y:S08]  /*ed70*/  HMMA.16816.F32 R160, R20.reuse, R186, R160 ;  /* 0x000000ba14a0723c */ /* 0x040ff000000018a0 */
[-C--:B---3--:R-:W-:Y:S08]  /*ed80*/  HMMA.16816.F32 R52, R20, R32.reuse, R52 ;  /* 0x000000201434723c */ /* 0x088ff00000001834 */
[C---:B------:R-:W-:Y:S08]  /*ed90*/  HMMA.16816.F32 R56, R28.reuse, R32, R56 ;  /* 0x000000201c38723c */ /* 0x040ff00000001838 */
[-C--:B------:R-:W-:Y:S08]  /*eda0*/  HMMA.16816.F32 R60, R28, R34.reuse, R60 ;  /* 0x000000221c3c723c */ /* 0x080ff0000000183c */
[C---:B------:R-:W-:Y:S01]  /*edb0*/  HMMA.16816.F32 R64, R20.reuse, R34, R64 ;  /* 0x000000221440723c */ /* 0x040fe20000001840 */
[----:B------:R-:W3:Y:S07]  /*edc0*/  LDSM.16.MT88.4 R32, [R228+0x2100] ;  /* 0x00210000e420783b */ /* 0x000eee0000004200 */
[-C--:B-----5:R-:W-:Y:S08]  /*edd0*/  HMMA.16816.F32 R68, R20, R24.reuse, R68 ;  /* 0x000000181444723c */ /* 0x0a0ff00000001844 */
[C---:B------:R-:W-:Y:S08]  /*ede0*/  HMMA.16816.F32 R72, R28.reuse, R24, R72 ;  /* 0x000000181c48723c */ /* 0x040ff00000001848 */
[-C--:B------:R-:W-:Y:S08]  /*edf0*/  HMMA.16816.F32 R76, R28, R26.reuse, R76 ;  /* 0x0000001a1c4c723c */ /* 0x080ff0000000184c */
[C---:B------:R-:W-:Y:S01]  /*ee00*/  HMMA.16816.F32 R80, R20.reuse, R26, R80 ;  /* 0x0000001a1450723c */ /* 0x040fe20000001850 */
[----:B------:R-:W5:Y:S07]  /*ee10*/  LDSM.16.MT88.4 R24, [R227+0x2100] ;  /* 0x00210000e318783b */ /* 0x000f6e0000004200 */
[-C--:B------:R-:W-:Y:S08]  /*ee20*/  HMMA.16816.F32 R84, R20, R172.reuse, R84 ;  /* 0x000000ac1454723c */ /* 0x080ff00000001854 */
[C---:B------:R-:W-:Y:S01]  /*ee30*/  HMMA.16816.F32 R88, R28.reuse, R172, R88 ;  /* 0x000000ac1c58723c */ /* 0x040fe20000001858 */
[----:B------:R-:W2:Y:S07]  /*ee40*/  LDL.LU R173, [R1+0x10] ;  /* 0x0000100001ad7983 */ /* 0x000eae0000300800 */
        /* <DEDUP_REMOVED lines=8> */
[C---:B------:R-:W-:Y:S07]  /*eed0*/  HMMA.16816.F32 R120, R28.reuse, R24, R120 ;  /* 0x000000181c78723c */ /* 0x040fee0000001878 */
[----:B-1----:R-:W-:Y:S01]  /*eee0*/  F2FP.PACK_AB R24, R41, R40 ;  /* 0x000000282918723e */ /* 0x002fe200000000ff */
[-C--:B------:R-:W-:Y:S01]  /*eef0*/  HMMA.16816.F32 R124, R28, R26.reuse, R124 ;  /* 0x0000001a1c7c723c */ /* 0x080fe2000000187c */
[----:B------:R-:W-:Y:S03]  /*ef00*/  LDSM.16.MT88.4 R28, [R228+0x2900] ;  /* 0x00290000e41c783b */ /* 0x000fe60000004200 */
[----:B----4-:R-:W-:Y:S04]  /*ef10*/  F2FP.PACK_AB R25, R43, R42 ;  /* 0x0000002a2b19723e */ /* 0x010fe800000000ff */
[----:B------:R-:W-:Y:S07]  /*ef20*/  HMMA.16816.F32 R128, R20, R26, R128 ;  /* 0x0000001a1480723c */ /* 0x000fee0000001880 */
[----:B------:R-:W-:Y:S02]  /*ef30*/  F2FP.PACK_AB R20, R37, R192 ;  /* 0x000000c02514723e */ /* 0x000fe400000000ff */
[----:B------:R-:W-:Y:S03]  /*ef40*/  F2FP.PACK_AB R21, R39, R38 ;  /* 0x000000262715723e */ /* 0x000fe600000000ff */
[----:B------:R-:W-:Y:S02]  /*ef50*/  F2FP.PACK_AB R22, R49, R48 ;  /* 0x000000303116723e */ /* 0x000fe400000000ff */
[----:B------:R-:W-:Y:S02]  /*ef60*/  F2FP.PACK_AB R23, R51, R50 ;  /* 0x000000323317723e */ /* 0x000fe400000000ff */
[----:B------:R-:W-:Y:S02]  /*ef70*/  F2FP.PACK_AB R26, R45, R44 ;  /* 0x0000002c2d1a723e */ /* 0x000fe400000000ff */
[----:B------:R-:W-:Y:S03]  /*ef80*/  F2FP.PACK_AB R27, R36, R46 ;  /* 0x0000002e241b723e */ /* 0x000fe600000000ff */
[-C--:B------:R-:W-:Y:S01]  /*ef90*/  HMMA.16816.F32 R176, R20, R188.reuse, R4 ;  /* 0x000000bc14b0723c */ /* 0x080fe20000001804 */
[----:B------:R-:W1:Y:S07]  /*efa0*/  LDSM.16.MT88.4 R4, [R228+0x1100] ;  /* 0x00110000e404783b */ /* 0x000e6e0000004200 */
[C---:B------:R-:W-:Y:S01]  /*efb0*/  HMMA.16816.F32 R180, R24.reuse, R188, R8 ;  /* 0x000000bc18b4723c */ /* 0x040fe20000001808 */
[----:B------:R-:W4:Y:S07]  /*efc0*/  LDSM.16.MT88.4 R8, [R227+0x1100] ;  /* 0x00110000e308783b */ /* 0x000f2e0000004200 */
[-C--:B------:R-:W-:Y:S01]  /*efd0*/  HMMA.16816.F32 R184, R24, R190.reuse, R12 ;  /* 0x000000be18b8723c */ /* 0x080fe2000000180c */
[----:B------:R-:W5:Y:S07]  /*efe0*/  LDSM.16.MT88.4 R12, [R225+0x2900] ;  /* 0x00290000e10c783b */ /* 0x000f6e0000004200 */
[C---:B------:R-:W-:Y:S01]  /*eff0*/  HMMA.16816.F32 R188, R20.reuse, R190, R16 ;  /* 0x000000be14bc723c */ /* 0x040fe20000001810 */
[----:B------:R-:W4:Y:S07]  /*f000*/  LDSM.16.MT88.4 R16, [R226+0x2900] ;  /* 0x00290000e210783b */ /* 0x000f2e0000004200 */
[-C--:B---3--:R-:W-:Y:S08]  /*f010*/  HMMA.16816.F32 R132, R20, R32.reuse, R132 ;  /* 0x000000201484723c */ /* 0x088ff00000001884 */
[C---:B------:R-:W-:Y:S08]  /*f020*/  HMMA.16816.F32 R136, R24.reuse, R32, R136 ;  /* 0x000000201888723c */ /* 0x040ff00000001888 */
[-C--:B------:R-:W-:Y:S08]  /*f030*/  HMMA.16816.F32 R140, R24, R34.reuse, R140 ;  /* 0x00000022188c723c */ /* 0x080ff0000000188c */
[C---:B------:R-:W-:Y:S08]  /*f040*/  HMMA.16816.F32 R144, R20.reuse, R34, R144 ;  /* 0x000000221490723c */ /* 0x040ff00000001890 */
[-C--:B-1----:R-:W-:Y:S08]  /*f050*/  HMMA.16816.F32 R148, R20, R4.reuse, R148 ;  /* 0x000000041494723c */ /* 0x082ff00000001894 */
[C---:B------:R-:W-:Y:S08]  /*f060*/  HMMA.16816.F32 R152, R24.reuse, R4, R152 ;  /* 0x000000041898723c */ /* 0x040ff00000001898 */
[-C--:B------:R-:W-:Y:S08]  /*f070*/  HMMA.16816.F32 R156, R24, R6.reuse, R156 ;  /* 0x00000006189c723c */ /* 0x080ff0000000189c */
[C---:B------:R-:W-:Y:S01]  /*f080*/  HMMA.16816.F32 R160, R20.reuse, R6, R160 ;  /* 0x0000000614a0723c */ /* 0x040fe200000018a0 */
[----:B------:R-:W1:Y:S07]  /*f090*/  LDSM.16.MT88.4 R4, [R227+0x2900] ;  /* 0x00290000e304783b */ /* 0x000e6e0000004200 */
[-C--:B----4-:R-:W-:Y:S08]  /*f0a0*/  HMMA.16816.F32 R52, R20, R8.reuse, R52 ;  /* 0x000000081434723c */ /* 0x090ff00000001834 */
[C---:B------:R-:W-:Y:S07]  /*f0b0*/  HMMA.16816.F32 R56, R24.reuse, R8, R56 ;  /* 0x000000081838723c */ /* 0x040fee0000001838 */
[----:B------:R-:W-:Y:S01]  /*f0c0*/  FADD.FTZ R8, R215, R164 ;  /* 0x000000a4d7087221 */ /* 0x000fe20000010000 */
[-C--:B------:R-:W-:Y:S04]  /*f0d0*/  HMMA.16816.F32 R60, R24, R10.reuse, R60 ;  /* 0x0000000a183c723c */ /* 0x080fe8000000183c */
[----:B------:R-:W-:Y:S01]  /*f0e0*/  FADD.FTZ R8, R216, R8 ;  /* 0x00000008d8087221 */ /* 0x000fe20000010000 */
[----:B------:R-:W-:Y:S03]  /*f0f0*/  MOV R164, R168 ;  /* 0x000000a800a47202 */ /* 0x000fe60000000f00 */
[C---:B------:R-:W-:Y:S04]  /*f100*/  HMMA.16816.F32 R64, R20.reuse, R10, R64 ;  /* 0x0000000a1440723c */ /* 0x040fe80000001840 */
[----:B------:R-:W-:Y:S03]  /*f110*/  FADD.FTZ R8, R217, R8 ;  /* 0x00000008d9087221 */ /* 0x000fe60000010000 */
[----:B------:R-:W-:Y:S01]  /*f120*/  FADD.FTZ R10, R219, R165 ;  /* 0x000000a5db0a7221 */ /* 0x000fe20000010000 */
[-C--:B-----5:R-:W-:Y:S04]  /*f130*/  HMMA.16816.F32 R68, R20, R12.reuse, R68 ;  /* 0x0000000c1444723c */ /* 0x0a0fe80000001844 */
[----:B------:R-:W-:Y:S02]  /*f140*/  FADD.FTZ R8, R201, R8 ;  /* 0x00000008c9087221 */ /* 0x000fe40000010000 */
[----:B------:R-:W-:Y:S02]  /*f150*/  FADD.FTZ R10, R246, R10 ;  /* 0x0000000af60a7221 */ /* 0x000fe40000010000 */
[C---:B------:R-:W-:Y:S04]  /*f160*/  HMMA.16816.F32 R72, R24.reuse, R12, R72 ;  /* 0x0000000c1848723c */ /* 0x040fe80000001848 */
[----:B------:R-:W-:Y:S04]  /*f170*/  FADD.FTZ R10, R223, R10 ;  /* 0x0000000adf0a7221 */ /* 0x000fe80000010000 */
[-C--:B------:R-:W-:Y:S04]  /*f180*/  HMMA.16816.F32 R76, R24, R14.reuse, R76 ;  /* 0x0000000e184c723c */ /* 0x080fe8000000184c */
[----:B------:R-:W-:Y:S04]  /*f190*/  FADD.FTZ R10, R207, R10 ;  /* 0x0000000acf0a7221 */ /* 0x000fe80000010000 */
[C---:B------:R-:W-:Y:S04]  /*f1a0*/  HMMA.16816.F32 R80, R20.reuse, R14, R80 ;  /* 0x0000000e1450723c */ /* 0x040fe80000001850 */
[----:B------:R-:W-:Y:S02]  /*f1b0*/  FADD.FTZ R11, R206, R10 ;  /* 0x0000000ace0b7221 */ /* 0x000fe40000010000 */
[----:B------:R-:W-:Y:S02]  /*f1c0*/  FADD.FTZ R10, R199, R8 ;  /* 0x00000008c70a7221 */ /* 0x000fe40000010000 */
[-C--:B------:R-:W-:Y:S08]  /*f1d0*/  HMMA.16816.F32 R84, R20, R16.reuse, R84 ;  /* 0x000000101454723c */ /* 0x080ff00000001854 */
[C---:B------:R-:W-:Y:S08]  /*f1e0*/  HMMA.16816.F32 R88, R24.reuse, R16, R88 ;  /* 0x000000101858723c */ /* 0x040ff00000001858 */
[-C--:B------:R-:W-:Y:S08]  /*f1f0*/  HMMA.16816.F32 R92, R24, R18.reuse, R92 ;  /* 0x00000012185c723c */ /* 0x080ff0000000185c */
[C---:B------:R-:W-:Y:S08]  /*f200*/  HMMA.16816.F32 R96, R20.reuse, R18, R96 ;  /* 0x000000121460723c */ /* 0x040ff00000001860 */
[-C--:B------:R-:W-:Y:S04]  /*f210*/  HMMA.16816.F32 R100, R20, R28.reuse, R100 ;  /* 0x0000001c1464723c */ /* 0x080fe80000001864 */
[----:B--2---:R-:W-:Y:S04]  /*f220*/  FFMA.FTZ R166, R166, R173, R247 ;  /* 0x000000ada6a67223 */ /* 0x004fe800000100f7 */
[C---:B------:R-:W-:Y:S04]  /*f230*/  HMMA.16816.F32 R104, R24.reuse, R28, R104 ;  /* 0x0000001c1868723c */ /* 0x040fe80000001868 */
[----:B------:R-:W-:Y:S04]  /*f240*/  FADD.FTZ R9, R249, R166 ;  /* 0x000000a6f9097221 */ /* 0x000fe80000010000 */
[----:B------:R-:W-:Y:S01]  /*f250*/  FADD.FTZ R9, R248, R9 ;  /* 0x00000009f8097221 */ /* 0x000fe20000010000 */
[-C--:B------:R-:W-:Y:S03]  /*f260*/  HMMA.16816.F32 R108, R24, R30.reuse, R108 ;  /* 0x0000001e186c723c */ /* 0x080fe6000000186c */
[----:B------:R-:W-:Y:S04]  /*f270*/  FADD.FTZ R9, R250, R9 ;  /* 0x00000009fa097221 */ /* 0x000fe80000010000 */
[----:B------:R-:W-:Y:S01]  /*f280*/  FADD.FTZ R9, R209, R9 ;  /* 0x00000009d1097221 */ /* 0x000fe20000010000 */
[C---:B------:R-:W-:Y:S04]  /*f290*/  HMMA.16816.F32 R112, R20.reuse, R30, R112 ;  /* 0x0000001e1470723c */ /* 0x040fe80000001870 */
[----:B------:R-:W-:Y:S02]  /*f2a0*/  FADD.FTZ R0, R208, R9 ;  /* 0x00000009d0007221 */ /* 0x000fe40000010000 */
[----:B------:R-:W-:Y:S02]  /*f2b0*/  FADD.FTZ R9, R197, R2 ;  /* 0x00000002c5097221 */ /* 0x000fe40000010000 */
[----:B------:R-:W-:Y:S01]  /*f2c0*/  FADD.FTZ R8, R205, R0 ;  /* 0x00000000cd087221 */ /* 0x000fe20000010000 */
[-C--:B-1----:R-:W-:Y:S03]  /*f2d0*/  HMMA.16816.F32 R116, R20, R4.reuse, R116 ;  /* 0x000000041474723c */ /* 0x082fe60000001874 */
[----:B------:R-:W-:Y:S02]  /*f2e0*/  FADD.FTZ R2, R196, R10 ;  /* 0x0000000ac4027221 */ /* 0x000fe40000010000 */
[----:B------:R-:W-:Y:S02]  /*f2f0*/  FADD.FTZ R10, R204, R8 ;  /* 0x00000008cc0a7221 */ /* 0x000fe40000010000 */
[----:B------:R-:W-:Y:S01]  /*f300*/  FADD.FTZ R0, R194, R9 ;  /* 0x00000009c2007221 */ /* 0x000fe20000010000 */
[C---:B------:R-:W-:Y:S04]  /*f310*/  HMMA.16816.F32 R120, R24.reuse, R4, R120 ;  /* 0x000000041878723c */ /* 0x040fe80000001878 */
[----:B------:R-:W-:Y:S03]  /*f320*/  FADD.FTZ R8, R193, R0 ;  /* 0x00000000c1087221 */ /* 0x000fe60000010000 */
[----:B------:R-:W-:Y:S01]  /*f330*/  FADD.FTZ R4, R203, R11 ;  /* 0x0000000bcb047221 */ /* 0x000fe20000010000 */
[-C--:B------:R-:W-:Y:S04]  /*f340*/  HMMA.16816.F32 R124, R24, R6.reuse, R124 ;  /* 0x00000006187c723c */ /* 0x080fe8000000187c */
[----:B------:R-:W-:Y:S02]  /*f350*/  FADD.FTZ R9, R202, R4 ;  /* 0x00000004ca097221 */ /* 0x000fe40000010000 */
[----:B------:R-:W-:Y:S02]  /*f360*/  FADD.FTZ R5, R195, R2 ;  /* 0x00000002c3057221 */ /* 0x000fe40000010000 */
[----:B------:R-:W-:Y:S01]  /*f370*/  FADD.FTZ R4, R192, R10 ;  /* 0x0000000ac0047221 */ /* 0x000fe20000010000 */
[----:B------:R-:W-:Y:S04]  /*f380*/  HMMA.16816.F32 R128, R20, R6, R128 ;  /* 0x000000061480723c */ /* 0x000fe80000001880 */
[----:B------:R-:W-:Y:S02]  /*f390*/  FADD.FTZ R2, R38, R9 ;  /* 0x0000000926027221 */ /* 0x000fe40000010000 */
[----:B------:R-:W-:Y:S02]  /*f3a0*/  FADD.FTZ R0, R40, R5 ;  /* 0x0000000528007221 */ /* 0x000fe40000010000 */
[----:B------:R-:W-:Y:S04]  /*f3b0*/  FADD.FTZ R5, R37, R4 ;  /* 0x0000000425057221 */ /* 0x000fe80000010000 */
[----:B------:R-:W-:Y:S02]  /*f3c0*/  FADD.FTZ R4, R39, R2 ;  /* 0x0000000227047221 */ /* 0x000fe40000010000 */
[----:B------:R-:W-:Y:S02]  /*f3d0*/  FADD.FTZ R5, R48, R5 ;  /* 0x0000000530057221 */ /* 0x000fe40000010000 */
[----:B------:R-:W-:Y:S02]  /*f3e0*/  FADD.FTZ R8, R42, R8 ;  /* 0x000000082a087221 */ /* 0x000fe40000010000 */
[----:B------:R-:W-:Y:S02]  /*f3f0*/  FADD.FTZ R2, R41, R0 ;  /* 0x0000000029027221 */ /* 0x000fe40000010000 */
[----:B------:R-:W-:Y:S02]  /*f400*/  FADD.FTZ R5, R49, R5 ;  /* 0x0000000531057221 */ /* 0x000fe40000010000 */
[----:B------:R-:W-:Y:S02]  /*f410*/  FADD.FTZ R4, R50, R4 ;  /* 0x0000000432047221 */ /* 0x000fe40000010000 */
[----:B------:R-:W-:Y:S01]  /*f420*/  FADD.FTZ R2, R44, R2 ;  /* 0x000000022c027221 */ /* 0x000fe20000010000 */
[----:B------:R-:W-:Y:S01]  /*f430*/  STL [R1+0x10], R5 ;  /* 0x0000100501007387 */ /* 0x000fe20000100800 */
[----:B------:R-:W-:Y:S02]  /*f440*/  FADD.FTZ R4, R51, R4 ;  /* 0x0000000433047221 */ /* 0x000fe40000010000 */
[----:B------:R-:W-:Y:S02]  /*f450*/  FADD.FTZ R0, R43, R8 ;  /* 0x000000082b007221 */ /* 0x000fe40000010000 */
[----:B------:R-:W-:Y:S01]  /*f460*/  FADD.FTZ R2, R45, R2 ;  /* 0x000000022d027221 */ /* 0x000fe20000010000 */
[----:B------:R-:W-:Y:S01]  /*f470*/  STL [R1+0xc], R4 ;  /* 0x00000c0401007387 */ /* 0x000fe20000100800 */
[----:B------:R-:W-:Y:S03]  /*f480*/  FADD.FTZ R0, R46, R0 ;  /* 0x000000002e007221 */ /* 0x000fe60000010000 */
[----:B------:R-:W-:Y:S01]  /*f490*/  STL [R1+0x14], R2 ;  /* 0x0000140201007387 */ /* 0x000fe20000100800 */
[----:B------:R-:W-:Y:S05]  /*f4a0*/  FADD.FTZ R0, R36, R0 ;  /* 0x0000000024007221 */ /* 0x000fea0000010000 */
[----:B------:R1:W-:Y:S02]  /*f4b0*/  STL [R1+0x18], R0 ;  /* 0x0000180001007387 */ /* 0x0003e40000100800 */
[----:B-1----:R-:W-:Y:S01]  /*f4c0*/  MOV R0, R169 ;  /* 0x000000a900007202 */ /* 0x002fe20000000f00 */
[----:B------:R-:W-:-:S05]  /*f4d0*/  @P0 BRA `(.L_x_636) ;  /* 0xffffd0c000000947 */ /* 0x000fca000383ffff */
.L_x_633:
[----:B------:R-:W-:-:S06]  /*f4e0*/  UISETP.GE.AND UP0, UPT, UR24, UR8, UPT ;  /* 0x000000081800728c */ /* 0x000fcc000bf06270 */
[----:B------:R-:W-:-:S13]  /*f4f0*/  PLOP3.LUT P0, PT, PT, PT, UP0, 0x80, 0x0 ;  /* 0x000000000000781c */ /* 0x000fda0003f0f008 */
[----:B------:R-:W-:Y:S05]  /*f500*/  @!P0 BRA `(.L_x_637) ;  /* 0x00004af000008947 */ /* 0x000fea0003800000 */
[----:B-1----:R-:W2:Y:S01]  /*f510*/  LDL.LU R2, [R1] ;  /* 0x0000000001027983 */ /* 0x002ea20000300800 */
[----:B------:R-:W-:Y:S01]  /*f520*/  IMAD.MOV.U32 R165, RZ, RZ, R168 ;  /* 0x000000ffffa57224 */ /* 0x000fe200078e00a8 */
[----:B------:R-:W-:Y:S01]  /*f530*/  MOV R170, R3 ;  /* 0x0000000300aa7202 */ /* 0x000fe20000000f00 */
[----:B------:R-:W-:Y:S01]  /*f540*/  IMAD.MOV.U32 R164, RZ, RZ, R169 ;  /* 0x000000ffffa47224 */ /* 0x000fe200078e00a9 */
[----:B------:R-:W3:Y:S01]  /*f550*/  LDL.LU R4, [R1+0x28] ;  /* 0x0000280001047983 */ /* 0x000ee20000300800 */
[----:B------:R-:W-:Y:S01]  /*f560*/  IMAD.MOV.U32 R166, RZ, RZ, R167 ;  /* 0x000000ffffa67224 */ /* 0x000fe200078e00a7 */
[----:B--2---:R-:W-:Y:S02]  /*f570*/  SHF.R.S32.HI R249, RZ, 0x1f, R2 ;  /* 0x0000001ffff97819 */ /* 0x004fe40000011402 */
[C---:B------:R-:W-:Y:S02]  /*f580*/  SHF.L.U32 R248, R2.reuse, 0x1, RZ ;  /* 0x0000000102f87819 */ /* 0x040fe400000006ff */
[----:B------:R-:W-:-:S02]  /*f590*/  SHF.L.U64.HI R249, R2, 0x1, R249 ;  /* 0x0000000102f97819 */ /* 0x000fc400000102f9 */
[----:B------:R-:W3:Y:S02]  /*f5a0*/  LDL.LU R2, [R1+0x24] ;  /* 0x0000240001027983 */ /* 0x000ee40000300800 */
[C---:B---3--:R-:W-:Y:S01]  /*f5b0*/  SHF.L.U64.HI R247, R2.reuse, 0x1, R4 ;  /* 0x0000000102f77819 */ /* 0x048fe20000010204 */
[----:B------:R-:W-:Y:S02]  /*f5c0*/  IMAD.SHL.U32 R246, R2, 0x2, RZ ;  /* 0x0000000202f67824 */ /* 0x000fe400078e00ff */
.L_x_655:
[----:B------:R-:W-:Y:S04]  /*f5d0*/  DEPBAR.LE SB0, 0x0 ;  /* 0x000080000000791a */ /* 0x000fe80000000000 */
[----:B------:R-:W-:Y:S01]  /*f5e0*/  BAR.SYNC.DEFER_BLOCKING 0x0 ;  /* 0x0000000000007b1d */ /* 0x000fe20000010000 */
[----:B-1----:R-:W-:Y:S01]  /*f5f0*/  SHF.R.S32.HI R0, RZ, 0x1f, R243 ;  /* 0x0000001fff007819 */ /* 0x002fe200000114f3 */
[C---:B------:R-:W-:Y:S01]  /*f600*/  IMAD.WIDE.U32 R2, R243.reuse, c[0x0][0x208], RZ ;  /* 0x00008200f3027a25 */ /* 0x040fe200078e00ff */
[----:B------:R-:W-:Y:S03]  /*f610*/  UISETP.GT.AND UP0, UPT, UR24, UR8, UPT ;  /* 0x000000081800728c */ /* 0x000fe6000bf04270 */
[----:B------:R-:W-:Y:S04]  /*f620*/  IMAD R0, R0, c[0x0][0x208], RZ ;  /* 0x0000820000007a24 */ /* 0x000fe800078e02ff */
[----:B------:R-:W-:Y:S04]  /*f630*/  IMAD R0, R243, c[0x0][0x20c], R0 ;  /* 0x00008300f3007a24 */ /* 0x000fe800078e0200 */
[----:B------:R-:W-:Y:S01]  /*f640*/  IMAD.IADD R3, R3, 0x1, R0 ;  /* 0x0000000103037824 */ /* 0x000fe200078e0200 */
[----:B-----5:R-:W-:Y:S03]  /*f650*/  SHF.R.S32.HI R0, RZ, 0x1f, R242 ;  /* 0x0000001fff007819 */ /* 0x020fe600000114f2 */
[----:B------:R-:W-:Y:S04]  /*f660*/  IMAD.WIDE.U32 R2, R242, c[0x0][0x218], R2 ;  /* 0x00008600f2027a25 */ /* 0x000fe800078e0002 */
[----:B------:R-:W-:Y:S01]  /*f670*/  IMAD R0, R0, c[0x0][0x218], RZ ;  /* 0x0000860000007a24 */ /* 0x000fe200078e02ff */
[----:B------:R-:W-:Y:S01]  /*f680*/  IADD3 R2, P0, R2, UR22, RZ ;  /* 0x0000001602027c10 */ /* 0x000fe2000ff1e0ff */
[----:B------:R-:W-:Y:S02]  /*f690*/  LDSM.16.M88.4 R48, [R231+0x6100] ;  /* 0x00610000e730783b */ /* 0x000fe40000000200 */
[----:B------:R-:W-:Y:S04]  /*f6a0*/  IMAD R0, R242, c[0x0][0x21c], R0 ;  /* 0x00008700f2007a24 */ /* 0x000fe800078e0200 */
[----:B------:R-:W1:Y:S01]  /*f6b0*/  LDSM.16.M88.4 R16, [R224+0x3100] ;  /* 0x00310000e010783b */ /* 0x000e620000000200 */
[----:B------:R-:W-:Y:S02]  /*f6c0*/  IADD3.X R3, R3, UR16, R0, P0, !PT ;  /* 0x0000001003037c10 */ /* 0x000fe400087fe400 */
[C---:B------:R-:W-:Y:S03]  /*f6d0*/  LEA R0, P0, R2.reuse, c[0x0][0x1f8], 0x1 ;  /* 0x00007e0002007a11 */ /* 0x040fe600078008ff */
[----:B------:R-:W-:Y:S01]  /*f6e0*/  LDSM.16.M88.4 R44, [R231+0x8100] ;  /* 0x00810000e72c783b */ /* 0x000fe20000000200 */
[----:B------:R-:W-:Y:S05]  /*f6f0*/  LEA.HI.X R2, R2, c[0x0][0x1fc], R3, 0x1, P0 ;  /* 0x00007f0002027a11 */ /* 0x000fea00000f0c03 */
[----:B------:R-:W-:Y:S06]  /*f700*/  LDSM.16.M88.4 R32, [R224+0x3900] ;  /* 0x00390000e020783b */ /* 0x000fec0000000200 */
[----:B------:R-:W2:Y:S06]  /*f710*/  SHFL.IDX PT, R3, R0, RZ, 0x181f ;  /* 0x00181fff00037589 */ /* 0x000eac00000e0000 */
[----:B------:R-:W3:Y:S06]  /*f720*/  SHFL.IDX PT, R37, R2, RZ, 0x181f ;  /* 0x00181fff02257589 */ /* 0x000eec00000e0000 */
[----:B------:R-:W-:Y:S06]  /*f730*/  SHFL.IDX PT, R39, R2, 0x1, 0x181f ;  /* 0x00381f0002277f89 */ /* 0x000fec00000e0000 */
[----:B------:R4:W-:Y:S01]  /*f740*/  SHFL.IDX PT, R42, R2, 0x2, 0x181f ;  /* 0x00581f00022a7f89 */ /* 0x0009e200000e0000 */
[-C--:B-1----:R-:W-:Y:S05]  /*f750*/  HMMA.16816.F32 R4, R48, R16.reuse, RZ ;  /* 0x000000103004723c */ /* 0x082fea00000018ff */
[----:B------:R-:W-:Y:S01]  /*f760*/  LDSM.16.M88.4 R172, [R224+0x4100] ;  /* 0x00410000e0ac783b */ /* 0x000fe20000000200 */
[C---:B--2---:R-:W-:Y:S02]  /*f770*/  IADD3 R36, P0, R3.reuse, R246, RZ ;  /* 0x000000f603247210 */ /* 0x044fe40007f1e0ff */
[C---:B------:R-:W-:Y:S03]  /*f780*/  HMMA.16816.F32 R8, R44.reuse, R16, RZ ;  /* 0x000000102c08723c */ /* 0x040fe600000018ff */
[----:B------:R-:W1:Y:S06]  /*f790*/  SHFL.IDX PT, R38, R0, 0x1, 0x181f ;  /* 0x00381f0000267f89 */ /* 0x000e6c00000e0000 */
[----:B------:R-:W-:Y:S01]  /*f7a0*/  LDSM.16.M88.4 R192, [R233+0x6100] ;  /* 0x00610000e9c0783b */ /* 0x000fe20000000200 */
[-C--:B------:R-:W-:Y:S02]  /*f7b0*/  HMMA.16816.F32 R12, R44, R18.reuse, RZ ;  /* 0x000000122c0c723c */ /* 0x080fe400000018ff */
[-C--:B----4-:R-:W-:Y:S03]  /*f7c0*/  IADD3 R2, P1, R3, R248.reuse, RZ ;  /* 0x000000f803027210 */ /* 0x090fe60007f3e0ff */
[----:B------:R-:W-:Y:S03]  /*f7d0*/  LDSM.16.M88.4 R196, [R235] ;  /* 0x00000000ebc4783b */ /* 0x000fe60000000200 */
[C---:B------:R-:W-:Y:S03]  /*f7e0*/  HMMA.16816.F32 R16, R48.reuse, R18, RZ ;  /* 0x000000123010723c */ /* 0x040fe600000018ff */
[----:B------:R-:W-:Y:S01]  /*f7f0*/  LDSM.16.M88.4 R200, [R233+0x8100] ;  /* 0x00810000e9c8783b */ /* 0x000fe20000000200 */
[C---:B---3--:R-:W-:Y:S02]  /*f800*/  IMAD.X R3, R37.reuse, 0x1, R249, P1 ;  /* 0x0000000125037824 */ /* 0x048fe400008e06f9 */
[----:B------:R-:W-:Y:S02]  /*f810*/  IMAD.X R37, R37, 0x1, R247, P0 ;  /* 0x0000000125257824 */ /* 0x000fe400000e06f7 */
[-C--:B------:R-:W-:Y:S01]  /*f820*/  HMMA.16816.F32 R20, R48, R32.reuse, RZ ;  /* 0x000000203014723c */ /* 0x080fe200000018ff */
[----:B------:R-:W-:Y:S03]  /*f830*/  LDSM.16.M88.4 R204, [R241] ;  /* 0x00000000f1cc783b */ /* 0x000fe60000000200 */
[C---:B-1----:R-:W-:Y:S03]  /*f840*/  IADD3 R40, P0, R38.reuse, R248, RZ ;  /* 0x000000f826287210 */ /* 0x042fe60007f1e0ff */
[----:B------:R-:W-:Y:S01]  /*f850*/  LDSM.16.M88.4 R208, [R240] ;  /* 0x00000000f0d0783b */ /* 0x000fe20000000200 */
[C---:B------:R-:W-:Y:S04]  /*f860*/  HMMA.16816.F32 R24, R44.reuse, R32, RZ ;  /* 0x000000202c18723c */ /* 0x040fe800000018ff */
[C---:B------:R-:W-:Y:S01]  /*f870*/  IMAD.X R41, R39.reuse, 0x1, R249, P0 ;  /* 0x0000000127297824 */ /* 0x040fe200000e06f9 */
[----:B------:R-:W-:Y:S01]  /*f880*/  @!PT LDS RZ, [RZ] ;  /* 0x00000000fffff984 */ /* 0x000fe20000000800 */
[----:B------:R-:W-:Y:S01]  /*f890*/  @!PT LDS RZ, [RZ] ;  /* 0x00000000fffff984 */ /* 0x000fe20000000800 */
[----:B------:R-:W-:Y:S01]  /*f8a0*/  @!PT LDS RZ, [RZ] ;  /* 0x00000000fffff984 */ /* 0x000fe20000000800 */
[----:B------:R1:W-:Y:S03]  /*f8b0*/  LDGSTS.E.BYPASS.LTC128B.128 [R245], [R2.64], !P6 ;  /* 0x0000000002f57fae */ /* 0x0003e6000f101d54 */
[-C--:B------:R-:W-:Y:S03]  /*f8c0*/  HMMA.16816.F32 R28, R44, R34.reuse, RZ ;  /* 0x000000222c1c723c */ /* 0x080fe600000018ff */
[----:B------:R2:W-:Y:S05]  /*f8d0*/  LDGSTS.E.BYPASS.LTC128B.128 [R245+0x1800], [R36.64], !P5 ;  /* 0x0180000024f57fae */ /* 0x0005ea000e901d54 */
[C---:B------:R-:W-:Y:S01]  /*f8e0*/  HMMA.16816.F32 R32, R48.reuse, R34, RZ ;  /* 0x000000223020723c */ /* 0x040fe200000018ff */
[----:B------:R-:W3:Y:S06]  /*f8f0*/  SHFL.IDX PT, R0, R0, 0x2, 0x181f ;  /* 0x00581f0000007f89 */ /* 0x000eec00000e0000 */
[----:B------:R4:W-:Y:S01]  /*f900*/  LDGSTS.E.BYPASS.LTC128B.128 [R245+0x800], [R40.64], !P6 ;  /* 0x0080000028f57fae */ /* 0x0009e2000f101d54 */
[----:B-1----:R-:W-:Y:S05]  /*f910*/  IADD3 R2, P2, R38, R246, RZ ;  /* 0x000000f626027210 */ /* 0x002fea0007f5e0ff */
[----:B------:R-:W-:Y:S02]  /*f920*/  IMAD.X R3, R39, 0x1, R247, P2 ;  /* 0x0000000127037824 */ /* 0x000fe400010e06f7 */
[-C--:B--2---:R-:W-:Y:S01]  /*f930*/  HMMA.16816.F32 R36, R48, R172.reuse, RZ ;  /* 0x000000ac3024723c */ /* 0x084fe200000018ff */
[C---:B---3--:R-:W-:Y:S02]  /*f940*/  IADD3 R212, P1, R0.reuse, R248, RZ ;  /* 0x000000f800d47210 */ /* 0x048fe40007f3e0ff */
[----:B------:R1:W-:Y:S01]  /*f950*/  LDGSTS.E.BYPASS.LTC128B.128 [R245+0x2000], [R2.64], !P5 ;  /* 0x0200000002f57fae */ /* 0x0003e2000e901d54 */
[----:B------:R-:W-:Y:S02]  /*f960*/  IADD3 R168, P0, R0, R246, RZ ;  /* 0x000000f600a87210 */ /* 0x000fe40007f1e0ff */
[C---:B------:R-:W-:Y:S03]  /*f970*/  IMAD.X R213, R42.reuse, 0x1, R249, P1 ;  /* 0x000000012ad57824 */ /* 0x040fe600008e06f9 */
[----:B------:R-:W-:Y:S01]  /*f980*/  IMAD.X R169, R42, 0x1, R247, P0 ;  /* 0x000000012aa97824 */ /* 0x000fe200000e06f7 */
[----:B------:R-:W-:Y:S01]  /*f990*/  PLOP3.LUT P0, PT, PT, PT, UP0, 0x80, 0x0 ;  /* 0x000000000000781c */ /* 0x000fe20003f0f008 */
[C---:B----4-:R-:W-:Y:S01]  /*f9a0*/  HMMA.16816.F32 R40, R44.reuse, R172, RZ ;  /* 0x000000ac2c28723c */ /* 0x050fe200000018ff */
[----:B------:R2:W-:Y:S06]  /*f9b0*/  LDGSTS.E.BYPASS.LTC128B.128 [R245+0x1000], [R212.64], !P6 ;  /* 0x01000000d4f57fae */ /* 0x0005ec000f101d54 */
[----:B------:R1:W-:Y:S01]  /*f9c0*/  LDGSTS.E.BYPASS.LTC128B.128 [R245+0x2800], [R168.64], !P5 ;  /* 0x02800000a8f57fae */ /* 0x0003e2000e901d54 */
[-C--:B------:R-:W-:Y:S05]  /*f9d0*/  HMMA.16816.F32 R44, R44, R174.reuse, RZ ;  /* 0x000000ae2c2c723c */ /* 0x080fea00000018ff */
[----:B------:R-:W-:Y:S03]  /*f9e0*/  LDSM.16.M88.4 R216, [R230+0x3100] ;  /* 0x00310000e6d8783b */ /* 0x000fe60000000200 */
[----:B------:R-:W-:Y:S03]  /*f9f0*/  HMMA.16816.F32 R48, R48, R174, RZ ;  /* 0x000000ae3030723c */ /* 0x000fe600000018ff */
[----:B------:R-:W0:Y:S05]  /*fa00*/  LDGDEPBAR ;  /* 0x00000000000079af */ /* 0x000e2a0000000000 */
[-C--:B------:R-:W-:Y:S01]  /*fa10*/  HMMA.16816.F32 R4, R192, R196.reuse, R4 ;  /* 0x000000c4c004723c */ /* 0x080fe20000001804 */
[----:B------:R-:W-:Y:S06]  /*fa20*/  LDSM.16.M88.4 R220, [R232+0x8100] ;  /* 0x00810000e8dc783b */ /* 0x000fec0000000200 */
[----:B--2---:R-:W2:Y:S01]  /*fa30*/  LDSM.16.M88.4 R212, [R232+0x6100] ;  /* 0x00610000e8d4783b */ /* 0x004ea20000000200 */
[C---:B------:R-:W-:Y:S05]  /*fa40*/  HMMA.16816.F32 R8, R200.reuse, R196, R8 ;  /* 0x000000c4c808723c */ /* 0x040fea0000001808 */
[----:B------:R-:W3:Y:S03]  /*fa50*/  LDSM.16.M88.4 R172, [R230+0x3900] ;  /* 0x00390000e6ac783b */ /* 0x000ee60000000200 */
[-C--:B------:R-:W-:Y:S08]  /*fa60*/  HMMA.16816.F32 R12, R200, R198.reuse, R12 ;  /* 0x000000c6c80c723c */ /* 0x080ff0000000180c */
[C---:B------:R-:W-:Y:S01]  /*fa70*/  HMMA.16816.F32 R16, R192.reuse, R198, R16 ;  /* 0x000000c6c010723c */ /* 0x040fe20000001810 */
[----:B------:R-:W4:Y:S07]  /*fa80*/  LDSM.16.M88.4 R196, [R230+0x4100] ;  /* 0x00410000e6c4783b */ /* 0x000f2e0000000200 */
        /* <DEDUP_REMOVED lines=8> */
[----:B------:R-:W-:Y:S07]  /*fb10*/  LDSM.16.M88.4 R200, [R229] ;  /* 0x00000000e5c8783b */ /* 0x000fee0000000200 */
[----:B------:R-:W-:Y:S01]  /*fb20*/  HMMA.16816.F32 R48, R192, R210, R48 ;  /* 0x000000d2c030723c */ /* 0x000fe20000001830 */
[----:B------:R-:W1:Y:S06]  /*fb30*/  LDSM.16.M88.4 R192, [R234+0x6100] ;  /* 0x00610000eac0783b */ /* 0x000e6c0000000200 */
[----:B------:R-:W-:Y:S01]  /*fb40*/  LDSM.16.M88.4 R208, [R229+0x1000] ;  /* 0x00100000e5d0783b */ /* 0x000fe20000000200 */
[-C--:B--2---:R-:W-:Y:S08]  /*fb50*/  HMMA.16816.F32 R4, R212, R216.reuse, R4 ;  /* 0x000000d8d404723c */ /* 0x084ff00000001804 */
[C---:B------:R-:W-:Y:S08]  /*fb60*/  HMMA.16816.F32 R8, R220.reuse, R216, R8 ;  /* 0x000000d8dc08723c */ /* 0x040ff00000001808 */
[-C--:B------:R-:W-:Y:S08]  /*fb70*/  HMMA.16816.F32 R12, R220, R218.reuse, R12 ;  /* 0x000000dadc0c723c */ /* 0x080ff0000000180c */
[C---:B------:R-:W-:Y:S01]  /*fb80*/  HMMA.16816.F32 R16, R212.reuse, R218, R16 ;  /* 0x000000dad410723c */ /* 0x040fe20000001810 */
[----:B------:R-:W-:Y:S07]  /*fb90*/  LDSM.16.M88.4 R216, [R231+0xc100] ;  /* 0x00c10000e7d8783b */ /* 0x000fee0000000200 */
[-C--:B---3--:R-:W-:Y:S08]  /*fba0*/  HMMA.16816.F32 R20, R212, R172.reuse, R20 ;  /* 0x000000acd414723c */ /* 0x088ff00000001814 */
        /* <DEDUP_REMOVED lines=9> */
[----:B------:R-:W-:Y:S06]  /*fc40*/  LDSM.16.M88.4 R196, [R231+0xa100] ;  /* 0x00a10000e7c4783b */ /* 0x000fec0000000200 */
[----:B------:R-:W3:Y:S01]  /*fc50*/  LDSM.16.M88.4 R212, [R224+0x4900] ;  /* 0x00490000e0d4783b */ /* 0x000ee20000000200 */
[-C--:B-1----:R-:W-:Y:S08]  /*fc60*/  HMMA.16816.F32 R4, R192, R200.reuse, R4 ;  /* 0x000000c8c004723c */ /* 0x082ff00000001804 */
[C---:B------:R-:W-:Y:S08]  /*fc70*/  HMMA.16816.F32 R8, R204.reuse, R200, R8 ;  /* 0x000000c8cc08723c */ /* 0x040ff00000001808 */
[-C--:B------:R-:W-:Y:S08]  /*fc80*/  HMMA.16816.F32 R12, R204, R202.reuse, R12 ;  /* 0x000000cacc0c723c */ /* 0x080ff0000000180c */
[C---:B------:R-:W-:Y:S01]  /*fc90*/  HMMA.16816.F32 R16, R192.reuse, R202, R16 ;  /* 0x000000cac010723c */ /* 0x040fe20000001810 */
[----:B------:R-:W1:Y:S07]  /*fca0*/  LDSM.16.M88.4 R200, [R224+0x5900] ;  /* 0x00590000e0c8783b */ /* 0x000e6e0000000200 */
[-C--:B--2---:R-:W-:Y:S08]  /*fcb0*/  HMMA.16816.F32 R20, R192, R172.reuse, R20 ;  /* 0x000000acc014723c */ /* 0x084ff00000001814 */
        /* <DEDUP_REMOVED lines=9> */
[----:B------:R-:W2:Y:S06]  /*fd50*/  LDSM.16.M88.4 R192, [R239] ;  /* 0x00000000efc0783b */ /* 0x000eac0000000200 */
[----:B------:R-:W4:Y:S01]  /*fd60*/  LDSM.16.M88.4 R208, [R238] ;  /* 0x00000000eed0783b */ /* 0x000f220000000200 */
[-C--:B---3--:R-:W-:Y:S08]  /*fd70*/  HMMA.16816.F32 R4, R196, R212.reuse, R4 ;  /* 0x000000d4c404723c */ /* 0x088ff00000001804 */
[C---:B------:R-:W-:Y:S08]  /*fd80*/  HMMA.16816.F32 R8, R216.reuse, R212, R8 ;  /* 0x000000d4d808723c */ /* 0x040ff00000001808 */
[-C--:B------:R-:W-:Y:S08]  /*fd90*/  HMMA.16816.F32 R12, R216, R214.reuse, R12 ;  /* 0x000000d6d80c723c */ /* 0x080ff0000000180c */
[C---:B------:R-:W-:Y:S01]  /*fda0*/  HMMA.16816.F32 R16, R196.reuse, R214, R16 ;  /* 0x000000d6c410723c */ /* 0x040fe20000001810 */
[----:B------:R-:W3:Y:S07]  /*fdb0*/  LDSM.16.M88.4 R212, [R237] ;  /* 0x00000000edd4783b */ /* 0x000eee0000000200 */
[-C--:B------:R-:W-:Y:S08]  /*fdc0*/  HMMA.16816.F32 R20, R196, R220.reuse, R20 ;  /* 0x000000dcc414723c */ /* 0x080ff00000001814 */
[C---:B------:R-:W-:Y:S08]  /*fdd0*/  HMMA.16816.F32 R24, R216.reuse, R220, R24 ;  /* 0x000000dcd818723c */ /* 0x040ff00000001818 */
[-C--:B------:R-:W-:Y:S08]  /*fde0*/  HMMA.16816.F32 R28, R216, R222.reuse, R28 ;  /* 0x000000ded81c723c */ /* 0x080ff0000000181c */
[C---:B------:R-:W-:Y:S01]  /*fdf0*/  HMMA.16816.F32 R32, R196.reuse, R222, R32 ;  /* 0x000000dec420723c */ /* 0x040fe20000001820 */
[----:B------:R-:W-:Y:S07]  /*fe00*/  LDSM.16.M88.4 R220, [R229+0x2000] ;  /* 0x00200000e5dc783b */ /* 0x000fee0000000200 */
[-C--:B-1----:R-:W-:Y:S08]  /*fe10*/  HMMA.16816.F32 R36, R196, R200.reuse, R36 ;  /* 0x000000c8c424723c */ /* 0x082ff00000001824 */
[C---:B------:R-:W-:Y:S08]  /*fe20*/  HMMA.16816.F32 R40, R216.reuse, R200, R40 ;  /* 0x000000c8d828723c */ /* 0x040ff00000001828 */
[-C--:B------:R-:W-:Y:S01]  /*fe30*/  HMMA.16816.F32 R44, R216, R202.reuse, R44 ;  /* 0x000000cad82c723c */ /* 0x080fe2000000182c */
[----:B------:R-:W-:Y:S07]  /*fe40*/  LDSM.16.M88.4 R216, [R232+0xc100] ;  /* 0x00c10000e8d8783b */ /* 0x000fee0000000200 */
[----:B------:R-:W-:Y:S01]  /*fe50*/  HMMA.16816.F32 R48, R196, R202, R48 ;  /* 0x000000cac430723c */ /* 0x000fe20000001830 */
[----:B------:R-:W-:Y:S06]  /*fe60*/  LDSM.16.M88.4 R196, [R232+0xa100] ;  /* 0x00a10000e8c4783b */ /* 0x000fec0000000200 */
[----:B------:R-:W1:Y:S01]  /*fe70*/  LDSM.16.M88.4 R200, [R230+0x4900] ;  /* 0x00490000e6c8783b */ /* 0x000e620000000200 */
[-C--:B--2---:R-:W-:Y:S08]  /*fe80*/  HMMA.16816.F32 R4, R172, R192.reuse, R4 ;  /* 0x000000c0ac04723c */ /* 0x084ff00000001804 */
[C---:B------:R-:W-:Y:S08]  /*fe90*/  HMMA.16816.F32 R8, R204.reuse, R192, R8 ;  /* 0x000000c0cc08723c */ /* 0x040ff00000001808 */
[-C--:B------:R-:W-:Y:S08]  /*fea0*/  HMMA.16816.F32 R12, R204, R194.reuse, R12 ;  /* 0x000000c2cc0c723c */ /* 0x080ff0000000180c */
[C---:B------:R-:W-:Y:S01]  /*feb0*/  HMMA.16816.F32 R16, R172.reuse, R194, R16 ;  /* 0x000000c2ac10723c */ /* 0x040fe20000001810 */
[----:B------:R-:W2:Y:S07]  /*fec0*/  LDSM.16.M88.4 R192, [R230+0x5100] ;  /* 0x00510000e6c0783b */ /* 0x000eae0000000200 */
[-C--:B----4-:R-:W-:Y:S08]  /*fed0*/  HMMA.16816.F32 R20, R172, R208.reuse, R20 ;  /* 0x000000d0ac14723c */ /* 0x090ff00000001814 */
[C---:B------:R-:W-:Y:S08]  /*fee0*/  HMMA.16816.F32 R24, R204.reuse, R208, R24 ;  /* 0x000000d0cc18723c */ /* 0x040ff00000001818 */
[-C--:B------:R-:W-:Y:S08]  /*fef0*/  HMMA.16816.F32 R28, R204, R210.reuse, R28 ;  /* 0x000000d2cc1c723c */ /* 0x080ff0000000181c */
[C---:B------:R-:W-:Y:S01]  /*ff00*/  HMMA.16816.F32 R32, R172.reuse, R210, R32 ;  /* 0x000000d2ac20723c */ /* 0x040fe20000001820 */
[----:B------:R-:W4:Y:S07]  /*ff10*/  LDSM.16.M88.4 R208, [R230+0x5900] ;  /* 0x00590000e6d0783b */ /* 0x000f2e0000000200 */
[-C--:B---3--:R-:W-:Y:S08]  /*ff20*/  HMMA.16816.F32 R36, R172, R212.reuse, R36 ;  /* 0x000000d4ac24723c */ /* 0x088ff00000001824 */
[C---:B------:R-:W-:Y:S08]  /*ff30*/  HMMA.16816.F32 R40, R204.reuse, R212, R40 ;  /* 0x000000d4cc28723c */ /* 0x040ff00000001828 */
[-C--:B------:R-:W-:Y:S01]  /*ff40*/  HMMA.16816.F32 R44, R204, R214.reuse, R44 ;  /* 0x000000d6cc2c723c */ /* 0x080fe2000000182c */
[----:B------:R-:W-:Y:S07]  /*ff50*/  LDSM.16.M88.4 R204, [R229+0x1800] ;  /* 0x00180000e5cc783b */ /* 0x000fee0000000200 */
[----:B------:R-:W-:Y:S01]  /*ff60*/  HMMA.16816.F32 R48, R172, R214, R48 ;  /* 0x000000d6ac30723c */ /* 0x000fe20000001830 */
[----:B------:R-:W3:Y:S06]  /*ff70*/  LDSM.16.M88.4 R172, [R234+0xa100] ;  /* 0x00a10000eaac783b */ /* 0x000eec0000000200 */
[----:B------:R-:W3:Y:S01]  /*ff80*/  LDSM.16.M88.4 R212, [R236+0xc100] ;  /* 0x00c10000ecd4783b */ /* 0x000ee20000000200 */
[-C--:B-1----:R-:W-:Y:S08]  /*ff90*/  HMMA.16816.F32 R4, R196, R200.reuse, R4 ;  /* 0x000000c8c404723c */ /* 0x082ff00000001804 */
[C---:B------:R-:W-:Y:S08]  /*ffa0*/  HMMA.16816.F32 R8, R216.reuse, R200, R8 ;  /* 0x000000c8d808723c */ /* 0x040ff00000001808 */
[-C--:B------:R-:W-:Y:S08]  /*ffb0*/  HMMA.16816.F32 R12, R216, R202.reuse, R12 ;  /* 0x000000cad80c723c */ /* 0x080ff0000000180c */
[C---:B------:R-:W-:Y:S01]  /*ffc0*/  HMMA.16816.F32 R16, R196.reuse, R202, R16 ;  /* 0x000000cac410723c */ /* 0x040fe20000001810 */
[----:B------:R-:W1:Y:S01]  /*ffd0*/  LDSM.16.M88.4 R200, [R229+0x2800] ;  /* 0x00280000e5c8783b */ /* 0x000e620000000200 */
[----:B------:R-:W-:Y:S05]  /*ffe0*/  DEPBAR.LE SB0, 0x0 ;  /* 0x000080000000791a */ /* 0x000fea0000000000 */
[----:B------:R-:W-:Y:S01]  /*fff0*/  BAR.SYNC.DEFER_BLOCKING 0x0 ;  /* 0x0000000000007b1d */ /* 0x000fe20000010000 */
[-C--:B--2---:R-:W-:Y:S08]  /*10000*/  HMMA.16816.F32 R20, R196, R192.reuse, R20 ;  /* 0x000000c0c414723c */ /* 0x084ff00000001814 */
[C---:B------:R-:W-:Y:S08]  /*10010*/  HMMA.16816.F32 R24, R216.reuse, R192, R24 ;  /* 0x000000c0d818723c */ /* 0x040ff00000001818 */
[-C--:B------:R-:W-:Y:S08]  /*10020*/  HMMA.16816.F32 R28, R216, R194.reuse, R28 ;  /* 0x000000c2d81c723c */ /* 0x080ff0000000181c */
[C---:B------:R-:W-:Y:S08]  /*10030*/  HMMA.16816.F32 R32, R196.reuse, R194, R32 ;  /* 0x000000c2c420723c */ /* 0x040ff00000001820 */
[-C--:B----4-:R-:W-:Y:S08]  /*10040*/  HMMA.16816.F32 R36, R196, R208.reuse, R36 ;  /* 0x000000d0c424723c */ /* 0x090ff00000001824 */
[C---:B------:R-:W-:Y:S08]  /*10050*/  HMMA.16816.F32 R40, R216.reuse, R208, R40 ;  /* 0x000000d0d828723c */ /* 0x040ff00000001828 */
[-C--:B------:R-:W-:Y:S08]  /*10060*/  HMMA.16816.F32 R44, R216, R210.reuse, R44 ;  /* 0x000000d2d82c723c */ /* 0x080ff0000000182c */
[----:B------:R-:W-:Y:S08]  /*10070*/  HMMA.16816.F32 R48, R196, R210, R48 ;  /* 0x000000d2c430723c */ /* 0x000ff00000001830 */
        /* <DEDUP_REMOVED lines=42> */
[----:B------:R-:W-:Y:S04]  /*10320*/  SHFL.IDX PT, R172, R2, 0x1, 0x181f ;  /* 0x00381f0002ac7f89 */ /* 0x000fe800000e0000 */
[----:B------:R2:W-:Y:S04]  /*10330*/  SHFL.IDX PT, R169, R2, 0x2, 0x181f ;  /* 0x00581f0002a97f89 */ /* 0x0005e800000e0000 */
[----:B------:R-:W3:Y:S04]  /*10340*/  SHFL.IDX PT, R168, R0, RZ, 0x181f ;  /* 0x00181fff00a87589 */ /* 0x000ee800000e0000 */
[----:B------:R-:W4:Y:S04]  /*10350*/  SHFL.IDX PT, R171, R0, 0x1, 0x181f ;  /* 0x00381f0000ab7f89 */ /* 0x000f2800000e0000 */
[----:B------:R-:W5:Y:S01]  /*10360*/  SHFL.IDX PT, R0, R0, 0x2, 0x181f ;  /* 0x00581f0000007f89 */ /* 0x000f6200000e0000 */
[C---:B-1----:R-:W-:Y:S02]  /*10370*/  IADD3 R192, P1, R167.reuse, R246, RZ ;  /* 0x000000f6a7c07210 */ /* 0x042fe40007f3e0ff */
[-C--:B--2---:R-:W-:Y:S04]  /*10380*/  IADD3 R2, P0, R167, R248.reuse, RZ ;  /* 0x000000f8a7027210 */ /* 0x084fe80007f1e0ff */
[CC--:B---3--:R-:W-:Y:S01]  /*10390*/  IADD3.X R3, R168.reuse, R249.reuse, RZ, P0, !PT ;  /* 0x000000f9a8037210 */ /* 0x0c8fe200007fe4ff */
[----:B------:R-:W-:Y:S01]  /*103a0*/  IMAD.X R193, R168, 0x1, R247, P1 ;  /* 0x00000001a8c17824 */ /* 0x000fe200008e06f7 */
[C---:B------:R-:W-:Y:S02]  /*103b0*/  IADD3 R174, P0, R172.reuse, R248, RZ ;  /* 0x000000f8acae7210 */ /* 0x040fe40007f1e0ff */
[----:B------:R-:W-:Y:S01]  /*103c0*/  IADD3 R172, P2, R172, R246, RZ ;  /* 0x000000f6acac7210 */ /* 0x000fe20007f5e0ff */
[----:B------:R1:W-:Y:S01]  /*103d0*/  LDGSTS.E.BYPASS.LTC128B.128 [R244+0x3100], [R2.64], !P6 ;  /* 0x0310000002f47fae */ /* 0x0003e2000f101d54 */
[----:B------:R-:W-:Y:S01]  /*103e0*/  IADD3 R168, P1, R169, R248, RZ ;  /* 0x000000f8a9a87210 */ /* 0x000fe20007f3e0ff */
[C---:B----4-:R-:W-:Y:S02]  /*103f0*/  IMAD.X R175, R171.reuse, 0x1, R249, P0 ;  /* 0x00000001abaf7824 */ /* 0x050fe400000e06f9 */
[----:B------:R2:W-:Y:S01]  /*10400*/  LDGSTS.E.BYPASS.LTC128B.128 [R244+0x4900], [R192.64], !P5 ;  /* 0x04900000c0f47fae */ /* 0x0005e2000e901d54 */
[--C-:B------:R-:W-:Y:S03]  /*10410*/  IMAD.X R173, R171, 0x1, R247.reuse, P2 ;  /* 0x00000001abad7824 */ /* 0x100fe600010e06f7 */
[----:B------:R2:W-:Y:S04]  /*10420*/  LDGSTS.E.BYPASS.LTC128B.128 [R244+0x3900], [R174.64], !P6 ;  /* 0x03900000aef47fae */ /* 0x0005e8000f101d54 */
[----:B------:R2:W-:Y:S01]  /*10430*/  LDGSTS.E.BYPASS.LTC128B.128 [R244+0x5100], [R172.64], !P5 ;  /* 0x05100000acf47fae */ /* 0x0005e2000e901d54 */
[----:B-1----:R-:W-:Y:S02]  /*10440*/  IADD3 R2, P0, R169, R246, RZ ;  /* 0x000000f6a9027210 */ /* 0x002fe40007f1e0ff */
[C---:B-----5:R-:W-:Y:S03]  /*10450*/  IADD3.X R169, R0.reuse, R249, RZ, P1, !PT ;  /* 0x000000f900a97210 */ /* 0x060fe60000ffe4ff */
[----:B------:R-:W-:Y:S02]  /*10460*/  IMAD.X R3, R0, 0x1, R247, P0 ;  /* 0x0000000100037824 */ /* 0x000fe400000e06f7 */
[----:B------:R2:W-:Y:S04]  /*10470*/  LDGSTS.E.BYPASS.LTC128B.128 [R244+0x4100], [R168.64], !P6 ;  /* 0x04100000a8f47fae */ /* 0x0005e8000f101d54 */
[----:B------:R2:W-:Y:S02]  /*10480*/  LDGSTS.E.BYPASS.LTC128B.128 [R244+0x5900], [R2.64], !P5 ;  /* 0x0590000002f47fae */ /* 0x0005e4000e901d54 */
.L_x_638:
[----:B--2---:R-:W2:Y:S01]  /*10490*/  LDL R3, [R1+0x1c] ;  /* 0x00001c0001037983 */ /* 0x004ea20000100800 */
[----:B------:R-:W-:Y:S01]  /*104a0*/  UISETP.NE.AND UP1, UPT, UR13, URZ, UPT ;  /* 0x0000003f0d00728c */ /* 0x000fe2000bf25270 */
[----:B------:R-:W-:Y:S01]  /*104b0*/  IMAD.U32 R172, RZ, RZ, UR9 ;  /* 0x00000009ffac7e24 */ /* 0x000fe2000f8e00ff */
[----:B------:R-:W-:Y:S01]  /*104c0*/  UIMAD UR28, UR24, -0x30, URZ ;  /* 0xffffffd0181c78a4 */ /* 0x000fe2000f8e023f */
[----:B------:R-:W3:Y:S01]  /*104d0*/  LDL R2, [R1+0x8] ;  /* 0x0000080001027983 */ /* 0x000ee20000100800 */
[----:B------:R-:W-:Y:S02]  /*104e0*/  UISETP.NE.AND UP0, UPT, UR12, URZ, UPT ;  /* 0x0000003f0c00728c */ /* 0x000fe4000bf05270 */
[----:B------:R-:W-:Y:S01]  /*104f0*/  PLOP3.LUT P1, PT, PT, PT, UP1, 0x80, 0x0 ;  /* 0x000000000000781c */ /* 0x000fe20003f2f018 */
[----:B------:R-:W0:Y:S01]  /*10500*/  LDGDEPBAR ;  /* 0x00000000000079af */ /* 0x000e220000000000 */
[----:B------:R-:W-:Y:S02]  /*10510*/  PLOP3.LUT P0, PT, PT, PT, UP1, 0x80, 0x0 ;  /* 0x000000000000781c */ /* 0x000fe40003f0f018 */
[C---:B---3--:R-:W-:Y:S09]  /*10520*/  IADD3 R173, -R2.reuse, UR28, RZ ;  /* 0x0000001c02ad7c10 */ /* 0x048ff2000fffe1ff */
[----:B--2---:R-:W-:Y:S04]  /*10530*/  @P1 IMAD.HI.U32 R0, R3, c[0x0][0x2c8], RZ ;  /* 0x0000b20003001a27 */ /* 0x004fe800078e00ff */
[----:B------:R-:W-:Y:S01]  /*10540*/  IMAD.MOV.U32 R169, RZ, RZ, R3 ;  /* 0x000000ffffa97224 */ /* 0x000fe200078e0003 */
[----:B------:R-:W-:Y:S01]  /*10550*/  @P0 SHF.R.U32.HI R169, RZ, c[0x0][0x2cc], R0 ;  /* 0x0000b300ffa90a19 */ /* 0x000fe20000011600 */
[----:B------:R-:W-:Y:S01]  /*10560*/  IMAD.U32 R0, RZ, RZ, UR28 ;  /* 0x0000001cff007e24 */ /* 0x000fe2000f8e00ff */
[----:B------:R-:W-:Y:S03]  /*10570*/  PLOP3.LUT P0, PT, PT, PT, UP0, 0x40, 0x0 ;  /* 0x000000000000781c */ /* 0x000fe60003f0e808 */
[----:B------:R-:W1:Y:S01]  /*10580*/  SHFL.IDX PT, R3, R169, RZ, 0x1c1f ;  /* 0x001c1fffa9037589 */ /* 0x000e6200000e0000 */
[----:B------:R-:W-:Y:S04]  /*10590*/  IADD3 R0, -R2, 0x1, R0 ;  /* 0x0000000102007810 */ /* 0x000fe80007ffe100 */
[----:B------:R-:W-:Y:S04]  /*105a0*/  IADD3 R172, R0, -c[0x0][0x168], R172 ;  /* 0x80005a0000ac7a10 */ /* 0x000fe80007ffe0ac */
        /* <DEDUP_REMOVED lines=20> */
.L_x_641:
[----:B------:R-:W-:Y:S04]  /*106f0*/  MOV R167, c[0x0][0x32c] ;  /* 0x0000cb0000a77a02 */ /* 0x000fe80000000f00 */
[----:B------:R-:W-:Y:S11]  /*10700*/  ISETP.NE.AND P0, PT, R167, 0x1, PT ;  /* 0x00000001a700780c */ /* 0x000ff60003f05270 */
[----:B------:R-:W-:Y:S02]  /*10710*/  @!UPT UIADD3 URZ, URZ, URZ, URZ ;  /* 0x0000003f3f3ff290 */ /* 0x000fe4000fffe03f */
[----:B------:R-:W-:Y:S05]  /*10720*/  @P0 IMAD.HI.U32 R167, R3, c[0x0][0x330], RZ ;  /* 0x0000cc0003a70a27 */ /* 0x000fea00078e00ff */
[----:B------:R-:W-:Y:S02]  /*10730*/  @P0 SHF.R.U32.HI R3, RZ, c[0x0][0x334], R167 ;  /* 0x0000cd00ff030a19 */ /* 0x000fe400000116a7 */
.L_x_642:
[----:B------:R-:W-:Y:S05]  /*10740*/  BSYNC B0 ;  /* 0x0000000000007941 */ /* 0x000fea0003800000 */
.L_x_640:
[----:B------:R-:W-:Y:S05]  /*10750*/  IMAD R3, R3, c[0x0][0x32c], R173 ;  /* 0x0000cb0003037a24 */ /* 0x000fea00078e02ad */
[----:B------:R-:W-:Y:S02]  /*10760*/  IADD3 R167, R3, c[0x0][0x32c], RZ ;  /* 0x0000cb0003a77a10 */ /* 0x000fe40007ffe0ff */
[----:B------:R-:W-:Y:S02]  /*10770*/  IMNMX R0, R0, R3, !PT ;  /* 0x0000000300007217 */ /* 0x000fe40007800200 */
[----:B------:R-:W-:Y:S02]  /*10780*/  IMNMX R2, R2, R167, PT ;  /* 0x000000a702027217 */ /* 0x000fe40003800200 */
.L_x_639:
        /* <DEDUP_REMOVED lines=21> */
.L_x_645:
[----:B------:R-:W-:Y:S04]  /*108e0*/  MOV R174, 0x1 ;  /* 0x0000000100ae7802 */ /* 0x000fe80000000f00 */
[----:B------:R-:W-:Y:S11]  /*108f0*/  ISETP.NE.AND P0, PT, R174, c[0x0][0x32c], PT ;  /* 0x0000cb00ae007a0c */ /* 0x000ff60003f05270 */
[----:B------:R-:W-:Y:S02]  /*10900*/  @!UPT UIADD3 URZ, URZ, URZ, URZ ;  /* 0x0000003f3f3ff290 */ /* 0x000fe4000fffe03f */
[----:B------:R-:W-:Y:S05]  /*10910*/  @P0 IMAD.HI.U32 R174, R168, c[0x0][0x330], RZ ;  /* 0x0000cc00a8ae0a27 */ /* 0x000fea00078e00ff */
[----:B------:R-:W-:Y:S02]  /*10920*/  @P0 SHF.R.U32.HI R168, RZ, c[0x0][0x334], R174 ;  /* 0x0000cd00ffa80a19 */ /* 0x000fe400000116ae */
.L_x_646:
[----:B------:R-:W-:Y:S05]  /*10930*/  BSYNC B0 ;  /* 0x0000000000007941 */ /* 0x000fea0003800000 */
.L_x_644:
[----:B------:R-:W-:Y:S05]  /*10940*/  IMAD R168, R168, c[0x0][0x32c], R173 ;  /* 0x0000cb00a8a87a24 */ /* 0x000fea00078e02ad */
[----:B------:R-:W-:Y:S02]  /*10950*/  IADD3 R174, R168, c[0x0][0x32c], RZ ;  /* 0x0000cb00a8ae7a10 */ /* 0x000fe40007ffe0ff */
[----:B------:R-:W-:Y:S02]  /*10960*/  IMNMX R3, R3, R168, !PT ;  /* 0x000000a803037217 */ /* 0x000fe40007800200 */
[----:B------:R-:W-:Y:S02]  /*10970*/  IMNMX R167, R167, R174, PT ;  /* 0x000000aea7a77217 */ /* 0x000fe40003800200 */
.L_x_643:
[----:B------:R-:W-:Y:S02]  /*10980*/  UISETP.GE.AND UP2, UPT, UR28, 0x1, UPT ;  /* 0x000000011c00788c */ /* 0x000fe4000bf46270 */
[----:B------:R-:W-:Y:S02]  /*10990*/  UISETP.GE.AND UP1, UPT, UR28, 0x2, UPT ;  /* 0x000000021c00788c */ /* 0x000fe4000bf26270 */
[----:B------:R-:W-:Y:S02]  /*109a0*/  UISETP.GE.AND UP0, UPT, UR28, 0x9, UPT ;  /* 0x000000091c00788c */ /* 0x000fe4000bf06270 */
[----:B------:R-:W-:Y:S01]  /*109b0*/  PLOP3.LUT P0, PT, PT, PT, UP2, 0x40, 0x0 ;  /* 0x000000000000781c */ /* 0x000fe20003f0e828 */
[----:B------:R-:W-:Y:S01]  /*109c0*/  UP2UR UR26, UPR, URZ, 0x2 ;  /* 0x000000023f1a7883 */ /* 0x000fe20008000000 */
[----:B------:R-:W-:Y:S01]  /*109d0*/  PLOP3.LUT P2, PT, PT, PT, UP1, 0x40, 0x0 ;  /* 0x000000000000781c */ /* 0x000fe20003f4e818 */
[----:B------:R-:W-:Y:S01]  /*109e0*/  UISETP.GE.AND UP1, UPT, UR28, 0xa, UPT ;  /* 0x0000000a1c00788c */ /* 0x000fe2000bf26270 */
[----:B------:R-:W-:Y:S01]  /*109f0*/  ISETP.GT.AND P0, PT, R0, RZ, P0 ;  /* 0x000000ff0000720c */ /* 0x000fe20000704270 */
[----:B------:R-:W-:Y:S01]  /*10a00*/  UISETP.GE.AND UP5, UPT, UR28, 0x19, UPT ;  /* 0x000000191c00788c */ /* 0x000fe2000bfa6270 */
[----:B------:R-:W-:Y:S01]  /*10a10*/  PLOP3.LUT P1, PT, PT, PT, UP0, 0x40, 0x0 ;  /* 0x000000000000781c */ /* 0x000fe20003f2e808 */
[----:B------:R-:W-:Y:S01]  /*10a20*/  UP2UR UR25, UPR, URZ, 0x1 ;  /* 0x000000013f197883 */ /* 0x000fe20008000000 */
[----:B------:R-:W-:Y:S01]  /*10a30*/  ISETP.LT.OR P0, PT, R2, 0x1, P0 ;  /* 0x000000010200780c */ /* 0x000fe20000701670 */
        /* <DEDUP_REMOVED lines=12> */
[----:B------:R-:W1:Y:S01]  /*10b00*/  SHFL.IDX PT, R4, R169, 0x2, 0x1c1f ;  /* 0x005c1f00a9047f89 */ /* 0x000e6200000e0000 */
[C---:B------:R-:W-:Y:S01]  /*10b10*/  ISETP.LT.OR P0, PT, R2.reuse, 0xa, P0 ;  /* 0x0000000a0200780c */ /* 0x040fe20000701670 */
[----:B------:R-:W-:Y:S01]  /*10b20*/  UP2UR UR29, UPR, URZ, 0x40 ;  /* 0x000000403f1d7883 */ /* 0x000fe20008000000 */
[----:B------:R-:W-:Y:S01]  /*10b30*/  ISETP.LT.OR P1, PT, R2, 0x9, P1 ;  /* 0x000000090200780c */ /* 0x000fe20000f21670 */
[----:B------:R-:W-:Y:S01]  /*10b40*/  UP2UR UR5, UPR, URZ, 0x2 ;  /* 0x000000023f057883 */ /* 0x000fe20008000000 */
[----:B------:R-:W-:Y:S01]  /*10b50*/  FSEL R193, R17, -INF , !P0 ;  /* 0xff80000011c17808 */ /* 0x000fe20004000000 */
[----:B------:R-:W-:Y:S01]  /*10b60*/  UP2UR UR4, UPR, URZ, 0x1 ;  /* 0x000000013f047883 */ /* 0x000fe20008000000 */
[----:B------:R-:W-:Y:S01]  /*10b70*/  PLOP3.LUT P0, PT, PT, PT, UP5, 0x40, 0x0 ;  /* 0x000000000000781c */ /* 0x000fe20003f0e858 */
[----:B------:R-:W-:Y:S01]  /*10b80*/  UISETP.GE.AND UP1, UPT, UR28, 0x29, UPT ;  /* 0x000000291c00788c */ /* 0x000fe2000bf26270 */
[----:B------:R-:W-:Y:S02]  /*10b90*/  FSEL R175, R5, -INF , !P2 ;  /* 0xff80000005af7808 */ /* 0x000fe40005000000 */
[----:B------:R-:W-:Y:S01]  /*10ba0*/  PLOP3.LUT P2, PT, PT, PT, UP0, 0x40, 0x0 ;  /* 0x000000000000781c */ /* 0x000fe20003f4e808 */
[----:B------:R-:W-:Y:S01]  /*10bb0*/  UISETP.GE.AND UP0, UPT, UR28, 0x2a, UPT ;  /* 0x0000002a1c00788c */ /* 0x000fe2000bf06270 */
        /* <DEDUP_REMOVED lines=52> */
.L_x_649:
[----:B------:R-:W-:Y:S04]  /*10f00*/  MOV R5, c[0x0][0x32c] ;  /* 0x0000cb0000057a02 */ /* 0x000fe80000000f00 */
[----:B------:R-:W-:Y:S11]  /*10f10*/  ISETP.NE.AND P0, PT, R5, 0x1, PT ;  /* 0x000000010500780c */ /* 0x000ff60003f05270 */
[----:B------:R-:W-:Y:S02]  /*10f20*/  @!UPT UIADD3 URZ, URZ, URZ, URZ ;  /* 0x0000003f3f3ff290 */ /* 0x000fe4000fffe03f */
[----:B------:R-:W-:Y:S05]  /*10f30*/  @P0 IMAD.HI.U32 R5, R4, c[0x0][0x330], RZ ;  /* 0x0000cc0004050a27 */ /* 0x000fea00078e00ff */
[----:B------:R-:W-:Y:S02]  /*10f40*/  @P0 SHF.R.U32.HI R4, RZ, c[0x0][0x334], R5 ;  /* 0x0000cd00ff040a19 */ /* 0x000fe40000011605 */
.L_x_650:
[----:B------:R-:W-:Y:S05]  /*10f50*/  BSYNC B0 ;  /* 0x0000000000007941 */ /* 0x000fea0003800000 */
.L_x_648:
[----:B------:R-:W-:Y:S05]  /*10f60*/  IMAD R4, R4, c[0x0][0x32c], R173 ;  /* 0x0000cb0004047a24 */ /* 0x000fea00078e02ad */
[----:B------:R-:W-:Y:S02]  /*10f70*/  IADD3 R5, R4, c[0x0][0x32c], RZ ;  /* 0x0000cb0004057a10 */ /* 0x000fe40007ffe0ff */
[----:B------:R-:W-:Y:S02]  /*10f80*/  IMNMX R0, R0, R4, !PT ;  /* 0x0000000400007217 */ /* 0x000fe40007800200 */
[----:B------:R-:W-:Y:S02]  /*10f90*/  IMNMX R2, R2, R5, PT ;  /* 0x0000000502027217 */ /* 0x000fe40003800200 */
.L_x_647:
[----:B------:R-:W-:Y:S02]  /*10fa0*/  UP2UR UR31, UPR, URZ, 0x8 ;  /* 0x000000083f1f7883 */ /* 0x000fe40008000000 */
[----:B------:R-:W-:Y:S02]  /*10fb0*/  UISETP.NE.AND UP3, UPT, UR26, URZ, UPT ;  /* 0x0000003f1a00728c */ /* 0x000fe4000bf65270 */
[----:B------:R-:W-:Y:S02]  /*10fc0*/  UP2UR UR32, UPR, URZ, 0x10 ;  /* 0x000000103f207883 */ /* 0x000fe40008000000 */
[----:B------:R-:W-:Y:S02]  /*10fd0*/  UISETP.NE.AND UP4, UPT, UR27, URZ, UPT ;  /* 0x0000003f1b00728c */ /* 0x000fe4000bf85270 */
[----:B------:R-:W-:Y:S01]  /*10fe0*/  PLOP3.LUT P0, PT, PT, PT, UP3, 0x40, 0x0 ;  /* 0x000000000000781c */ /* 0x000fe20003f0e838 */
[----:B------:R-:W-:Y:S02]  /*10ff0*/  UP2UR UR30, UPR, URZ, 0x4 ;  /* 0x000000043f1e7883 */ /* 0x000fe40008000000 */
[----:B------:R-:W-:Y:S01]  /*11000*/  UISETP.NE.AND UP2, UPT, UR25, URZ, UPT ;  /* 0x0000003f1900728c */ /* 0x000fe2000bf45270 */
[----:B------:R-:W-:Y:S01]  /*11010*/  ISETP.GT.AND P0, PT, R3, 0x1, P0 ;  /* 0x000000010300780c */ /* 0x000fe20000704270 */
[----:B------:R-:W-:Y:S01]  /*11020*/  UP2UR UR28, UPR, URZ, 0x1 ;  /* 0x000000013f1c7883 */ /* 0x000fe20008000000 */
[----:B------:R-:W-:Y:S01]  /*11030*/  PLOP3.LUT P2, PT, PT, PT, UP4, 0x40, 0x0 ;  /* 0x000000000000781c */ /* 0x000fe20003f4e848 */
[----:B------:R-:W-:Y:S01]  /*11040*/  UISETP.NE.AND UP0, UPT, UR4, URZ, UPT ;  /* 0x0000003f0400728c */ /* 0x000fe2000bf05270 */
[----:B------:R-:W-:Y:S01]  /*11050*/  ISETP.LT.OR P0, PT, R167, 0x2, P0 ;  /* 0x00000002a700780c */ /* 0x000fe20000701670 */
[----:B------:R-:W-:Y:S01]  /*11060*/  UP2UR UR29, UPR, URZ, 0x2 ;  /* 0x000000023f1d7883 */ /* 0x000fe20008000000 */
[----:B------:R-:W-:Y:S01]  /*11070*/  ISETP.GT.AND P2, PT, R3, RZ, P2 ;  /* 0x000000ff0300720c */ /* 0x000fe20001744270 */
[----:B------:R-:W-:Y:S01]  /*11080*/  UISETP.NE.AND UP1, UPT, UR5, URZ, UPT ;  /* 0x0000003f0500728c */ /* 0x000fe2000bf25270 */
[----:B------:R-:W-:Y:S01]  /*11090*/  PLOP3.LUT P1, PT, PT, PT, UP2, 0x40, 0x0 ;  /* 0x000000000000781c */ /* 0x000fe20003f2e828 */
[----:B------:R-:W-:Y:S01]  /*110a0*/  UISETP.NE.AND UP4, UPT, UR32, URZ, UPT ;  /* 0x0000003f2000728c */ /* 0x000fe2000bf85270 */
[----:B------:R-:W-:Y:S01]  /*110b0*/  FSEL R17, R7, -INF , !P0 ;  /* 0xff80000007117808 */ /* 0x000fe20004000000 */
[----:B------:R-:W-:Y:S01]  /*110c0*/  UISETP.NE.AND UP3, UPT, UR31, URZ, UPT ;  /* 0x0000003f1f00728c */ /* 0x000fe2000bf65270 */
[----:B------:R-:W-:Y:S01]  /*110d0*/  PLOP3.LUT P0, PT, PT, PT, UP0, 0x40, 0x0 ;  /* 0x000000000000781c */ /* 0x000fe20003f0e808 */
[----:B------:R-:W-:Y:S01]  /*110e0*/  UISETP.NE.AND UP0, UPT, UR28, URZ, UPT ;  /* 0x0000003f1c00728c */ /* 0x000fe2000bf05270 */
[----:B------:R-:W-:Y:S01]  /*110f0*/  ISETP.LT.OR P2, PT, R167, 0x1, P2 ;  /* 0x00000001a700780c */ /* 0x000fe20001741670 */
[----:B------:R-:W-:Y:S01]  /*11100*/  UP2UR UR28, UPR, URZ, 0x40 ;  /* 0x000000403f1c7883 */ /* 0x000fe20008000000 */
[C---:B------:R-:W-:Y:S01]  /*11110*/  ISETP.GT.AND P1, PT, R3.reuse, 0x8, P1 ;  /* 0x000000080300780c */ /* 0x040fe20000f24270 */
[----:B------:R-:W-:Y:S01]  /*11120*/  UISETP.NE.AND UP2, UPT, UR30, URZ, UPT ;  /* 0x0000003f1e00728c */ /* 0x000fe2000bf45270 */
[----:B------:R-:W-:Y:S02]  /*11130*/  ISETP.GT.AND P0, PT, R3, 0x10, P0 ;  /* 0x000000100300780c */ /* 0x000fe40000704270 */
[----:B------:R-:W-:Y:S02]  /*11140*/  FSEL R6, R6, -INF , !P2 ;  /* 0xff80000006067808 */ /* 0x000fe40005000000 */
[----:B------:R-:W-:Y:S01]  /*11150*/  PLOP3.LUT P2, PT, PT, PT, UP1, 0x40, 0x0 ;  /* 0x000000000000781c */ /* 0x000fe20003f4e818 */
[----:B------:R-:W-:Y:S01]  /*11160*/  UISETP.NE.AND UP1, UPT, UR29, URZ, UPT ;  /* 0x0000003f1d00728c */ /* 0x000fe2000bf25270 */
[C---:B------:R-:W-:Y:S02]  /*11170*/  ISETP.LT.OR P1, PT, R167.reuse, 0x9, P1 ;  /* 0x00000009a700780c */ /* 0x040fe40000f21670 */
[----:B------:R-:W-:Y:S02]  /*11180*/  ISETP.LT.OR P0, PT, R167, 0x11, P0 ;  /* 0x00000011a700780c */ /* 0x000fe40000701670 */
[----:B------:R-:W-:Y:S02]  /*11190*/  ISETP.GT.AND P2, PT, R3, 0x9, P2 ;  /* 0x000000090300780c */ /* 0x000fe40001744270 */
[----:B------:R-:W-:Y:S02]  /*111a0*/  FSEL R18, R18, -INF , !P1 ;  /* 0xff80000012127808 */ /* 0x000fe40004800000 */
[----:B------:R-:W-:Y:S01]  /*111b0*/  PLOP3.LUT P1, PT, PT, PT, UP6, 0x40, 0x0 ;  /* 0x000000000000781c */ /* 0x000fe20003f2e868 */
[----:B------:R-:W-:Y:S01]  /*111c0*/  UISETP.NE.AND UP6, UPT, UR4, URZ, UPT ;  /* 0x0000003f0400728c */ /* 0x000fe2000bfc5270 */
[----:B------:R-:W-:Y:S02]  /*111d0*/  FSEL R195, R22, -INF , !P0 ;  /* 0xff80000016c37808 */ /* 0x000fe40004000000 */
[----:B------:R-:W-:Y:S01]  /*111e0*/  PLOP3.LUT P0, PT, PT, PT, UP4, 0x40, 0x0 ;  /* 0x000000000000781c */ /* 0x000fe20003f0e848 */
[----:B------:R-:W-:Y:S01]  /*111f0*/  UP2UR UR29, UPR, URZ, 0x40 ;  /* 0x000000403f1d7883 */ /* 0x000fe20008000000 */
[----:B------:R-:W-:Y:S01]  /*11200*/  ISETP.LT.OR P2, PT, R167, 0xa, P2 ;  /* 0x0000000aa700780c */ /* 0x000fe20001741670 */
[----:B------:R-:W-:Y:S01]  /*11210*/  UISETP.NE.AND UP6, UPT, UR5, URZ, UPT ;  /* 0x0000003f0500728c */ /* 0x000fe2000bfc5270 */
[C---:B------:R-:W-:Y:S02]  /*11220*/  ISETP.GT.AND P1, PT, R3.reuse, 0x11, P1 ;  /* 0x000000110300780c */ /* 0x040fe40000f24270 */
[----:B------:R-:W-:Y:S01]  /*11230*/  ISETP.GT.AND P0, PT, R3, 0x19, P0 ;  /* 0x000000190300780c */ /* 0x000fe20000704270 */
[----:B------:R-:W-:Y:S01]  /*11240*/  UP2UR UR30, UPR, URZ, 0x40 ;  /* 0x000000403f1e7883 */ /* 0x000fe20008000000 */
[----:B------:R-:W-:Y:S01]  /*11250*/  FSEL R19, R19, -INF , !P2 ;  /* 0xff80000013137808 */ /* 0x000fe20005000000 */
[----:B------:R-:W-:Y:S01]  /*11260*/  UISETP.NE.AND UP6, UPT, UR25, URZ, UPT ;  /* 0x0000003f1900728c */ /* 0x000fe2000bfc5270 */
[----:B------:R-:W-:Y:S02]  /*11270*/  PLOP3.LUT P2, PT, PT, PT, UP5, 0x40, 0x0 ;  /* 0x000000000000781c */ /* 0x000fe40003f4e858 */
[C---:B------:R-:W-:Y:S01]  /*11280*/  ISETP.LT.OR P1, PT, R167.reuse, 0x12, P1 ;  /* 0x00000012a700780c */ /* 0x040fe20000f21670 */
[----:B------:R-:W-:Y:S01]  /*11290*/  UP2UR UR31, UPR, URZ, 0x40 ;  /* 0x000000403f1f7883 */ /* 0x000fe20008000000 */
[----:B------:R-:W-:Y:S01]  /*112a0*/  ISETP.LT.OR P0, PT, R167, 0x1a, P0 ;  /* 0x0000001aa700780c */ /* 0x000fe20000701670 */
[----:B------:R-:W-:Y:S01]  /*112b0*/  UISETP.NE.AND UP6, UPT, UR26, URZ, UPT ;  /* 0x0000003f1a00728c */ /* 0x000fe2000bfc5270 */
[----:B------:R-:W-:Y:S02]  /*112c0*/  ISETP.GT.AND P2, PT, R3, 0x18, P2 ;  /* 0x000000180300780c */ /* 0x000fe40001744270 */
[----:B------:R-:W-:Y:S01]  /*112d0*/  FSEL R197, R23, -INF , !P1 ;  /* 0xff80000017c57808 */ /* 0x000fe20004800000 */
[----:B------:R-:W-:Y:S01]  /*112e0*/  UP2UR UR32, UPR, URZ, 0x40 ;  /* 0x000000403f207883 */ /* 0x000fe20008000000 */
[----:B------:R-:W-:Y:S01]  /*112f0*/  PLOP3.LUT P1, PT, PT, PT, UP3, 0x40, 0x0 ;  /* 0x000000000000781c */ /* 0x000fe20003f2e838 */
[----:B------:R-:W-:Y:S01]  /*11300*/  UISETP.NE.AND UP6, UPT, UR27, URZ, UPT ;  /* 0x0000003f1b00728c */ /* 0x000fe2000bfc5270 */
[----:B------:R-:W-:Y:S02]  /*11310*/  FSEL R200, R35, -INF , !P0 ;  /* 0xff80000023c87808 */ /* 0x000fe40004000000 */
[----:B------:R-:W-:Y:S02]  /*11320*/  PLOP3.LUT P0, PT, PT, PT, UP2, 0x40, 0x0 ;  /* 0x000000000000781c */ /* 0x000fe40003f0e828 */
[----:B------:R-:W-:Y:S02]  /*11330*/  ISETP.LT.OR P2, PT, R167, 0x19, P2 ;  /* 0x00000019a700780c */ /* 0x000fe40001741670 */
[C---:B------:R-:W-:Y:S02]  /*11340*/  ISETP.GT.AND P1, PT, R3.reuse, 0x20, P1 ;  /* 0x000000200300780c */ /* 0x040fe40000f24270 */
[----:B------:R-:W-:Y:S02]  /*11350*/  ISETP.GT.AND P0, PT, R3, 0x21, P0 ;  /* 0x000000210300780c */ /* 0x000fe40000704270 */
[----:B------:R-:W-:Y:S02]  /*11360*/  FSEL R198, R34, -INF , !P2 ;  /* 0xff80000022c67808 */ /* 0x000fe40005000000 */
[----:B------:R-:W-:Y:S02]  /*11370*/  PLOP3.LUT P2, PT, PT, PT, UP1, 0x40, 0x0 ;  /* 0x000000000000781c */ /* 0x000fe40003f4e818 */
[C---:B------:R-:W-:Y:S02]  /*11380*/  ISETP.LT.OR P1, PT, R167.reuse, 0x21, P1 ;  /* 0x00000021a700780c */ /* 0x040fe40000f21670 */
        /* <DEDUP_REMOVED lines=9> */
[----:B------:R-:W-:Y:S01]  /*11420*/  FSEL R210, R50, -INF , !P2 ;  /* 0xff80000032d27808 */ /* 0x000fe20005000000 */
[----:B------:R-:W1:Y:S01]  /*11430*/  SHFL.IDX PT, R3, R169, 0x3, 0x1c1f ;  /* 0x007c1f00a9037f89 */ /* 0x000e6200000e0000 */
        /* <DEDUP_REMOVED lines=75> */
.L_x_653:
[----:B------:R-:W-:Y:S04]  /*118f0*/  MOV R4, c[0x0][0x32c] ;  /* 0x0000cb0000047a02 */ /* 0x000fe80000000f00 */
[----:B------:R-:W-:Y:S11]  /*11900*/  ISETP.NE.AND P0, PT, R4, 0x1, PT ;  /* 0x000000010400780c */ /* 0x000ff60003f05270 */
[----:B------:R-:W-:Y:S02]  /*11910*/  @!UPT UIADD3 URZ, URZ, URZ, URZ ;  /* 0x0000003f3f3ff290 */ /* 0x000fe4000fffe03f */
[----:B------:R-:W-:Y:S05]  /*11920*/  @P0 IMAD.HI.U32 R4, R3, c[0x0][0x330], RZ ;  /* 0x0000cc0003040a27 */ /* 0x000fea00078e00ff */
[----:B------:R-:W-:Y:S02]  /*11930*/  @P0 SHF.R.U32.HI R3, RZ, c[0x0][0x334], R4 ;  /* 0x0000cd00ff030a19 */ /* 0x000fe40000011604 */
.L_x_654:
[----:B------:R-:W-:Y:S05]  /*11940*/  BSYNC B0 ;  /* 0x0000000000007941 */ /* 0x000fea0003800000 */
.L_x_652:
[----:B------:R-:W-:Y:S05]  /*11950*/  IMAD R173, R3, c[0x0][0x32c], R173 ;  /* 0x0000cb0003ad7a24 */ /* 0x000fea00078e02ad */
[----:B------:R-:W-:Y:S02]  /*11960*/  IADD3 R3, R173, c[0x0][0x32c], RZ ;  /* 0x0000cb00ad037a10 */ /* 0x000fe40007ffe0ff */
[----:B------:R-:W-:Y:S02]  /*11970*/  IMNMX R0, R0, R173, !PT ;  /* 0x000000ad00007217 */ /* 0x000fe40007800200 */
[----:B------:R-:W-:Y:S02]  /*11980*/  IMNMX R2, R2, R3, PT ;  /* 0x0000000302027217 */ /* 0x000fe40003800200 */
.L_x_651:
        /* <DEDUP_REMOVED lines=33> */
[----:B------:R-:W-:Y:S01]  /*11ba0*/  UISETP.NE.AND UP3, UPT, UR27, URZ, UPT ;  /* 0x0000003f1b00728c */ /* 0x000fe2000bf65270 */
[----:B------:R-:W-:Y:S02]  /*11bb0*/  FMNMX.FTZ R169, R217, R169, !PT ;  /* 0x000000a9d9a97209 */ /* 0x000fe40007810000 */
[----:B------:R-:W-:Y:S02]  /*11bc0*/  FMNMX.FTZ R3, R210, R3, !PT ;  /* 0x00000003d2037209 */ /* 0x000fe40007810000 */
[----:B------:R-:W-:Y:S01]  /*11bd0*/  FMNMX.FTZ R4, R8, R166, !PT ;  /* 0x000000a608047209 */ /* 0x000fe20007810000 */
[----:B------:R-:W1:Y:S01]  /*11be0*/  SHFL.BFLY PT, R5, R169, 0x2, 0x1f ;  /* 0x0c401f00a9057f89 */ /* 0x000e6200000e0000 */
[----:B------:R-:W-:Y:S02]  /*11bf0*/  ISETP.GT.AND P2, PT, R0, 0x1, P2 ;  /* 0x000000010000780c */ /* 0x000fe40001744270 */
[----:B------:R-:W-:Y:S02]  /*11c00*/  FMNMX.FTZ R3, R214, R3, !PT ;  /* 0x00000003d6037209 */ /* 0x000fe40007810000 */
[----:B------:R-:W-:Y:S02]  /*11c10*/  FMNMX.FTZ R4, R16, R4, !PT ;  /* 0x0000000410047209 */ /* 0x000fe40007810000 */
[----:B------:R-:W-:Y:S01]  /*11c20*/  ISETP.LT.OR P2, PT, R2, 0x2, P2 ;  /* 0x000000020200780c */ /* 0x000fe20001741670 */
[----:B------:R-:W2:Y:S01]  /*11c30*/  SHFL.BFLY PT, R168, R3, 0x2, 0x1f ;  /* 0x0c401f0003a87f89 */ /* 0x000ea200000e0000 */
        /* <DEDUP_REMOVED lines=13> */
[----:B------:R-:W-:Y:S02]  /*11d10*/  FMNMX.FTZ R4, R204, R4, !PT ;  /* 0x00000004cc047209 */ /* 0x000fe40007810000 */
[----:B-1----:R-:W-:Y:S02]  /*11d20*/  FMNMX.FTZ R169, R169, R5, !PT ;  /* 0x00000005a9a97209 */ /* 0x002fe40007810000 */
[----:B--2---:R-:W-:Y:S02]  /*11d30*/  FMNMX.FTZ R168, R3, R168, !PT ;  /* 0x000000a803a87209 */ /* 0x004fe40007810000 */
[----:B------:R-:W-:Y:S01]  /*11d40*/  FMNMX.FTZ R3, R211, R4, !PT ;  /* 0x00000004d3037209 */ /* 0x000fe20007810000 */
[----:B------:R-:W1:Y:S01]  /*11d50*/  SHFL.BFLY PT, R5, R169, 0x1, 0x1f ;  /* 0x0c201f00a9057f89 */ /* 0x000e6200000e0000 */
[----:B------:R-:W-:Y:S02]  /*11d60*/  ISETP.GT.AND P0, PT, R0, 0x8, P0 ;  /* 0x000000080000780c */ /* 0x000fe40000704270 */
[----:B------:R-:W-:Y:S02]  /*11d70*/  FMNMX.FTZ R3, R212, R3, !PT ;  /* 0x00000003d4037209 */ /* 0x000fe40007810000 */
[----:B------:R-:W-:Y:S02]  /*11d80*/  ISETP.LT.OR P0, PT, R2, 0x9, P0 ;  /* 0x000000090200780c */ /* 0x000fe40000701670 */
[----:B------:R-:W-:Y:S01]  /*11d90*/  FMNMX.FTZ R3, R213, R3, !PT ;  /* 0x00000003d5037209 */ /* 0x000fe20007810000 */
[----:B------:R-:W-:Y:S01]  /*11da0*/  SHFL.BFLY PT, R9, R168, 0x1, 0x1f ;  /* 0x0c201f00a8097f89 */ /* 0x000fe200000e0000 */
[----:B------:R-:W-:Y:S02]  /*11db0*/  FSEL R14, R14, -INF , !P0 ;  /* 0xff8000000e0e7808 */ /* 0x000fe40004000000 */
[----:B------:R-:W-:Y:S02]  /*11dc0*/  PLOP3.LUT P0, PT, PT, PT, UP6, 0x40, 0x0 ;  /* 0x000000000000781c */ /* 0x000fe40003f0e868 */
[----:B------:R-:W-:Y:S02]  /*11dd0*/  FMNMX.FTZ R3, R216, R3, !PT ;  /* 0x00000003d8037209 */ /* 0x000fe40007810000 */
[----:B------:R-:W-:Y:S01]  /*11de0*/  PLOP3.LUT P1, PT, PT, PT, UP4, 0x40, 0x0 ;  /* 0x000000000000781c */ /* 0x000fe20003f2e848 */
[----:B------:R-:W-:Y:S01]  /*11df0*/  UISETP.NE.AND UP4, UPT, UR28, URZ, UPT ;  /* 0x0000003f1c00728c */ /* 0x000fe2000bf85270 */
[C---:B------:R-:W-:Y:S01]  /*11e00*/  ISETP.GT.AND P0, PT, R0.reuse, 0x11, P0 ;  /* 0x000000110000780c */ /* 0x040fe20000704270 */
[----:B------:R-:W2:Y:S01]  /*11e10*/  SHFL.BFLY PT, R7, R3, 0x2, 0x1f ;  /* 0x0c401f0003077f89 */ /* 0x000ea200000e0000 */
[----:B------:R-:W-:Y:S02]  /*11e20*/  ISETP.GT.AND P1, PT, R0, RZ, P1 ;  /* 0x000000ff0000720c */ /* 0x000fe40000f24270 */
[C---:B------:R-:W-:Y:S02]  /*11e30*/  ISETP.LT.OR P0, PT, R2.reuse, 0x12, P0 ;  /* 0x000000120200780c */ /* 0x040fe40000701670 */
[----:B------:R-:W-:Y:S02]  /*11e40*/  ISETP.LT.OR P1, PT, R2, 0x1, P1 ;  /* 0x000000010200780c */ /* 0x000fe40000f21670 */
[----:B-1----:R-:W-:Y:S02]  /*11e50*/  FMNMX.FTZ R169, R169, R5, !PT ;  /* 0x00000005a9a97209 */ /* 0x002fe40007810000 */
[----:B------:R-:W-:Y:S02]  /*11e60*/  FSEL R44, R27, -INF , !P0 ;  /* 0xff8000001b2c7808 */ /* 0x000fe40004000000 */
[C---:B------:R-:W-:Y:S01]  /*11e70*/  FSETP.NEU.FTZ.AND P2, PT, R169.reuse, -INF , PT ;  /* 0xff800000a900780b */ /* 0x040fe20003f5d000 */
[----:B------:R-:W-:Y:S01]  /*11e80*/  FMUL.FTZ R23, R169, c[0x0][0x2d0] ;  /* 0x0000b400a9177a20 */ /* 0x000fe20000410000 */
[----:B------:R-:W-:Y:S02]  /*11e90*/  PLOP3.LUT P0, PT, PT, PT, UP4, 0x40, 0x0 ;  /* 0x000000000000781c */ /* 0x000fe40003f0e848 */
[----:B------:R-:W-:Y:S02]  /*11ea0*/  FSEL R10, R10, -INF , !P1 ;  /* 0xff8000000a0a7808 */ /* 0x000fe40004800000 */
[----:B------:R-:W-:Y:S02]  /*11eb0*/  FSEL R23, R23, RZ, P2 ;  /* 0x000000ff17177208 */ /* 0x000fe40001000000 */
[----:B------:R-:W-:Y:S01]  /*11ec0*/  PLOP3.LUT P1, PT, PT, PT, UP1, 0x40, 0x0 ;  /* 0x000000000000781c */ /* 0x000fe20003f2e818 */
[----:B------:R-:W-:Y:S01]  /*11ed0*/  UISETP.NE.AND UP1, UPT, UR25, URZ, UPT ;  /* 0x0000003f1900728c */ /* 0x000fe2000bf25270 */
[----:B------:R-:W-:Y:S01]  /*11ee0*/  ISETP.GT.AND P0, PT, R0, 0x19, P0 ;  /* 0x000000190000780c */ /* 0x000fe20000704270 */
[--C-:B------:R-:W-:Y:S01]  /*11ef0*/  FFMA.FTZ R4, R174, c[0x0][0x2d0], -R23.reuse ;  /* 0x0000b400ae047a23 */ /* 0x100fe20000010817 */
[----:B------:R-:W-:Y:S01]  /*11f00*/  ISETP.GT.AND P1, PT, R0, 0x9, P1 ;  /* 0x000000090000780c */ /* 0x000fe20000f24270 */
[--C-:B------:R-:W-:Y:S01]  /*11f10*/  FFMA.FTZ R40, R196, c[0x0][0x2d0], -R23.reuse ;  /* 0x0000b400c4287a23 */ /* 0x100fe20000010817 */
[C---:B------:R-:W-:Y:S01]  /*11f20*/  ISETP.LT.OR P0, PT, R2.reuse, 0x1a, P0 ;  /* 0x0000001a0200780c */ /* 0x040fe20000701670 */
[----:B------:R1:W-:Y:S01]  /*11f30*/  MUFU.EX2 R32, R4 ;  /* 0x0000000400207308 */ /* 0x0003e20000000800 */
[----:B------:R-:W-:Y:S02]  /*11f40*/  ISETP.LT.OR P1, PT, R2, 0xa, P1 ;  /* 0x0000000a0200780c */ /* 0x000fe40000f21670 */
[----:B------:R-:W-:Y:S02]  /*11f50*/  FSEL R171, R31, -INF , !P0 ;  /* 0xff8000001fab7808 */ /* 0x000fe40004000000 */
[----:B------:R-:W-:Y:S02]  /*11f60*/  PLOP3.LUT P0, PT, PT, PT, UP3, 0x40, 0x0 ;  /* 0x000000000000781c */ /* 0x000fe40003f0e838 */
[----:B------:R-:W-:Y:S02]  /*11f70*/  FSEL R15, R15, -INF , !P1 ;  /* 0xff8000000f0f7808 */ /* 0x000fe40004800000 */
[----:B------:R-:W-:Y:S01]  /*11f80*/  PLOP3.LUT P1, PT, PT, PT, UP5, 0x40, 0x0 ;  /* 0x000000000000781c */ /* 0x000fe20003f2e858 */
[----:B------:R-:W-:Y:S01]  /*11f90*/  MUFU.EX2 R251, R40 ;  /* 0x0000002800fb7308 */ /* 0x000fe20000000800 */
[C---:B------:R-:W-:Y:S02]  /*11fa0*/  ISETP.GT.AND P0, PT, R0.reuse, 0x20, P0 ;  /* 0x000000200000780c */ /* 0x040fe40000704270 */
[----:B------:R-:W-:Y:S02]  /*11fb0*/  ISETP.GT.AND P1, PT, R0, 0x18, P1 ;  /* 0x000000180000780c */ /* 0x000fe40000f24270 */
[----:B--2---:R-:W-:Y:S02]  /*11fc0*/  FMNMX.FTZ R3, R3, R7, !PT ;  /* 0x0000000703037209 */ /* 0x004fe40007810000 */
[C---:B------:R-:W-:Y:S02]  /*11fd0*/  ISETP.LT.OR P0, PT, R2.reuse, 0x21, P0 ;  /* 0x000000210200780c */ /* 0x040fe40000701670 */
[----:B------:R-:W-:Y:S01]  /*11fe0*/  ISETP.LT.OR P1, PT, R2, 0x19, P1 ;  /* 0x000000190200780c */ /* 0x000fe20000f21670 */
[----:B------:R-:W2:Y:S01]  /*11ff0*/  SHFL.BFLY PT, R167, R3, 0x1, 0x1f ;  /* 0x0c201f0003a77f89 */ /* 0x000ea200000e0000 */
[----:B------:R-:W-:Y:S02]  /*12000*/  FSEL R172, R42, -INF , !P0 ;  /* 0xff8000002aac7808 */ /* 0x000fe40004000000 */
[----:B------:R-:W-:Y:S01]  /*12010*/  FMNMX.FTZ R5, R10, R170, !PT ;  /* 0x000000aa0a057209 */ /* 0x000fe20007810000 */
[--C-:B-1----:R-:W-:Y:S01]  /*12020*/  FFMA.FTZ R4, R175, c[0x0][0x2d0], -R23.reuse ;  /* 0x0000b400af047a23 */ /* 0x102fe20000010817 */
[----:B------:R-:W-:Y:S02]  /*12030*/  FSEL R45, R30, -INF , !P1 ;  /* 0xff8000001e2d7808 */ /* 0x000fe40004800000 */
[----:B------:R-:W-:Y:S01]  /*12040*/  PLOP3.LUT P1, PT, PT, PT, UP2, 0x40, 0x0 ;  /* 0x000000000000781c */ /* 0x000fe20003f2e828 */
[----:B------:R1:W-:Y:S01]  /*12050*/  MUFU.EX2 R24, R4 ;  /* 0x0000000400187308 */ /* 0x0003e20000000800 */
[----:B------:R-:W-:Y:S01]  /*12060*/  FMNMX.FTZ R5, R11, R5, !PT ;  /* 0x000000050b057209 */ /* 0x000fe20007810000 */
[----:B------:R-:W-:Y:S01]  /*12070*/  LDSM.16.MT88.4 R28, [R225+0x100] ;  /* 0x00010000e11c783b */ /* 0x000fe20000004200 */
[----:B------:R-:W-:Y:S02]  /*12080*/  ISETP.GT.AND P1, PT, R0, 0x21, P1 ;  /* 0x000000210000780c */ /* 0x000fe40000f24270 */
[----:B------:R-:W-:Y:S02]  /*12090*/  PLOP3.LUT P0, PT, PT, PT, UP1, 0x40, 0x0 ;  /* 0x000000000000781c */ /* 0x000fe40003f0e818 */
[----:B------:R-:W-:Y:S02]  /*120a0*/  FMNMX.FTZ R168, R168, R9, !PT ;  /* 0x00000009a8a87209 */ /* 0x000fe40007810000 */
[----:B------:R-:W-:Y:S02]  /*120b0*/  FMNMX.FTZ R5, R14, R5, !PT ;  /* 0x000000050e057209 */ /* 0x000fe40007810000 */
[----:B------:R-:W-:Y:S01]  /*120c0*/  ISETP.LT.OR P1, PT, R2, 0x22, P1 ;  /* 0x000000220200780c */ /* 0x000fe20000f21670 */
[----:B------:R-:W-:Y:S01]  /*120d0*/  FMUL.FTZ R48, R168, c[0x0][0x2d0] ;  /* 0x0000b400a8307a20 */ /* 0x000fe20000410000 */
[----:B------:R-:W-:Y:S02]  /*120e0*/  ISETP.GT.AND P0, PT, R0, 0x28, P0 ;  /* 0x000000280000780c */ /* 0x000fe40000704270 */
[----:B------:R-:W-:Y:S02]  /*120f0*/  FMNMX.FTZ R5, R15, R5, !PT ;  /* 0x000000050f057209 */ /* 0x000fe40007810000 */
[----:B------:R-:W-:Y:S02]  /*12100*/  FSEL R174, R43, -INF , !P1 ;  /* 0xff8000002bae7808 */ /* 0x000fe40004800000 */
[----:B------:R-:W-:Y:S02]  /*12110*/  FSETP.NEU.FTZ.AND P1, PT, R168, -INF , PT ;  /* 0xff800000a800780b */ /* 0x000fe40003f3d000 */
[----:B------:R-:W-:Y:S02]  /*12120*/  ISETP.LT.OR P0, PT, R2, 0x29, P0 ;  /* 0x000000290200780c */ /* 0x000fe40000701670 */
[----:B------:R-:W-:Y:S01]  /*12130*/  FMNMX.FTZ R5, R41, R5, !PT ;  /* 0x0000000529057209 */ /* 0x000fe20007810000 */
[--C-:B-1----:R-:W-:Y:S01]  /*12140*/  FFMA.FTZ R4, R192, c[0x0][0x2d0], -R23.reuse ;  /* 0x0000b400c0047a23 */ /* 0x102fe20000010817 */
[----:B------:R-:W-:Y:S02]  /*12150*/  FSEL R48, R48, RZ, P1 ;  /* 0x000000ff30307208 */ /* 0x000fe40000800000 */
[----:B------:R-:W-:Y:S01]  /*12160*/  FSEL R173, R46, -INF , !P0 ;  /* 0xff8000002ead7808 */ /* 0x000fe20004000000 */
[----:B------:R1:W3:Y:S01]  /*12170*/  MUFU.EX2 R21, R4 ;  /* 0x0000000400157308 */ /* 0x0002e20000000800 */
[----:B------:R-:W-:Y:S01]  /*12180*/  PLOP3.LUT P0, PT, PT, PT, UP0, 0x40, 0x0 ;  /* 0x000000000000781c */ /* 0x000fe20003f0e808 */
[--C-:B------:R-:W-:Y:S01]  /*12190*/  FFMA.FTZ R40, R195, c[0x0][0x2d0], -R48.reuse ;  /* 0x0000b400c3287a23 */ /* 0x100fe20000010830 */
[----:B------:R-:W-:Y:S01]  /*121a0*/  FMNMX.FTZ R5, R44, R5, !PT ;  /* 0x000000052c057209 */ /* 0x000fe20007810000 */
[----:B------:R-:W-:Y:S01]  /*121b0*/  UISETP.GT.AND UP0, UPT, UR24, UR8, UPT ;  /* 0x000000081800728c */ /* 0x000fe2000bf04270 */
[----:B------:R-:W-:Y:S01]  /*121c0*/  ISETP.GT.AND P0, PT, R0, 0x29, P0 ;  /* 0x000000290000780c */ /* 0x000fe20000704270 */
[----:B------:R-:W-:Y:S01]  /*121d0*/  UIADD3 UR24, UR24, -0x1, URZ ;  /* 0xffffffff18187890 */ /* 0x000fe2000fffe03f */
[----:B--2---:R-:W-:Y:S01]  /*121e0*/  FMNMX.FTZ R167, R3, R167, !PT ;  /* 0x000000a703a77209 */ /* 0x004fe20007810000 */
[--C-:B------:R-:W-:Y:S01]  /*121f0*/  FFMA.FTZ R3, R19, c[0x0][0x2d0], -R48.reuse ;  /* 0x0000b40013037a23 */ /* 0x100fe20000010830 */
[----:B------:R-:W-:Y:S01]  /*12200*/  ISETP.LT.OR P0, PT, R2, 0x2a, P0 ;  /* 0x0000002a0200780c */ /* 0x000fe20000701670 */
[--C-:B------:R-:W-:Y:S01]  /*12210*/  FFMA.FTZ R2, R17, c[0x0][0x2d0], -R48.reuse ;  /* 0x0000b40011027a23 */ /* 0x100fe20000010830 */
[----:B------:R2:W-:Y:S01]  /*12220*/  MUFU.EX2 R250, R40 ;  /* 0x0000002800fa7308 */ /* 0x0005e20000000800 */
[----:B------:R-:W-:Y:S01]  /*12230*/  FMUL.FTZ R49, R167, c[0x0][0x2d0] ;  /* 0x0000b400a7317a20 */ /* 0x000fe20000410000 */
[----:B------:R-:W-:Y:S02]  /*12240*/  FSEL R22, R47, -INF , !P0 ;  /* 0xff8000002f167808 */ /* 0x000fe40004000000 */
[----:B------:R-:W-:Y:S04]  /*12250*/  FSETP.NEU.FTZ.AND P0, PT, R167, -INF , PT ;  /* 0xff800000a700780b */ /* 0x000fe80003f1d000 */
[----:B------:R-:W-:Y:S02]  /*12260*/  FSEL R49, R49, RZ, P0 ;  /* 0x000000ff31317208 */ /* 0x000fe40000000000 */
[----:B------:R4:W-:Y:S01]  /*12270*/  MUFU.EX2 R7, R3 ;  /* 0x0000000300077308 */ /* 0x0009e20000000800 */
[--C-:B-1----:R-:W-:Y:S01]  /*12280*/  FFMA.FTZ R4, R193, c[0x0][0x2d0], -R23.reuse ;  /* 0x0000b400c1047a23 */ /* 0x102fe20000010817 */
[----:B---3--:R-:W-:Y:S08]  /*12290*/  MOV R47, R21 ;  /* 0x00000015002f7202 */ /* 0x008ff00000000f00 */
[----:B------:R1:W3:Y:S01]  /*122a0*/  MUFU.EX2 R42, R4 ;  /* 0x00000004002a7308 */ /* 0x0002e20000000800 */
[----:B--2---:R-:W-:Y:S09]  /*122b0*/  FFMA.FTZ R40, R201, c[0x0][0x2d0], -R23 ;  /* 0x0000b400c9287a23 */ /* 0x004ff20000010817 */
[----:B------:R2:W-:Y:S01]  /*122c0*/  MUFU.EX2 R221, R40 ;  /* 0x0000002800dd7308 */ /* 0x0005e20000000800 */
[--C-:B----4-:R-:W-:Y:S09]  /*122d0*/  FFMA.FTZ R3, R8, c[0x0][0x2d0], -R49.reuse ;  /* 0x0000b40008037a23 */ /* 0x110ff20000010831 */
[----:B------:R4:W-:Y:S01]  /*122e0*/  MUFU.EX2 R17, R3 ;  /* 0x0000000300117308 */ /* 0x0009e20000000800 */
[----:B-1----:R-:W-:Y:S01]  /*122f0*/  FMNMX.FTZ R4, R45, R5, !PT ;  /* 0x000000052d047209 */ /* 0x002fe20007810000 */
[--C-:B------:R-:W-:Y:S01]  /*12300*/  FFMA.FTZ R5, R6, c[0x0][0x2d0], -R48.reuse ;  /* 0x0000b40006057a23 */ /* 0x100fe20000010830 */
[----:B---3--:R-:W-:Y:S02]  /*12310*/  F2FP.PACK_AB R26, R42, R47 ;  /* 0x0000002f2a1a723e */ /* 0x008fe400000000ff */
[----:B------:R-:W-:Y:S05]  /*12320*/  FMNMX.FTZ R4, R171, R4, !PT ;  /* 0x00000004ab047209 */ /* 0x000fea0007810000 */
[----:B------:R-:W-:Y:S01]  /*12330*/  MUFU.EX2 R20, R5 ;  /* 0x0000000500147308 */ /* 0x000fe20000000800 */
[----:B------:R-:W-:Y:S01]  /*12340*/  FMNMX.FTZ R0, R172, R4, !PT ;  /* 0x00000004ac007209 */ /* 0x000fe20007810000 */
[--C-:B------:R-:W-:Y:S02]  /*12350*/  FFMA.FTZ R4, R12, c[0x0][0x2d0], -R49.reuse ;  /* 0x0000b4000c047a23 */ /* 0x100fe40000010831 */
[--C-:B--2---:R-:W-:Y:S01]  /*12360*/  FFMA.FTZ R40, R198, c[0x0][0x2d0], -R48.reuse ;  /* 0x0000b400c6287a23 */ /* 0x104fe20000010830 */
[----:B------:R-:W-:Y:S05]  /*12370*/  FMNMX.FTZ R0, R174, R0, !PT ;  /* 0x00000000ae007209 */ /* 0x000fea0007810000 */
[----:B------:R1:W-:Y:S01]  /*12380*/  MUFU.EX2 R5, R2 ;  /* 0x0000000200057308 */ /* 0x0003e20000000800 */
[----:B------:R-:W-:Y:S01]  /*12390*/  FMNMX.FTZ R0, R173, R0, !PT ;  /* 0x00000000ad007209 */ /* 0x000fe20007810000 */
[--C-:B----4-:R-:W-:Y:S03]  /*123a0*/  FFMA.FTZ R3, R16, c[0x0][0x2d0], -R49.reuse ;  /* 0x0000b40010037a23 */ /* 0x110fe60000010831 */
[----:B------:R-:W-:Y:S05]  /*123b0*/  FMNMX.FTZ R0, R22, R0, !PT ;  /* 0x0000000016007209 */ /* 0x000fea0007810000 */
[----:B------:R-:W-:Y:S10]  /*123c0*/  MUFU.EX2 R6, R3 ;  /* 0x0000000300067308 */ /* 0x000ff40000000800 */
[----:B------:R-:W-:Y:S01]  /*123d0*/  MUFU.EX2 R43, R4 ;  /* 0x00000004002b7308 */ /* 0x000fe20000000800 */
[----:B-1----:R-:W-:Y:S09]  /*123e0*/  FFMA.FTZ R2, R18, c[0x0][0x2d0], -R48 ;  /* 0x0000b40012027a23 */ /* 0x002ff20000010830 */
[----:B------:R1:W2:Y:S10]  /*123f0*/  MUFU.EX2 R46, R2 ;  /* 0x00000002002e7308 */ /* 0x0002b40000000800 */
[----:B------:R3:W-:Y:S01]  /*12400*/  MUFU.EX2 R220, R40 ;  /* 0x0000002800dc7308 */ /* 0x0007e20000000800 */
[----:B-1----:R-:W1:Y:S01]  /*12410*/  SHFL.BFLY PT, R2, R0, 0x2, 0x1f ;  /* 0x0c401f0000027f89 */ /* 0x002e6200000e0000 */
[----:B--2---:R-:W-:Y:S01]  /*12420*/  F2FP.PACK_AB R27, R7, R46 ;  /* 0x0000002e071b723e */ /* 0x004fe200000000ff */
[--C-:B---3--:R-:W-:Y:S07]  /*12430*/  FFMA.FTZ R40, R202, c[0x0][0x2d0], -R49.reuse ;  /* 0x0000b400ca287a23 */ /* 0x108fee0000010831 */
[----:B------:R2:W-:Y:S01]  /*12440*/  MUFU.EX2 R202, R40 ;  /* 0x0000002800ca7308 */ /* 0x0005e20000000800 */
[----:B-1----:R-:W-:Y:S01]  /*12450*/  FMNMX.FTZ R3, R0, R2, !PT ;  /* 0x0000000200037209 */ /* 0x002fe20007810000 */
[--C-:B------:R-:W-:Y:S01]  /*12460*/  FFMA.FTZ R2, R13, c[0x0][0x2d0], -R49.reuse ;  /* 0x0000b4000d027a23 */ /* 0x100fe20000010831 */
[----:B------:R-:W-:Y:S07]  /*12470*/  FSEL R0, R169, RZ, P2 ;  /* 0x000000ffa9007208 */ /* 0x000fee0001000000 */
[----:B------:R1:W-:Y:S01]  /*12480*/  MUFU.EX2 R9, R2 ;  /* 0x0000000200097308 */ /* 0x0003e20000000800 */
[----:B------:R-:W3:Y:S01]  /*12490*/  SHFL.BFLY PT, R4, R3, 0x1, 0x1f ;  /* 0x0c201f0003047f89 */ /* 0x000ee200000e0000 */
[----:B------:R-:W-:Y:S01]  /*124a0*/  FADD.FTZ R0, -R0, R164 ;  /* 0x000000a400007221 */ /* 0x000fe20000010100 */
[----:B------:R-:W-:Y:S03]  /*124b0*/  MOV R164, R20 ;  /* 0x0000001400a47202 */ /* 0x000fe60000000f00 */
[----:B------:R-:W-:Y:S02]  /*124c0*/  FMUL.FTZ R0, R0, c[0x0][0x2d0] ;  /* 0x0000b40000007a20 */ /* 0x000fe40000410000 */
[----:B--2---:R-:W-:Y:S02]  /*124d0*/  FFMA.FTZ R40, R203, c[0x0][0x2d0], -R49 ;  /* 0x0000b400cb287a23 */ /* 0x004fe40000010831 */
[----:B------:R2:W4:Y:S10]  /*124e0*/  MUFU.EX2 R21, R0 ;  /* 0x0000000000157308 */ /* 0x0005340000000800 */
[----:B------:R-:W-:Y:S01]  /*124f0*/  MUFU.EX2 R201, R40 ;  /* 0x0000002800c97308 */ /* 0x000fe20000000800 */
[----:B-1----:R-:W-:Y:S02]  /*12500*/  FSEL R2, R168, RZ, P1 ;  /* 0x000000ffa8027208 */ /* 0x002fe40000800000 */
[----:B---3--:R-:W-:Y:S03]  /*12510*/  FMNMX.FTZ R3, R4, R3, !PT ;  /* 0x0000000304037209 */ /* 0x008fe60007810000 */
[----:B------:R-:W-:Y:S01]  /*12520*/  FADD.FTZ R2, -R2, R165 ;  /* 0x000000a502027221 */ /* 0x000fe20000010100 */
[----:B------:R-:W-:Y:S01]  /*12530*/  MOV R165, R6 ;  /* 0x0000000600a57202 */ /* 0x000fe20000000f00 */
[----:B------:R-:W-:Y:S02]  /*12540*/  FMUL.FTZ R50, R3, c[0x0][0x2d0] ;  /* 0x0000b40003327a20 */ /* 0x000fe40000410000 */
[----:B------:R-:W-:Y:S01]  /*12550*/  FMUL.FTZ R2, R2, c[0x0][0x2d0] ;  /* 0x0000b40002027a20 */ /* 0x000fe20000410000 */
[----:B--2---:R-:W-:Y:S01]  /*12560*/  FSEL R0, R167, RZ, P0 ;  /* 0x000000ffa7007208 */ /* 0x004fe20000000000 */
        /* <DEDUP_REMOVED lines=9> */
[--C-:B------:R-:W-:Y:S01]  /*12600*/  FFMA.FTZ R4, R14, c[0x0][0x2d0], -R50.reuse ;  /* 0x0000b4000e047a23 */ /* 0x100fe20000010832 */
[----:B------:R-:W-:Y:S01]  /*12610*/  F2FP.PACK_AB R25, R166, R164 ;  /* 0x000000a4a619723e */ /* 0x000fe200000000ff */
[----:B------:R2:W3:Y:S01]  /*12620*/  MUFU.EX2 R2, R0 ;  /* 0x0000000000027308 */ /* 0x0004e20000000800 */
[C---:B------:R-:W-:Y:S01]  /*12630*/  FMUL.FTZ R5, R21.reuse, R177 ;  /* 0x000000b115057220 */ /* 0x040fe20000410000 */
[----:B------:R-:W-:Y:S01]  /*12640*/  MOV R177, R7 ;  /* 0x0000000700b17202 */ /* 0x000fe20000000f00 */
[C---:B------:R-:W-:Y:S02]  /*12650*/  FMUL.FTZ R144, R21.reuse, R144 ;  /* 0x0000009015907220 */ /* 0x040fe40000410000 */
[C---:B------:R-:W-:Y:S02]  /*12660*/  FMUL.FTZ R145, R21.reuse, R145 ;  /* 0x0000009115917220 */ /* 0x040fe40000410000 */
[C---:B------:R-:W-:Y:S02]  /*12670*/  FMUL.FTZ R148, R21.reuse, R148 ;  /* 0x0000009415947220 */ /* 0x040fe40000410000 */
[C---:B------:R-:W-:Y:S01]  /*12680*/  FMUL.FTZ R149, R21.reuse, R149 ;  /* 0x0000009515957220 */ /* 0x040fe20000410000 */
[----:B------:R4:W-:Y:S01]  /*12690*/  MUFU.EX2 R193, R4 ;  /* 0x0000000400c17308 */ /* 0x0009e20000000800 */
[C---:B------:R-:W-:Y:S02]  /*126a0*/  FMUL.FTZ R160, R21.reuse, R160 ;  /* 0x000000a015a07220 */ /* 0x040fe40000410000 */
[C---:B-1----:R-:W-:Y:S01]  /*126b0*/  FMUL.FTZ R6, R20.reuse, R178 ;  /* 0x000000b214067220 */ /* 0x042fe20000410000 */
[----:B------:R-:W-:Y:S01]  /*126c0*/  MOV R178, R17 ;  /* 0x0000001100b27202 */ /* 0x000fe20000000f00 */
[C---:B------:R-:W-:Y:S01]  /*126d0*/  FMUL.FTZ R7, R20.reuse, R179 ;  /* 0x000000b314077220 */ /* 0x040fe20000410000 */
[----:B------:R-:W-:Y:S01]  /*126e0*/  MOV R179, R9 ;  /* 0x0000000900b37202 */ /* 0x000fe20000000f00 */
[----:B------:R-:W-:Y:S02]  /*126f0*/  FMUL.FTZ R17, R21, R189 ;  /* 0x000000bd15117220 */ /* 0x000fe40000410000 */
[C---:B------:R-:W-:Y:S01]  /*12700*/  FMUL.FTZ R18, R20.reuse, R190 ;  /* 0x000000be14127220 */ /* 0x040fe20000410000 */
[----:B------:R-:W-:Y:S01]  /*12710*/  F2FP.PACK_AB R34, R179, R43 ;  /* 0x0000002bb322723e */ /* 0x000fe200000000ff */
[C---:B------:R-:W-:Y:S01]  /*12720*/  FMUL.FTZ R19, R20.reuse, R191 ;  /* 0x000000bf14137220 */ /* 0x040fe20000410000 */
[----:B------:R-:W-:Y:S01]  /*12730*/  MOV R203, R179 ;  /* 0x000000b300cb7202 */ /* 0x000fe20000000f00 */
[----:B------:R-:W-:Y:S01]  /*12740*/  FMUL.FTZ R134, R20, R134 ;  /* 0x0000008614867220 */ /* 0x000fe20000410000 */
[----:B------:R-:W-:Y:S01]  /*12750*/  MOV R179, R166 ;  /* 0x000000a600b37202 */ /* 0x000fe20000000f00 */
[--C-:B--2---:R-:W-:Y:S01]  /*12760*/  FFMA.FTZ R0, R10, c[0x0][0x2d0], -R50.reuse ;  /* 0x0000b4000a007a23 */ /* 0x104fe20000010832 */
[----:B------:R-:W-:Y:S01]  /*12770*/  LDSM.16.MT88.4 R188, [R225+0x1100] ;  /* 0x00110000e1bc783b */ /* 0x000fe20000004200 */
[C---:B---3--:R-:W-:Y:S01]  /*12780*/  FMUL.FTZ R8, R2.reuse, R180 ;  /* 0x000000b402087220 */ /* 0x048fe20000410000 */
[----:B------:R-:W-:Y:S01]  /*12790*/  MOV R180, R165 ;  /* 0x000000a500b47202 */ /* 0x000fe20000000f00 */
[----:B------:R1:W-:Y:S01]  /*127a0*/  MUFU.EX2 R175, R0 ;  /* 0x0000000000af7308 */ /* 0x0003e20000000800 */
[C---:B------:R-:W-:Y:S01]  /*127b0*/  FMUL.FTZ R9, R2.reuse, R181 ;  /* 0x000000b502097220 */ /* 0x040fe20000410000 */
[----:B------:R-:W-:Y:S01]  /*127c0*/  MOV R181, R47 ;  /* 0x0000002f00b57202 */ /* 0x000fe20000000f00 */
[C---:B------:R-:W-:Y:S01]  /*127d0*/  FMUL.FTZ R12, R2.reuse, R184 ;  /* 0x000000b8020c7220 */ /* 0x040fe20000410000 */
[----:B------:R-:W-:Y:S01]  /*127e0*/  MOV R184, R42 ;  /* 0x0000002a00b87202 */ /* 0x000fe20000000f00 */
[--C-:B----4-:R-:W-:Y:S02]  /*127f0*/  FFMA.FTZ R4, R15, c[0x0][0x2d0], -R50.reuse ;  /* 0x0000b4000f047a23 */ /* 0x110fe40000010832 */
[----:B------:R-:W-:Y:S02]  /*12800*/  FMUL.FTZ R13, R2, R185 ;  /* 0x000000b9020d7220 */ /* 0x000fe40000410000 */
[----:B------:R-:W-:Y:S01]  /*12810*/  FMUL.FTZ R135, R20, R135 ;  /* 0x0000008714877220 */ /* 0x000fe20000410000 */
[----:B------:R2:W3:Y:S01]  /*12820*/  MUFU.EX2 R207, R4 ;  /* 0x0000000400cf7308 */ /* 0x0004e20000000800 */
[C---:B------:R-:W-:Y:S02]  /*12830*/  FMUL.FTZ R136, R2.reuse, R136 ;  /* 0x0000008802887220 */ /* 0x040fe40000410000 */
[C---:B------:R-:W-:Y:S02]  /*12840*/  FMUL.FTZ R137, R2.reuse, R137 ;  /* 0x0000008902897220 */ /* 0x040fe40000410000 */
[C---:B------:R-:W-:Y:S02]  /*12850*/  FMUL.FTZ R140, R2.reuse, R140 ;  /* 0x0000008c028c7220 */ /* 0x040fe40000410000 */
[----:B------:R-:W-:Y:S02]  /*12860*/  FMUL.FTZ R141, R2, R141 ;  /* 0x0000008d028d7220 */ /* 0x000fe40000410000 */
[C---:B------:R-:W-:Y:S02]  /*12870*/  FMUL.FTZ R146, R20.reuse, R146 ;  /* 0x0000009214927220 */ /* 0x040fe40000410000 */
[C---:B------:R-:W-:Y:S02]  /*12880*/  FMUL.FTZ R147, R20.reuse, R147 ;  /* 0x0000009314937220 */ /* 0x040fe40000410000 */
[C---:B------:R-:W-:Y:S02]  /*12890*/  FMUL.FTZ R150, R20.reuse, R150 ;  /* 0x0000009614967220 */ /* 0x040fe40000410000 */
[----:B-1----:R-:W-:Y:S02]  /*128a0*/  FFMA.FTZ R0, R11, c[0x0][0x2d0], -R50 ;  /* 0x0000b4000b007a23 */ /* 0x002fe40000010832 */
[----:B------:R-:W-:Y:S02]  /*128b0*/  FMUL.FTZ R151, R20, R151 ;  /* 0x0000009714977220 */ /* 0x000fe40000410000 */
[----:B------:R1:W4:Y:S01]  /*128c0*/  MUFU.EX2 R192, R0 ;  /* 0x0000000000c07308 */ /* 0x0003220000000800 */
[C---:B------:R-:W-:Y:S02]  /*128d0*/  FMUL.FTZ R152, R2.reuse, R152 ;  /* 0x0000009802987220 */ /* 0x040fe40000410000 */
[C---:B------:R-:W-:Y:S02]  /*128e0*/  FMUL.FTZ R153, R2.reuse, R153 ;  /* 0x0000009902997220 */ /* 0x040fe40000410000 */
[----:B--2---:R-:W-:Y:S01]  /*128f0*/  FMUL.FTZ R4, R21, R176 ;  /* 0x000000b015047220 */ /* 0x004fe20000410000 */
[----:B------:R-:W-:Y:S01]  /*12900*/  MOV R176, R32 ;  /* 0x0000002000b07202 */ /* 0x000fe20000000f00 */
[C---:B------:R-:W-:Y:S01]  /*12910*/  FMUL.FTZ R156, R2.reuse, R156 ;  /* 0x0000009c029c7220 */ /* 0x040fe20000410000 */
[----:B---3--:R-:W-:Y:S01]  /*12920*/  F2FP.PACK_AB R35, R207, R193 ;  /* 0x000000c1cf23723e */ /* 0x008fe200000000ff */
[----:B------:R-:W-:Y:S02]  /*12930*/  FMUL.FTZ R157, R2, R157 ;  /* 0x0000009d029d7220 */ /* 0x000fe40000410000 */
[C---:B------:R-:W-:Y:S02]  /*12940*/  FMUL.FTZ R161, R21.reuse, R161 ;  /* 0x000000a115a17220 */ /* 0x040fe40000410000 */
[C---:B------:R-:W-:Y:S02]  /*12950*/  FMUL.FTZ R162, R20.reuse, R162 ;  /* 0x000000a214a27220 */ /* 0x040fe40000410000 */
[C---:B------:R-:W-:Y:S02]  /*12960*/  FMUL.FTZ R163, R20.reuse, R163 ;  /* 0x000000a314a37220 */ /* 0x040fe40000410000 */
[C---:B------:R-:W-:Y:S02]  /*12970*/  FMUL.FTZ R52, R21.reuse, R52 ;  /* 0x0000003415347220 */ /* 0x040fe40000410000 */
[----:B------:R-:W-:Y:S02]  /*12980*/  FMUL.FTZ R53, R21, R53 ;  /* 0x0000003515357220 */ /* 0x000fe40000410000 */
[C---:B------:R-:W-:Y:S02]  /*12990*/  FMUL.FTZ R54, R20.reuse, R54 ;  /* 0x0000003614367220 */ /* 0x040fe40000410000 */
[----:B------:R-:W-:Y:S01]  /*129a0*/  FMUL.FTZ R55, R20, R55 ;  /* 0x0000003714377220 */ /* 0x000fe20000410000 */
[----:B-1----:R-:W-:Y:S01]  /*129b0*/  FSEL R0, R3, RZ, P0 ;  /* 0x000000ff03007208 */ /* 0x002fe20000000000 */
[----:B------:R-:W-:Y:S01]  /*129c0*/  FMUL.FTZ R56, R2, R56 ;  /* 0x0000003802387220 */ /* 0x000fe20000410000 */
[----:B----4-:R-:W-:Y:S01]  /*129d0*/  F2FP.PACK_AB R33, R192, R175 ;  /* 0x000000afc021723e */ /* 0x010fe200000000ff */
[----:B------:R-:W-:Y:S01]  /*129e0*/  FMUL.FTZ R57, R2, R57 ;  /* 0x0000003902397220 */ /* 0x000fe20000410000 */
[----:B------:R-:W-:Y:S01]  /*129f0*/  PLOP3.LUT P0, PT, PT, PT, UP0, 0x80, 0x0 ;  /* 0x000000000000781c */ /* 0x000fe20003f0f008 */
[----:B------:R-:W-:Y:S01]  /*12a00*/  FADD.FTZ R0, -R0, R170 ;  /* 0x000000aa00007221 */ /* 0x000fe20000010100 */
[----:B------:R-:W-:Y:S01]  /*12a10*/  MOV R170, R24 ;  /* 0x0000001800aa7202 */ /* 0x000fe20000000f00 */
[----:B------:R-:W-:Y:S02]  /*12a20*/  FMUL.FTZ R60, R2, R60 ;  /* 0x0000003c023c7220 */ /* 0x000fe40000410000 */
[----:B------:R-:W-:Y:S01]  /*12a30*/  FMUL.FTZ R0, R0, c[0x0][0x2d0] ;  /* 0x0000b40000007a20 */ /* 0x000fe20000410000 */
[----:B------:R-:W-:Y:S01]  /*12a40*/  F2FP.PACK_AB R24, R170, R32 ;  /* 0x00000020aa18723e */ /* 0x000fe200000000ff */
[----:B------:R-:W-:Y:S01]  /*12a50*/  FFMA.FTZ R40, R45, c[0x0][0x2d0], -R50 ;  /* 0x0000b4002d287a23 */ /* 0x000fe20000010832 */
[----:B------:R-:W-:Y:S01]  /*12a60*/  F2FP.PACK_AB R32, R165, R178 ;  /* 0x000000b2a520723e */ /* 0x000fe200000000ff */
[----:B------:R-:W-:Y:S02]  /*12a70*/  FMUL.FTZ R61, R2, R61 ;  /* 0x0000003d023d7220 */ /* 0x000fe40000410000 */
[----:B------:R-:W1:Y:S01]  /*12a80*/  MUFU.EX2 R0, R0 ;  /* 0x0000000000007308 */ /* 0x000e620000000800 */
[C---:B------:R-:W-:Y:S01]  /*12a90*/  FMUL.FTZ R64, R21.reuse, R64 ;  /* 0x0000004015407220 */ /* 0x040fe20000410000 */
[-C--:B------:R-:W-:Y:S05]  /*12aa0*/  HMMA.16816.F32 R4, R24, R28.reuse, R4 ;  /* 0x0000001c1804723c */ /* 0x080fea0000001804 */
[C---:B------:R-:W-:Y:S02]  /*12ab0*/  FMUL.FTZ R65, R21.reuse, R65 ;  /* 0x0000004115417220 */ /* 0x040fe40000410000 */
[C---:B------:R-:W-:Y:S02]  /*12ac0*/  FMUL.FTZ R66, R20.reuse, R66 ;  /* 0x0000004214427220 */ /* 0x040fe40000410000 */
[C---:B------:R-:W-:Y:S03]  /*12ad0*/  FMUL.FTZ R67, R20.reuse, R67 ;  /* 0x0000004314437220 */ /* 0x040fe60000410000 */
[C---:B------:R-:W-:Y:S02]  /*12ae0*/  FMUL.FTZ R68, R21.reuse, R68 ;  /* 0x0000004415447220 */ /* 0x040fe40000410000 */
[C---:B------:R-:W-:Y:S02]  /*12af0*/  FMUL.FTZ R69, R21.reuse, R69 ;  /* 0x0000004515457220 */ /* 0x040fe40000410000 */
[C---:B------:R-:W-:Y:S02]  /*12b00*/  FMUL.FTZ R70, R20.reuse, R70 ;  /* 0x0000004614467220 */ /* 0x040fe40000410000 */
[----:B------:R-:W-:Y:S02]  /*12b10*/  FMUL.FTZ R71, R20, R71 ;  /* 0x0000004714477220 */ /* 0x000fe40000410000 */
[----:B------:R-:W-:Y:S02]  /*12b20*/  FMUL.FTZ R72, R2, R72 ;  /* 0x0000004802487220 */ /* 0x000fe40000410000 */
[C---:B-1----:R-:W-:Y:S01]  /*12b30*/  FMUL.FTZ R10, R0.reuse, R182 ;  /* 0x000000b6000a7220 */ /* 0x042fe20000410000 */
[----:B------:R-:W-:Y:S01]  /*12b40*/  MOV R182, R46 ;  /* 0x0000002e00b67202 */ /* 0x000fe20000000f00 */
[C---:B------:R-:W-:Y:S01]  /*12b50*/  FMUL.FTZ R11, R0.reuse, R183 ;  /* 0x000000b7000b7220 */ /* 0x040fe20000410000 */
[----:B------:R-:W-:Y:S01]  /*12b60*/  MOV R183, R43 ;  /* 0x0000002b00b77202 */ /* 0x000fe20000000f00 */
[C---:B------:R-:W-:Y:S02]  /*12b70*/  FMUL.FTZ R14, R0.reuse, R186 ;  /* 0x000000ba000e7220 */ /* 0x040fe40000410000 */
[C---:B------:R-:W-:Y:S02]  /*12b80*/  FMUL.FTZ R15, R0.reuse, R187 ;  /* 0x000000bb000f7220 */ /* 0x040fe40000410000 */
[C---:B------:R-:W-:Y:S01]  /*12b90*/  FMUL.FTZ R138, R0.reuse, R138 ;  /* 0x0000008a008a7220 */ /* 0x040fe20000410000 */
[C---:B------:R-:W-:Y:S04]  /*12ba0*/  HMMA.16816.F32 R8, R32.reuse, R28, R8 ;  /* 0x0000001c2008723c */ /* 0x040fe80000001808 */
[C---:B------:R-:W-:Y:S02]  /*12bb0*/  FMUL.FTZ R139, R0.reuse, R139 ;  /* 0x0000008b008b7220 */ /* 0x040fe40000410000 */
[C---:B------:R-:W-:Y:S02]  /*12bc0*/  FMUL.FTZ R142, R0.reuse, R142 ;  /* 0x0000008e008e7220 */ /* 0x040fe40000410000 */
[-C--:B------:R-:W-:Y:S04]  /*12bd0*/  HMMA.16816.F32 R12, R32, R30.reuse, R12 ;  /* 0x0000001e200c723c */ /* 0x080fe8000000180c */
[C---:B------:R-:W-:Y:S02]  /*12be0*/  FMUL.FTZ R143, R0.reuse, R143 ;  /* 0x0000008f008f7220 */ /* 0x040fe40000410000 */
[C---:B------:R-:W-:Y:S02]  /*12bf0*/  FMUL.FTZ R154, R0.reuse, R154 ;  /* 0x0000009a009a7220 */ /* 0x040fe40000410000 */
[C---:B------:R-:W-:Y:S01]  /*12c00*/  HMMA.16816.F32 R16, R24.reuse, R30, R16 ;  /* 0x0000001e1810723c */ /* 0x040fe20000001810 */
[----:B------:R-:W1:Y:S03]  /*12c10*/  LDSM.16.MT88.4 R28, [R228+0x100] ;  /* 0x00010000e41c783b */ /* 0x000e660000004200 */
[C---:B------:R-:W-:Y:S02]  /*12c20*/  FMUL.FTZ R155, R0.reuse, R155 ;  /* 0x0000009b009b7220 */ /* 0x040fe40000410000 */
[C---:B------:R-:W-:Y:S02]  /*12c30*/  FMUL.FTZ R158, R0.reuse, R158 ;  /* 0x0000009e009e7220 */ /* 0x040fe40000410000 */
[-C--:B------:R-:W-:Y:S04]  /*12c40*/  HMMA.16816.F32 R132, R24, R36.reuse, R132 ;  /* 0x000000241884723c */ /* 0x080fe80000001884 */
[C---:B------:R-:W-:Y:S02]  /*12c50*/  FMUL.FTZ R159, R0.reuse, R159 ;  /* 0x0000009f009f7220 */ /* 0x040fe40000410000 */
[C---:B------:R-:W-:Y:S02]  /*12c60*/  FMUL.FTZ R58, R0.reuse, R58 ;  /* 0x0000003a003a7220 */ /* 0x040fe40000410000 */
[C---:B------:R-:W-:Y:S04]  /*12c70*/  HMMA.16816.F32 R136, R32.reuse, R36, R136 ;  /* 0x000000242088723c */ /* 0x040fe80000001888 */
[C---:B------:R-:W-:Y:S02]  /*12c80*/  FMUL.FTZ R59, R0.reuse, R59 ;  /* 0x0000003b003b7220 */ /* 0x040fe40000410000 */
[C---:B------:R-:W-:Y:S02]  /*12c90*/  FMUL.FTZ R62, R0.reuse, R62 ;  /* 0x0000003e003e7220 */ /* 0x040fe40000410000 */
[-C--:B------:R-:W-:Y:S04]  /*12ca0*/  HMMA.16816.F32 R140, R32, R38.reuse, R140 ;  /* 0x00000026208c723c */ /* 0x080fe8000000188c */
[----:B------:R-:W-:Y:S02]  /*12cb0*/  FMUL.FTZ R63, R0, R63 ;  /* 0x0000003f003f7220 */ /* 0x000fe40000410000 */
[----:B------:R-:W-:Y:S02]  /*12cc0*/  FMUL.FTZ R73, R2, R73 ;  /* 0x0000004902497220 */ /* 0x000fe40000410000 */
[C---:B------:R-:W-:Y:S01]  /*12cd0*/  HMMA.16816.F32 R144, R24.reuse, R38, R144 ;  /* 0x000000261890723c */ /* 0x040fe20000001890 */
[----:B------:R-:W2:Y:S03]  /*12ce0*/  LDSM.16.MT88.4 R36, [R227+0x100] ;  /* 0x00010000e324783b */ /* 0x000ea60000004200 */
[C---:B------:R-:W-:Y:S02]  /*12cf0*/  FMUL.FTZ R74, R0.reuse, R74 ;  /* 0x0000004a004a7220 */ /* 0x040fe40000410000 */
[----:B------:R-:W-:Y:S02]  /*12d00*/  FMUL.FTZ R75, R0, R75 ;  /* 0x0000004b004b7220 */ /* 0x000fe40000410000 */
[C---:B------:R-:W-:Y:S01]  /*12d10*/  FMUL.FTZ R76, R2.reuse, R76 ;  /* 0x0000004c024c7220 */ /* 0x040fe20000410000 */
[-C--:B-1----:R-:W-:Y:S03]  /*12d20*/  HMMA.16816.F32 R148, R24, R28.reuse, R148 ;  /* 0x0000001c1894723c */ /* 0x082fe60000001894 */
[----:B------:R-:W-:Y:S02]  /*12d30*/  FMUL.FTZ R77, R2, R77 ;  /* 0x0000004d024d7220 */ /* 0x000fe40000410000 */
[C---:B------:R-:W-:Y:S02]  /*12d40*/  FMUL.FTZ R78, R0.reuse, R78 ;  /* 0x0000004e004e7220 */ /* 0x040fe40000410000 */
[----:B------:R-:W-:Y:S01]  /*12d50*/  FMUL.FTZ R79, R0, R79 ;  /* 0x0000004f004f7220 */ /* 0x000fe20000410000 */
        /* <DEDUP_REMOVED lines=10> */
[-C--:B--2---:R-:W-:Y:S04]  /*12e00*/  HMMA.16816.F32 R52, R24, R36.reuse, R52 ;  /* 0x000000241834723c */ /* 0x084fe80000001834 */
[C---:B------:R-:W-:Y:S02]  /*12e10*/  FMUL.FTZ R86, R20.reuse, R86 ;  /* 0x0000005614567220 */ /* 0x040fe40000410000 */
[----:B------:R-:W-:Y:S02]  /*12e20*/  FMUL.FTZ R87, R20, R87 ;  /* 0x0000005714577220 */ /* 0x000fe40000410000 */
[C---:B------:R-:W-:Y:S04]  /*12e30*/  HMMA.16816.F32 R56, R32.reuse, R36, R56 ;  /* 0x000000242038723c */ /* 0x040fe80000001838 */
[C---:B------:R-:W-:Y:S02]  /*12e40*/  FMUL.FTZ R88, R2.reuse, R88 ;  /* 0x0000005802587220 */ /* 0x040fe40000410000 */
[----:B------:R-:W-:Y:S02]  /*12e50*/  FMUL.FTZ R89, R2, R89 ;  /* 0x0000005902597220 */ /* 0x000fe40000410000 */
[-C--:B------:R-:W-:Y:S04]  /*12e60*/  HMMA.16816.F32 R60, R32, R38.reuse, R60 ;  /* 0x00000026203c723c */ /* 0x080fe8000000183c */
[--C-:B------:R-:W-:Y:S02]  /*12e70*/  FFMA.FTZ R36, R194, c[0x0][0x2d0], -R23.reuse ;  /* 0x0000b400c2247a23 */ /* 0x100fe40000010817 */
[C---:B------:R-:W-:Y:S02]  /*12e80*/  FMUL.FTZ R90, R0.reuse, R90 ;  /* 0x0000005a005a7220 */ /* 0x040fe40000410000 */
[C---:B------:R-:W-:Y:S01]  /*12e90*/  HMMA.16816.F32 R64, R24.reuse, R38, R64 ;  /* 0x000000261840723c */ /* 0x040fe20000001840 */
[----:B------:R2:W-:Y:S03]  /*12ea0*/  MUFU.EX2 R252, R36 ;  /* 0x0000002400fc7308 */ /* 0x0005e60000000800 */
[----:B------:R-:W-:Y:S02]  /*12eb0*/  FMUL.FTZ R91, R0, R91 ;  /* 0x0000005b005b7220 */ /* 0x000fe40000410000 */
[C---:B------:R-:W-:Y:S02]  /*12ec0*/  FMUL.FTZ R92, R2.reuse, R92 ;  /* 0x0000005c025c7220 */ /* 0x040fe40000410000 */
[----:B------:R-:W-:Y:S01]  /*12ed0*/  FMUL.FTZ R93, R2, R93 ;  /* 0x0000005d025d7220 */ /* 0x000fe20000410000 */
[-C--:B-1----:R-:W-:Y:S03]  /*12ee0*/  HMMA.16816.F32 R68, R24, R28.reuse, R68 ;  /* 0x0000001c1844723c */ /* 0x082fe60000001844 */
[C---:B------:R-:W-:Y:S02]  /*12ef0*/  FMUL.FTZ R94, R0.reuse, R94 ;  /* 0x0000005e005e7220 */ /* 0x040fe40000410000 */
[----:B------:R-:W-:Y:S02]  /*12f00*/  FMUL.FTZ R95, R0, R95 ;  /* 0x0000005f005f7220 */ /* 0x000fe40000410000 */
[C---:B------:R-:W-:Y:S01]  /*12f10*/  FMUL.FTZ R96, R21.reuse, R96 ;  /* 0x0000006015607220 */ /* 0x040fe20000410000 */
[C---:B------:R-:W-:Y:S04]  /*12f20*/  HMMA.16816.F32 R72, R32.reuse, R28, R72 ;  /* 0x0000001c2048723c */ /* 0x040fe80000001848 */
[----:B------:R-:W-:Y:S02]  /*12f30*/  FMUL.FTZ R97, R21, R97 ;  /* 0x0000006115617220 */ /* 0x000fe40000410000 */
[C---:B------:R-:W-:Y:S02]  /*12f40*/  FMUL.FTZ R98, R20.reuse, R98 ;  /* 0x0000006214627220 */ /* 0x040fe40000410000 */
[-C--:B------:R-:W-:Y:S01]  /*12f50*/  HMMA.16816.F32 R76, R32, R30.reuse, R76 ;  /* 0x0000001e204c723c */ /* 0x080fe2000000184c */
[----:B--2---:R-:W1:Y:S03]  /*12f60*/  LDSM.16.MT88.4 R36, [R226+0x1900] ;  /* 0x00190000e224783b */ /* 0x004e660000004200 */
[--C-:B------:R-:W-:Y:S02]  /*12f70*/  FFMA.FTZ R28, R197, c[0x0][0x2d0], -R48.reuse ;  /* 0x0000b400c51c7a23 */ /* 0x100fe40000010830 */
[C---:B------:R-:W-:Y:S02]  /*12f80*/  FMUL.FTZ R99, R20.reuse, R99 ;  /* 0x0000006314637220 */ /* 0x040fe40000410000 */
[C---:B------:R-:W-:Y:S01]  /*12f90*/  HMMA.16816.F32 R80, R24.reuse, R30, R80 ;  /* 0x0000001e1850723c */ /* 0x040fe20000001850 */
[----:B------:R2:W-:Y:S03]  /*12fa0*/  MUFU.EX2 R223, R28 ;  /* 0x0000001c00df7308 */ /* 0x0005e60000000800 */
[C---:B------:R-:W-:Y:S02]  /*12fb0*/  FMUL.FTZ R100, R21.reuse, R100 ;  /* 0x0000006415647220 */ /* 0x040fe40000410000 */
[----:B------:R-:W-:Y:S02]  /*12fc0*/  FMUL.FTZ R101, R21, R101 ;  /* 0x0000006515657220 */ /* 0x000fe40000410000 */
[C---:B------:R-:W-:Y:S04]  /*12fd0*/  FMUL.FTZ R102, R20.reuse, R102 ;  /* 0x0000006614667220 */ /* 0x040fe80000410000 */
[----:B------:R-:W-:Y:S02]  /*12fe0*/  FMUL.FTZ R103, R20, R103 ;  /* 0x0000006714677220 */ /* 0x000fe40000410000 */
[C---:B------:R-:W-:Y:S02]  /*12ff0*/  FMUL.FTZ R104, R2.reuse, R104 ;  /* 0x0000006802687220 */ /* 0x040fe40000410000 */
[----:B------:R-:W-:Y:S02]  /*13000*/  FMUL.FTZ R105, R2, R105 ;  /* 0x0000006902697220 */ /* 0x000fe40000410000 */
[C---:B------:R-:W-:Y:S02]  /*13010*/  FMUL.FTZ R106, R0.reuse, R106 ;  /* 0x0000006a006a7220 */ /* 0x040fe40000410000 */
[----:B------:R-:W-:Y:S02]  /*13020*/  FMUL.FTZ R107, R0, R107 ;  /* 0x0000006b006b7220 */ /* 0x000fe40000410000 */
[C---:B------:R-:W-:Y:S02]  /*13030*/  FMUL.FTZ R108, R2.reuse, R108 ;  /* 0x0000006c026c7220 */ /* 0x040fe40000410000 */
[----:B------:R-:W-:Y:S02]  /*13040*/  FMUL.FTZ R109, R2, R109 ;  /* 0x0000006d026d7220 */ /* 0x000fe40000410000 */
[----:B--2---:R-:W-:Y:S02]  /*13050*/  FFMA.FTZ R28, R199, c[0x0][0x2d0], -R23 ;  /* 0x0000b400c71c7a23 */ /* 0x004fe40000010817 */
[C---:B------:R-:W-:Y:S02]  /*13060*/  FMUL.FTZ R110, R0.reuse, R110 ;  /* 0x0000006e006e7220 */ /* 0x040fe40000410000 */
[----:B------:R2:W-:Y:S01]  /*13070*/  MUFU.EX2 R222, R28 ;  /* 0x0000001c00de7308 */ /* 0x0005e20000000800 */
[----:B------:R-:W-:Y:S01]  /*13080*/  FMUL.FTZ R111, R0, R111 ;  /* 0x0000006f006f7220 */ /* 0x000fe20000410000 */
[-C--:B-1----:R-:W-:Y:S03]  /*13090*/  HMMA.16816.F32 R84, R24, R36.reuse, R84 ;  /* 0x000000241854723c */ /* 0x082fe60000001854 */
[C---:B------:R-:W-:Y:S02]  /*130a0*/  FMUL.FTZ R112, R21.reuse, R112 ;  /* 0x0000007015707220 */ /* 0x040fe40000410000 */
[C---:B------:R-:W-:Y:S02]  /*130b0*/  FMUL.FTZ R113, R21.reuse, R113 ;  /* 0x0000007115717220 */ /* 0x040fe40000410000 */
[C---:B------:R-:W-:Y:S01]  /*130c0*/  FMUL.FTZ R114, R20.reuse, R114 ;  /* 0x0000007214727220 */ /* 0x040fe20000410000 */
[C---:B------:R-:W-:Y:S04]  /*130d0*/  HMMA.16816.F32 R88, R32.reuse, R36, R88 ;  /* 0x000000242058723c */ /* 0x040fe80000001858 */
[----:B------:R-:W-:Y:S02]  /*130e0*/  FMUL.FTZ R115, R20, R115 ;  /* 0x0000007314737220 */ /* 0x000fe40000410000 */
[C---:B------:R-:W-:Y:S02]  /*130f0*/  FMUL.FTZ R116, R21.reuse, R116 ;  /* 0x0000007415747220 */ /* 0x040fe40000410000 */
[-C--:B------:R-:W-:Y:S04]  /*13100*/  HMMA.16816.F32 R92, R32, R38.reuse, R92 ;  /* 0x00000026205c723c */ /* 0x080fe8000000185c */
[----:B------:R-:W-:Y:S01]  /*13110*/  FFMA.FTZ R36, R200, c[0x0][0x2d0], -R48 ;  /* 0x0000b400c8247a23 */ /* 0x000fe20000010830 */
[----:B--2---:R-:W1:Y:S01]  /*13120*/  LDSM.16.MT88.4 R28, [R228+0x1900] ;  /* 0x00190000e41c783b */ /* 0x004e620000004200 */
[----:B------:R-:W-:Y:S02]  /*13130*/  FMUL.FTZ R117, R21, R117 ;  /* 0x0000007515757220 */ /* 0x000fe40000410000 */
        /* <DEDUP_REMOVED lines=12> */
[--C-:B--2---:R-:W-:Y:S02]  /*13200*/  FFMA.FTZ R36, R51, c[0x0][0x2d0], -R49.reuse ;  /* 0x0000b40033247a23 */ /* 0x104fe40000010831 */
[C---:B------:R-:W-:Y:S02]  /*13210*/  FMUL.FTZ R128, R21.reuse, R128 ;  /* 0x0000008015807220 */ /* 0x040fe40000410000 */
[----:B------:R2:W3:Y:S01]  /*13220*/  MUFU.EX2 R218, R36 ;  /* 0x0000002400da7308 */ /* 0x0004e20000000800 */
[----:B------:R-:W-:Y:S02]  /*13230*/  FMUL.FTZ R129, R21, R129 ;  /* 0x0000008115817220 */ /* 0x000fe40000410000 */
[C---:B------:R-:W-:Y:S02]  /*13240*/  FMUL.FTZ R130, R20.reuse, R130 ;  /* 0x0000008214827220 */ /* 0x040fe40000410000 */
[----:B------:R-:W-:Y:S01]  /*13250*/  FMUL.FTZ R131, R20, R131 ;  /* 0x0000008314837220 */ /* 0x000fe20000410000 */
[-C--:B-1----:R-:W-:Y:S08]  /*13260*/  HMMA.16816.F32 R100, R24, R28.reuse, R100 ;  /* 0x0000001c1864723c */ /* 0x082ff00000001864 */
[C---:B------:R-:W-:Y:S07]  /*13270*/  HMMA.16816.F32 R104, R32.reuse, R28, R104 ;  /* 0x0000001c2068723c */ /* 0x040fee0000001868 */
[----:B------:R-:W-:Y:S01]  /*13280*/  FFMA.FTZ R28, R204, c[0x0][0x2d0], -R49 ;  /* 0x0000b400cc1c7a23 */ /* 0x000fe20000010831 */
[-C--:B------:R-:W-:Y:S01]  /*13290*/  HMMA.16816.F32 R108, R32, R30.reuse, R108 ;  /* 0x0000001e206c723c */ /* 0x080fe2000000186c */
[----:B--2---:R-:W1:Y:S02]  /*132a0*/  LDSM.16.MT88.4 R36, [R227+0x1900] ;  /* 0x00190000e324783b */ /* 0x004e640000004200 */
[----:B------:R2:W4:Y:S01]  /*132b0*/  MUFU.EX2 R200, R28 ;  /* 0x0000001c00c87308 */ /* 0x0005220000000800 */
[----:B------:R-:W-:Y:S02]  /*132c0*/  MOV R204, R177 ;  /* 0x000000b100cc7202 */ /* 0x000fe40000000f00 */
[----:B------:R-:W-:Y:S02]  /*132d0*/  MOV R177, R164 ;  /* 0x000000a400b17202 */ /* 0x000fe40000000f00 */
[C---:B------:R-:W-:Y:S05]  /*132e0*/  HMMA.16816.F32 R112, R24.reuse, R30, R112 ;  /* 0x0000001e1870723c */ /* 0x040fea0000001870 */
[----:B------:R5:W-:Y:S01]  /*132f0*/  MUFU.EX2 R164, R40 ;  /* 0x0000002800a47308 */ /* 0x000be20000000800 */
[--C-:B--2---:R-:W-:Y:S09]  /*13300*/  FFMA.FTZ R28, R41, c[0x0][0x2d0], -R50.reuse ;  /* 0x0000b400291c7a23 */ /* 0x104ff20000010832 */
[----:B------:R2:W-:Y:S01]  /*13310*/  MUFU.EX2 R166, R28 ;  /* 0x0000001c00a67308 */ /* 0x0005e20000000800 */
[----:B-----5:R-:W-:Y:S01]  /*13320*/  LDSM.16.MT88.4 R40, [R226+0x900] ;  /* 0x00090000e228783b */ /* 0x020fe20000004200 */
[-C--:B-1----:R-:W-:Y:S08]  /*13330*/  HMMA.16816.F32 R116, R24, R36.reuse, R116 ;  /* 0x000000241874723c */ /* 0x082ff00000001874 */
[C---:B------:R-:W-:Y:S04]  /*13340*/  HMMA.16816.F32 R120, R32.reuse, R36, R120 ;  /* 0x000000242078723c */ /* 0x040fe80000001878 */
[--C-:B--2---:R-:W-:Y:S04]  /*13350*/  FFMA.FTZ R28, R44, c[0x0][0x2d0], -R50.reuse ;  /* 0x0000b4002c1c7a23 */ /* 0x104fe80000010832 */
[-C--:B------:R-:W-:Y:S01]  /*13360*/  HMMA.16816.F32 R124, R32, R38.reuse, R124 ;  /* 0x00000026207c723c */ /* 0x080fe2000000187c */
[----:B------:R-:W-:Y:S01]  /*13370*/  LDSM.16.MT88.4 R44, [R228+0x900] ;  /* 0x00090000e42c783b */ /* 0x000fe20000004200 */
[----:B------:R1:W2:Y:S02]  /*13380*/  MUFU.EX2 R165, R28 ;  /* 0x0000001c00a57308 */ /* 0x0002a40000000800 */
[----:B------:R-:W-:Y:S03]  /*13390*/  FFMA.FTZ R36, R171, c[0x0][0x2d0], -R50 ;  /* 0x0000b400ab247a23 */ /* 0x000fe60000010832 */
[----:B---3--:R-:W-:Y:S01]  /*133a0*/  F2FP.PACK_AB R32, R202, R218 ;  /* 0x000000daca20723e */ /* 0x008fe200000000ff */
[----:B------:R-:W-:Y:S04]  /*133b0*/  HMMA.16816.F32 R128, R24, R38, R128 ;  /* 0x000000261880723c */ /* 0x000fe80000001880 */
[----:B------:R3:W5:Y:S01]  /*133c0*/  MUFU.EX2 R51, R36 ;  /* 0x0000002400337308 */ /* 0x0007620000000800 */
[----:B----4-:R-:W-:Y:S02]  /*133d0*/  F2FP.PACK_AB R34, R200, R201 ;  /* 0x000000c9c822723e */ /* 0x010fe400000000ff */
[----:B------:R-:W-:Y:S02]  /*133e0*/  F2FP.PACK_AB R24, R251, R252 ;  /* 0x000000fcfb18723e */ /* 0x000fe400000000ff */
[----:B------:R-:W-:Y:S03]  /*133f0*/  F2FP.PACK_AB R25, R223, R250 ;  /* 0x000000fadf19723e */ /* 0x000fe600000000ff */
[----:B------:R-:W-:Y:S02]  /*13400*/  F2FP.PACK_AB R26, R221, R222 ;  /* 0x000000dedd1a723e */ /* 0x000fe400000000ff */
[----:B------:R-:W-:Y:S01]  /*13410*/  F2FP.PACK_AB R27, R219, R220 ;  /* 0x000000dcdb1b723e */ /* 0x000fe200000000ff */
[----:B-1----:R-:W1:Y:S01]  /*13420*/  LDSM.16.MT88.4 R28, [R225+0x900] ;  /* 0x00090000e11c783b */ /* 0x002e620000004200 */
[----:B--2---:R-:W-:Y:S07]  /*13430*/  F2FP.PACK_AB R33, R165, R166 ;  /* 0x000000a6a521723e */ /* 0x004fee00000000ff */
[----:B---3--:R-:W2:Y:S01]  /*13440*/  LDSM.16.MT88.4 R36, [R227+0x900] ;  /* 0x00090000e324783b */ /* 0x008ea20000004200 */
[----:B-----5:R-:W-:Y:S01]  /*13450*/  F2FP.PACK_AB R35, R51, R164 ;  /* 0x000000a43323723e */ /* 0x020fe200000000ff */
[-C--:B-1----:R-:W-:Y:S08]  /*13460*/  HMMA.16816.F32 R4, R24, R28.reuse, R4 ;  /* 0x0000001c1804723c */ /* 0x082ff00000001804 */
        /* <DEDUP_REMOVED lines=8> */
[----:B------:R3:W-:Y:S01]  /*134f0*/  MUFU.EX2 R198, R40 ;  /* 0x0000002800c67308 */ /* 0x0007e20000000800 */
[----:B------:R-:W-:Y:S04]  /*13500*/  MOV R208, R184 ;  /* 0x000000b800d07202 */ /* 0x000fe80000000f00 */
[C---:B------:R-:W-:Y:S08]  /*13510*/  HMMA.16816.F32 R144, R24.reuse, R42, R144 ;  /* 0x0000002a1890723c */ /* 0x040ff00000001890 */
[-C--:B------:R-:W-:Y:S08]  /*13520*/  HMMA.16816.F32 R148, R24, R44.reuse, R148 ;  /* 0x0000002c1894723c */ /* 0x080ff00000001894 */
[C---:B------:R-:W-:Y:S04]  /*13530*/  HMMA.16816.F32 R152, R32.reuse, R44, R152 ;  /* 0x0000002c2098723c */ /* 0x040fe80000001898 */
[--C-:B---3--:R-:W-:Y:S02]  /*13540*/  FFMA.FTZ R40, R209, c[0x0][0x2d0], -R23.reuse ;  /* 0x0000b400d1287a23 */ /* 0x108fe40000010817 */
[----:B------:R-:W3:Y:S02]  /*13550*/  LDL.LU R209, [R1+0x18] ;  /* 0x0000180001d17983 */ /* 0x000ee40000300800 */
[-C--:B------:R-:W-:Y:S01]  /*13560*/  HMMA.16816.F32 R156, R32, R46.reuse, R156 ;  /* 0x0000002e209c723c */ /* 0x080fe2000000189c */
[----:B------:R4:W-:Y:S07]  /*13570*/  MUFU.EX2 R199, R40 ;  /* 0x0000002800c77308 */ /* 0x0009ee0000000800 */
[C---:B------:R-:W-:Y:S08]  /*13580*/  HMMA.16816.F32 R160, R24.reuse, R46, R160 ;  /* 0x0000002e18a0723c */ /* 0x040ff000000018a0 */
[-C--:B--2---:R-:W-:Y:S08]  /*13590*/  HMMA.16816.F32 R52, R24, R36.reuse, R52 ;  /* 0x000000241834723c */ /* 0x084ff00000001834 */
[C---:B------:R-:W-:Y:S01]  /*135a0*/  HMMA.16816.F32 R56, R32.reuse, R36, R56 ;  /* 0x000000242038723c */ /* 0x040fe20000001838 */
[----:B----4-:R-:W2:Y:S06]  /*135b0*/  LDSM.16.MT88.4 R40, [R226+0x2100] ;  /* 0x00210000e228783b */ /* 0x010eac0000004200 */
[--C-:B------:R-:W-:Y:S01]  /*135c0*/  FFMA.FTZ R36, R205, c[0x0][0x2d0], -R48.reuse ;  /* 0x0000b400cd247a23 */ /* 0x100fe20000010830 */
[-C--:B------:R-:W-:Y:S03]  /*135d0*/  HMMA.16816.F32 R60, R32, R38.reuse, R60 ;  /* 0x00000026203c723c */ /* 0x080fe6000000183c */
[----:B------:R4:W-:Y:S01]  /*135e0*/  MUFU.EX2 R197, R36 ;  /* 0x0000002400c57308 */ /* 0x0009e20000000800 */
[----:B------:R-:W-:Y:S04]  /*135f0*/  MOV R205, R183 ;  /* 0x000000b700cd7202 */ /* 0x000fe80000000f00 */
[C---:B------:R-:W-:Y:S08]  /*13600*/  HMMA.16816.F32 R64, R24.reuse, R38, R64 ;  /* 0x000000261840723c */ /* 0x040ff00000001840 */
[-C--:B-1----:R-:W-:Y:S08]  /*13610*/  HMMA.16816.F32 R68, R24, R28.reuse, R68 ;  /* 0x0000001c1844723c */ /* 0x082ff00000001844 */
[C---:B------:R-:W-:Y:S04]  /*13620*/  HMMA.16816.F32 R72, R32.reuse, R28, R72 ;  /* 0x0000001c2048723c */ /* 0x040fe80000001848 */
[--C-:B----4-:R-:W-:Y:S01]  /*13630*/  FFMA.FTZ R36, R206, c[0x0][0x2d0], -R48.reuse ;  /* 0x0000b400ce247a23 */ /* 0x110fe20000010830 */
[----:B------:R-:W-:Y:S03]  /*13640*/  MOV R206, R182 ;  /* 0x000000b600ce7202 */ /* 0x000fe60000000f00 */
[-C--:B------:R-:W-:Y:S01]  /*13650*/  HMMA.16816.F32 R76, R32, R30.reuse, R76 ;  /* 0x0000001e204c723c */ /* 0x080fe2000000184c */
[----:B------:R1:W-:Y:S07]  /*13660*/  MUFU.EX2 R196, R36 ;  /* 0x0000002400c47308 */ /* 0x0003ee0000000800 */
[C---:B------:R-:W-:Y:S01]  /*13670*/  HMMA.16816.F32 R80, R24.reuse, R30, R80 ;  /* 0x0000001e1850723c */ /* 0x040fe20000001850 */
[----:B------:R-:W-:Y:S07]  /*13680*/  LDSM.16.MT88.4 R28, [R227+0x2100] ;  /* 0x00210000e31c783b */ /* 0x000fee0000004200 */
[-C--:B--2---:R-:W-:Y:S08]  /*13690*/  HMMA.16816.F32 R84, R24, R40.reuse, R84 ;  /* 0x000000281854723c */ /* 0x084ff00000001854 */
[C---:B------:R-:W-:Y:S04]  /*136a0*/  HMMA.16816.F32 R88, R32.reuse, R40, R88 ;  /* 0x000000282058723c */ /* 0x040fe80000001858 */
[--C-:B-1----:R-:W-:Y:S01]  /*136b0*/  FFMA.FTZ R36, R215, c[0x0][0x2d0], -R23.reuse ;  /* 0x0000b400d7247a23 */ /* 0x102fe20000010817 */
[----:B------:R-:W-:Y:S01]  /*136c0*/  MOV R215, R181 ;  /* 0x000000b500d77202 */ /* 0x000fe20000000f00 */
[----:B------:R-:W-:Y:S01]  /*136d0*/  FFMA.FTZ R23, R217, c[0x0][0x2d0], -R23 ;  /* 0x0000b400d9177a23 */ /* 0x000fe20000010817 */
[----:B------:R-:W-:Y:S01]  /*136e0*/  MOV R217, R180 ;  /* 0x000000b400d97202 */ /* 0x000fe20000000f00 */
[-C--:B------:R-:W-:Y:S01]  /*136f0*/  HMMA.16816.F32 R92, R32, R42.reuse, R92 ;  /* 0x0000002a205c723c */ /* 0x080fe2000000185c */
[----:B------:R1:W-:Y:S07]  /*13700*/  MUFU.EX2 R195, R36 ;  /* 0x0000002400c37308 */ /* 0x0003ee0000000800 */
[C---:B------:R-:W-:Y:S01]  /*13710*/  HMMA.16816.F32 R96, R24.reuse, R42, R96 ;  /* 0x0000002a1860723c */ /* 0x040fe20000001860 */
[----:B------:R-:W-:Y:S02]  /*13720*/  LDSM.16.MT88.4 R40, [R227+0x1100] ;  /* 0x00110000e328783b */ /* 0x000fe40000004200 */
[----:B------:R2:W-:Y:S06]  /*13730*/  MUFU.EX2 R194, R23 ;  /* 0x0000001700c27308 */ /* 0x0005ec0000000800 */
[----:B-1----:R-:W1:Y:S03]  /*13740*/  LDSM.16.MT88.4 R36, [R228+0x2100] ;  /* 0x00210000e424783b */ /* 0x002e660000004200 */
[--C-:B--2---:R-:W-:Y:S01]  /*13750*/  FFMA.FTZ R23, R210, c[0x0][0x2d0], -R48.reuse ;  /* 0x0000b400d2177a23 */ /* 0x104fe20000010830 */
[----:B------:R-:W-:Y:S01]  /*13760*/  MOV R210, R179 ;  /* 0x000000b300d27202 */ /* 0x000fe20000000f00 */
[----:B------:R-:W-:Y:S01]  /*13770*/  FFMA.FTZ R48, R214, c[0x0][0x2d0], -R48 ;  /* 0x0000b400d6307a23 */ /* 0x000fe20000010830 */
[----:B------:R-:W-:Y:S01]  /*13780*/  MOV R214, R170 ;  /* 0x000000aa00d67202 */ /* 0x000fe20000000f00 */
[----:B------:R2:W-:Y:S10]  /*13790*/  MUFU.EX2 R171, R23 ;  /* 0x0000001700ab7308 */ /* 0x0005f40000000800 */
[----:B------:R-:W-:Y:S01]  /*137a0*/  MUFU.EX2 R170, R48 ;  /* 0x0000003000aa7308 */ /* 0x000fe20000000800 */
[--C-:B--2---:R-:W-:Y:S01]  /*137b0*/  FFMA.FTZ R23, R211, c[0x0][0x2d0], -R49.reuse ;  /* 0x0000b400d3177a23 */ /* 0x104fe20000010831 */
[-C--:B-1----:R-:W-:Y:S01]  /*137c0*/  HMMA.16816.F32 R100, R24, R36.reuse, R100 ;  /* 0x000000241864723c */ /* 0x082fe20000001864 */
[----:B------:R-:W2:Y:S07]  /*137d0*/  LDL.LU R211, [R1+0x14] ;  /* 0x0000140001d37983 */ /* 0x000eae0000300800 */
[----:B------:R1:W-:Y:S01]  /*137e0*/  MUFU.EX2 R48, R23 ;  /* 0x0000001700307308 */ /* 0x0003e20000000800 */
[C---:B------:R-:W-:Y:S08]  /*137f0*/  HMMA.16816.F32 R104, R32.reuse, R36, R104 ;  /* 0x000000242068723c */ /* 0x040ff00000001868 */
[-C--:B------:R-:W-:Y:S08]  /*13800*/  HMMA.16816.F32 R108, R32, R38.reuse, R108 ;  /* 0x00000026206c723c */ /* 0x080ff0000000186c */
[C---:B------:R-:W-:Y:S01]  /*13810*/  HMMA.16816.F32 R112, R24.reuse, R38, R112 ;  /* 0x000000261870723c */ /* 0x040fe20000001870 */
[----:B------:R-:W-:Y:S03]  /*13820*/  LDSM.16.MT88.4 R36, [R228+0x1100] ;  /* 0x00110000e424783b */ /* 0x000fe60000004200 */
[--C-:B-1----:R-:W-:Y:S01]  /*13830*/  FFMA.FTZ R23, R212, c[0x0][0x2d0], -R49.reuse ;  /* 0x0000b400d4177a23 */ /* 0x102fe20000010831 */
[----:B------:R-:W-:Y:S03]  /*13840*/  MOV R212, R178 ;  /* 0x000000b200d47202 */ /* 0x000fe60000000f00 */
[-C--:B------:R-:W-:Y:S01]  /*13850*/  HMMA.16816.F32 R116, R24, R28.reuse, R116 ;  /* 0x0000001c1874723c */ /* 0x080fe20000001874 */
[----:B------:R1:W4:Y:S07]  /*13860*/  MUFU.EX2 R47, R23 ;  /* 0x00000017002f7308 */ /* 0x00032e0000000800 */
[C---:B------:R-:W-:Y:S08]  /*13870*/  HMMA.16816.F32 R120, R32.reuse, R28, R120 ;  /* 0x0000001c2078723c */ /* 0x040ff00000001878 */
[-C--:B------:R-:W-:Y:S01]  /*13880*/  HMMA.16816.F32 R124, R32, R30.reuse, R124 ;  /* 0x0000001e207c723c */ /* 0x080fe2000000187c */
[----:B------:R-:W5:Y:S07]  /*13890*/  LDSM.16.MT88.4 R32, [R226+0x1100] ;  /* 0x00110000e220783b */ /* 0x000f6e0000004200 */
[----:B------:R-:W-:Y:S04]  /*138a0*/  HMMA.16816.F32 R128, R24, R30, R128 ;  /* 0x0000001e1880723c */ /* 0x000fe80000001880 */
[--C-:B-1----:R-:W-:Y:S01]  /*138b0*/  FFMA.FTZ R23, R213, c[0x0][0x2d0], -R49.reuse ;  /* 0x0000b400d5177a23 */ /* 0x102fe20000010831 */
[----:B----4-:R-:W-:Y:S01]  /*138c0*/  F2FP.PACK_AB R28, R47, R48 ;  /* 0x000000302f1c723e */ /* 0x010fe200000000ff */
[----:B------:R-:W4:Y:S01]  /*138d0*/  LDL.LU R213, [R1+0xc] ;  /* 0x00000c0001d57983 */ /* 0x000f220000300800 */
[----:B------:R-:W-:Y:S01]  /*138e0*/  FFMA.FTZ R49, R216, c[0x0][0x2d0], -R49 ;  /* 0x0000b400d8317a23 */ /* 0x000fe20000010831 */
[----:B------:R1:W-:Y:S01]  /*138f0*/  MUFU.EX2 R46, R23 ;  /* 0x00000017002e7308 */ /* 0x0003e20000000800 */
[----:B------:R-:W-:Y:S03]  /*13900*/  F2FP.PACK_AB R24, R199, R198 ;  /* 0x000000c6c718723e */ /* 0x000fe600000000ff */
[----:B------:R-:W-:Y:S02]  /*13910*/  F2FP.PACK_AB R25, R196, R197 ;  /* 0x000000c5c419723e */ /* 0x000fe400000000ff */
[----:B------:R-:W-:Y:S02]  /*13920*/  F2FP.PACK_AB R26, R194, R195 ;  /* 0x000000c3c21a723e */ /* 0x000fe400000000ff */
[----:B------:R-:W-:Y:S02]  /*13930*/  F2FP.PACK_AB R27, R170, R171 ;  /* 0x000000abaa1b723e */ /* 0x000fe400000000ff */
[----:B------:R-:W5:Y:S01]  /*13940*/  MUFU.EX2 R49, R49 ;  /* 0x0000003100317308 */ /* 0x000f620000000800 */
[----:B------:R-:W-:Y:S01]  /*13950*/  MOV R216, R177 ;  /* 0x000000b100d87202 */ /* 0x000fe20000000f00 */
[--C-:B-1----:R-:W-:Y:S02]  /*13960*/  FFMA.FTZ R23, R172, c[0x0][0x2d0], -R50.reuse ;  /* 0x0000b400ac177a23 */ /* 0x102fe40000010832 */
[----:B------:R-:W4:Y:S06]  /*13970*/  LDL.LU R172, [R1+0x10] ;  /* 0x0000100001ac7983 */ /* 0x000f2c0000300800 */
[----:B------:R1:W-:Y:S01]  /*13980*/  MUFU.EX2 R44, R23 ;  /* 0x00000017002c7308 */ /* 0x0003e20000000800 */
[----:B-----5:R-:W-:Y:S01]  /*13990*/  F2FP.PACK_AB R30, R49, R46 ;  /* 0x0000002e311e723e */ /* 0x020fe200000000ff */
[--C-:B-1----:R-:W-:Y:S01]  /*139a0*/  FFMA.FTZ R23, R174, c[0x0][0x2d0], -R50.reuse ;  /* 0x0000b400ae177a23 */ /* 0x102fe20000010832 */
[----:B------:R-:W-:Y:S02]  /*139b0*/  MOV R174, R176 ;  /* 0x000000b000ae7202 */ /* 0x000fe40000000f00 */
[-C--:B------:R-:W-:Y:S05]  /*139c0*/  HMMA.16816.F32 R176, R24, R188.reuse, R4 ;  /* 0x000000bc18b0723c */ /* 0x080fea0000001804 */
[----:B------:R1:W5:Y:S01]  /*139d0*/  MUFU.EX2 R45, R23 ;  /* 0x00000017002d7308 */ /* 0x0003620000000800 */
[----:B------:R-:W2:Y:S01]  /*139e0*/  LDSM.16.MT88.4 R4, [R225+0x2900] ;  /* 0x00290000e104783b */ /* 0x000ea20000004200 */
[--C-:B-1----:R-:W-:Y:S01]  /*139f0*/  FFMA.FTZ R23, R173, c[0x0][0x2d0], -R50.reuse ;  /* 0x0000b400ad177a23 */ /* 0x102fe20000010832 */
[----:B-----5:R-:W-:Y:S01]  /*13a00*/  F2FP.PACK_AB R29, R45, R44 ;  /* 0x0000002c2d1d723e */ /* 0x020fe200000000ff */
[----:B------:R-:W-:Y:S06]  /*13a10*/  FFMA.FTZ R50, R22, c[0x0][0x2d0], -R50 ;  /* 0x0000b40016327a23 */ /* 0x000fec0000010832 */
[----:B------:R-:W-:Y:S10]  /*13a20*/  MUFU.EX2 R23, R23 ;  /* 0x0000001700177308 */ /* 0x000ff40000000800 */
[----:B------:R-:W1:Y:S02]  /*13a30*/  MUFU.EX2 R50, R50 ;  /* 0x0000003200327308 */ /* 0x000e640000000800 */
[----:B-1----:R-:W-:Y:S07]  /*13a40*/  F2FP.PACK_AB R31, R50, R23 ;  /* 0x00000017321f723e */ /* 0x002fee00000000ff */
[C---:B------:R-:W-:Y:S01]  /*13a50*/  HMMA.16816.F32 R180, R28.reuse, R188, R8 ;  /* 0x000000bc1cb4723c */ /* 0x040fe20000001808 */
[----:B------:R-:W1:Y:S07]  /*13a60*/  LDSM.16.MT88.4 R8, [R226+0x2900] ;  /* 0x00290000e208783b */ /* 0x000e6e0000004200 */
[-C--:B------:R-:W-:Y:S01]  /*13a70*/  HMMA.16816.F32 R184, R28, R190.reuse, R12 ;  /* 0x000000be1cb8723c */ /* 0x080fe2000000180c */
[----:B------:R-:W5:Y:S07]  /*13a80*/  LDSM.16.MT88.4 R12, [R228+0x2900] ;  /* 0x00290000e40c783b */ /* 0x000f6e0000004200 */
[C---:B------:R-:W-:Y:S01]  /*13a90*/  HMMA.16816.F32 R188, R24.reuse, R190, R16 ;  /* 0x000000be18bc723c */ /* 0x040fe20000001810 */
[----:B------:R-:W1:Y:S07]  /*13aa0*/  LDSM.16.MT88.4 R16, [R227+0x2900] ;  /* 0x00290000e310783b */ /* 0x000e6e0000004200 */
        /* <DEDUP_REMOVED lines=12> */
[-C--:B--2---:R-:W-:Y:S08]  /*13b70*/  HMMA.16816.F32 R68, R24, R4.reuse, R68 ;  /* 0x000000041844723c */ /* 0x084ff00000001844 */
[C---:B------:R-:W-:Y:S07]  /*13b80*/  HMMA.16816.F32 R72, R28.reuse, R4, R72 ;  /* 0x000000041c48723c */ /* 0x040fee0000001848 */
[----:B------:R-:W-:Y:S01]  /*13b90*/  FFMA.FTZ R4, R2, R211, R212 ;  /* 0x000000d302047223 */ /* 0x000fe200000100d4 */
[-C--:B------:R-:W-:Y:S04]  /*13ba0*/  HMMA.16816.F32 R76, R28, R6.reuse, R76 ;  /* 0x000000061c4c723c */ /* 0x080fe8000000184c */
[----:B------:R-:W-:Y:S04]  /*13bb0*/  FADD.FTZ R4, R217, R4 ;  /* 0x00000004d9047221 */ /* 0x000fe80000010000 */
[C---:B------:R-:W-:Y:S04]  /*13bc0*/  HMMA.16816.F32 R80, R24.reuse, R6, R80 ;  /* 0x000000061850723c */ /* 0x040fe80000001850 */
[----:B------:R-:W-:Y:S02]  /*13bd0*/  FADD.FTZ R5, R205, R4 ;  /* 0x00000004cd057221 */ /* 0x000fe40000010000 */
[----:B---3--:R-:W-:Y:S02]  /*13be0*/  FFMA.FTZ R4, R0, R209, R175 ;  /* 0x000000d100047223 */ /* 0x008fe400000100af */
[-C--:B-1----:R-:W-:Y:S04]  /*13bf0*/  HMMA.16816.F32 R84, R24, R8.reuse, R84 ;  /* 0x000000081854723c */ /* 0x082fe80000001854 */
[----:B------:R-:W-:Y:S02]  /*13c00*/  FADD.FTZ R0, R203, R5 ;  /* 0x00000005cb007221 */ /* 0x000fe40000010000 */
[----:B------:R-:W-:Y:S02]  /*13c10*/  FADD.FTZ R4, R192, R4 ;  /* 0x00000004c0047221 */ /* 0x000fe40000010000 */
[C---:B------:R-:W-:Y:S04]  /*13c20*/  HMMA.16816.F32 R88, R28.reuse, R8, R88 ;  /* 0x000000081c58723c */ /* 0x040fe80000001858 */
[----:B------:R-:W-:Y:S02]  /*13c30*/  FADD.FTZ R4, R193, R4 ;  /* 0x00000004c1047221 */ /* 0x000fe40000010000 */
[----:B------:R-:W-:Y:S02]  /*13c40*/  FADD.FTZ R5, R218, R0 ;  /* 0x00000000da057221 */ /* 0x000fe40000010000 */
[-C--:B------:R-:W-:Y:S04]  /*13c50*/  HMMA.16816.F32 R92, R28, R10.reuse, R92 ;  /* 0x0000000a1c5c723c */ /* 0x080fe8000000185c */
[----:B----4-:R-:W-:Y:S02]  /*13c60*/  FFMA.FTZ R20, R20, R213, R216 ;  /* 0x000000d514147223 */ /* 0x010fe400000100d8 */
[----:B------:R-:W-:Y:S02]  /*13c70*/  FADD.FTZ R4, R207, R4 ;  /* 0x00000004cf047221 */ /* 0x000fe40000010000 */
[----:B------:R-:W-:Y:S01]  /*13c80*/  FADD.FTZ R20, R210, R20 ;  /* 0x00000014d2147221 */ /* 0x000fe20000010000 */
[C---:B------:R-:W-:Y:S04]  /*13c90*/  HMMA.16816.F32 R96, R24.reuse, R10, R96 ;  /* 0x0000000a1860723c */ /* 0x040fe80000001860 */
[----:B------:R-:W-:Y:S02]  /*13ca0*/  FADD.FTZ R20, R206, R20 ;  /* 0x00000014ce147221 */ /* 0x000fe40000010000 */
[----:B------:R-:W-:Y:S01]  /*13cb0*/  FADD.FTZ R4, R166, R4 ;  /* 0x00000004a6047221 */ /* 0x000fe20000010000 */
[----:B------:R-:W-:Y:S01]  /*13cc0*/  MOV R166, R167 ;  /* 0x000000a700a67202 */ /* 0x000fe20000000f00 */
[----:B------:R-:W-:Y:S01]  /*13cd0*/  FADD.FTZ R5, R202, R5 ;  /* 0x00000005ca057221 */ /* 0x000fe20000010000 */
[-C--:B-----5:R-:W-:Y:S03]  /*13ce0*/  HMMA.16816.F32 R100, R24, R12.reuse, R100 ;  /* 0x0000000c1864723c */ /* 0x0a0fe60000001864 */
[----:B------:R-:W-:Y:S01]  /*13cf0*/  FADD.FTZ R4, R165, R4 ;  /* 0x00000004a5047221 */ /* 0x000fe20000010000 */
[----:B------:R-:W-:Y:S03]  /*13d00*/  MOV R165, R168 ;  /* 0x000000a800a57202 */ /* 0x000fe60000000f00 */
[----:B------:R-:W-:Y:S01]  /*13d10*/  FADD.FTZ R4, R164, R4 ;  /* 0x00000004a4047221 */ /* 0x000fe20000010000 */
[C---:B------:R-:W-:Y:S04]  /*13d20*/  HMMA.16816.F32 R104, R28.reuse, R12, R104 ;  /* 0x0000000c1c68723c */ /* 0x040fe80000001868 */
[----:B------:R-:W-:Y:S01]  /*13d30*/  FADD.FTZ R4, R51, R4 ;  /* 0x0000000433047221 */ /* 0x000fe20000010000 */
[----:B------:R-:W-:Y:S01]  /*13d40*/  MOV R164, R169 ;  /* 0x000000a900a47202 */ /* 0x000fe20000000f00 */
[----:B------:R-:W-:Y:S02]  /*13d50*/  FFMA.FTZ R21, R21, R172, R174 ;  /* 0x000000ac15157223 */ /* 0x000fe400000100ae */
        /* <DEDUP_REMOVED lines=8> */
[-C--:B------:R-:W-:Y:S03]  /*13de0*/  HMMA.16816.F32 R116, R24, R16.reuse, R116 ;  /* 0x000000101874723c */ /* 0x080fe60000001874 */
[----:B------:R-:W-:Y:S02]  /*13df0*/  FADD.FTZ R7, R250, R2 ;  /* 0x00000002fa077221 */ /* 0x000fe40000010000 */
[----:B------:R-:W-:Y:S02]  /*13e00*/  FADD.FTZ R2, R251, R6 ;  /* 0x00000006fb027221 */ /* 0x000fe40000010000 */
        /* <DEDUP_REMOVED lines=20> */
[----:B------:R1:W-:Y:S01]  /*13f50*/  STL [R1+0x10], R5 ;  /* 0x0000100501007387 */ /* 0x0003e20000100800 */
[----:B------:R-:W-:Y:S02]  /*13f60*/  FADD.FTZ R2, R46, R2 ;  /* 0x000000022e027221 */ /* 0x000fe40000010000 */
[----:B------:R-:W-:Y:S01]  /*13f70*/  FADD.FTZ R4, R170, R4 ;  /* 0x00000004aa047221 */ /* 0x000fe20000010000 */
[----:B------:R-:W-:Y:S01]  /*13f80*/  MOV R170, R3 ;  /* 0x0000000300aa7202 */ /* 0x000fe20000000f00 */
[----:B------:R-:W-:Y:S02]  /*13f90*/  FADD.FTZ R2, R49, R2 ;  /* 0x0000000231027221 */ /* 0x000fe40000010000 */
[----:B------:R-:W-:Y:S01]  /*13fa0*/  FADD.FTZ R0, R23, R0 ;  /* 0x0000000017007221 */ /* 0x000fe20000010000 */
[----:B------:R1:W-:Y:S03]  /*13fb0*/  STL [R1+0xc], R4 ;  /* 0x00000c0401007387 */ /* 0x0003e60000100800 */
[----:B------:R-:W-:Y:S01]  /*13fc0*/  FADD.FTZ R0, R50, R0 ;  /* 0x0000000032007221 */ /* 0x000fe20000010000 */
[----:B------:R1:W-:Y:S04]  /*13fd0*/  STL [R1+0x14], R2 ;  /* 0x0000140201007387 */ /* 0x0003e80000100800 */
[----:B------:R1:W-:Y:S01]  /*13fe0*/  STL [R1+0x18], R0 ;  /* 0x0000180001007387 */ /* 0x0003e20000100800 */
[----:B------:R-:W-:-:S05]  /*13ff0*/  @P0 BRA `(.L_x_655) ;  /* 0xffffb5d000000947 */ /* 0x000fca000383ffff */
.L_x_637:
[----:B-1----:R-:W2:Y:S04]  /*14000*/  LDL.LU R0, [R1+0x10] ;  /* 0x0000100001007983 */ /* 0x002ea80000300800 */
[----:B------:R-:W3:Y:S04]  /*14010*/  LDL.LU R4, [R1+0xc] ;  /* 0x00000c0001047983 */ /* 0x000ee80000300800 */
[----:B------:R-:W4:Y:S04]  /*14020*/  LDL.LU R5, [R1+0x14] ;  /* 0x0000140001057983 */ /* 0x000f280000300800 */
[----:B------:R-:W4:Y:S01]  /*14030*/  LDL.LU R2, [R1+0x18] ;  /* 0x0000180001027983 */ /* 0x000f220000300800 */
[----:B------:R-:W-:-:S02]  /*14040*/  MOV R18, 0xff800000 ;  /* 0xff80000000127802 */ /* 0x000fc40000000f00 */
[----:B------:R-:W-:Y:S02]  /*14050*/  MOV R19, 0xff800000 ;  /* 0xff80000000137802 */ /* 0x000fe40000000f00 */
[----:B------:R-:W-:Y:S02]  /*14060*/  MOV R20, 0xff800000 ;  /* 0xff80000000147802 */ /* 0x000fe40000000f00 */
[----:B------:R-:W-:Y:S02]  /*14070*/  MOV R21, 0xff800000 ;  /* 0xff80000000157802 */ /* 0x000fe40000000f00 */
[----:B------:R-:W-:Y:S01]  /*14080*/  PLOP3.LUT P4, PT, PT, PT, PT, 0x8, 0x0 ;  /* 0x000000000000781c */ /* 0x000fe20003f8e170 */
[----:B--2---:R-:W1:Y:S04]  /*14090*/  SHFL.BFLY PT, R11, R0, 0x2, 0x1f ;  /* 0x0c401f00000b7f89 */ /* 0x004e6800000e0000 */
[----:B---3--:R-:W2:Y:S04]  /*140a0*/  SHFL.BFLY PT, R9, R4, 0x2, 0x1f ;  /* 0x0c401f0004097f89 */ /* 0x008ea800000e0000 */
[----:B----4-:R-:W3:Y:S04]  /*140b0*/  SHFL.BFLY PT, R7, R5, 0x2, 0x1f ;  /* 0x0c401f0005077f89 */ /* 0x010ee800000e0000 */
[----:B------:R-:W4:Y:S01]  /*140c0*/  SHFL.BFLY PT, R6, R2, 0x2, 0x1f ;  /* 0x0c401f0002067f89 */ /* 0x000f2200000e0000 */
[----:B-1----:R-:W-:-:S02]  /*140d0*/  FADD.FTZ R11, R11, R0 ;  /* 0x000000000b0b7221 */ /* 0x002fc40000010000 */
[----:B--2---:R-:W-:-:S03]  /*140e0*/  FADD.FTZ R9, R9, R4 ;  /* 0x0000000409097221 */ /* 0x004fc60000010000 */
[----:B------:R-:W1:Y:S01]  /*140f0*/  SHFL.BFLY PT, R0, R11, 0x1, 0x1f ;  /* 0x0c201f000b007f89 */ /* 0x000e6200000e0000 */
[----:B---3--:R-:W-:-:S03]  /*14100*/  FADD.FTZ R7, R7, R5 ;  /* 0x0000000507077221 */ /* 0x008fc60000010000 */
[----:B------:R-:W2:Y:S01]  /*14110*/  SHFL.BFLY PT, R4, R9, 0x1, 0x1f ;  /* 0x0c201f0009047f89 */ /* 0x000ea200000e0000 */
[----:B----4-:R-:W-:-:S03]  /*14120*/  FADD.FTZ R6, R6, R2 ;  /* 0x0000000206067221 */ /* 0x010fc60000010000 */
[----:B------:R-:W3:Y:S04]  /*14130*/  SHFL.BFLY PT, R2, R7, 0x1, 0x1f ;  /* 0x0c201f0007027f89 */ /* 0x000ee800000e0000 */
[----:B------:R-:W4:Y:S01]  /*14140*/  SHFL.BFLY PT, R5, R6, 0x1, 0x1f ;  /* 0x0c201f0006057f89 */ /* 0x000f2200000e0000 */
[----:B-1----:R-:W-:Y:S01]  /*14150*/  FADD.FTZ R11, R11, R0 ;  /* 0x000000000b0b7221 */ /* 0x002fe20000010000 */
[----:B------:R-:W-:Y:S01]  /*14160*/  MOV R0, RZ ;  /* 0x000000ff00007202 */ /* 0x000fe20000000f00 */
[----:B--2---:R-:W-:-:S03]  /*14170*/  FADD.FTZ R9, R9, R4 ;  /* 0x0000000409097221 */ /* 0x004fc60000010000 */
[----:B------:R-:W-:Y:S02]  /*14180*/  FSETP.NE.FTZ.AND P3, PT, R11, RZ, PT ;  /* 0x000000ff0b00720b */ /* 0x000fe40003f75000 */
[----:B------:R-:W-:Y:S01]  /*14190*/  MOV R4, RZ ;  /* 0x000000ff00047202 */ /* 0x000fe20000000f00 */
[----:B---3--:R-:W-:Y:S01]  /*141a0*/  FADD.FTZ R7, R7, R2 ;  /* 0x0000000207077221 */ /* 0x008fe20000010000 */
[----:B------:R-:W-:Y:S02]  /*141b0*/  FSETP.NE.FTZ.AND P2, PT, R9, RZ, PT ;  /* 0x000000ff0900720b */ /* 0x000fe40003f55000 */
[----:B------:R-:W-:Y:S01]  /*141c0*/  MOV R2, RZ ;  /* 0x000000ff00027202 */ /* 0x000fe20000000f00 */
[----:B----4-:R-:W-:Y:S01]  /*141d0*/  FADD.FTZ R6, R5, R6 ;  /* 0x0000000605067221 */ /* 0x010fe20000010000 */
[----:B------:R-:W-:-:S05]  /*141e0*/  FSETP.NE.FTZ.AND P1, PT, R7, RZ, PT ;  /* 0x000000ff0700720b */ /* 0x000fca0003f35000 */
[----:B------:R-:W1:Y:S01]  /*141f0*/  @P3 MUFU.RCP R0, R11 ;  /* 0x0000000b00003308 */ /* 0x000e620000001000 */
[----:B------:R-:W-:-:S07]  /*14200*/  FSETP.NE.FTZ.AND P0, PT, R6, RZ, PT ;  /* 0x000000ff0600720b */ /* 0x000fce0003f15000 */
[----:B------:R-:W-:Y:S06]  /*14210*/  @P2 MUFU.RCP R4, R9 ;  /* 0x0000000900042308 */ /* 0x000fec0000001000 */
[----:B------:R-:W-:Y:S01]  /*14220*/  @P0 MOV R8, 0x3f317218 ;  /* 0x3f31721800080802 */ /* 0x000fe20000000f00 */
[C---:B-1----:R-:W-:Y:S01]  /*14230*/  FMUL.FTZ R176, R0.reuse, R176 ;  /* 0x000000b000b07220 */ /* 0x042fe20000410000 */
[----:B------:R-:W1:Y:S01]  /*14240*/  @P1 MUFU.RCP R2, R7 ;  /* 0x0000000700021308 */ /* 0x000e620000001000 */
[C---:B------:R-:W-:Y:S02]  /*14250*/  FMUL.FTZ R177, R0.reuse, R177 ;  /* 0x000000b100b17220 */ /* 0x040fe40000410000 */
[----:B------:R-:W-:-:S02]  /*14260*/  FMUL.FTZ R188, R0, R188 ;  /* 0x000000bc00bc7220 */ /* 0x000fc40000410000 */
[C---:B------:R-:W-:Y:S02]  /*14270*/  FMUL.FTZ R189, R0.reuse, R189 ;  /* 0x000000bd00bd7220 */ /* 0x040fe40000410000 */
[C---:B------:R-:W-:Y:S01]  /*14280*/  FMUL.FTZ R132, R0.reuse, R132 ;  /* 0x0000008400847220 */ /* 0x040fe20000410000 */
[----:B------:R-:W-:Y:S01]  /*14290*/  @P3 MUFU.LG2 R11, R11 ;  /* 0x0000000b000b3308 */ /* 0x000fe20000000c00 */
[C---:B------:R-:W-:Y:S02]  /*142a0*/  FMUL.FTZ R133, R0.reuse, R133 ;  /* 0x0000008500857220 */ /* 0x040fe40000410000 */
[C---:B------:R-:W-:Y:S02]  /*142b0*/  FMUL.FTZ R144, R0.reuse, R144 ;  /* 0x0000009000907220 */ /* 0x040fe40000410000 */
[C---:B------:R-:W-:Y:S02]  /*142c0*/  FMUL.FTZ R145, R0.reuse, R145 ;  /* 0x0000009100917220 */ /* 0x040fe40000410000 */
[C---:B------:R-:W-:Y:S01]  /*142d0*/  FMUL.FTZ R148, R0.reuse, R148 ;  /* 0x0000009400947220 */ /* 0x040fe20000410000 */
[----:B------:R-:W-:Y:S01]  /*142e0*/  @P2 MUFU.LG2 R9, R9 ;  /* 0x0000000900092308 */ /* 0x000fe20000000c00 */
[----:B------:R-:W-:-:S02]  /*142f0*/  FMUL.FTZ R149, R0, R149 ;  /* 0x0000009500957220 */ /* 0x000fc40000410000 */
[C---:B------:R-:W-:Y:S02]  /*14300*/  FMUL.FTZ R160, R0.reuse, R160 ;  /* 0x000000a000a07220 */ /* 0x040fe40000410000 */
[C---:B------:R-:W-:Y:S02]  /*14310*/  FMUL.FTZ R161, R0.reuse, R161 ;  /* 0x000000a100a17220 */ /* 0x040fe40000410000 */
[C---:B------:R-:W-:Y:S01]  /*14320*/  FMUL.FTZ R52, R0.reuse, R52 ;  /* 0x0000003400347220 */ /* 0x040fe20000410000 */
[----:B------:R-:W-:Y:S01]  /*14330*/  @P1 MUFU.LG2 R7, R7 ;  /* 0x0000000700071308 */ /* 0x000fe20000000c00 */
        /* <DEDUP_REMOVED lines=19> */
[----:B------:R-:W-:Y:S01]  /*14470*/  MOV R0, RZ ;  /* 0x000000ff00007202 */ /* 0x000fe20000000f00 */
[C---:B-1----:R-:W-:Y:S02]  /*14480*/  FMUL.FTZ R180, R2.reuse, R180 ;  /* 0x000000b402b47220 */ /* 0x042fe40000410000 */
[----:B------:R-:W-:-:S02]  /*14490*/  FMUL.FTZ R181, R2, R181 ;  /* 0x000000b502b57220 */ /* 0x000fc40000410000 */
[C---:B------:R-:W-:Y:S01]  /*144a0*/  FMUL.FTZ R184, R2.reuse, R184 ;  /* 0x000000b802b87220 */ /* 0x040fe20000410000 */
[----:B------:R-:W1:Y:S01]  /*144b0*/  @P0 MUFU.RCP R0, R6 ;  /* 0x0000000600000308 */ /* 0x000e620000001000 */
[C---:B------:R-:W-:Y:S02]  /*144c0*/  FMUL.FTZ R185, R2.reuse, R185 ;  /* 0x000000b902b97220 */ /* 0x040fe40000410000 */
[C---:B------:R-:W-:Y:S02]  /*144d0*/  FMUL.FTZ R136, R2.reuse, R136 ;  /* 0x0000008802887220 */ /* 0x040fe40000410000 */
[C---:B------:R-:W-:Y:S02]  /*144e0*/  FMUL.FTZ R137, R2.reuse, R137 ;  /* 0x0000008902897220 */ /* 0x040fe40000410000 */
[C---:B------:R-:W-:Y:S01]  /*144f0*/  FMUL.FTZ R140, R2.reuse, R140 ;  /* 0x0000008c028c7220 */ /* 0x040fe20000410000 */
[----:B------:R-:W2:Y:S01]  /*14500*/  @P0 MUFU.LG2 R6, R6 ;  /* 0x0000000600060308 */ /* 0x000ea20000000c00 */
        /* <DEDUP_REMOVED lines=25> */
[----:B------:R-:W-:Y:S01]  /*146a0*/  @P2 MOV R2, 0x3f317218 ;  /* 0x3f31721800022802 */ /* 0x000fe20000000f00 */
        /* <DEDUP_REMOVED lines=32> */
[----:B------:R-:W-:Y:S01]  /*148b0*/  @P3 MOV R4, 0x3f317218 ;  /* 0x3f31721800043802 */ /* 0x000fe20000000f00 */
[C---:B-1----:R-:W-:Y:S02]  /*148c0*/  FMUL.FTZ R182, R0.reuse, R182 ;  /* 0x000000b600b67220 */ /* 0x042fe40000410000 */
        /* <DEDUP_REMOVED lines=31> */
[----:B------:R-:W-:Y:S01]  /*14ac0*/  @P1 MOV R0, 0x3f317218 ;  /* 0x3f31721800001802 */ /* 0x000fe20000000f00 */
[----:B------:R-:W-:Y:S02]  /*14ad0*/  @P2 FMUL.FTZ R5, R2, c[0x0][0x2d0] ;  /* 0x0000b40002052a20 */ /* 0x000fe40000410000 */
[----:B------:R-:W-:Y:S02]  /*14ae0*/  @P3 FMUL.FTZ R10, R4, c[0x0][0x2d0] ;  /* 0x0000b400040a3a20 */ /* 0x000fe40000410000 */
[----:B------:R-:W-:-:S02]  /*14af0*/  @P1 FMUL.FTZ R2, R0, c[0x0][0x2d0] ;  /* 0x0000b40000021a20 */ /* 0x000fc40000410000 */
[----:B------:R-:W-:Y:S02]  /*14b00*/  @P3 FMUL.FTZ R11, R11, 0.69314718246459960938 ;  /* 0x3f3172180b0b3820 */ /* 0x000fe40000410000 */
[----:B------:R-:W-:Y:S02]  /*14b10*/  @P2 FMUL.FTZ R9, R9, 0.69314718246459960938 ;  /* 0x3f31721809092820 */ /* 0x000fe40000410000 */
[----:B------:R-:W-:Y:S02]  /*14b20*/  @P1 FMUL.FTZ R7, R7, 0.69314718246459960938 ;  /* 0x3f31721807071820 */ /* 0x000fe40000410000 */
[----:B--2---:R-:W-:Y:S02]  /*14b30*/  @P0 FMUL.FTZ R4, R6, 0.69314718246459960938 ;  /* 0x3f31721806040820 */ /* 0x004fe40000410000 */
[----:B------:R-:W-:Y:S02]  /*14b40*/  @P0 FMUL.FTZ R0, R8, c[0x0][0x2d0] ;  /* 0x0000b40008000a20 */ /* 0x000fe40000410000 */
[----:B------:R-:W-:-:S02]  /*14b50*/  @P3 FFMA.FTZ R18, R10, R169, R11 ;  /* 0x000000a90a123223 */ /* 0x000fc4000001000b */
[----:B------:R-:W-:Y:S02]  /*14b60*/  @P2 FFMA.FTZ R19, R5, R168, R9 ;  /* 0x000000a805132223 */ /* 0x000fe40000010009 */
[----:B------:R-:W-:Y:S02]  /*14b70*/  @P1 FFMA.FTZ R20, R2, R167, R7 ;  /* 0x000000a702141223 */ /* 0x000fe40000010007 */
[----:B------:R-:W-:Y:S02]  /*14b80*/  @P0 FFMA.FTZ R21, R0, R3, R4 ;  /* 0x0000000300150223 */ /* 0x000fe40000010004 */
.L_x_575:
[----:B------:R-:W-:Y:S05]  /*14b90*/  @P4 BRA `(.L_x_656) ;  /* 0x0000209000004947 */ /* 0x000fea0003800000 */
[----:B------:R-:W3:Y:S01]  /*14ba0*/  S2R R16, SR_TID.X ;  /* 0x0000000000107919 */ /* 0x000ee20000002100 */
[----:B------:R-:W-:Y:S01]  /*14bb0*/  ULDC.64 UR4, c[0x0][0x4d0] ;  /* 0x0001340000047ab9 */ /* 0x000fe20000000a00 */
[----:B------:R-:W-:Y:S01]  /*14bc0*/  IMAD R4, RZ, RZ, -UR11 ;  /* 0x8000000bff047e24 */ /* 0x000fe2000f8e02ff */
[----:B------:R-:W-:Y:S01]  /*14bd0*/  UIMAD.WIDE.U32 UR8, UR11, UR4, URZ ;  /* 0x000000040b0872a5 */ /* 0x000fe2000f8e003f */
[----:B------:R-:W4:Y:S01]  /*14be0*/  S2R R11, SR_CTAID.Y ;  /* 0x00000000000b7919 */ /* 0x000f220000002600 */
[----:B------:R-:W-:Y:S01]  /*14bf0*/  USHF.R.S32.HI UR6, URZ, 0x1f, UR11 ;  /* 0x0000001f3f067899 */ /* 0x000fe2000801140b */
[----:B------:R-:W-:Y:S01]  /*14c00*/  MOV R24, c[0x0][0x4e8] ;  /* 0x00013a0000187a02 */ /* 0x000fe20000000f00 */
[----:B------:R-:W-:Y:S01]  /*14c10*/  BSSY B0, `(.L_x_657) ;  /* 0x00000db000007945 */ /* 0x000fe20003800000 */
[----:B------:R-:W1:Y:S01]  /*14c20*/  S2R R9, SR_CTAID.Z ;  /* 0x0000000000097919 */ /* 0x000e620000002700 */
[----:B------:R-:W-:Y:S01]  /*14c30*/  IMAD.U32 R3, RZ, RZ, UR9 ;  /* 0x00000009ff037e24 */ /* 0x000fe2000f8e00ff */
[----:B------:R-:W-:Y:S01]  /*14c40*/  UIMAD UR7, UR6, UR4, URZ ;  /* 0x00000004060772a4 */ /* 0x000fe2000f8e023f */
[----:B-1----:R-:W-:Y:S01]  /*14c50*/  IMAD.U32 R2, RZ, RZ, UR8 ;  /* 0x00000008ff027e24 */ /* 0x002fe2000f8e00ff */
[----:B------:R-:W1:Y:S04]  /*14c60*/  S2R R15, SR_CTAID.X ;  /* 0x00000000000f7919 */ /* 0x000e680000002500 */
[----:B------:R-:W-:Y:S01]  /*14c70*/  BAR.SYNC.DEFER_BLOCKING 0x1, 0x80 ;  /* 0x0042000000007b1d */ /* 0x000fe20000010000 */
[----:B------:R-:W-:Y:S01]  /*14c80*/  UIMAD UR5, UR11, UR5, UR7 ;  /* 0x000000050b0572a4 */ /* 0x000fe2000f8e0207 */
[C---:B------:R-:W-:Y:S01]  /*14c90*/  ISETP.NE.AND P0, PT, R24.reuse, 0x1, PT ;  /* 0x000000011800780c */ /* 0x040fe20003f05270 */
[----:B------:R-:W-:-:S02]  /*14ca0*/  IMAD R24, R24, c[0x0][0x388], RZ ;  /* 0x0000e20018187a24 */ /* 0x000fc400078e02ff */
[----:B------:R-:W-:Y:S01]  /*14cb0*/  UIADD3 UR5, UR9, UR5, URZ ;  /* 0x0000000509057290 */ /* 0x000fe2000fffe03f */
[----:B---3--:R-:W-:-:S05]  /*14cc0*/  SHF.R.S32.HI R6, RZ, 0x1f, R16 ;  /* 0x0000001fff067819 */ /* 0x008fca0000011410 */
[----:B------:R-:W-:Y:S01]  /*14cd0*/  IMAD.U32 R5, RZ, RZ, UR5 ;  /* 0x00000005ff057e24 */ /* 0x000fe2000f8e00ff */
[-C--:B------:R-:W-:Y:S01]  /*14ce0*/  LEA.HI R0, R6, R16.reuse, RZ, 0x2 ;  /* 0x0000001006007211 */ /* 0x080fe200078f10ff */
[----:B----4-:R-:W-:Y:S01]  /*14cf0*/  IMAD R12, R4, c[0x0][0x550], R11 ;  /* 0x00015400040c7a24 */ /* 0x010fe200078e020b */
[-C--:B------:R-:W-:Y:S01]  /*14d00*/  LEA.HI R6, R6, R16.reuse, RZ, 0x5 ;  /* 0x0000001006067211 */ /* 0x080fe200078f28ff */
[----:B------:R-:W-:Y:S01]  /*14d10*/  IMAD.MOV.U32 R4, RZ, RZ, R2 ;  /* 0x000000ffff047224 */ /* 0x000fe200078e0002 */
[----:B------:R-:W-:Y:S01]  /*14d20*/  LOP3.LUT R0, R0, 0xfffffffc, RZ, 0xc0, !PT ;  /* 0xfffffffc00007812 */ /* 0x000fe200078ec0ff */
[----:B------:R-:W-:Y:S01]  /*14d30*/  ULDC.64 UR4, c[0x0][0x438] ;  /* 0x00010e0000047ab9 */ /* 0x000fe20000000a00 */
[----:B------:R-:W-:Y:S01]  /*14d40*/  LOP3.LUT R7, R6, 0xffffffe0, RZ, 0xc0, !PT ;  /* 0xffffffe006077812 */ /* 0x000fe200078ec0ff */
[----:B------:R-:W-:Y:S01]  /*14d50*/  UIMAD UR6, UR6, UR4, URZ ;  /* 0x00000004060672a4 */ /* 0x000fe2000f8e023f */
[----:B------:R-:W-:Y:S01]  /*14d60*/  IADD3 R0, -R0, R16, RZ ;  /* 0x0000001000007210 */ /* 0x000fe20007ffe1ff */
[----:B------:R-:W-:Y:S01]  /*14d70*/  UIMAD.WIDE.U32 UR8, UR11, UR4, URZ ;  /* 0x000000040b0872a5 */ /* 0x000fe2000f8e003f */
[--C-:B------:R-:W-:Y:S01]  /*14d80*/  SHF.R.S32.HI R8, RZ, 0x5, R6.reuse ;  /* 0x00000005ff087819 */ /* 0x100fe20000011406 */
[----:B------:R-:W-:Y:S01]  /*14d90*/  IMAD.IADD R16, R16, 0x1, -R7 ;  /* 0x0000000110107824 */ /* 0x000fe200078e0a07 */
[----:B------:R-:W-:Y:S01]  /*14da0*/  LEA.HI R3, R0, R0, RZ, 0x1 ;  /* 0x0000000000037211 */ /* 0x000fe200078f08ff */
[----:B------:R-:W-:Y:S01]  /*14db0*/  UIMAD UR4, UR11, UR5, UR6 ;  /* 0x000000050b0472a4 */ /* 0x000fe2000f8e0206 */
[----:B------:R-:W-:Y:S01]  /*14dc0*/  SHF.R.S32.HI R2, RZ, 0x1f, R6 ;  /* 0x0000001fff027819 */ /* 0x000fe20000011406 */
[----:B------:R-:W-:Y:S01]  /*14dd0*/  IMAD.WIDE.U32 R4, R9, c[0x0][0x4d8], R4 ;  /* 0x0001360009047a25 */ /* 0x000fe200078e0004 */
[----:B------:R-:W-:Y:S01]  /*14de0*/  LOP3.LUT R7, R3, 0x1ffffffe, RZ, 0xc0, !PT ;  /* 0x1ffffffe03077812 */ /* 0x000fe200078ec0ff */
[----:B------:R-:W-:Y:S01]  /*14df0*/  UIADD3 UR4, UR9, UR4, URZ ;  /* 0x0000000409047290 */ /* 0x000fe2000fffe03f */
[----:B------:R-:W-:-:S02]  /*14e00*/  LEA.HI R2, R2, R8, RZ, 0x2 ;  /* 0x0000000802027211 */ /* 0x000fc400078f10ff */
[----:B------:R-:W-:Y:S01]  /*14e10*/  IADD3 R7, R0, -R7, RZ ;  /* 0x8000000700077210 */ /* 0x000fe20007ffe0ff */
[----:B------:R-:W-:Y:S01]  /*14e20*/  IMAD.SHL.U32 R0, R3, 0x20, RZ ;  /* 0x0000002003007824 */ /* 0x000fe200078e00ff */
[----:B------:R-:W-:Y:S02]  /*14e30*/  SHF.R.S32.HI R3, RZ, 0x1f, R16 ;  /* 0x0000001fff037819 */ /* 0x000fe40000011410 */
[----:B------:R-:W-:Y:S02]  /*14e40*/  LOP3.LUT R2, R2, 0xffffffc, RZ, 0xc0, !PT ;  /* 0x0ffffffc02027812 */ /* 0x000fe400078ec0ff */
[----:B------:R-:W-:Y:S01]  /*14e50*/  LEA.HI R17, R3, R16, RZ, 0x2 ;  /* 0x0000001003117211 */ /* 0x000fe200078f10ff */
[----:B------:R-:W-:Y:S01]  /*14e60*/  IMAD.U32 R3, RZ, RZ, UR9 ;  /* 0x00000009ff037e24 */ /* 0x000fe2000f8e00ff */
[----:B------:R-:W-:Y:S01]  /*14e70*/  LOP3.LUT R0, R0, 0xffffffc0, RZ, 0xc0, !PT ;  /* 0xffffffc000007812 */ /* 0x000fe200078ec0ff */
[----:B------:R-:W-:Y:S01]  /*14e80*/  IMAD.IADD R8, R8, 0x1, -R2 ;  /* 0x0000000108087824 */ /* 0x000fe200078e0a02 */
[----:B------:R-:W-:Y:S01]  /*14e90*/  SHF.R.S32.HI R6, RZ, 0x2, R17 ;  /* 0x00000002ff067819 */ /* 0x000fe20000011411 */
[----:B------:R-:W-:Y:S01]  /*14ea0*/  IMAD.U32 R2, RZ, RZ, UR8 ;  /* 0x00000008ff027e24 */ /* 0x000fe2000f8e00ff */
[----:B------:R-:W-:Y:S01]  /*14eb0*/  SHF.R.S32.HI R10, RZ, 0x1f, R9 ;  /* 0x0000001fff0a7819 */ /* 0x000fe20000011409 */
[----:B------:R-:W-:Y:S01]  /*14ec0*/  IMAD R7, R7, 0x8, R0 ;  /* 0x0000000807077824 */ /* 0x000fe200078e0200 */
[----:B------:R-:W-:Y:S01]  /*14ed0*/  MOV R3, UR4 ;  /* 0x0000000400037c02 */ /* 0x000fe20008000f00 */
[----:B------:R-:W-:Y:S01]  /*14ee0*/  IMAD R14, R8, 0x10, R6 ;  /* 0x00000010080e7824 */ /* 0x000fe200078e0206 */
[----:B------:R-:W-:Y:S01]  /*14ef0*/  LOP3.LUT P1, RZ, R16, 0x3, RZ, 0xc0, !PT ;  /* 0x0000000310ff7812 */ /* 0x000fe2000782c0ff */
[----:B------:R-:W-:-:S02]  /*14f00*/  IMAD R0, R10, c[0x0][0x4d8], RZ ;  /* 0x000136000a007a24 */ /* 0x000fc400078e02ff */
[----:B------:R-:W-:Y:S01]  /*14f10*/  IMAD R6, R10, c[0x0][0x440], RZ ;  /* 0x000110000a067a24 */ /* 0x000fe200078e02ff */
[----:B------:R-:W-:Y:S01]  /*14f20*/  IADD3 R8, R14, R7, RZ ;  /* 0x000000070e087210 */ /* 0x000fe20007ffe0ff */
[C---:B------:R-:W-:Y:S02]  /*14f30*/  IMAD R0, R9.reuse, c[0x0][0x4dc], R0 ;  /* 0x0001370009007a24 */ /* 0x040fe400078e0200 */
[----:B------:R-:W-:Y:S02]  /*14f40*/  IMAD R6, R9, c[0x0][0x444], R6 ;  /* 0x0001110009067a24 */ /* 0x000fe400078e0206 */
[----:B-1----:R-:W-:Y:S02]  /*14f50*/  IMAD R8, R15, 0x80, R8 ;  /* 0x000000800f087824 */ /* 0x002fe400078e0208 */
[----:B------:R-:W-:-:S04]  /*14f60*/  IMAD.WIDE.U32 R2, R9, c[0x0][0x440], R2 ;  /* 0x0001100009027a25 */ /* 0x000fc800078e0002 */
[----:B------:R-:W-:-:S04]  /*14f70*/  @P0 IMAD.HI.U32 R11, R8, c[0x0][0x4ec], RZ ;  /* 0x00013b00080b0a27 */ /* 0x000fc800078e00ff */
[----:B------:R-:W-:Y:S01]  /*14f80*/  IMAD.IADD R5, R5, 0x1, R0 ;  /* 0x0000000105057824 */ /* 0x000fe200078e0200 */
[----:B------:R-:W-:Y:S01]  /*14f90*/  SHF.R.S32.HI R0, RZ, 0x1f, R12 ;  /* 0x0000001fff007819 */ /* 0x000fe2000001140c */
[----:B------:R-:W-:Y:S01]  /*14fa0*/  IMAD.IADD R3, R3, 0x1, R6 ;  /* 0x0000000103037824 */ /* 0x000fe200078e0206 */
[----:B------:R-:W-:Y:S01]  /*14fb0*/  MOV R6, R8 ;  /* 0x0000000800067202 */ /* 0x000fe20000000f00 */
[----:B------:R-:W-:Y:S01]  /*14fc0*/  @P0 IMAD.HI.U32 R10, R8, c[0x0][0x4ec], RZ ;  /* 0x00013b00080a0a27 */ /* 0x000fe200078e00ff */
[----:B------:R-:W-:-:S03]  /*14fd0*/  @P0 SHF.R.U32.HI R6, RZ, c[0x0][0x4f0], R11 ;  /* 0x00013c00ff060a19 */ /* 0x000fc6000001160b */
[----:B------:R-:W-:Y:S01]  /*14fe0*/  IMAD.MOV.U32 R7, RZ, RZ, R8 ;  /* 0x000000ffff077224 */ /* 0x000fe200078e0008 */
[----:B------:R-:W-:Y:S01]  /*14ff0*/  @P0 SHF.R.U32.HI R7, RZ, c[0x0][0x4f0], R10 ;  /* 0x00013c00ff070a19 */ /* 0x000fe2000001160a */
[C---:B------:R-:W-:Y:S02]  /*15000*/  IMAD R9, R0.reuse, c[0x0][0x448], RZ ;  /* 0x0001120000097a24 */ /* 0x040fe400078e02ff */
[----:B------:R-:W-:Y:S02]  /*15010*/  IMAD R0, R0, c[0x0][0x4e0], RZ ;  /* 0x0001380000007a24 */ /* 0x000fe400078e02ff */
[----:B------:R-:W-:Y:S02]  /*15020*/  IMAD.MOV R10, RZ, RZ, -R6 ;  /* 0x000000ffff0a7224 */ /* 0x000fe400078e0a06 */
[C---:B------:R-:W-:Y:S01]  /*15030*/  IMAD R11, R12.reuse, c[0x0][0x44c], R9 ;  /* 0x000113000c0b7a24 */ /* 0x040fe200078e0209 */
[----:B------:R-:W-:Y:S01]  /*15040*/  SHF.R.S32.HI R9, RZ, 0x1f, R7 ;  /* 0x0000001fff097819 */ /* 0x000fe20000011407 */
[----:B------:R-:W-:-:S02]  /*15050*/  IMAD R13, R12, c[0x0][0x4e4], R0 ;  /* 0x000139000c0d7a24 */ /* 0x000fc400078e0200 */
[----:B------:R-:W-:-:S04]  /*15060*/  IMAD.WIDE.U32 R4, R12, c[0x0][0x4e0], R4 ;  /* 0x000138000c047a25 */ /* 0x000fc800078e0004 */
[----:B------:R-:W-:Y:S01]  /*15070*/  IMAD R0, R10, c[0x0][0x4e8], R8 ;  /* 0x00013a000a007a24 */ /* 0x000fe200078e0208 */
[----:B------:R-:W-:Y:S01]  /*15080*/  SHF.R.S32.HI R10, RZ, 0x1f, R6 ;  /* 0x0000001fff0a7819 */ /* 0x000fe20000011406 */
[----:B------:R-:W-:Y:S01]  /*15090*/  IMAD R9, R9, c[0x0][0x430], RZ ;  /* 0x00010c0009097a24 */ /* 0x000fe200078e02ff */
[----:B------:R-:W-:Y:S01]  /*150a0*/  IADD3 R4, P0, R6, R4, RZ ;  /* 0x0000000406047210 */ /* 0x000fe20007f1e0ff */
[----:B------:R-:W-:Y:S01]  /*150b0*/  IMAD.WIDE.U32 R2, R12, c[0x0][0x448], R2 ;  /* 0x000112000c027a25 */ /* 0x000fe200078e0002 */
[----:B------:R-:W-:Y:S02]  /*150c0*/  SHF.R.S32.HI R6, RZ, 0x1f, R0 ;  /* 0x0000001fff067819 */ /* 0x000fe40000011400 */
[----:B------:R-:W-:Y:S01]  /*150d0*/  IADD3.X R5, R10, R5, R13, P0, !PT ;  /* 0x000000050a057210 */ /* 0x000fe200007fe40d */
[----:B------:R-:W-:Y:S01]  /*150e0*/  IMAD R10, R7, c[0x0][0x434], R9 ;  /* 0x00010d00070a7a24 */ /* 0x000fe200078e0209 */
[----:B------:R-:W-:Y:S01]  /*150f0*/  IADD3 R3, R3, R11, RZ ;  /* 0x0000000b03037210 */ /* 0x000fe20007ffe0ff */
[----:B------:R-:W-:-:S02]  /*15100*/  IMAD R9, R6, c[0x0][0x4c8], RZ ;  /* 0x0001320006097a24 */ /* 0x000fc400078e02ff */
[----:B------:R-:W-:Y:S02]  /*15110*/  IMAD.MOV R6, RZ, RZ, -R7 ;  /* 0x000000ffff067224 */ /* 0x000fe400078e0a07 */
[----:B------:R-:W-:-:S04]  /*15120*/  IMAD.WIDE.U32 R4, R0, c[0x0][0x4c8], R4 ;  /* 0x0001320000047a25 */ /* 0x000fc800078e0004 */
[----:B------:R-:W-:Y:S02]  /*15130*/  IMAD R0, R0, c[0x0][0x4cc], R9 ;  /* 0x0001330000007a24 */ /* 0x000fe400078e0209 */
[----:B------:R-:W-:Y:S01]  /*15140*/  IMAD R13, R6, c[0x0][0x4e8], R8 ;  /* 0x00013a00060d7a24 */ /* 0x000fe200078e0208 */
[C---:B------:R-:W-:Y:S01]  /*15150*/  LEA R6, P0, R4.reuse, c[0x0][0x4a8], 0x2 ;  /* 0x00012a0004067a11 */ /* 0x040fe200078010ff */
[----:B------:R-:W-:Y:S01]  /*15160*/  IMAD.WIDE.U32 R2, R7, c[0x0][0x430], R2 ;  /* 0x00010c0007027a25 */ /* 0x000fe200078e0002 */
[----:B------:R-:W-:Y:S02]  /*15170*/  IADD3 R0, R5, R0, RZ ;  /* 0x0000000005007210 */ /* 0x000fe40007ffe0ff */
[----:B------:R-:W-:Y:S01]  /*15180*/  SHF.R.S32.HI R7, RZ, 0x1f, R13 ;  /* 0x0000001fff077819 */ /* 0x000fe2000001140d */
[----:B------:R-:W-:Y:S01]  /*15190*/  IMAD.IADD R3, R3, 0x1, R10 ;  /* 0x0000000103037824 */ /* 0x000fe200078e020a */
[----:B------:R-:W-:Y:S01]  /*151a0*/  LEA.HI.X R0, R4, c[0x0][0x4ac], R0, 0x2, P0 ;  /* 0x00012b0004007a11 */ /* 0x000fe200000f1400 */
[----:B------:R-:W-:Y:S01]  /*151b0*/  IMAD R12, R15, 0x80, R14 ;  /* 0x000000800f0c7824 */ /* 0x000fe200078e020e */
[----:B------:R-:W-:Y:S01]  /*151c0*/  SHFL.IDX PT, R4, R6, RZ, 0x1c1f ;  /* 0x001c1fff06047589 */ /* 0x000fe200000e0000 */
[----:B------:R-:W-:-:S02]  /*151d0*/  IMAD R7, R7, c[0x0][0x428], RZ ;  /* 0x00010a0007077a24 */ /* 0x000fc400078e02ff */
[C---:B------:R-:W-:Y:S01]  /*151e0*/  IMAD.WIDE.U32 R2, R13.reuse, c[0x0][0x428], R2 ;  /* 0x00010a000d027a25 */ /* 0x040fe200078e0002 */
[----:B------:R-:W1:Y:S01]  /*151f0*/  SHFL.IDX PT, R5, R0, RZ, 0x1c1f ;  /* 0x001c1fff00057589 */ /* 0x000e6200000e0000 */
[C---:B------:R-:W-:Y:S02]  /*15200*/  IADD3 R14, R12.reuse, 0x40, RZ ;  /* 0x000000400c0e7810 */ /* 0x040fe40007ffe0ff */
[----:B------:R-:W-:Y:S01]  /*15210*/  IMAD R15, R13, c[0x0][0x42c], R7 ;  /* 0x00010b000d0f7a24 */ /* 0x000fe200078e0207 */
[----:B------:R-:W-:Y:S01]  /*15220*/  SHFL.IDX PT, R10, R6, 0x1, 0x1c1f ;  /* 0x003c1f00060a7f89 */ /* 0x000fe200000e0000 */
[C---:B------:R-:W-:Y:S02]  /*15230*/  IADD3 R13, R12.reuse, 0x48, RZ ;  /* 0x000000480c0d7810 */ /* 0x040fe40007ffe0ff */
[-C--:B------:R-:W-:Y:S01]  /*15240*/  ISETP.GE.OR P4, PT, R12, R24.reuse, P1 ;  /* 0x000000180c00720c */ /* 0x080fe20000f86670 */
[----:B------:R-:W3:Y:S01]  /*15250*/  SHFL.IDX PT, R11, R0, 0x1, 0x1c1f ;  /* 0x003c1f00000b7f89 */ /* 0x000ee200000e0000 */
[-C--:B------:R-:W-:Y:S01]  /*15260*/  ISETP.GE.OR P2, PT, R14, R24.reuse, P1 ;  /* 0x000000180e00720c */ /* 0x080fe20000f46670 */
[----:B------:R-:W-:Y:S01]  /*15270*/  IMAD.IADD R3, R3, 0x1, R15 ;  /* 0x0000000103037824 */ /* 0x000fe200078e020f */
[----:B------:R-:W-:Y:S01]  /*15280*/  LEA R23, P0, R2, c[0x0][0x400], 0x2 ;  /* 0x0001000002177a11 */ /* 0x000fe200078010ff */
[----:B------:R-:W-:Y:S01]  /*15290*/  SHFL.IDX PT, R8, R6, 0x2, 0x1c1f ;  /* 0x005c1f0006087f89 */ /* 0x000fe200000e0000 */
[----:B------:R-:W-:-:S02]  /*152a0*/  ISETP.GE.AND P5, PT, R14, R24, PT ;  /* 0x000000180e00720c */ /* 0x000fc40003fa6270 */
[----:B------:R-:W-:Y:S01]  /*152b0*/  LEA.HI.X R22, R2, c[0x0][0x404], R3, 0x2, P0 ;  /* 0x0001010002167a11 */ /* 0x000fe200000f1403 */
[----:B------:R-:W4:Y:S01]  /*152c0*/  SHFL.IDX PT, R9, R0, 0x2, 0x1c1f ;  /* 0x005c1f0000097f89 */ /* 0x000f2200000e0000 */
[----:B------:R-:W-:-:S03]  /*152d0*/  ISETP.GE.AND P6, PT, R13, R24, PT ;  /* 0x000000180d00720c */ /* 0x000fc60003fc6270 */
[----:B------:R-:W-:Y:S04]  /*152e0*/  SHFL.IDX PT, R6, R6, 0x3, 0x1c1f ;  /* 0x007c1f0006067f89 */ /* 0x000fe800000e0000 */
[----:B------:R2:W3:Y:S04]  /*152f0*/  SHFL.IDX PT, R7, R0, 0x3, 0x1c1f ;  /* 0x007c1f0000077f89 */ /* 0x0004e800000e0000 */
[----:B-1----:R1:W-:Y:S04]  /*15300*/  @!P4 ST.E [R4.64], R18 ;  /* 0x000000120400c985 */ /* 0x0023e8000c101914 */
[----:B------:R1:W1:Y:S04]  /*15310*/  SHFL.IDX PT, R2, R23, RZ, 0x1c1f ;  /* 0x001c1fff17027589 */ /* 0x00026800000e0000 */
[----:B------:R1:W1:Y:S01]  /*15320*/  SHFL.IDX PT, R3, R22, RZ, 0x1c1f ;  /* 0x001c1fff16037589 */ /* 0x00026200000e0000 */
[----:B--2---:R-:W-:-:S04]  /*15330*/  IADD3 R0, R12, 0x8, RZ ;  /* 0x000000080c007810 */ /* 0x004fc80007ffe0ff */
[CC--:B------:R-:W-:Y:S02]  /*15340*/  ISETP.GE.OR P3, PT, R0.reuse, R24.reuse, P1 ;  /* 0x000000180000720c */ /* 0x0c0fe40000f66670 */
[-C--:B------:R-:W-:Y:S02]  /*15350*/  ISETP.GE.OR P1, PT, R13, R24.reuse, P1 ;  /* 0x000000180d00720c */ /* 0x080fe40000f26670 */
[----:B------:R-:W-:Y:S02]  /*15360*/  ISETP.GE.AND P0, PT, R0, R24, PT ;  /* 0x000000180000720c */ /* 0x000fe40003f06270 */
[----:B------:R-:W-:-:S04]  /*15370*/  LOP3.LUT R0, R17, 0x7ffffffc, RZ, 0xc0, !PT ;  /* 0x7ffffffc11007812 */ /* 0x000fc800078ec0ff */
[----:B------:R-:W-:-:S03]  /*15380*/  IADD3 R0, R16, -R0, RZ ;  /* 0x8000000010007210 */ /* 0x000fc60007ffe0ff */
[----:B---3--:R2:W-:Y:S02]  /*15390*/  @!P3 ST.E [R10.64], R19 ;  /* 0x000000130a00b985 */ /* 0x0085e4000c101914 */
[----:B------:R-:W-:Y:S02]  /*153a0*/  IMAD.SHL.U32 R0, R0, 0x2, RZ ;  /* 0x0000000200007824 */ /* 0x000fe400078e00ff */
[----:B----4-:R2:W-:Y:S04]  /*153b0*/  @!P2 ST.E [R8.64], R20 ;  /* 0x000000140800a985 */ /* 0x0105e8000c101914 */
[----:B------:R2:W-:Y:S01]  /*153c0*/  @!P1 ST.E [R6.64], R21 ;  /* 0x0000001506009985 */ /* 0x0005e2000c101914 */
[----:B------:R-:W-:-:S13]  /*153d0*/  ISETP.GE.AND P1, PT, R12, R24, PT ;  /* 0x000000180c00720c */ /* 0x000fda0003f26270 */
[----:B------:R-:W-:Y:S05]  /*153e0*/  @P1 BRA `(.L_x_658) ;  /* 0x000005d000001947 */ /* 0x000fea0003800000 */
[C---:B-1----:R-:W-:Y:S02]  /*153f0*/  IADD3 R4, R0.reuse, 0x8, RZ ;  /* 0x0000000800047810 */ /* 0x042fe40007ffe0ff */
[----:B------:R-:W-:Y:S02]  /*15400*/  IADD3 R5, R0, 0x10, RZ ;  /* 0x0000001000057810 */ /* 0x000fe40007ffe0ff */
[----:B------:R-:W-:Y:S02]  /*15410*/  ISETP.GE.AND P3, PT, R4, c[0x0][0x3c8], PT ;  /* 0x0000f20004007a0c */ /* 0x000fe40003f66270 */
[----:B------:R-:W-:Y:S02]  /*15420*/  ISETP.GE.AND P2, PT, R5, c[0x0][0x3c8], PT ;  /* 0x0000f20005007a0c */ /* 0x000fe40003f46270 */
[C---:B------:R-:W-:Y:S02]  /*15430*/  ISETP.GE.AND P4, PT, R0.reuse, c[0x0][0x3c8], PT ;  /* 0x0000f20000007a0c */ /* 0x040fe40003f86270 */
[----:B--2---:R-:W-:-:S02]  /*15440*/  IADD3 R8, R0, 0x18, RZ ;  /* 0x0000001800087810 */ /* 0x004fc40007ffe0ff */
[----:B------:R-:W-:Y:S02]  /*15450*/  IADD3 R10, R0, 0x38, RZ ;  /* 0x00000038000a7810 */ /* 0x000fe40007ffe0ff */
[----:B------:R-:W-:-:S03]  /*15460*/  ISETP.GE.AND P1, PT, R8, c[0x0][0x3c8], PT ;  /* 0x0000f20008007a0c */ /* 0x000fc60003f26270 */
[----:B------:R-:W-:Y:S02]  /*15470*/  @!P3 LEA.HI R4, R4, R4, RZ, 0x1 ;  /* 0x000000040404b211 */ /* 0x000fe400078f08ff */
[----:B------:R-:W-:Y:S02]  /*15480*/  @!P2 LEA.HI R9, R5, R5, RZ, 0x1 ;  /* 0x000000050509a211 */ /* 0x000fe400078f08ff */
[----:B------:R-:W-:Y:S01]  /*15490*/  @!P3 LOP3.LUT R4, R4, 0xfffffffe, RZ, 0xc0, !PT ;  /* 0xfffffffe0404b812 */ /* 0x000fe200078ec0ff */
[----:B------:R-:W-:Y:S01]  /*154a0*/  @!P4 IMAD.WIDE R6, R0, 0x4, R2 ;  /* 0x000000040006c825 */ /* 0x000fe200078e0202 */
[----:B------:R-:W-:-:S03]  /*154b0*/  @!P2 LOP3.LUT R9, R9, 0xfffffffe, RZ, 0xc0, !PT ;  /* 0xfffffffe0909a812 */ /* 0x000fc600078ec0ff */
[----:B------:R-:W-:Y:S01]  /*154c0*/  @!P3 IMAD.WIDE R4, R4, 0x4, R2 ;  /* 0x000000040404b825 */ /* 0x000fe200078e0202 */
[----:B------:R1:W-:Y:S01]  /*154d0*/  @!P4 ST.E.64 [R6.64], R176 ;  /* 0x000000b00600c985 */ /* 0x0003e2000c101b14 */
[----:B------:R-:W-:-:S03]  /*154e0*/  @!P1 LEA.HI R8, R8, R8, RZ, 0x1 ;  /* 0x0000000808089211 */ /* 0x000fc600078f08ff */
[----:B------:R2:W-:Y:S01]  /*154f0*/  @!P3 ST.E.64 [R4.64], R188 ;  /* 0x000000bc0400b985 */ /* 0x0005e2000c101b14 */
[----:B------:R-:W-:Y:S02]  /*15500*/  @!P1 LOP3.LUT R8, R8, 0xfffffffe, RZ, 0xc0, !PT ;  /* 0xfffffffe08089812 */ /* 0x000fe400078ec0ff */
[C---:B-1----:R-:W-:Y:S02]  /*15510*/  IADD3 R7, R0.reuse, 0x20, RZ ;  /* 0x0000002000077810 */ /* 0x042fe40007ffe0ff */
[C---:B------:R-:W-:Y:S01]  /*15520*/  IADD3 R6, R0.reuse, 0x28, RZ ;  /* 0x0000002800067810 */ /* 0x040fe20007ffe0ff */
[----:B--2---:R-:W-:Y:S01]  /*15530*/  @!P2 IMAD.WIDE R4, R9, 0x4, R2 ;  /* 0x000000040904a825 */ /* 0x004fe200078e0202 */
[----:B------:R-:W-:Y:S02]  /*15540*/  IADD3 R9, R0, 0x30, RZ ;  /* 0x0000003000097810 */ /* 0x000fe40007ffe0ff */
[----:B------:R-:W-:Y:S02]  /*15550*/  ISETP.GE.AND P4, PT, R7, c[0x0][0x3c8], PT ;  /* 0x0000f20007007a0c */ /* 0x000fe40003f86270 */
[----:B------:R1:W-:Y:S01]  /*15560*/  @!P2 ST.E.64 [R4.64], R132 ;  /* 0x000000840400a985 */ /* 0x0003e2000c101b14 */
[----:B------:R-:W-:-:S02]  /*15570*/  ISETP.GE.AND P3, PT, R6, c[0x0][0x3c8], PT ;  /* 0x0000f20006007a0c */ /* 0x000fc40003f66270 */
[----:B------:R-:W-:Y:S01]  /*15580*/  ISETP.GE.AND P2, PT, R9, c[0x0][0x3c8], PT ;  /* 0x0000f20009007a0c */ /* 0x000fe20003f46270 */
[----:B-1----:R-:W-:-:S07]  /*15590*/  @!P1 IMAD.WIDE R4, R8, 0x4, R2 ;  /* 0x0000000408049825 */ /* 0x002fce00078e0202 */
[----:B------:R-:W-:Y:S01]  /*155a0*/  @!P4 LEA.HI R8, R7, R7, RZ, 0x1 ;  /* 0x000000070708c211 */ /* 0x000fe200078f08ff */
[----:B------:R1:W-:Y:S01]  /*155b0*/  @!P1 ST.E.64 [R4.64], R144 ;  /* 0x0000009004009985 */ /* 0x0003e2000c101b14 */
[----:B------:R-:W-:Y:S02]  /*155c0*/  ISETP.GE.AND P1, PT, R10, c[0x0][0x3c8], PT ;  /* 0x0000f2000a007a0c */ /* 0x000fe40003f26270 */
[----:B------:R-:W-:-:S11]  /*155d0*/  @!P4 LOP3.LUT R8, R8, 0xfffffffe, RZ, 0xc0, !PT ;  /* 0xfffffffe0808c812 */ /* 0x000fd600078ec0ff */
[----:B------:R-:W-:Y:S02]  /*155e0*/  @!P1 LEA.HI R10, R10, R10, RZ, 0x1 ;  /* 0x0000000a0a0a9211 */ /* 0x000fe400078f08ff */
[----:B-1----:R-:W-:Y:S02]  /*155f0*/  @!P3 LEA.HI R5, R6, R6, RZ, 0x1 ;  /* 0x000000060605b211 */ /* 0x002fe400078f08ff */
[----:B------:R-:W-:Y:S01]  /*15600*/  @!P2 LEA.HI R4, R9, R9, RZ, 0x1 ;  /* 0x000000090904a211 */ /* 0x000fe200078f08ff */
[--C-:B------:R-:W-:Y:S01]  /*15610*/  @!P4 IMAD.WIDE R8, R8, 0x4, R2.reuse ;  /* 0x000000040808c825 */ /* 0x100fe200078e0202 */
[----:B------:R-:W-:Y:S02]  /*15620*/  @!P3 LOP3.LUT R5, R5, 0xfffffffe, RZ, 0xc0, !PT ;  /* 0xfffffffe0505b812 */ /* 0x000fe400078ec0ff */
[----:B------:R-:W-:Y:S02]  /*15630*/  @!P2 LOP3.LUT R4, R4, 0xfffffffe, RZ, 0xc0, !PT ;  /* 0xfffffffe0404a812 */ /* 0x000fe400078ec0ff */
[----:B------:R1:W-:Y:S01]  /*15640*/  @!P4 ST.E.64 [R8.64], R148 ;  /* 0x000000940800c985 */ /* 0x0003e2000c101b14 */
[----:B------:R-:W-:-:S04]  /*15650*/  @!P3 IMAD.WIDE R6, R5, 0x4, R2 ;  /* 0x000000040506b825 */ /* 0x000fc800078e0202 */
[----:B------:R-:W-:Y:S01]  /*15660*/  @!P2 IMAD.WIDE R4, R4, 0x4, R2 ;  /* 0x000000040404a825 */ /* 0x000fe200078e0202 */
[----:B------:R2:W-:Y:S04]  /*15670*/  @!P3 ST.E.64 [R6.64], R160 ;  /* 0x000000a00600b985 */ /* 0x0005e8000c101b14 */
[----:B------:R3:W-:Y:S01]  /*15680*/  @!P2 ST.E.64 [R4.64], R52 ;  /* 0x000000340400a985 */ /* 0x0007e2000c101b14 */
[----:B-1----:R-:W-:Y:S02]  /*15690*/  @!P1 LOP3.LUT R8, R10, 0xfffffffe, RZ, 0xc0, !PT ;  /* 0xfffffffe0a089812 */ /* 0x002fe400078ec0ff */
[----:B------:R-:W-:-:S03]  /*156a0*/  IADD3 R9, R0, 0x40, RZ ;  /* 0x0000004000097810 */ /* 0x000fc60007ffe0ff */
[----:B--2---:R-:W-:Y:S01]  /*156b0*/  @!P1 IMAD.WIDE R6, R8, 0x4, R2 ;  /* 0x0000000408069825 */ /* 0x004fe200078e0202 */
[----:B------:R-:W-:Y:S02]  /*156c0*/  ISETP.GE.AND P4, PT, R9, c[0x0][0x3c8], PT ;  /* 0x0000f20009007a0c */ /* 0x000fe40003f86270 */
[C---:B------:R-:W-:Y:S02]  /*156d0*/  IADD3 R8, R0.reuse, 0x58, RZ ;  /* 0x0000005800087810 */ /* 0x040fe40007ffe0ff */
[C---:B---3--:R-:W-:Y:S01]  /*156e0*/  IADD3 R5, R0.reuse, 0x48, RZ ;  /* 0x0000004800057810 */ /* 0x048fe20007ffe0ff */
[----:B------:R1:W-:Y:S01]  /*156f0*/  @!P1 ST.E.64 [R6.64], R64 ;  /* 0x0000004006009985 */ /* 0x0003e2000c101b14 */
[----:B------:R-:W-:Y:S02]  /*15700*/  IADD3 R4, R0, 0x50, RZ ;  /* 0x0000005000047810 */ /* 0x000fe40007ffe0ff */
[----:B------:R-:W-:Y:S02]  /*15710*/  ISETP.GE.AND P3, PT, R5, c[0x0][0x3c8], PT ;  /* 0x0000f20005007a0c */ /* 0x000fe40003f66270 */
[----:B------:R-:W-:-:S02]  /*15720*/  ISETP.GE.AND P2, PT, R4, c[0x0][0x3c8], PT ;  /* 0x0000f20004007a0c */ /* 0x000fc40003f46270 */
[----:B------:R-:W-:Y:S02]  /*15730*/  ISETP.GE.AND P1, PT, R8, c[0x0][0x3c8], PT ;  /* 0x0000f20008007a0c */ /* 0x000fe40003f26270 */
[----:B------:R-:W-:-:S09]  /*15740*/  @!P4 LEA.HI R9, R9, R9, RZ, 0x1 ;  /* 0x000000090909c211 */ /* 0x000fd200078f08ff */
[----:B------:R-:W-:Y:S02]  /*15750*/  @!P2 LEA.HI R4, R4, R4, RZ, 0x1 ;  /* 0x000000040404a211 */ /* 0x000fe400078f08ff */
[----:B------:R-:W-:-:S04]  /*15760*/  @!P1 LEA.HI R8, R8, R8, RZ, 0x1 ;  /* 0x0000000808089211 */ /* 0x000fc800078f08ff */
[----:B------:R-:W-:Y:S02]  /*15770*/  @!P1 LOP3.LUT R10, R8, 0xfffffffe, RZ, 0xc0, !PT ;  /* 0xfffffffe080a9812 */ /* 0x000fe400078ec0ff */
[----:B-1----:R-:W-:Y:S02]  /*15780*/  @!P3 LEA.HI R6, R5, R5, RZ, 0x1 ;  /* 0x000000050506b211 */ /* 0x002fe400078f08ff */
[----:B------:R-:W-:Y:S02]  /*15790*/  @!P4 LOP3.LUT R5, R9, 0xfffffffe, RZ, 0xc0, !PT ;  /* 0xfffffffe0905c812 */ /* 0x000fe400078ec0ff */
[----:B------:R-:W-:Y:S02]  /*157a0*/  @!P3 LOP3.LUT R9, R6, 0xfffffffe, RZ, 0xc0, !PT ;  /* 0xfffffffe0609b812 */ /* 0x000fe400078ec0ff */
[----:B------:R-:W-:Y:S01]  /*157b0*/  @!P2 LOP3.LUT R6, R4, 0xfffffffe, RZ, 0xc0, !PT ;  /* 0xfffffffe0406a812 */ /* 0x000fe200078ec0ff */
[----:B------:R-:W-:-:S04]  /*157c0*/  @!P4 IMAD.WIDE R4, R5, 0x4, R2 ;  /* 0x000000040504c825 */ /* 0x000fc800078e0202 */
[--C-:B------:R-:W-:Y:S01]  /*157d0*/  @!P3 IMAD.WIDE R8, R9, 0x4, R2.reuse ;  /* 0x000000040908b825 */ /* 0x100fe200078e0202 */
[----:B------:R1:W-:Y:S03]  /*157e0*/  @!P4 ST.E.64 [R4.64], R68 ;  /* 0x000000440400c985 */ /* 0x0003e6000c101b14 */
[--C-:B------:R-:W-:Y:S01]  /*157f0*/  @!P2 IMAD.WIDE R6, R6, 0x4, R2.reuse ;  /* 0x000000040606a825 */ /* 0x100fe200078e0202 */
[----:B------:R2:W-:Y:S04]  /*15800*/  @!P3 ST.E.64 [R8.64], R80 ;  /* 0x000000500800b985 */ /* 0x0005e8000c101b14 */
[----:B------:R3:W-:Y:S01]  /*15810*/  @!P2 ST.E.64 [R6.64], R84 ;  /* 0x000000540600a985 */ /* 0x0007e2000c101b14 */
[----:B-1----:R-:W-:Y:S01]  /*15820*/  @!P1 IMAD.WIDE R4, R10, 0x4, R2 ;  /* 0x000000040a049825 */ /* 0x002fe200078e0202 */
[----:B--2---:R-:W-:-:S04]  /*15830*/  IADD3 R8, R0, 0x60, RZ ;  /* 0x0000006000087810 */ /* 0x004fc80007ffe0ff */
[----:B------:R1:W-:Y:S01]  /*15840*/  @!P1 ST.E.64 [R4.64], R96 ;  /* 0x0000006004009985 */ /* 0x0003e2000c101b14 */
[----:B---3--:R-:W-:Y:S02]  /*15850*/  IADD3 R6, R0, 0x68, RZ ;  /* 0x0000006800067810 */ /* 0x008fe40007ffe0ff */
[----:B------:R-:W-:Y:S02]  /*15860*/  ISETP.GE.AND P4, PT, R8, c[0x0][0x3c8], PT ;  /* 0x0000f20008007a0c */ /* 0x000fe40003f86270 */
[----:B------:R-:W-:-:S11]  /*15870*/  ISETP.GE.AND P3, PT, R6, c[0x0][0x3c8], PT ;  /* 0x0000f20006007a0c */ /* 0x000fd60003f66270 */
[----:B------:R-:W-:Y:S02]  /*15880*/  @!P4 LEA.HI R8, R8, R8, RZ, 0x1 ;  /* 0x000000080808c211 */ /* 0x000fe400078f08ff */
[----:B------:R-:W-:-:S04]  /*15890*/  @!P3 LEA.HI R7, R6, R6, RZ, 0x1 ;  /* 0x000000060607b211 */ /* 0x000fc800078f08ff */
[----:B------:R-:W-:Y:S02]  /*158a0*/  @!P3 LOP3.LUT R7, R7, 0xfffffffe, RZ, 0xc0, !PT ;  /* 0xfffffffe0707b812 */ /* 0x000fe400078ec0ff */
[C---:B-1----:R-:W-:Y:S02]  /*158b0*/  IADD3 R5, R0.reuse, 0x70, RZ ;  /* 0x0000007000057810 */ /* 0x042fe40007ffe0ff */
[----:B------:R-:W-:Y:S02]  /*158c0*/  IADD3 R4, R0, 0x78, RZ ;  /* 0x0000007800047810 */ /* 0x000fe40007ffe0ff */
[----:B------:R-:W-:Y:S02]  /*158d0*/  ISETP.GE.AND P2, PT, R5, c[0x0][0x3c8], PT ;  /* 0x0000f20005007a0c */ /* 0x000fe40003f46270 */
[----:B------:R-:W-:-:S11]  /*158e0*/  ISETP.GE.AND P1, PT, R4, c[0x0][0x3c8], PT ;  /* 0x0000f20004007a0c */ /* 0x000fd60003f26270 */
[----:B------:R-:W-:Y:S02]  /*158f0*/  @!P2 LEA.HI R6, R5, R5, RZ, 0x1 ;  /* 0x000000050506a211 */ /* 0x000fe400078f08ff */
[----:B------:R-:W-:Y:S02]  /*15900*/  @!P1 LEA.HI R4, R4, R4, RZ, 0x1 ;  /* 0x0000000404049211 */ /* 0x000fe400078f08ff */
[----:B------:R-:W-:Y:S02]  /*15910*/  @!P4 LOP3.LUT R5, R8, 0xfffffffe, RZ, 0xc0, !PT ;  /* 0xfffffffe0805c812 */ /* 0x000fe400078ec0ff */
[----:B------:R-:W-:Y:S01]  /*15920*/  @!P2 LOP3.LUT R10, R6, 0xfffffffe, RZ, 0xc0, !PT ;  /* 0xfffffffe060aa812 */ /* 0x000fe200078ec0ff */
[----:B------:R-:W-:Y:S01]  /*15930*/  @!P3 IMAD.WIDE R6, R7, 0x4, R2 ;  /* 0x000000040706b825 */ /* 0x000fe200078e0202 */
[----:B------:R-:W-:-:S03]  /*15940*/  @!P1 LOP3.LUT R11, R4, 0xfffffffe, RZ, 0xc0, !PT ;  /* 0xfffffffe040b9812 */ /* 0x000fc600078ec0ff */
[----:B------:R-:W-:-:S04]  /*15950*/  @!P4 IMAD.WIDE R8, R5, 0x4, R2 ;  /* 0x000000040508c825 */ /* 0x000fc800078e0202 */
[--C-:B------:R-:W-:Y:S01]  /*15960*/  @!P2 IMAD.WIDE R4, R10, 0x4, R2.reuse ;  /* 0x000000040a04a825 */ /* 0x100fe200078e0202 */
[----:B------:R1:W-:Y:S03]  /*15970*/  @!P4 ST.E.64 [R8.64], R100 ;  /* 0x000000640800c985 */ /* 0x0003e6000c101b14 */
[----:B------:R-:W-:Y:S01]  /*15980*/  @!P1 IMAD.WIDE R2, R11, 0x4, R2 ;  /* 0x000000040b029825 */ /* 0x000fe200078e0202 */
[----:B------:R1:W-:Y:S04]  /*15990*/  @!P3 ST.E.64 [R6.64], R112 ;  /* 0x000000700600b985 */ /* 0x0003e8000c101b14 */
[----:B------:R1:W-:Y:S04]  /*159a0*/  @!P2 ST.E.64 [R4.64], R116 ;  /* 0x000000740400a985 */ /* 0x0003e8000c101b14 */
[----:B------:R1:W-:Y:S02]  /*159b0*/  @!P1 ST.E.64 [R2.64], R128 ;  /* 0x0000008002009985 */ /* 0x0003e4000c101b14 */
.L_x_658:
[----:B-1----:R-:W-:Y:S05]  /*159c0*/  BSYNC B0 ;  /* 0x0000000000007941 */ /* 0x002fea0003800000 */
.L_x_657:
[----:B------:R1:W3:Y:S01]  /*159d0*/  SHFL.IDX PT, R3, R22, 0x1, 0x1c1f ;  /* 0x003c1f0016037f89 */ /* 0x0002e200000e0000 */
[----:B------:R-:W-:Y:S03]  /*159e0*/  BSSY B0, `(.L_x_659) ;  /* 0x0000060000007945 */ /* 0x000fe60003800000 */
[----:B------:R1:W4:Y:S01]  /*159f0*/  SHFL.IDX PT, R2, R23, 0x1, 0x1c1f ;  /* 0x003c1f0017027f89 */ /* 0x00032200000e0000 */
[----:B------:R-:W-:Y:S05]  /*15a00*/  @P0 BRA `(.L_x_660) ;  /* 0x000005d000000947 */ /* 0x000fea0003800000 */
[C---:B--2---:R-:W-:Y:S02]  /*15a10*/  IADD3 R6, R0.reuse, 0x8, RZ ;  /* 0x0000000800067810 */ /* 0x044fe40007ffe0ff */
[----:B------:R-:W-:-:S02]  /*15a20*/  IADD3 R5, R0, 0x10, RZ ;  /* 0x0000001000057810 */ /* 0x000fc40007ffe0ff */
[C---:B------:R-:W-:Y:S02]  /*15a30*/  ISETP.GE.AND P0, PT, R0.reuse, c[0x0][0x3c8], PT ;  /* 0x0000f20000007a0c */ /* 0x040fe40003f06270 */
[----:B------:R-:W-:Y:S02]  /*15a40*/  IADD3 R4, R0, 0x18, RZ ;  /* 0x0000001800047810 */ /* 0x000fe40007ffe0ff */
[----:B------:R-:W-:Y:S02]  /*15a50*/  ISETP.GE.AND P4, PT, R6, c[0x0][0x3c8], PT ;  /* 0x0000f20006007a0c */ /* 0x000fe40003f86270 */
[----:B------:R-:W-:Y:S02]  /*15a60*/  ISETP.GE.AND P3, PT, R5, c[0x0][0x3c8], PT ;  /* 0x0000f20005007a0c */ /* 0x000fe40003f66270 */
[----:B------:R-:W-:Y:S02]  /*15a70*/  ISETP.GE.AND P2, PT, R4, c[0x0][0x3c8], PT ;  /* 0x0000f20004007a0c */ /* 0x000fe40003f46270 */
[----:B------:R-:W-:-:S02]  /*15a80*/  IADD3 R10, R0, 0x20, RZ ;  /* 0x00000020000a7810 */ /* 0x000fc40007ffe0ff */
[C---:B------:R-:W-:Y:S01]  /*15a90*/  IADD3 R11, R0.reuse, 0x28, RZ ;  /* 0x00000028000b7810 */ /* 0x040fe20007ffe0ff */
[----:B---34-:R-:W-:Y:S01]  /*15aa0*/  @!P0 IMAD.WIDE R8, R0, 0x4, R2 ;  /* 0x0000000400088825 */ /* 0x018fe200078e0202 */
[----:B------:R-:W-:Y:S02]  /*15ab0*/  ISETP.GE.AND P1, PT, R10, c[0x0][0x3c8], PT ;  /* 0x0000f2000a007a0c */ /* 0x000fe40003f26270 */
[----:B------:R-:W-:Y:S02]  /*15ac0*/  IADD3 R12, R0, 0x50, RZ ;  /* 0x00000050000c7810 */ /* 0x000fe40007ffe0ff */
[----:B------:R-:W-:Y:S01]  /*15ad0*/  @!P4 LEA.HI R7, R6, R6, RZ, 0x1 ;  /* 0x000000060607c211 */ /* 0x000fe200078f08ff */
[----:B------:R2:W-:Y:S01]  /*15ae0*/  @!P0 ST.E.64 [R8.64], R178 ;  /* 0x000000b208008985 */ /* 0x0005e2000c101b14 */
[----:B------:R-:W-:Y:S02]  /*15af0*/  @!P3 LEA.HI R6, R5, R5, RZ, 0x1 ;  /* 0x000000050506b211 */ /* 0x000fe400078f08ff */
[----:B------:R-:W-:-:S02]  /*15b00*/  @!P2 LEA.HI R4, R4, R4, RZ, 0x1 ;  /* 0x000000040404a211 */ /* 0x000fc400078f08ff */
[----:B------:R-:W-:Y:S02]  /*15b10*/  @!P4 LOP3.LUT R5, R7, 0xfffffffe, RZ, 0xc0, !PT ;  /* 0xfffffffe0705c812 */ /* 0x000fe400078ec0ff */
[----:B------:R-:W-:Y:S02]  /*15b20*/  @!P3 LOP3.LUT R6, R6, 0xfffffffe, RZ, 0xc0, !PT ;  /* 0xfffffffe0606b812 */ /* 0x000fe400078ec0ff */
[----:B------:R-:W-:Y:S02]  /*15b30*/  ISETP.GE.AND P0, PT, R11, c[0x0][0x3c8], PT ;  /* 0x0000f2000b007a0c */ /* 0x000fe40003f06270 */
[----:B------:R-:W-:Y:S01]  /*15b40*/  @!P2 LOP3.LUT R4, R4, 0xfffffffe, RZ, 0xc0, !PT ;  /* 0xfffffffe0404a812 */ /* 0x000fe200078ec0ff */
[----:B------:R-:W-:-:S04]  /*15b50*/  @!P3 IMAD.WIDE R6, R6, 0x4, R2 ;  /* 0x000000040606b825 */ /* 0x000fc800078e0202 */
[----:B--2---:R-:W-:-:S04]  /*15b60*/  @!P4 IMAD.WIDE R8, R5, 0x4, R2 ;  /* 0x000000040508c825 */ /* 0x004fc800078e0202 */
[----:B------:R-:W-:Y:S01]  /*15b70*/  @!P2 IMAD.WIDE R4, R4, 0x4, R2 ;  /* 0x000000040404a825 */ /* 0x000fe200078e0202 */
[----:B------:R2:W-:Y:S04]  /*15b80*/  @!P4 ST.E.64 [R8.64], R190 ;  /* 0x000000be0800c985 */ /* 0x0005e8000c101b14 */
[----:B------:R3:W-:Y:S04]  /*15b90*/  @!P3 ST.E.64 [R6.64], R134 ;  /* 0x000000860600b985 */ /* 0x0007e8000c101b14 */
[----:B------:R4:W-:Y:S01]  /*15ba0*/  @!P2 ST.E.64 [R4.64], R146 ;  /* 0x000000920400a985 */ /* 0x0009e2000c101b14 */
[----:B--2---:R-:W-:-:S02]  /*15bb0*/  IADD3 R8, R0, 0x30, RZ ;  /* 0x0000003000087810 */ /* 0x004fc40007ffe0ff */
[----:B------:R-:W-:Y:S02]  /*15bc0*/  IADD3 R9, R0, 0x40, RZ ;  /* 0x0000004000097810 */ /* 0x000fe40007ffe0ff */
[----:B---3--:R-:W-:Y:S02]  /*15bd0*/  @!P1 LEA.HI R6, R10, R10, RZ, 0x1 ;  /* 0x0000000a0a069211 */ /* 0x008fe400078f08ff */
[----:B------:R-:W-:Y:S02]  /*15be0*/  IADD3 R10, R0, 0x38, RZ ;  /* 0x00000038000a7810 */ /* 0x000fe40007ffe0ff */
[----:B----4-:R-:W-:Y:S02]  /*15bf0*/  @!P0 LEA.HI R4, R11, R11, RZ, 0x1 ;  /* 0x0000000b0b048211 */ /* 0x010fe400078f08ff */
[----:B------:R-:W-:Y:S02]  /*15c00*/  @!P1 LOP3.LUT R6, R6, 0xfffffffe, RZ, 0xc0, !PT ;  /* 0xfffffffe06069812 */ /* 0x000fe400078ec0ff */
[----:B------:R-:W-:-:S02]  /*15c10*/  @!P0 LOP3.LUT R4, R4, 0xfffffffe, RZ, 0xc0, !PT ;  /* 0xfffffffe04048812 */ /* 0x000fc400078ec0ff */
[----:B------:R-:W-:Y:S01]  /*15c20*/  IADD3 R11, R0, 0x48, RZ ;  /* 0x00000048000b7810 */ /* 0x000fe20007ffe0ff */
[--C-:B------:R-:W-:Y:S01]  /*15c30*/  @!P1 IMAD.WIDE R6, R6, 0x4, R2.reuse ;  /* 0x0000000406069825 */ /* 0x100fe200078e0202 */
[----:B------:R-:W-:Y:S02]  /*15c40*/  ISETP.GE.AND P4, PT, R8, c[0x0][0x3c8], PT ;  /* 0x0000f20008007a0c */ /* 0x000fe40003f86270 */
[----:B------:R-:W-:Y:S01]  /*15c50*/  ISETP.GE.AND P3, PT, R10, c[0x0][0x3c8], PT ;  /* 0x0000f2000a007a0c */ /* 0x000fe20003f66270 */
[----:B------:R-:W-:Y:S01]  /*15c60*/  @!P0 IMAD.WIDE R4, R4, 0x4, R2 ;  /* 0x0000000404048825 */ /* 0x000fe200078e0202 */
[----:B------:R-:W-:Y:S01]  /*15c70*/  ISETP.GE.AND P2, PT, R9, c[0x0][0x3c8], PT ;  /* 0x0000f20009007a0c */ /* 0x000fe20003f46270 */
[----:B------:R2:W-:Y:S01]  /*15c80*/  @!P1 ST.E.64 [R6.64], R150 ;  /* 0x0000009606009985 */ /* 0x0005e2000c101b14 */
[----:B------:R-:W-:-:S03]  /*15c90*/  ISETP.GE.AND P1, PT, R11, c[0x0][0x3c8], PT ;  /* 0x0000f2000b007a0c */ /* 0x000fc60003f26270 */
[----:B------:R3:W-:Y:S01]  /*15ca0*/  @!P0 ST.E.64 [R4.64], R162 ;  /* 0x000000a204008985 */ /* 0x0007e2000c101b14 */
[----:B------:R-:W-:-:S13]  /*15cb0*/  ISETP.GE.AND P0, PT, R12, c[0x0][0x3c8], PT ;  /* 0x0000f2000c007a0c */ /* 0x000fda0003f06270 */
[----:B------:R-:W-:-:S04]  /*15cc0*/  @!P0 LEA.HI R12, R12, R12, RZ, 0x1 ;  /* 0x0000000c0c0c8211 */ /* 0x000fc800078f08ff */
[----:B------:R-:W-:Y:S02]  /*15cd0*/  @!P0 LOP3.LUT R12, R12, 0xfffffffe, RZ, 0xc0, !PT ;  /* 0xfffffffe0c0c8812 */ /* 0x000fe400078ec0ff */
[----:B--2---:R-:W-:Y:S02]  /*15ce0*/  @!P3 LEA.HI R6, R10, R10, RZ, 0x1 ;  /* 0x0000000a0a06b211 */ /* 0x004fe400078f08ff */
[----:B------:R-:W-:Y:S02]  /*15cf0*/  @!P1 LEA.HI R7, R11, R11, RZ, 0x1 ;  /* 0x0000000b0b079211 */ /* 0x000fe400078f08ff */
[----:B---3--:R-:W-:Y:S02]  /*15d00*/  @!P4 LEA.HI R4, R8, R8, RZ, 0x1 ;  /* 0x000000080804c211 */ /* 0x008fe400078f08ff */
[----:B------:R-:W-:Y:S02]  /*15d10*/  @!P2 LEA.HI R5, R9, R9, RZ, 0x1 ;  /* 0x000000090905a211 */ /* 0x000fe400078f08ff */
[----:B------:R-:W-:-:S02]  /*15d20*/  @!P4 LOP3.LUT R4, R4, 0xfffffffe, RZ, 0xc0, !PT ;  /* 0xfffffffe0404c812 */ /* 0x000fc400078ec0ff */
        /* <DEDUP_REMOVED lines=8> */
[--C-:B------:R-:W-:Y:S01]  /*15db0*/  @!P1 IMAD.WIDE R6, R7, 0x4, R2.reuse ;  /* 0x0000000407069825 */ /* 0x100fe200078e0202 */
[----:B------:R-:W-:Y:S04]  /*15dc0*/  @!P2 ST.E.64 [R10.64], R70 ;  /* 0x000000460a00a985 */ /* 0x000fe8000c101b14 */
[----:B------:R4:W-:Y:S01]  /*15dd0*/  @!P1 ST.E.64 [R6.64], R82 ;  /* 0x0000005206009985 */ /* 0x0009e2000c101b14 */
[----:B--2---:R-:W-:Y:S01]  /*15de0*/  @!P0 IMAD.WIDE R4, R12, 0x4, R2 ;  /* 0x000000040c048825 */ /* 0x004fe200078e0202 */
[----:B---3--:R-:W-:-:S04]  /*15df0*/  IADD3 R8, R0, 0x58, RZ ;  /* 0x0000005800087810 */ /* 0x008fc80007ffe0ff */
[----:B------:R2:W-:Y:S01]  /*15e00*/  @!P0 ST.E.64 [R4.64], R86 ;  /* 0x0000005604008985 */ /* 0x0005e2000c101b14 */
[----:B------:R-:W-:Y:S02]  /*15e10*/  ISETP.GE.AND P4, PT, R8, c[0x0][0x3c8], PT ;  /* 0x0000f20008007a0c */ /* 0x000fe40003f86270 */
[C---:B----4-:R-:W-:Y:S02]  /*15e20*/  IADD3 R7, R0.reuse, 0x60, RZ ;  /* 0x0000006000077810 */ /* 0x050fe40007ffe0ff */
[----:B------:R-:W-:Y:S02]  /*15e30*/  IADD3 R6, R0, 0x68, RZ ;  /* 0x0000006800067810 */ /* 0x000fe40007ffe0ff */
[----:B------:R-:W-:Y:S02]  /*15e40*/  ISETP.GE.AND P3, PT, R7, c[0x0][0x3c8], PT ;  /* 0x0000f20007007a0c */ /* 0x000fe40003f66270 */
[----:B------:R-:W-:-:S05]  /*15e50*/  ISETP.GE.AND P2, PT, R6, c[0x0][0x3c8], PT ;  /* 0x0000f20006007a0c */ /* 0x000fca0003f46270 */
[----:B------:R-:W-:-:S06]  /*15e60*/  @!P4 LEA.HI R9, R8, R8, RZ, 0x1 ;  /* 0x000000080809c211 */ /* 0x000fcc00078f08ff */
[----:B------:R-:W-:Y:S02]  /*15e70*/  @!P3 LEA.HI R8, R7, R7, RZ, 0x1 ;  /* 0x000000070708b211 */ /* 0x000fe400078f08ff */
[----:B------:R-:W-:Y:S02]  /*15e80*/  @!P2 LEA.HI R7, R6, R6, RZ, 0x1 ;  /* 0x000000060607a211 */ /* 0x000fe400078f08ff */
[----:B------:R-:W-:Y:S02]  /*15e90*/  @!P3 LOP3.LUT R8, R8, 0xfffffffe, RZ, 0xc0, !PT ;  /* 0xfffffffe0808b812 */ /* 0x000fe400078ec0ff */
[C---:B--2---:R-:W-:Y:S02]  /*15ea0*/  IADD3 R5, R0.reuse, 0x70, RZ ;  /* 0x0000007000057810 */ /* 0x044fe40007ffe0ff */
[----:B------:R-:W-:Y:S02]  /*15eb0*/  IADD3 R4, R0, 0x78, RZ ;  /* 0x0000007800047810 */ /* 0x000fe40007ffe0ff */
[----:B------:R-:W-:-:S02]  /*15ec0*/  ISETP.GE.AND P1, PT, R5, c[0x0][0x3c8], PT ;  /* 0x0000f20005007a0c */ /* 0x000fc40003f26270 */
[----:B------:R-:W-:Y:S02]  /*15ed0*/  ISETP.GE.AND P0, PT, R4, c[0x0][0x3c8], PT ;  /* 0x0000f20004007a0c */ /* 0x000fe40003f06270 */
[----:B------:R-:W-:-:S09]  /*15ee0*/  @!P2 LOP3.LUT R7, R7, 0xfffffffe, RZ, 0xc0, !PT ;  /* 0xfffffffe0707a812 */ /* 0x000fd200078ec0ff */
[----:B------:R-:W-:Y:S02]  /*15ef0*/  @!P1 LEA.HI R6, R5, R5, RZ, 0x1 ;  /* 0x0000000505069211 */ /* 0x000fe400078f08ff */
[----:B------:R-:W-:Y:S02]  /*15f00*/  @!P0 LEA.HI R4, R4, R4, RZ, 0x1 ;  /* 0x0000000404048211 */ /* 0x000fe400078f08ff */
[----:B------:R-:W-:Y:S01]  /*15f10*/  @!P4 LOP3.LUT R5, R9, 0xfffffffe, RZ, 0xc0, !PT ;  /* 0xfffffffe0905c812 */ /* 0x000fe200078ec0ff */
[--C-:B------:R-:W-:Y:S01]  /*15f20*/  @!P3 IMAD.WIDE R8, R8, 0x4, R2.reuse ;  /* 0x000000040808b825 */ /* 0x100fe200078e0202 */
[----:B------:R-:W-:Y:S02]  /*15f30*/  @!P1 LOP3.LUT R12, R6, 0xfffffffe, RZ, 0xc0, !PT ;  /* 0xfffffffe060c9812 */ /* 0x000fe400078ec0ff */
[----:B------:R-:W-:Y:S01]  /*15f40*/  @!P0 LOP3.LUT R13, R4, 0xfffffffe, RZ, 0xc0, !PT ;  /* 0xfffffffe040d8812 */ /* 0x000fe200078ec0ff */
[----:B------:R-:W-:-:S04]  /*15f50*/  @!P4 IMAD.WIDE R10, R5, 0x4, R2 ;  /* 0x00000004050ac825 */ /* 0x000fc800078e0202 */
[--C-:B------:R-:W-:Y:S01]  /*15f60*/  @!P2 IMAD.WIDE R6, R7, 0x4, R2.reuse ;  /* 0x000000040706a825 */ /* 0x100fe200078e0202 */
[----:B------:R2:W-:Y:S03]  /*15f70*/  @!P4 ST.E.64 [R10.64], R98 ;  /* 0x000000620a00c985 */ /* 0x0005e6000c101b14 */
[--C-:B------:R-:W-:Y:S01]  /*15f80*/  @!P1 IMAD.WIDE R4, R12, 0x4, R2.reuse ;  /* 0x000000040c049825 */ /* 0x100fe200078e0202 */
[----:B------:R2:W-:Y:S03]  /*15f90*/  @!P3 ST.E.64 [R8.64], R102 ;  /* 0x000000660800b985 */ /* 0x0005e6000c101b14 */
[----:B------:R-:W-:Y:S01]  /*15fa0*/  @!P0 IMAD.WIDE R2, R13, 0x4, R2 ;  /* 0x000000040d028825 */ /* 0x000fe200078e0202 */
[----:B------:R2:W-:Y:S04]  /*15fb0*/  @!P2 ST.E.64 [R6.64], R114 ;  /* 0x000000720600a985 */ /* 0x0005e8000c101b14 */
[----:B------:R2:W-:Y:S04]  /*15fc0*/  @!P1 ST.E.64 [R4.64], R118 ;  /* 0x0000007604009985 */ /* 0x0005e8000c101b14 */
[----:B------:R2:W-:Y:S02]  /*15fd0*/  @!P0 ST.E.64 [R2.64], R130 ;  /* 0x0000008202008985 */ /* 0x0005e4000c101b14 */
.L_x_660:
[----:B------:R-:W-:Y:S05]  /*15fe0*/  BSYNC B0 ;  /* 0x0000000000007941 */ /* 0x000fea0003800000 */
.L_x_659:
[----:B--23--:R2:W3:Y:S01]  /*15ff0*/  SHFL.IDX PT, R3, R22, 0x2, 0x1c1f ;  /* 0x005c1f0016037f89 */ /* 0x00c4e200000e0000 */
[----:B------:R-:W-:Y:S03]  /*16000*/  BSSY B0, `(.L_x_661) ;  /* 0x0000060000007945 */ /* 0x000fe60003800000 */
[----:B----4-:R2:W4:Y:S01]  /*16010*/  SHFL.IDX PT, R2, R23, 0x2, 0x1c1f ;  /* 0x005c1f0017027f89 */ /* 0x01052200000e0000 */
[----:B------:R-:W-:Y:S05]  /*16020*/  @P5 BRA `(.L_x_662) ;  /* 0x000005d000005947 */ /* 0x000fea0003800000 */
[C---:B------:R-:W-:Y:S02]  /*16030*/  IADD3 R5, R0.reuse, 0x8, RZ ;  /* 0x0000000800057810 */ /* 0x040fe40007ffe0ff */
[----:B------:R-:W-:-:S02]  /*16040*/  IADD3 R4, R0, 0x10, RZ ;  /* 0x0000001000047810 */ /* 0x000fc40007ffe0ff */
[----:B------:R-:W-:Y:S02]  /*16050*/  ISETP.GE.AND P2, PT, R5, c[0x0][0x3c8], PT ;  /* 0x0000f20005007a0c */ /* 0x000fe40003f46270 */
[----:B------:R-:W-:Y:S02]  /*16060*/  ISETP.GE.AND P1, PT, R4, c[0x0][0x3c8], PT ;  /* 0x0000f20004007a0c */ /* 0x000fe40003f26270 */
[C---:B------:R-:W-:Y:S02]  /*16070*/  ISETP.GE.AND P3, PT, R0.reuse, c[0x0][0x3c8], PT ;  /* 0x0000f20000007a0c */ /* 0x040fe40003f66270 */
[C---:B------:R-:W-:Y:S02]  /*16080*/  IADD3 R10, R0.reuse, 0x18, RZ ;  /* 0x00000018000a7810 */ /* 0x040fe40007ffe0ff */
[----:B------:R-:W-:Y:S02]  /*16090*/  IADD3 R11, R0, 0x20, RZ ;  /* 0x00000020000b7810 */ /* 0x000fe40007ffe0ff */
[----:B------:R-:W-:-:S02]  /*160a0*/  ISETP.GE.AND P0, PT, R10, c[0x0][0x3c8], PT ;  /* 0x0000f2000a007a0c */ /* 0x000fc40003f06270 */
[----:B------:R-:W-:Y:S02]  /*160b0*/  ISETP.GE.AND P5, PT, R11, c[0x0][0x3c8], PT ;  /* 0x0000f2000b007a0c */ /* 0x000fe40003fa6270 */
[----:B------:R-:W-:Y:S02]  /*160c0*/  @!P2 LEA.HI R5, R5, R5, RZ, 0x1 ;  /* 0x000000050505a211 */ /* 0x000fe400078f08ff */
[----:B------:R-:W-:Y:S01]  /*160d0*/  @!P1 LEA.HI R4, R4, R4, RZ, 0x1 ;  /* 0x0000000404049211 */ /* 0x000fe200078f08ff */
[--C-:B---34-:R-:W-:Y:S01]  /*160e0*/  @!P3 IMAD.WIDE R6, R0, 0x4, R2.reuse ;  /* 0x000000040006b825 */ /* 0x118fe200078e0202 */
[----:B------:R-:W-:Y:S02]  /*160f0*/  @!P2 LOP3.LUT R5, R5, 0xfffffffe, RZ, 0xc0, !PT ;  /* 0xfffffffe0505a812 */ /* 0x000fe400078ec0ff */
[----:B------:R-:W-:Y:S02]  /*16100*/  @!P1 LOP3.LUT R8, R4, 0xfffffffe, RZ, 0xc0, !PT ;  /* 0xfffffffe04089812 */ /* 0x000fe400078ec0ff */
[----:B------:R3:W-:Y:S01]  /*16110*/  @!P3 ST.E.64 [R6.64], R180 ;  /* 0x000000b40600b985 */ /* 0x0007e2000c101b14 */
[----:B------:R-:W-:Y:S01]  /*16120*/  @!P2 IMAD.WIDE R4, R5, 0x4, R2 ;  /* 0x000000040504a825 */ /* 0x000fe200078e0202 */
[----:B------:R-:W-:-:S03]  /*16130*/  IADD3 R12, R0, 0x48, RZ ;  /* 0x00000048000c7810 */ /* 0x000fc60007ffe0ff */
[----:B------:R-:W-:Y:S01]  /*16140*/  @!P1 IMAD.WIDE R8, R8, 0x4, R2 ;  /* 0x0000000408089825 */ /* 0x000fe200078e0202 */
[----:B------:R4:W-:Y:S04]  /*16150*/  @!P2 ST.E.64 [R4.64], R184 ;  /* 0x000000b80400a985 */ /* 0x0009e8000c101b14 */
[----:B------:R1:W-:Y:S01]  /*16160*/  @!P1 ST.E.64 [R8.64], R136 ;  /* 0x0000008808009985 */ /* 0x0003e2000c101b14 */
[----:B---3--:R-:W-:Y:S02]  /*16170*/  IADD3 R7, R0, 0x28, RZ ;  /* 0x0000002800077810 */ /* 0x008fe40007ffe0ff */
[----:B------:R-:W-:Y:S02]  /*16180*/  @!P5 LEA.HI R6, R11, R11, RZ, 0x1 ;  /* 0x0000000b0b06d211 */ /* 0x000fe400078f08ff */
[----:B------:R-:W-:-:S02]  /*16190*/  ISETP.GE.AND P4, PT, R7, c[0x0][0x3c8], PT ;  /* 0x0000f20007007a0c */ /* 0x000fc40003f86270 */
[----:B----4-:R-:W-:Y:S02]  /*161a0*/  @!P0 LEA.HI R4, R10, R10, RZ, 0x1 ;  /* 0x0000000a0a048211 */ /* 0x010fe400078f08ff */
[----:B------:R-:W-:Y:S02]  /*161b0*/  IADD3 R10, R0, 0x40, RZ ;  /* 0x00000040000a7810 */ /* 0x000fe40007ffe0ff */
[----:B------:R-:W-:Y:S02]  /*161c0*/  @!P0 LOP3.LUT R4, R4, 0xfffffffe, RZ, 0xc0, !PT ;  /* 0xfffffffe04048812 */ /* 0x000fe400078ec0ff */
[C---:B-1----:R-:W-:Y:S02]  /*161d0*/  IADD3 R8, R0.reuse, 0x30, RZ ;  /* 0x0000003000087810 */ /* 0x042fe40007ffe0ff */
[----:B------:R-:W-:Y:S01]  /*161e0*/  IADD3 R9, R0, 0x38, RZ ;  /* 0x0000003800097810 */ /* 0x000fe20007ffe0ff */
[----:B------:R-:W-:Y:S01]  /*161f0*/  @!P0 IMAD.WIDE R4, R4, 0x4, R2 ;  /* 0x0000000404048825 */ /* 0x000fe200078e0202 */
[----:B------:R-:W-:-:S02]  /*16200*/  ISETP.GE.AND P3, PT, R8, c[0x0][0x3c8], PT ;  /* 0x0000f20008007a0c */ /* 0x000fc40003f66270 */
[----:B------:R-:W-:Y:S02]  /*16210*/  ISETP.GE.AND P2, PT, R9, c[0x0][0x3c8], PT ;  /* 0x0000f20009007a0c */ /* 0x000fe40003f46270 */
[----:B------:R-:W-:Y:S01]  /*16220*/  @!P5 LOP3.LUT R6, R6, 0xfffffffe, RZ, 0xc0, !PT ;  /* 0xfffffffe0606d812 */ /* 0x000fe200078ec0ff */
[----:B------:R1:W-:Y:S01]  /*16230*/  @!P0 ST.E.64 [R4.64], R140 ;  /* 0x0000008c04008985 */ /* 0x0003e2000c101b14 */
[----:B------:R-:W-:Y:S02]  /*16240*/  ISETP.GE.AND P1, PT, R10, c[0x0][0x3c8], PT ;  /* 0x0000f2000a007a0c */ /* 0x000fe40003f26270 */
[----:B------:R-:W-:-:S13]  /*16250*/  ISETP.GE.AND P0, PT, R12, c[0x0][0x3c8], PT ;  /* 0x0000f2000c007a0c */ /* 0x000fda0003f06270 */
[----:B------:R-:W-:-:S04]  /*16260*/  @!P0 LEA.HI R12, R12, R12, RZ, 0x1 ;  /* 0x0000000c0c0c8211 */ /* 0x000fc800078f08ff */
[----:B------:R-:W-:Y:S01]  /*16270*/  @!P0 LOP3.LUT R12, R12, 0xfffffffe, RZ, 0xc0, !PT ;  /* 0xfffffffe0c0c8812 */ /* 0x000fe200078ec0ff */
[----:B-1----:R-:W-:Y:S01]  /*16280*/  @!P5 IMAD.WIDE R4, R6, 0x4, R2 ;  /* 0x000000040604d825 */ /* 0x002fe200078e0202 */
[----:B------:R-:W-:Y:S02]  /*16290*/  @!P4 LEA.HI R6, R7, R7, RZ, 0x1 ;  /* 0x000000070706c211 */ /* 0x000fe400078f08ff */
[----:B------:R-:W-:Y:S02]  /*162a0*/  @!P1 LEA.HI R7, R10, R10, RZ, 0x1 ;  /* 0x0000000a0a079211 */ /* 0x000fe400078f08ff */
[----:B------:R1:W-:Y:S01]  /*162b0*/  @!P5 ST.E.64 [R4.64], R152 ;  /* 0x000000980400d985 */ /* 0x0003e2000c101b14 */
[----:B------:R-:W-:Y:S02]  /*162c0*/  @!P4 LOP3.LUT R6, R6, 0xfffffffe, RZ, 0xc0, !PT ;  /* 0xfffffffe0606c812 */ /* 0x000fe400078ec0ff */
[----:B------:R-:W-:Y:S02]  /*162d0*/  @!P1 LOP3.LUT R7, R7, 0xfffffffe, RZ, 0xc0, !PT ;  /* 0xfffffffe07079812 */ /* 0x000fe400078ec0ff */
[----:B-1----:R-:W-:-:S02]  /*162e0*/  @!P3 LEA.HI R5, R8, R8, RZ, 0x1 ;  /* 0x000000080805b211 */ /* 0x002fc400078f08ff */
[----:B------:R-:W-:Y:S02]  /*162f0*/  @!P2 LEA.HI R4, R9, R9, RZ, 0x1 ;  /* 0x000000090904a211 */ /* 0x000fe400078f08ff */
[----:B------:R-:W-:Y:S02]  /*16300*/  @!P3 LOP3.LUT R8, R5, 0xfffffffe, RZ, 0xc0, !PT ;  /* 0xfffffffe0508b812 */ /* 0x000fe400078ec0ff */
[----:B------:R-:W-:Y:S01]  /*16310*/  @!P2 LOP3.LUT R10, R4, 0xfffffffe, RZ, 0xc0, !PT ;  /* 0xfffffffe040aa812 */ /* 0x000fe200078ec0ff */
[----:B------:R-:W-:-:S04]  /*16320*/  @!P4 IMAD.WIDE R4, R6, 0x4, R2 ;  /* 0x000000040604c825 */ /* 0x000fc800078e0202 */
[--C-:B------:R-:W-:Y:S01]  /*16330*/  @!P3 IMAD.WIDE R8, R8, 0x4, R2.reuse ;  /* 0x000000040808b825 */ /* 0x100fe200078e0202 */
[----:B------:R1:W-:Y:S03]  /*16340*/  @!P4 ST.E.64 [R4.64], R156 ;  /* 0x0000009c0400c985 */ /* 0x0003e6000c101b14 */
[--C-:B------:R-:W-:Y:S01]  /*16350*/  @!P2 IMAD.WIDE R10, R10, 0x4, R2.reuse ;  /* 0x000000040a0aa825 */ /* 0x100fe200078e0202 */
[----:B------:R3:W-:Y:S03]  /*16360*/  @!P3 ST.E.64 [R8.64], R56 ;  /* 0x000000380800b985 */ /* 0x0007e6000c101b14 */
[--C-:B------:R-:W-:Y:S01]  /*16370*/  @!P1 IMAD.WIDE R6, R7, 0x4, R2.reuse ;  /* 0x0000000407069825 */ /* 0x100fe200078e0202 */
[----:B------:R-:W-:Y:S04]  /*16380*/  @!P2 ST.E.64 [R10.64], R60 ;  /* 0x0000003c0a00a985 */ /* 0x000fe8000c101b14 */
[----:B------:R4:W-:Y:S01]  /*16390*/  @!P1 ST.E.64 [R6.64], R72 ;  /* 0x0000004806009985 */ /* 0x0009e2000c101b14 */
[----:B-1----:R-:W-:Y:S01]  /*163a0*/  @!P0 IMAD.WIDE R4, R12, 0x4, R2 ;  /* 0x000000040c048825 */ /* 0x002fe200078e0202 */
[----:B---3--:R-:W-:-:S04]  /*163b0*/  IADD3 R9, R0, 0x50, RZ ;  /* 0x0000005000097810 */ /* 0x008fc80007ffe0ff */
[----:B------:R1:W-:Y:S01]  /*163c0*/  @!P0 ST.E.64 [R4.64], R76 ;  /* 0x0000004c04008985 */ /* 0x0003e2000c101b14 */
[----:B------:R-:W-:Y:S02]  /*163d0*/  IADD3 R8, R0, 0x58, RZ ;  /* 0x0000005800087810 */ /* 0x000fe40007ffe0ff */
[----:B------:R-:W-:Y:S02]  /*163e0*/  ISETP.GE.AND P5, PT, R9, c[0x0][0x3c8], PT ;  /* 0x0000f20009007a0c */ /* 0x000fe40003fa6270 */
[----:B------:R-:W-:Y:S02]  /*163f0*/  ISETP.GE.AND P4, PT, R8, c[0x0][0x3c8], PT ;  /* 0x0000f20008007a0c */ /* 0x000fe40003f86270 */
[C---:B----4-:R-:W-:Y:S02]  /*16400*/  IADD3 R7, R0.reuse, 0x60, RZ ;  /* 0x0000006000077810 */ /* 0x050fe40007ffe0ff */
[----:B------:R-:W-:Y:S02]  /*16410*/  IADD3 R6, R0, 0x68, RZ ;  /* 0x0000006800067810 */ /* 0x000fe40007ffe0ff */
[----:B------:R-:W-:-:S02]  /*16420*/  ISETP.GE.AND P3, PT, R7, c[0x0][0x3c8], PT ;  /* 0x0000f20007007a0c */ /* 0x000fc40003f66270 */
[----:B------:R-:W-:-:S03]  /*16430*/  ISETP.GE.AND P2, PT, R6, c[0x0][0x3c8], PT ;  /* 0x0000f20006007a0c */ /* 0x000fc60003f46270 */
[----:B------:R-:W-:Y:S02]  /*16440*/  @!P5 LEA.HI R9, R9, R9, RZ, 0x1 ;  /* 0x000000090909d211 */ /* 0x000fe400078f08ff */
[----:B------:R-:W-:-:S04]  /*16450*/  @!P4 LEA.HI R10, R8, R8, RZ, 0x1 ;  /* 0x00000008080ac211 */ /* 0x000fc800078f08ff */
[----:B------:R-:W-:Y:S02]  /*16460*/  @!P4 LOP3.LUT R10, R10, 0xfffffffe, RZ, 0xc0, !PT ;  /* 0xfffffffe0a0ac812 */ /* 0x000fe400078ec0ff */
[----:B------:R-:W-:Y:S02]  /*16470*/  @!P3 LEA.HI R8, R7, R7, RZ, 0x1 ;  /* 0x000000070708b211 */ /* 0x000fe400078f08ff */
[----:B------:R-:W-:Y:S01]  /*16480*/  @!P2 LEA.HI R7, R6, R6, RZ, 0x1 ;  /* 0x000000060607a211 */ /* 0x000fe200078f08ff */
[----:B------:R-:W-:Y:S01]  /*16490*/  @!P4 IMAD.WIDE R10, R10, 0x4, R2 ;  /* 0x000000040a0ac825 */ /* 0x000fe200078e0202 */
[----:B------:R-:W-:Y:S02]  /*164a0*/  @!P3 LOP3.LUT R8, R8, 0xfffffffe, RZ, 0xc0, !PT ;  /* 0xfffffffe0808b812 */ /* 0x000fe400078ec0ff */
[C---:B-1----:R-:W-:Y:S02]  /*164b0*/  IADD3 R5, R0.reuse, 0x70, RZ ;  /* 0x0000007000057810 */ /* 0x042fe40007ffe0ff */
[----:B------:R-:W-:-:S02]  /*164c0*/  IADD3 R4, R0, 0x78, RZ ;  /* 0x0000007800047810 */ /* 0x000fc40007ffe0ff */
[----:B------:R-:W-:Y:S02]  /*164d0*/  ISETP.GE.AND P1, PT, R5, c[0x0][0x3c8], PT ;  /* 0x0000f20005007a0c */ /* 0x000fe40003f26270 */
[----:B------:R-:W-:Y:S02]  /*164e0*/  ISETP.GE.AND P0, PT, R4, c[0x0][0x3c8], PT ;  /* 0x0000f20004007a0c */ /* 0x000fe40003f06270 */
[----:B------:R-:W-:-:S09]  /*164f0*/  @!P2 LOP3.LUT R7, R7, 0xfffffffe, RZ, 0xc0, !PT ;  /* 0xfffffffe0707a812 */ /* 0x000fd200078ec0ff */
[----:B------:R-:W-:Y:S02]  /*16500*/  @!P1 LEA.HI R6, R5, R5, RZ, 0x1 ;  /* 0x0000000505069211 */ /* 0x000fe400078f08ff */
[----:B------:R-:W-:Y:S01]  /*16510*/  @!P5 LOP3.LUT R5, R9, 0xfffffffe, RZ, 0xc0, !PT ;  /* 0xfffffffe0905d812 */ /* 0x000fe200078ec0ff */
[--C-:B------:R-:W-:Y:S01]  /*16520*/  @!P3 IMAD.WIDE R8, R8, 0x4, R2.reuse ;  /* 0x000000040808b825 */ /* 0x100fe200078e0202 */
[----:B------:R-:W-:Y:S02]  /*16530*/  @!P0 LEA.HI R4, R4, R4, RZ, 0x1 ;  /* 0x0000000404048211 */ /* 0x000fe400078f08ff */
        /* <DEDUP_REMOVED lines=12> */
.L_x_662:
[----:B------:R-:W-:Y:S05]  /*16600*/  BSYNC B0 ;  /* 0x0000000000007941 */ /* 0x000fea0003800000 */
.L_x_661:
[----:B-1-3--:R1:W3:Y:S04]  /*16610*/  SHFL.IDX PT, R3, R22, 0x3, 0x1c1f ;  /* 0x007c1f0016037f89 */ /* 0x00a2e800000e0000 */
[----:B----4-:R1:W4:Y:S01]  /*16620*/  SHFL.IDX PT, R2, R23, 0x3, 0x1c1f ;  /* 0x007c1f0017027f89 */ /* 0x01032200000e0000 */
[----:B------:R-:W-:Y:S05]  /*16630*/  @P6 EXIT ;  /* 0x000000000000694d */ /* 0x000fea0003800000 */
[C---:B------:R-:W-:Y:S02]  /*16640*/  ISETP.GE.AND P0, PT, R0.reuse, c[0x0][0x3c8], PT ;  /* 0x0000f20000007a0c */ /* 0x040fe40003f06270 */
[----:B------:R-:W-:-:S02]  /*16650*/  IADD3 R5, R0, 0x8, RZ ;  /* 0x0000000800057810 */ /* 0x000fc40007ffe0ff */
[----:B------:R-:W-:Y:S02]  /*16660*/  IADD3 R4, R0, 0x10, RZ ;  /* 0x0000001000047810 */ /* 0x000fe40007ffe0ff */
[----:B------:R-:W-:Y:S02]  /*16670*/  ISETP.GE.AND P6, PT, R5, c[0x0][0x3c8], PT ;  /* 0x0000f20005007a0c */ /* 0x000fe40003fc6270 */
[----:B------:R-:W-:Y:S02]  /*16680*/  ISETP.GE.AND P5, PT, R4, c[0x0][0x3c8], PT ;  /* 0x0000f20004007a0c */ /* 0x000fe40003fa6270 */
[C---:B------:R-:W-:Y:S02]  /*16690*/  IADD3 R8, R0.reuse, 0x18, RZ ;  /* 0x0000001800087810 */ /* 0x040fe40007ffe0ff */
[C---:B------:R-:W-:Y:S01]  /*166a0*/  IADD3 R9, R0.reuse, 0x20, RZ ;  /* 0x0000002000097810 */ /* 0x040fe20007ffe0ff */
[C---:B---34-:R-:W-:Y:S01]  /*166b0*/  @!P0 IMAD.WIDE R6, R0.reuse, 0x4, R2 ;  /* 0x0000000400068825 */ /* 0x058fe200078e0202 */
[----:B------:R-:W-:-:S02]  /*166c0*/  IADD3 R10, R0, 0x28, RZ ;  /* 0x00000028000a7810 */ /* 0x000fc40007ffe0ff */
[C---:B------:R-:W-:Y:S02]  /*166d0*/  IADD3 R11, R0.reuse, 0x30, RZ ;  /* 0x00000030000b7810 */ /* 0x040fe40007ffe0ff */
[----:B------:R3:W-:Y:S01]  /*166e0*/  @!P0 ST.E.64 [R6.64], R182 ;  /* 0x000000b606008985 */ /* 0x0007e2000c101b14 */
[----:B------:R-:W-:Y:S02]  /*166f0*/  IADD3 R12, R0, 0x38, RZ ;  /* 0x00000038000c7810 */ /* 0x000fe40007ffe0ff */
[----:B------:R-:W-:Y:S02]  /*16700*/  @!P5 LEA.HI R4, R4, R4, RZ, 0x1 ;  /* 0x000000040404d211 */ /* 0x000fe400078f08ff */
[----:B------:R-:W-:Y:S02]  /*16710*/  ISETP.GE.AND P4, PT, R8, c[0x0][0x3c8], PT ;  /* 0x0000f20008007a0c */ /* 0x000fe40003f86270 */
[----:B------:R-:W-:Y:S02]  /*16720*/  ISETP.GE.AND P3, PT, R9, c[0x0][0x3c8], PT ;  /* 0x0000f20009007a0c */ /* 0x000fe40003f66270 */
[----:B------:R-:W-:-:S02]  /*16730*/  @!P5 LOP3.LUT R4, R4, 0xfffffffe, RZ, 0xc0, !PT ;  /* 0xfffffffe0404d812 */ /* 0x000fc400078ec0ff */
[----:B------:R-:W-:Y:S02]  /*16740*/  ISETP.GE.AND P2, PT, R10, c[0x0][0x3c8], PT ;  /* 0x0000f2000a007a0c */ /* 0x000fe40003f46270 */
[----:B------:R-:W-:Y:S02]  /*16750*/  ISETP.GE.AND P1, PT, R11, c[0x0][0x3c8], PT ;  /* 0x0000f2000b007a0c */ /* 0x000fe40003f26270 */
[----:B------:R-:W-:Y:S02]  /*16760*/  ISETP.GE.AND P0, PT, R12, c[0x0][0x3c8], PT ;  /* 0x0000f2000c007a0c */ /* 0x000fe40003f06270 */
[C---:B------:R-:W-:Y:S02]  /*16770*/  IADD3 R14, R0.reuse, 0x40, RZ ;  /* 0x00000040000e7810 */ /* 0x040fe40007ffe0ff */
[----:B------:R-:W-:Y:S02]  /*16780*/  IADD3 R15, R0, 0x48, RZ ;  /* 0x00000048000f7810 */ /* 0x000fe40007ffe0ff */
[----:B---3--:R-:W-:Y:S01]  /*16790*/  @!P6 LEA.HI R6, R5, R5, RZ, 0x1 ;  /* 0x000000050506e211 */ /* 0x008fe200078f08ff */
[----:B------:R-:W-:-:S03]  /*167a0*/  @!P5 IMAD.WIDE R4, R4, 0x4, R2 ;  /* 0x000000040404d825 */ /* 0x000fc600078e0202 */
[----:B------:R-:W-:-:S05]  /*167b0*/  @!P6 LOP3.LUT R6, R6, 0xfffffffe, RZ, 0xc0, !PT ;  /* 0xfffffffe0606e812 */ /* 0x000fca00078ec0ff */
[----:B------:R-:W-:-:S05]  /*167c0*/  @!P6 IMAD.WIDE R6, R6, 0x4, R2 ;  /* 0x000000040606e825 */ /* 0x000fca00078e0202 */
[----:B------:R3:W-:Y:S01]  /*167d0*/  @!P6 ST.E.64 [R6.64], R186 ;  /* 0x000000ba0600e985 */ /* 0x0007e2000c101b14 */
[----:B------:R-:W-:-:S03]  /*167e0*/  ISETP.GE.AND P6, PT, R14, c[0x0][0x3c8], PT ;  /* 0x0000f2000e007a0c */ /* 0x000fc60003fc6270 */
[----:B------:R4:W-:Y:S01]  /*167f0*/  @!P5 ST.E.64 [R4.64], R138 ;  /* 0x0000008a0400d985 */ /* 0x0009e2000c101b14 */
[----:B------:R-:W-:Y:S02]  /*16800*/  ISETP.GE.AND P5, PT, R15, c[0x0][0x3c8], PT ;  /* 0x0000f2000f007a0c */ /* 0x000fe40003fa6270 */
[----:B---3--:R-:W-:Y:S02]  /*16810*/  @!P2 LEA.HI R7, R10, R10, RZ, 0x1 ;  /* 0x0000000a0a07a211 */ /* 0x008fe400078f08ff */
[----:B------:R-:W-:Y:S02]  /*16820*/  @!P1 LEA.HI R6, R11, R11, RZ, 0x1 ;  /* 0x0000000b0b069211 */ /* 0x000fe400078f08ff */
[----:B----4-:R-:W-:Y:S02]  /*16830*/  @!P4 LEA.HI R4, R8, R8, RZ, 0x1 ;  /* 0x000000080804c211 */ /* 0x010fe400078f08ff */
[----:B------:R-:W-:Y:S02]  /*16840*/  @!P3 LEA.HI R8, R9, R9, RZ, 0x1 ;  /* 0x000000090908b211 */ /* 0x000fe400078f08ff */
[----:B------:R-:W-:-:S02]  /*16850*/  @!P0 LEA.HI R5, R12, R12, RZ, 0x1 ;  /* 0x0000000c0c058211 */ /* 0x000fc400078f08ff */
[----:B------:R-:W-:Y:S02]  /*16860*/  @!P4 LOP3.LUT R4, R4, 0xfffffffe, RZ, 0xc0, !PT ;  /* 0xfffffffe0404c812 */ /* 0x000fe400078ec0ff */
[----:B------:R-:W-:Y:S02]  /*16870*/  @!P3 LOP3.LUT R8, R8, 0xfffffffe, RZ, 0xc0, !PT ;  /* 0xfffffffe0808b812 */ /* 0x000fe400078ec0ff */
[----:B------:R-:W-:Y:S01]  /*16880*/  @!P2 LOP3.LUT R7, R7, 0xfffffffe, RZ, 0xc0, !PT ;  /* 0xfffffffe0707a812 */ /* 0x000fe200078ec0ff */
[--C-:B------:R-:W-:Y:S01]  /*16890*/  @!P4 IMAD.WIDE R12, R4, 0x4, R2.reuse ;  /* 0x00000004040cc825 */ /* 0x100fe200078e0202 */
[----:B------:R-:W-:Y:S02]  /*168a0*/  @!P1 LOP3.LUT R6, R6, 0xfffffffe, RZ, 0xc0, !PT ;  /* 0xfffffffe06069812 */ /* 0x000fe400078ec0ff */
[----:B------:R-:W-:Y:S01]  /*168b0*/  @!P0 LOP3.LUT R5, R5, 0xfffffffe, RZ, 0xc0, !PT ;  /* 0xfffffffe05058812 */ /* 0x000fe200078ec0ff */
[--C-:B------:R-:W-:Y:S01]  /*168c0*/  @!P3 IMAD.WIDE R10, R8, 0x4, R2.reuse ;  /* 0x00000004080ab825 */ /* 0x100fe200078e0202 */
[----:B------:R3:W-:Y:S03]  /*168d0*/  @!P4 ST.E.64 [R12.64], R142 ;  /* 0x0000008e0c00c985 */ /* 0x0007e6000c101b14 */
[--C-:B------:R-:W-:Y:S01]  /*168e0*/  @!P2 IMAD.WIDE R8, R7, 0x4, R2.reuse ;  /* 0x000000040708a825 */ /* 0x100fe200078e0202 */
[----:B------:R4:W-:Y:S03]  /*168f0*/  @!P3 ST.E.64 [R10.64], R154 ;  /* 0x0000009a0a00b985 */ /* 0x0009e6000c101b14 */
[--C-:B------:R-:W-:Y:S01]  /*16900*/  @!P1 IMAD.WIDE R6, R6, 0x4, R2.reuse ;  /* 0x0000000406069825 */ /* 0x100fe200078e0202 */
[----:B------:R1:W-:Y:S03]  /*16910*/  @!P2 ST.E.64 [R8.64], R158 ;  /* 0x0000009e0800a985 */ /* 0x0003e6000c101b14 */
[----:B------:R-:W-:Y:S01]  /*16920*/  @!P0 IMAD.WIDE R4, R5, 0x4, R2 ;  /* 0x0000000405048825 */ /* 0x000fe200078e0202 */
[----:B------:R-:W-:Y:S04]  /*16930*/  @!P1 ST.E.64 [R6.64], R58 ;  /* 0x0000003a06009985 */ /* 0x000fe8000c101b14 */
[----:B------:R2:W-:Y:S01]  /*16940*/  @!P0 ST.E.64 [R4.64], R62 ;  /* 0x0000003e04008985 */ /* 0x0005e2000c101b14 */
[----:B---3--:R-:W-:-:S02]  /*16950*/  IADD3 R12, R0, 0x70, RZ ;  /* 0x00000070000c7810 */ /* 0x008fc40007ffe0ff */
[C---:B----4-:R-:W-:Y:S02]  /*16960*/  IADD3 R10, R0.reuse, 0x60, RZ ;  /* 0x00000060000a7810 */ /* 0x050fe40007ffe0ff */
[C---:B------:R-:W-:Y:S02]  /*16970*/  IADD3 R11, R0.reuse, 0x68, RZ ;  /* 0x00000068000b7810 */ /* 0x040fe40007ffe0ff */
[C---:B-1----:R-:W-:Y:S02]  /*16980*/  IADD3 R8, R0.reuse, 0x50, RZ ;  /* 0x0000005000087810 */ /* 0x042fe40007ffe0ff */
[----:B------:R-:W-:Y:S02]  /*16990*/  IADD3 R9, R0, 0x58, RZ ;  /* 0x0000005800097810 */ /* 0x000fe40007ffe0ff */
[----:B------:R-:W-:Y:S02]  /*169a0*/  ISETP.GE.AND P4, PT, R8, c[0x0][0x3c8], PT ;  /* 0x0000f20008007a0c */ /* 0x000fe40003f86270 */
[----:B------:R-:W-:-:S02]  /*169b0*/  ISETP.GE.AND P3, PT, R9, c[0x0][0x3c8], PT ;  /* 0x0000f20009007a0c */ /* 0x000fc40003f66270 */
[----:B--2---:R-:W-:Y:S02]  /*169c0*/  @!P6 LEA.HI R4, R14, R14, RZ, 0x1 ;  /* 0x0000000e0e04e211 */ /* 0x004fe400078f08ff */
[----:B------:R-:W-:Y:S02]  /*169d0*/  @!P5 LEA.HI R5, R15, R15, RZ, 0x1 ;  /* 0x0000000f0f05d211 */ /* 0x000fe400078f08ff */
[----:B------:R-:W-:Y:S02]  /*169e0*/  @!P6 LOP3.LUT R4, R4, 0xfffffffe, RZ, 0xc0, !PT ;  /* 0xfffffffe0404e812 */ /* 0x000fe400078ec0ff */
[----:B------:R-:W-:Y:S02]  /*169f0*/  ISETP.GE.AND P2, PT, R10, c[0x0][0x3c8], PT ;  /* 0x0000f2000a007a0c */ /* 0x000fe40003f46270 */
[----:B------:R-:W-:Y:S01]  /*16a00*/  @!P5 LOP3.LUT R5, R5, 0xfffffffe, RZ, 0xc0, !PT ;  /* 0xfffffffe0505d812 */ /* 0x000fe200078ec0ff */
[----:B------:R-:W-:Y:S01]  /*16a10*/  @!P6 IMAD.WIDE R6, R4, 0x4, R2 ;  /* 0x000000040406e825 */ /* 0x000fe200078e0202 */
[----:B------:R-:W-:-:S02]  /*16a20*/  ISETP.GE.AND P1, PT, R11, c[0x0][0x3c8], PT ;  /* 0x0000f2000b007a0c */ /* 0x000fc40003f26270 */
[----:B------:R-:W-:Y:S01]  /*16a30*/  ISETP.GE.AND P0, PT, R12, c[0x0][0x3c8], PT ;  /* 0x0000f2000c007a0c */ /* 0x000fe20003f06270 */
[----:B------:R-:W-:Y:S01]  /*16a40*/  @!P5 IMAD.WIDE R4, R5, 0x4, R2 ;  /* 0x000000040504d825 */ /* 0x000fe200078e0202 */
[----:B------:R1:W-:Y:S01]  /*16a50*/  @!P6 ST.E.64 [R6.64], R74 ;  /* 0x0000004a0600e985 */ /* 0x0003e2000c101b14 */
[----:B------:R-:W-:-:S03]  /*16a60*/  IADD3 R0, R0, 0x78, RZ ;  /* 0x0000007800007810 */ /* 0x000fc60007ffe0ff */
[----:B------:R2:W-:Y:S01]  /*16a70*/  @!P5 ST.E.64 [R4.64], R78 ;  /* 0x0000004e0400d985 */ /* 0x0005e2000c101b14 */
[----:B-1----:R-:W-:-:S04]  /*16a80*/  @!P2 LEA.HI R7, R10, R10, RZ, 0x1 ;  /* 0x0000000a0a07a211 */ /* 0x002fc800078f08ff */
[----:B------:R-:W-:Y:S02]  /*16a90*/  @!P1 LEA.HI R6, R11, R11, RZ, 0x1 ;  /* 0x0000000b0b069211 */ /* 0x000fe400078f08ff */
[----:B--2---:R-:W-:Y:S02]  /*16aa0*/  @!P4 LEA.HI R4, R8, R8, RZ, 0x1 ;  /* 0x000000080804c211 */ /* 0x004fe400078f08ff */
[----:B------:R-:W-:Y:S02]  /*16ab0*/  @!P3 LEA.HI R8, R9, R9, RZ, 0x1 ;  /* 0x000000090908b211 */ /* 0x000fe400078f08ff */
[----:B------:R-:W-:Y:S02]  /*16ac0*/  @!P0 LEA.HI R5, R12, R12, RZ, 0x1 ;  /* 0x0000000c0c058211 */ /* 0x000fe400078f08ff */
[----:B------:R-:W-:Y:S02]  /*16ad0*/  @!P4 LOP3.LUT R4, R4, 0xfffffffe, RZ, 0xc0, !PT ;  /* 0xfffffffe0404c812 */ /* 0x000fe400078ec0ff */
[----:B------:R-:W-:-:S02]  /*16ae0*/  @!P3 LOP3.LUT R8, R8, 0xfffffffe, RZ, 0xc0, !PT ;  /* 0xfffffffe0808b812 */ /* 0x000fc400078ec0ff */
        /* <DEDUP_REMOVED lines=20> */
.L_x_656:
[----:B------:R-:W3:Y:S02]  /*16c30*/  S2R R0, SR_TID.X ;  /* 0x0000000000007919 */ /* 0x000ee40000002100 */
[----:B---3--:R-:W-:-:S13]  /*16c40*/  ISETP.GT.AND P0, PT, R0, 0x7f, PT ;  /* 0x0000007f0000780c */ /* 0x008fda0003f04270 */
[----:B------:R-:W-:Y:S05]  /*16c50*/  @P0 EXIT ;  /* 0x000000000000094d */ /* 0x000fea0003800000 */
[----:B------:R-:W3:Y:S01]  /*16c60*/  S2R R8, SR_CTAID.X ;  /* 0x0000000000087919 */ /* 0x000ee20000002500 */
[----:B------:R-:W-:-:S05]  /*16c70*/  MOV R3, c[0x0][0x4e8] ;  /* 0x00013a0000037a02 */ /* 0x000fca0000000f00 */
[----:B-1----:R-:W-:Y:S01]  /*16c80*/  IMAD R2, R3, c[0x0][0x388], RZ ;  /* 0x0000e20003027a24 */ /* 0x002fe200078e02ff */
[----:B---3--:R-:W-:-:S04]  /*16c90*/  LEA R8, R8, R0, 0x7 ;  /* 0x0000000008087211 */ /* 0x008fc800078e38ff */
        /* <DEDUP_REMOVED lines=25> */
[----:B------:R-:W-:Y:S02]  /*16e30*/  IMAD.IADD R3, R5, 0x1, R3 ;  /* 0x0000000105037824 */ /* 0x000fe400078e0203 */
[----:B------:R-:W-:Y:S01]  /*16e40*/  IMAD R5, R7, c[0x0][0x4e8], R8 ;  /* 0x00013a0007057a24 */ /* 0x000fe200078e0208 */
[----:B------:R-:W-:Y:S01]  /*16e50*/  SHF.R.S32.HI R7, RZ, 0x1f, R0 ;  /* 0x0000001fff077819 */ /* 0x000fe20000011400 */
[----:B------:R-:W-:-:S02]  /*16e60*/  IMAD R6, R6, c[0x0][0x4e0], RZ ;  /* 0x0001380006067a24 */ /* 0x000fc400078e02ff */
        /* <DEDUP_REMOVED lines=14> */
.L_x_663:
        /* <DEDUP_REMOVED lines=11> */
.L_x_1800:


//--------------------- .text._ZN7cutlass13device_kernelIN5flash19enable_sm80_to_sm89INS1_16FlashAttnFwdSm80INS1_25CollectiveMainloopFwdSm80ILi8ELi1ELb1EN4cute5tupleIJNS5_1CILi128EEENS7_ILi96EEES8_EEELi128ENS_6half_tEfNS_4arch4Sm80ELb0ELb1ELb0ELb1ELb1ELb0ELb1ELb1EEENS1_21CollectiveEpilogueFwdINS6_IJS8_S8_S9_EEENS6_IJNS7_ILi1EEESH_SH_EEESB_SD_Li256ELb1ELb1ELb1ELb0EEENS1_36VarlenDynamicPersistentTileSchedulerILi128ELi96ELi256ELi256ELb1ELb1ELb0ELb1ELb0ELb1EEEEEEEEEvNT_6ParamsE --------------------------
	.section	.text._ZN7cutlass13device_kernelIN5flash19enable_sm80_to_sm89INS1_16FlashAttnFwdSm80INS1_25CollectiveMainloopFwdSm80ILi8ELi1ELb1EN4cute5tupleIJNS5_1CILi128EEENS7_ILi96EEES8_EEELi128ENS_6half_tEfNS_4arch4Sm80ELb0ELb1ELb0ELb1ELb1ELb0ELb1ELb1EEENS1_21CollectiveEpilogueFwdINS6_IJS8_S8_S9_EEENS6_IJNS7_ILi1EEESH_SH_EEESB_SD_Li256ELb1ELb1ELb1ELb0EEENS1_36VarlenDynamicPersistentTileSchedulerILi128ELi96ELi256ELi256ELb1ELb1ELb0ELb1ELb0ELb1EEEEEEEEEvNT_6ParamsE,"ax",@progbits
	.sectioninfo	@"SHI_REGISTERS=255"
	.align	128
.text._ZN7cutlass13device_kernelIN5flash19enable_sm80_to_sm89INS1_16FlashAttnFwdSm80INS1_25CollectiveMainloopFwdSm80ILi8ELi1ELb1EN4cute5tupleIJNS5_1CILi128EEENS7_ILi96EEES8_EEELi128ENS_6half_tEfNS_4arch4Sm80ELb0ELb1ELb0ELb1ELb1ELb0ELb1ELb1EEENS1_21CollectiveEpilogueFwdINS6_IJS8_S8_S9_EEENS6_IJNS7_ILi1EEESH_SH_EEESB_SD_Li256ELb1ELb1ELb1ELb0EEENS1_36VarlenDynamicPersistentTileSchedulerILi128ELi96ELi256ELi256ELb1ELb1ELb0ELb1ELb0ELb1EEEEEEEEEvNT_6ParamsE:
        .type           _ZN7cutlass13device_kernelIN5flash19enable_sm80_to_sm89INS1_16FlashAttnFwdSm80INS1_25CollectiveMainloopFwdSm80ILi8ELi1ELb1EN4cute5tupleIJNS5_1CILi128EEENS7_ILi96EEES8_EEELi128ENS_6half_tEfNS_4arch4Sm80ELb0ELb1ELb0ELb1ELb1ELb0ELb1ELb1EEENS1_21CollectiveEpilogueFwdINS6_IJS8_S8_S9_EEENS6_IJNS7_ILi1EEESH_SH_EEESB_SD_Li256ELb1ELb1ELb1ELb0EEENS1_36VarlenDynamicPersistentTileSchedulerILi128ELi96ELi256ELi256ELb1ELb1ELb0ELb1ELb0ELb1EEEEEEEEEvNT_6ParamsE,@function
        .size           _ZN7cutlass13device_kernelIN5flash19enable_sm80_to_sm89INS1_16FlashAttnFwdSm80INS1_25CollectiveMainloopFwdSm80ILi8ELi1ELb1EN4cute5tupleIJNS5_1CILi128EEENS7_ILi96EEES8_EEELi128ENS_6half_tEfNS_4arch4Sm80ELb0ELb1ELb0ELb1ELb1ELb0ELb1ELb1EEENS1_21CollectiveEpilogueFwdINS6_IJS8_S8_S9_EEENS6_IJNS7_ILi1EEESH_SH_EEESB_SD_Li256ELb1ELb1ELb1ELb0EEENS1_36VarlenDynamicPersistentTileSchedulerILi128ELi96ELi256ELi256ELb1ELb1ELb0ELb1ELb0ELb1EEEEEEEEEvNT_6ParamsE,(.L_x_1801 - _ZN7cutlass13device_kernelIN5flash19enable_sm80_to_sm89INS1_16FlashAttnFwdSm80INS1_25CollectiveMainloopFwdSm80ILi8ELi1ELb1EN4cute5tupleIJNS5_1CILi128EEENS7_ILi96EEES8_EEELi128ENS_6half_tEfNS_4arch4Sm80ELb0ELb1ELb0ELb1ELb1ELb0ELb1ELb1EEENS1_21CollectiveEpilogueFwdINS6_IJS8_S8_S9_EEENS6_IJNS7_ILi1EEESH_SH_EEESB_SD_Li256ELb1ELb1ELb1ELb0EEENS1_36VarlenDynamicPersistentTileSchedulerILi128ELi96ELi256ELi256ELb1ELb1ELb0ELb1ELb0ELb1EEEEEEEEEvNT_6ParamsE)
        .other          _ZN7cutlass13device_kernelIN5flash19enable_sm80_to_sm89INS1_16FlashAttnFwdSm80INS1_25CollectiveMainloopFwdSm80ILi8ELi1ELb1EN4cute5tupleIJNS5_1CILi128EEENS7_ILi96EEES8_EEELi128ENS_6half_tEfNS_4arch4Sm80ELb0ELb1ELb0ELb1ELb1ELb0ELb1ELb1EEENS1_21CollectiveEpilogueFwdINS6_IJS8_S8_S9_EEENS6_IJNS7_ILi1EEESH_SH_EEESB_SD_Li256ELb1ELb1ELb1ELb0EEENS1_36VarlenDynamicPersistentTileSchedulerILi128ELi96ELi256ELi256ELb1ELb1ELb0ELb1ELb0ELb1EEEEEEEEEvNT_6ParamsE,@"STO_CUDA_ENTRY STV_DEFAULT"
_ZN7cutlass13device_kernelIN5flash19enable_sm80_to_sm89INS1_16FlashAttnFwdSm80INS1_25CollectiveMainloopFwdSm80ILi8ELi1ELb1EN4cute5tupleIJNS5_1CILi128EEENS7_ILi96EEES8_EEELi128ENS_6half_tEfNS_4arch4Sm80ELb0ELb1ELb0ELb1ELb1ELb0ELb1ELb1EEENS1_21CollectiveEpilogueFwdINS6_IJS8_S8_S9_EEENS6_IJNS7_ILi1EEESH_SH_EEESB_SD_Li256ELb1ELb1ELb1ELb0EEENS1_36VarlenDynamicPersistentTileSchedulerILi128ELi96ELi256ELi256ELb1ELb1ELb0ELb1ELb0ELb1EEEEEEEEEvNT_6ParamsE:
[----:B------:R-:W-:-:S03]  /*0000*/  MOV R1, c[0x0][0x28] ;  /* 0x00000a0000017a02 */ /* 0x000fc60000000f00 */
[----:B------:R-:W1:Y:S01]  /*0010*/  S2R R2, SR_TID.X ;  /* 0x0000000000027919 */ /* 0x000e620000002100 */
[----:B------:R-:W-:Y:S01]  /*0020*/  IADD3 R1, R1, -0x28, RZ ;  /* 0xffffffd801017810 */ /* 0x000fe20007ffe0ff */
[----:B------:R-:W-:Y:S01]  /*0030*/  ULDC.64 UR6, c[0x0][0x118] ;  /* 0x0000460000067ab9 */ /* 0x000fe20000000a00 */
[----:B-1----:R-:W-:-:S05]  /*0040*/  SHF.R.U32.HI R0, RZ, 0x5, R2 ;  /* 0x00000005ff007819 */ /* 0x002fca0000011602 */
[----:B------:R-:W1:Y:S02]  /*0050*/  SHFL.IDX PT, R3, R0, RZ, 0x1f ;  /* 0x00001fff00037589 */ /* 0x000e6400000e0000 */
[----:B-1----:R-:W-:Y:S02]  /*0060*/  ISETP.NE.AND P0, PT, R3, RZ, PT ;  /* 0x000000ff0300720c */ /* 0x002fe40003f05270 */
[----:B------:R1:W-:Y:S11]  /*0070*/  STL [R1+0x20], R3 ;  /* 0x0000200301007387 */ /* 0x0003f60000100800 */
[----:B------:R-:W-:Y:S06]  /*0080*/  @P0 BAR.SYNC.DEFER_BLOCKING 0x5, 0x100 ;  /* 0x0144000000000b1d */ /* 0x000fec0000010000 */
[----:B------:R-:W2:Y:S04]  /*0090*/  @P0 LDS.128 R248, [0xe100] ;  /* 0x00e10000fff80984 */ /* 0x000ea80000000c00 */
[----:B------:R-:W-:Y:S06]  /*00a0*/  @P0 BAR.ARV 0x4, 0x100 ;  /* 0x0104000000000b1d */ /* 0x000fec0000002000 */
[----:B------:R-:W-:Y:S05]  /*00b0*/  @P0 BRA `(.L_x_664) ;  /* 0x00000f1000000947 */ /* 0x000fea0003800000 */
[----:B-1----:R-:W-:Y:S01]  /*00c0*/  LOP3.LUT R13, R2, 0x1f, RZ, 0xc0, !PT ;  /* 0x0000001f020d7812 */ /* 0x002fe200078ec0ff */
[----:B------:R-:W-:-:S03]  /*00d0*/  CS2R R8, SRZ ;  /* 0x0000000000087805 */ /* 0x000fc6000001ff00 */
[----:B------:R-:W-:-:S04]  /*00e0*/  ISETP.NE.AND P6, PT, R13, 0x1f, PT ;  /* 0x0000001f0d00780c */ /* 0x000fc80003fc5270 */
[----:B------:R-:W-:-:S13]  /*00f0*/  ISETP.GE.OR P0, PT, R13, c[0x0][0x53c], !P6 ;  /* 0x00014f000d007a0c */ /* 0x000fda0007706670 */
[----:B------:R-:W-:Y:S02]  /*0100*/  @!P0 IMAD.MOV.U32 R4, RZ, RZ, 0x4 ;  /* 0x00000004ff048424 */ /* 0x000fe400078e00ff */
[----:B------:R-:W-:Y:S02]  /*0110*/  @!P0 IMAD.MOV.U32 R2, RZ, RZ, 0x4 ;  /* 0x00000004ff028424 */ /* 0x000fe400078e00ff */
[----:B------:R-:W-:-:S04]  /*0120*/  @!P0 IMAD.WIDE.U32 R4, R13, R4, c[0x0][0x580] ;  /* 0x000160000d048625 */ /* 0x000fc800078e0004 */
[C---:B------:R-:W-:Y:S01]  /*0130*/  @!P0 IMAD.WIDE.U32 R2, R13.reuse, R2, c[0x0][0x578] ;  /* 0x00015e000d028625 */ /* 0x040fe200078e0002 */
[----:B------:R-:W3:Y:S04]  /*0140*/  @!P0 LDG.E R9, [R4.64] ;  /* 0x0000000604098981 */ /* 0x000ee8000c1e1900 */
[----:B------:R-:W3:Y:S01]  /*0150*/  @!P0 LDG.E R8, [R2.64] ;  /* 0x0000000602088981 */ /* 0x000ee2000c1e1900 */
[C---:B------:R-:W-:Y:S01]  /*0160*/  ISETP.NE.AND P5, PT, R13.reuse, RZ, PT ;  /* 0x000000ff0d00720c */ /* 0x040fe20003fa5270 */
[----:B------:R-:W1:Y:S01]  /*0170*/  S2UR UR4, SR_CTAID.X ;  /* 0x00000000000479c3 */ /* 0x000e620000002500 */
[C---:B------:R-:W-:Y:S01]  /*0180*/  ISETP.GE.U32.AND P4, PT, R13.reuse, 0x2, PT ;  /* 0x000000020d00780c */ /* 0x040fe20003f86070 */
[----:B------:R-:W-:Y:S01]  /*0190*/  IMAD.MOV.U32 R7, RZ, RZ, RZ ;  /* 0x000000ffff077224 */ /* 0x000fe200078e00ff */
[----:B------:R-:W-:-:S02]  /*01a0*/  ISETP.GE.U32.AND P3, PT, R13, 0x4, PT ;  /* 0x000000040d00780c */ /* 0x000fc40003f66070 */
[C---:B------:R-:W-:Y:S02]  /*01b0*/  ISETP.GE.U32.AND P2, PT, R13.reuse, 0x8, PT ;  /* 0x000000080d00780c */ /* 0x040fe40003f46070 */
[----:B------:R-:W-:Y:S01]  /*01c0*/  ISETP.GE.U32.AND P1, PT, R13, 0x10, PT ;  /* 0x000000100d00780c */ /* 0x000fe20003f26070 */
[----:B---3--:R-:W-:-:S05]  /*01d0*/  IMAD R4, R9, R8, RZ ;  /* 0x0000000809047224 */ /* 0x008fca00078e02ff */
[----:B------:R-:W3:Y:S02]  /*01e0*/  SHFL.UP PT, R0, R4, 0x1, RZ ;  /* 0x0420000004007989 */ /* 0x000ee400000e00ff */
[----:B---3--:R-:W-:-:S05]  /*01f0*/  SEL R0, R0, RZ, P5 ;  /* 0x000000ff00007207 */ /* 0x008fca0002800000 */
[----:B------:R-:W-:-:S05]  /*0200*/  IMAD.IADD R4, R4, 0x1, R0 ;  /* 0x0000000104047824 */ /* 0x000fca00078e0200 */
        /* <DEDUP_REMOVED lines=12> */
[----:B------:R-:W3:Y:S02]  /*02d0*/  SHFL.IDX PT, R6, R4, 0x1f, 0x1f ;  /* 0x03e01f0004067f89 */ /* 0x000ee400000e0000 */
[----:B---3--:R-:W-:-:S04]  /*02e0*/  IMAD R6, R6, c[0x0][0x538], RZ ;  /* 0x00014e0006067a24 */ /* 0x008fc800078e02ff */
[----:B------:R-:W-:Y:S01]  /*02f0*/  IMAD.MOV.U32 R0, RZ, RZ, R6 ;  /* 0x000000ffff007224 */ /* 0x000fe200078e0006 */
[----:B-1----:R-:W-:-:S13]  /*0300*/  ISETP.GT.AND P0, PT, R6, UR4, PT ;  /* 0x0000000406007c0c */ /* 0x002fda000bf04270 */
[----:B------:R-:W-:Y:S05]  /*0310*/  @P0 BRA `(.L_x_665) ;  /* 0x0000026000000947 */ /* 0x000fea0003800000 */
[----:B------:R-:W-:Y:S02]  /*0320*/  MOV R6, R0 ;  /* 0x0000000000067202 */ /* 0x000fe40000000f00 */
[----:B------:R-:W-:-:S04]  /*0330*/  MOV R7, RZ ;  /* 0x000000ff00077202 */ /* 0x000fc80000000f00 */
.L_x_669:
        /* <DEDUP_REMOVED lines=9> */
[----:B------:R-:W-:-:S04]  /*03d0*/  @!P0 IMAD.WIDE R4, R0, R2, c[0x0][0x580] ;  /* 0x0001600000048625 */ /* 0x000fc800078e0202 */
[----:B------:R-:W-:Y:S01]  /*03e0*/  @!P0 IMAD.WIDE R2, R0, R3, c[0x0][0x578] ;  /* 0x00015e0000028625 */ /* 0x000fe200078e0203 */
[----:B------:R-:W3:Y:S04]  /*03f0*/  @!P0 LDG.E R9, [R4.64] ;  /* 0x0000000604098981 */ /* 0x000ee8000c1e1900 */
[----:B------:R-:W3:Y:S02]  /*0400*/  @!P0 LDG.E R8, [R2.64] ;  /* 0x0000000602088981 */ /* 0x000ee4000c1e1900 */
[----:B---3--:R-:W-:Y:S01]  /*0410*/  IMAD R5, R9, R8, RZ ;  /* 0x0000000809057224 */ /* 0x008fe200078e02ff */
[----:B------:R-:W-:Y:S05]  /*0420*/  BRA.DIV ~URZ, `(.L_x_667) ;  /* 0x000162227f007947 */ /* 0x000fea000b800000 */
[----:B------:R1:W3:Y:S02]  /*0430*/  SHFL.UP PT, R0, R5, 0x1, RZ ;  /* 0x0420000005007989 */ /* 0x0002e400000e00ff */
.L_x_833:
        /* <DEDUP_REMOVED lines=16> */
.L_x_834:
[----:B---3--:R-:W-:-:S05]  /*0540*/  IMAD R0, R0, c[0x0][0x538], RZ ;  /* 0x00014e0000007a24 */ /* 0x008fca00078e02ff */
[----:B------:R-:W-:-:S04]  /*0550*/  IADD3 R6, R0, R6, RZ ;  /* 0x0000000600067210 */ /* 0x000fc80007ffe0ff */
[----:B------:R-:W-:-:S13]  /*0560*/  ISETP.GT.AND P0, PT, R6, UR4, PT ;  /* 0x0000000406007c0c */ /* 0x000fda000bf04270 */
[----:B-12---:R-:W-:Y:S05]  /*0570*/  @!P0 BRA `(.L_x_669) ;  /* 0xfffffdc000008947 */ /* 0x006fea000383ffff */
.L_x_665:
[----:B------:R-:W-:-:S05]  /*0580*/  IADD3 R10, -R0, R6, RZ ;  /* 0x00000006000a7210 */ /* 0x000fca0007ffe1ff */
[----:B------:R-:W-:-:S05]  /*0590*/  IMAD R0, R4, c[0x0][0x538], R10 ;  /* 0x00014e0004007a24 */ /* 0x000fca00078e020a */
[----:B------:R-:W-:Y:S01]  /*05a0*/  ISETP.GT.AND P0, PT, R0, UR4, PT ;  /* 0x0000000400007c0c */ /* 0x000fe2000bf04270 */
[----:B------:R-:W-:-:S12]  /*05b0*/  BRA.DIV ~URZ, `(.L_x_670) ;  /* 0x000162b27f007947 */ /* 0x000fd8000b800000 */
[----:B------:R-:W-:-:S04]  /*05c0*/  VOTE.ANY R6, PT, !P0 ;  /* 0x0000000000067806 */ /* 0x000fc800040e0100 */
.L_x_835:
[----:B------:R-:W1:Y:S02]  /*05d0*/  POPC R0, R6 ;  /* 0x0000000600007309 */ /* 0x000e640000000000 */
[----:B-12---:R-:W-:Y:S01]  /*05e0*/  IADD3 R251, R0, R7, RZ ;  /* 0x0000000700fb7210 */ /* 0x006fe20007ffe0ff */
[----:B------:R-:W-:Y:S05]  /*05f0*/  BRA.DIV ~URZ, `(.L_x_671) ;  /* 0x000162c27f007947 */ /* 0x000fea000b800000 */
[----:B------:R1:W2:Y:S01]  /*0600*/  SHFL.IDX PT, R12, R9, R0, 0x1f ;  /* 0x00001f00090c7589 */ /* 0x0002a200000e0000 */
[----:B------:R-:W-:-:S03]  /*0610*/  MOV R5, RZ ;  /* 0x000000ff00057202 */ /* 0x000fc60000000f00 */
[----:B------:R1:W3:Y:S04]  /*0620*/  SHFL.IDX PT, R9, R8, R0, 0x1f ;  /* 0x00001f0008097589 */ /* 0x0002e800000e0000 */
.L_x_836:
[----:B------:R-:W-:Y:S01]  /*0630*/  ISETP.NE.AND P0, PT, R6, RZ, PT ;  /* 0x000000ff0600720c */ /* 0x000fe20003f05270 */
[----:B------:R-:W-:-:S12]  /*0640*/  BSSY B0, `(.L_x_672) ;  /* 0x0000005000007945 */ /* 0x000fd80003800000 */
[----:B------:R-:W-:Y:S05]  /*0650*/  @!P0 BRA `(.L_x_673) ;  /* 0x0000003000008947 */ /* 0x000fea0003800000 */
[----:B-1----:R-:W-:Y:S01]  /*0660*/  IADD3 R0, R0, -0x1, RZ ;  /* 0xffffffff00007810 */ /* 0x002fe20007ffe0ff */
[----:B------:R-:W-:Y:S05]  /*0670*/  BRA.DIV ~URZ, `(.L_x_674) ;  /* 0x000163227f007947 */ /* 0x000fea000b800000 */
[----:B------:R1:W4:Y:S02]  /*0680*/  SHFL.IDX PT, R5, R4, R0, 0x1f ;  /* 0x00001f0004057589 */ /* 0x00032400000e0000 */
.L_x_673:
[----:B------:R-:W-:Y:S05]  /*0690*/  BSYNC B0 ;  /* 0x0000000000007941 */ /* 0x000fea0003800000 */
.L_x_672:
[----:B---3--:R-:W-:Y:S01]  /*06a0*/  ISETP.NE.AND P0, PT, R9, 0x1, PT ;  /* 0x000000010900780c */ /* 0x008fe20003f05270 */
[----:B----4-:R-:W-:Y:S01]  /*06b0*/  IMAD R248, R5, c[0x0][0x538], R10 ;  /* 0x00014e0005f87a24 */ /* 0x010fe200078e020a */
[----:B------:R-:W-:Y:S04]  /*06c0*/  BSSY B0, `(.L_x_675) ;  /* 0x0000085000007945 */ /* 0x000fe80003800000 */
[----:B------:R-:W-:-:S07]  /*06d0*/  IADD3 R11, -R248, UR4, RZ ;  /* 0x00000004f80b7c10 */ /* 0x000fce000fffe1ff */
[----:B------:R-:W-:Y:S05]  /*06e0*/  @!P0 BRA `(.L_x_676) ;  /* 0x000003e000008947 */ /* 0x000fea0003800000 */
[-C--:B-12---:R-:W-:Y:S02]  /*06f0*/  IABS R0, R12.reuse ;  /* 0x0000000c00007213 */ /* 0x086fe40000000000 */
[----:B------:R-:W-:-:S03]  /*0700*/  IABS R6, R12 ;  /* 0x0000000c00067213 */ /* 0x000fc60000000000 */
[----:B------:R-:W-:Y:S01]  /*0710*/  IMAD.MOV.U32 R5, RZ, RZ, R0 ;  /* 0x000000ffff057224 */ /* 0x000fe200078e0000 */
[----:B------:R-:W-:-:S03]  /*0720*/  IABS R0, R9 ;  /* 0x0000000900007213 */ /* 0x000fc60000000000 */
[----:B------:R-:W1:Y:S02]  /*0730*/  I2F.RP R2, R5 ;  /* 0x0000000500027306 */ /* 0x000e640000209400 */
[----:B------:R-:W-:Y:S01]  /*0740*/  IMAD.MOV.U32 R8, RZ, RZ, R0 ;  /* 0x000000ffff087224 */ /* 0x000fe200078e0000 */
[----:B------:R-:W-:-:S05]  /*0750*/  IABS R0, R11 ;  /* 0x0000000b00007213 */ /* 0x000fca0000000000 */
[----:B------:R-:W-:Y:S08]  /*0760*/  I2F.RP R7, R8 ;  /* 0x0000000800077306 */ /* 0x000ff00000209400 */
[----:B-1----:R-:W1:Y:S02]  /*0770*/  MUFU.RCP R2, R2 ;  /* 0x0000000200027308 */ /* 0x002e640000001000 */
[----:B-1----:R-:W-:-:S06]  /*0780*/  IADD3 R2, R2, 0xffffffe, RZ ;  /* 0x0ffffffe02027810 */ /* 0x002fcc0007ffe0ff */
[----:B------:R-:W1:Y:S02]  /*0790*/  F2I.FTZ.U32.TRUNC.NTZ R3, R2 ;  /* 0x0000000200037305 */ /* 0x000e64000021f000 */
[----:B-1----:R-:W-:-:S04]  /*07a0*/  IMAD.MOV R2, RZ, RZ, -R3 ;  /* 0x000000ffff027224 */ /* 0x002fc800078e0a03 */
[----:B------:R-:W-:Y:S02]  /*07b0*/  IMAD R4, R2, R5, RZ ;  /* 0x0000000502047224 */ /* 0x000fe400078e02ff */
[----:B------:R-:W-:-:S04]  /*07c0*/  IMAD.MOV.U32 R2, RZ, RZ, RZ ;  /* 0x000000ffff027224 */ /* 0x000fc800078e00ff */
[----:B------:R-:W-:Y:S01]  /*07d0*/  IMAD.HI.U32 R2, R3, R4, R2 ;  /* 0x0000000403027227 */ /* 0x000fe200078e0002 */
[----:B------:R-:W-:-:S03]  /*07e0*/  MOV R3, R0 ;  /* 0x0000000000037202 */ /* 0x000fc60000000f00 */
[----:B------:R-:W-:Y:S02]  /*07f0*/  IMAD.MOV R0, RZ, RZ, -R6 ;  /* 0x000000ffff007224 */ /* 0x000fe400078e0a06 */
        /* <DEDUP_REMOVED lines=28> */
[----:B------:R-:W-:-:S03]  /*09c0*/  IMAD.MOV R5, RZ, RZ, -R4 ;  /* 0x000000ffff057224 */ /* 0x000fc600078e0a04 */
        /* <DEDUP_REMOVED lines=10> */
[----:B------:R-:W-:-:S04]  /*0a70*/  IMAD.MOV R2, RZ, RZ, -R0 ;  /* 0x000000ffff027224 */ /* 0x000fc800078e0a00 */
[C---:B------:R-:W-:Y:S01]  /*0a80*/  IMAD R3, R9.reuse, R2, R4 ;  /* 0x0000000209037224 */ /* 0x040fe200078e0204 */
[----:B------:R-:W-:Y:S01]  /*0a90*/  LEA R2, R9, R0, 0x18 ;  /* 0x0000000009027211 */ /* 0x000fe200078ec0ff */
[----:B------:R-:W-:-:S04]  /*0aa0*/  IMAD R0, R12, R5, R11 ;  /* 0x000000050c007224 */ /* 0x000fc800078e020b */
[----:B------:R-:W-:Y:S01]  /*0ab0*/  IMAD R250, R3, 0x10000, R2 ;  /* 0x0001000003fa7824 */ /* 0x000fe200078e0202 */
[----:B------:R-:W-:Y:S05]  /*0ac0*/  BRA `(.L_x_677) ;  /* 0x0000044000007947 */ /* 0x000fea0003800000 */
.L_x_676:
[----:B------:R-:W-:-:S04]  /*0ad0*/  IMAD.MOV.U32 R2, RZ, RZ, 0x4 ;  /* 0x00000004ff027424 */ /* 0x000fc800078e00ff */
[----:B------:R-:W-:-:S05]  /*0ae0*/  IMAD.WIDE R2, R251, R2, c[0x0][0x590] ;  /* 0x00016400fb027625 */ /* 0x000fca00078e0202 */
[----:B------:R-:W3:Y:S02]  /*0af0*/  LDG.E R7, [R2.64] ;  /* 0x0000000602077981 */ /* 0x000ee4000c1e1900 */
[----:B-123--:R-:W-:-:S05]  /*0b00*/  IMAD R9, R7, R12, RZ ;  /* 0x0000000c07097224 */ /* 0x00efca00078e02ff */
[-C--:B------:R-:W-:Y:S02]  /*0b10*/  IABS R0, R9.reuse ;  /* 0x0000000900007213 */ /* 0x080fe40000000000 */
[----:B------:R-:W-:-:S03]  /*0b20*/  IABS R8, R9 ;  /* 0x0000000900087213 */ /* 0x000fc60000000000 */
[----:B------:R-:W-:-:S04]  /*0b30*/  IMAD.MOV.U32 R6, RZ, RZ, R0 ;  /* 0x000000ffff067224 */ /* 0x000fc800078e0000 */
[----:B------:R-:W1:Y:S08]  /*0b40*/  I2F.RP R2, R6 ;  /* 0x0000000600027306 */ /* 0x000e700000209400 */
[----:B-1----:R-:W1:Y:S02]  /*0b50*/  MUFU.RCP R2, R2 ;  /* 0x0000000200027308 */ /* 0x002e640000001000 */
[----:B-1----:R-:W-:-:S06]  /*0b60*/  IADD3 R2, R2, 0xffffffe, RZ ;  /* 0x0ffffffe02027810 */ /* 0x002fcc0007ffe0ff */
[----:B------:R-:W1:Y:S02]  /*0b70*/  F2I.FTZ.U32.TRUNC.NTZ R3, R2 ;  /* 0x0000000200037305 */ /* 0x000e64000021f000 */
[----:B-1----:R-:W-:-:S04]  /*0b80*/  IMAD.MOV R0, RZ, RZ, -R3 ;  /* 0x000000ffff007224 */ /* 0x002fc800078e0a03 */
[----:B------:R-:W-:Y:S01]  /*0b90*/  IMAD.MOV.U32 R2, RZ, RZ, R0 ;  /* 0x000000ffff027224 */ /* 0x000fe200078e0000 */
[----:B------:R-:W-:-:S03]  /*0ba0*/  IABS R0, R11 ;  /* 0x0000000b00007213 */ /* 0x000fc60000000000 */
[----:B------:R-:W-:Y:S01]  /*0bb0*/  IMAD R4, R2, R6, RZ ;  /* 0x0000000602047224 */ /* 0x000fe200078e02ff */
[----:B------:R-:W-:Y:S01]  /*0bc0*/  MOV R5, R0 ;  /* 0x0000000000057202 */ /* 0x000fe20000000f00 */
[----:B------:R-:W-:-:S04]  /*0bd0*/  IMAD.MOV.U32 R2, RZ, RZ, RZ ;  /* 0x000000ffff027224 */ /* 0x000fc800078e00ff */
[----:B------:R-:W-:-:S04]  /*0be0*/  IMAD.HI.U32 R0, R3, R4, R2 ;  /* 0x0000000403007227 */ /* 0x000fc800078e0002 */
[----:B------:R-:W-:Y:S02]  /*0bf0*/  IMAD.MOV R2, RZ, RZ, -R8 ;  /* 0x000000ffff027224 */ /* 0x000fe400078e0a08 */
        /* <DEDUP_REMOVED lines=9> */
[----:B------:R-:W-:-:S04]  /*0c90*/  @P2 IADD3 R0, R0, 0x1, RZ ;  /* 0x0000000100002810 */ /* 0x000fc80007ffe0ff */
[----:B------:R-:W-:-:S05]  /*0ca0*/  MOV R4, R0 ;  /* 0x0000000000047202 */ /* 0x000fca0000000f00 */
[----:B------:R-:W-:Y:S01]  /*0cb0*/  @!P1 IMAD.MOV R4, RZ, RZ, -R4 ;  /* 0x000000ffff049224 */ /* 0x000fe200078e0a04 */
[----:B------:R-:W-:-:S05]  /*0cc0*/  @!P0 LOP3.LUT R4, RZ, R9, RZ, 0x33, !PT ;  /* 0x00000009ff048212 */ /* 0x000fca00078e33ff */
[----:B------:R-:W-:-:S05]  /*0cd0*/  IMAD R10, R7, R4, RZ ;  /* 0x00000004070a7224 */ /* 0x000fca00078e02ff */
[----:B------:R-:W-:-:S04]  /*0ce0*/  IADD3 R0, -R10, c[0x0][0x538], RZ ;  /* 0x00014e000a007a10 */ /* 0x000fc80007ffe1ff */
[----:B------:R-:W-:-:S04]  /*0cf0*/  IMNMX R6, R7, R0, PT ;  /* 0x0000000007067217 */ /* 0x000fc80003800200 */
[----:B------:R-:W-:-:S05]  /*0d00*/  IABS R0, R6 ;  /* 0x0000000600007213 */ /* 0x000fca0000000000 */
[----:B------:R-:W-:-:S04]  /*0d10*/  IMAD.MOV.U32 R5, RZ, RZ, R0 ;  /* 0x000000ffff057224 */ /* 0x000fc800078e0000 */
[----:B------:R-:W1:Y:S08]  /*0d20*/  I2F.RP R2, R5 ;  /* 0x0000000500027306 */ /* 0x000e700000209400 */
[----:B-1----:R-:W1:Y:S02]  /*0d30*/  MUFU.RCP R2, R2 ;  /* 0x0000000200027308 */ /* 0x002e640000001000 */
[----:B-1----:R-:W-:-:S06]  /*0d40*/  IADD3 R2, R2, 0xffffffe, RZ ;  /* 0x0ffffffe02027810 */ /* 0x002fcc0007ffe0ff */
[----:B------:R1:W2:Y:S02]  /*0d50*/  F2I.FTZ.U32.TRUNC.NTZ R3, R2 ;  /* 0x0000000200037305 */ /* 0x0002a4000021f000 */
[----:B-1----:R-:W-:Y:S01]  /*0d60*/  IMAD.MOV R2, RZ, RZ, -R4 ;  /* 0x000000ffff027224 */ /* 0x002fe200078e0a04 */
[----:B--2---:R-:W-:-:S03]  /*0d70*/  IADD3 R0, RZ, -R3, RZ ;  /* 0x80000003ff007210 */ /* 0x004fc60007ffe0ff */
[----:B------:R-:W-:Y:S01]  /*0d80*/  IMAD R8, R9, R2, R11 ;  /* 0x0000000209087224 */ /* 0x000fe200078e020b */
[----:B------:R-:W-:Y:S01]  /*0d90*/  IABS R9, R6 ;  /* 0x0000000600097213 */ /* 0x000fe20000000000 */
[----:B------:R-:W-:-:S03]  /*0da0*/  IMAD.MOV.U32 R2, RZ, RZ, R0 ;  /* 0x000000ffff027224 */ /* 0x000fc600078e0000 */
[----:B------:R-:W-:Y:S01]  /*0db0*/  IABS R0, R8 ;  /* 0x0000000800007213 */ /* 0x000fe20000000000 */
[----:B------:R-:W-:Y:S02]  /*0dc0*/  IMAD R7, R2, R5, RZ ;  /* 0x0000000502077224 */ /* 0x000fe400078e02ff */
[----:B------:R-:W-:Y:S02]  /*0dd0*/  IMAD.MOV.U32 R2, RZ, RZ, RZ ;  /* 0x000000ffff027224 */ /* 0x000fe400078e00ff */
[----:B------:R-:W-:Y:S01]  /*0de0*/  IMAD.MOV.U32 R4, RZ, RZ, R0 ;  /* 0x000000ffff047224 */ /* 0x000fe200078e0000 */
[----:B------:R-:W-:Y:S01]  /*0df0*/  IADD3 R0, RZ, -R9, RZ ;  /* 0x80000009ff007210 */ /* 0x000fe20007ffe0ff */
[----:B------:R-:W-:-:S04]  /*0e00*/  IMAD.HI.U32 R3, R3, R7, R2 ;  /* 0x0000000703037227 */ /* 0x000fc800078e0002 */
[----:B------:R-:W-:Y:S02]  /*0e10*/  IMAD.MOV.U32 R2, RZ, RZ, R0 ;  /* 0x000000ffff027224 */ /* 0x000fe400078e0000 */
[----:B------:R-:W-:Y:S01]  /*0e20*/  IMAD.HI.U32 R0, R3, R4, RZ ;  /* 0x0000000403007227 */ /* 0x000fe200078e00ff */
[----:B------:R-:W-:-:S03]  /*0e30*/  IADD3 R3, R10, 0x1000000, R8 ;  /* 0x010000000a037810 */ /* 0x000fc60007ffe008 */
[----:B------:R-:W-:-:S05]  /*0e40*/  IMAD R2, R0, R2, R4 ;  /* 0x0000000200027224 */ /* 0x000fca00078e0204 */
[----:B------:R-:W-:-:S13]  /*0e50*/  ISETP.GT.U32.AND P0, PT, R5, R2, PT ;  /* 0x000000020500720c */ /* 0x000fda0003f04070 */
[----:B------:R-:W-:Y:S01]  /*0e60*/  @!P0 IMAD.IADD R2, R2, 0x1, -R5 ;  /* 0x0000000102028824 */ /* 0x000fe200078e0a05 */
[----:B------:R-:W-:Y:S02]  /*0e70*/  @!P0 IADD3 R0, R0, 0x1, RZ ;  /* 0x0000000100008810 */ /* 0x000fe40007ffe0ff */
[----:B------:R-:W-:Y:S02]  /*0e80*/  ISETP.NE.AND P0, PT, R6, RZ, PT ;  /* 0x000000ff0600720c */ /* 0x000fe40003f05270 */
[----:B------:R-:W-:Y:S02]  /*0e90*/  ISETP.GE.U32.AND P2, PT, R2, R5, PT ;  /* 0x000000050200720c */ /* 0x000fe40003f46070 */
[----:B------:R-:W-:-:S04]  /*0ea0*/  LOP3.LUT R2, R8, R6, RZ, 0x3c, !PT ;  /* 0x0000000608027212 */ /* 0x000fc800078e3cff */
[----:B------:R-:W-:Y:S01]  /*0eb0*/  ISETP.GE.AND P1, PT, R2, RZ, PT ;  /* 0x000000ff0200720c */ /* 0x000fe20003f26270 */
[----:B------:R-:W-:-:S06]  /*0ec0*/  IMAD.MOV R2, RZ, RZ, -R6 ;  /* 0x000000ffff027224 */ /* 0x000fcc00078e0a06 */
[----:B------:R-:W-:-:S06]  /*0ed0*/  @P2 IADD3 R0, R0, 0x1, RZ ;  /* 0x0000000100002810 */ /* 0x000fcc0007ffe0ff */
[----:B------:R-:W-:Y:S02]  /*0ee0*/  @!P1 IADD3 R0, -R0, RZ, RZ ;  /* 0x000000ff00009210 */ /* 0x000fe40007ffe1ff */
[----:B------:R-:W-:-:S05]  /*0ef0*/  @!P0 LOP3.LUT R0, RZ, R6, RZ, 0x33, !PT ;  /* 0x00000006ff008212 */ /* 0x000fca00078e33ff */
[----:B------:R-:W-:Y:S02]  /*0f00*/  IMAD R250, R0, R2, R3 ;  /* 0x0000000200fa7224 */ /* 0x000fe400078e0203 */
.L_x_677:
[----:B------:R-:W-:Y:S05]  /*0f10*/  BSYNC B0 ;  /* 0x0000000000007941 */ /* 0x000fea0003800000 */
.L_x_675:
[----:B------:R-:W-:-:S04]  /*0f20*/  LOP3.LUT R0, RZ, R0, RZ, 0x33, !PT ;  /* 0x00000000ff007212 */ /* 0x000fc800078e33ff */
[----:B------:R-:W-:Y:S01]  /*0f30*/  IADD3 R249, R0, R12, RZ ;  /* 0x0000000c00f97210 */ /* 0x000fe20007ffe0ff */
[----:B------:R-:W-:Y:S05]  /*0f40*/  BRA `(.L_x_678) ;  /* 0x0000004000007947 */ /* 0x000fea0003800000 */
.L_x_666:
[----:B--2---:R-:W-:Y:S01]  /*0f50*/  IMAD.MOV.U32 R249, RZ, RZ, RZ ;  /* 0x000000fffff97224 */ /* 0x004fe200078e00ff */
[----:B------:R-:W-:Y:S01]  /*0f60*/  MOV R250, RZ ;  /* 0x000000ff00fa7202 */ /* 0x000fe20000000f00 */
[----:B------:R-:W-:Y:S01]  /*0f70*/  IMAD.U32 R248, RZ, RZ, UR4 ;  /* 0x00000004fff87e24 */ /* 0x000fe2000f8e00ff */
[----:B------:R-:W-:Y:S02]  /*0f80*/  MOV R251, c[0x0][0x53c] ;  /* 0x00014f0000fb7a02 */ /* 0x000fe40000000f00 */
.L_x_678:
[----:B------:R-:W-:Y:S01]  /*0f90*/  ISETP.NE.AND P0, PT, R13, RZ, PT ;  /* 0x000000ff0d00720c */ /* 0x000fe20003f05270 */
[----:B------:R-:W-:-:S12]  /*0fa0*/  WARPSYNC 0xffffffff ;  /* 0xffffffff00007948 */ /* 0x000fd80003800000 */
[----:B------:R1:W-:Y:S04]  /*0fb0*/  @!P0 STS.128 [0xe100], R248 ;  /* 0x00e100f8ff008388 */ /* 0x0003e80000000c00 */
[----:B------:R-:W-:Y:S06]  /*0fc0*/  BAR.ARV 0x5, 0x100 ;  /* 0x0144000000007b1d */ /* 0x000fec0000002000 */
.L_x_664:
[----:B-12---:R-:W-:-:S13]  /*0fd0*/  ISETP.GE.AND P0, PT, R251, c[0x0][0x53c], PT ;  /* 0x00014f00fb007a0c */ /* 0x006fda0003f06270 */
        /* <DEDUP_REMOVED lines=18> */
[----:B------:R-:W-:Y:S01]  /*1100*/  SHF.R.S32.HI R244, RZ, 0x3, R9 ;  /* 0x00000003fff47819 */ /* 0x000fe20000011409 */
[----:B------:R-:W-:Y:S01]  /*1110*/  IMAD.IADD R2, R16, 0x1, -R0 ;  /* 0x0000000110027824 */ /* 0x000fe200078e0a00 */
[----:B------:R-:W-:-:S02]  /*1120*/  LOP3.LUT R4, R9, 0xfffffff8, RZ, 0xc0, !PT ;  /* 0xfffffff809047812 */ /* 0x000fc400078ec0ff */
[----:B------:R-:W-:Y:S01]  /*1130*/  LOP3.LUT R0, R3, 0xfffffff8, RZ, 0xc0, !PT ;  /* 0xfffffff803007812 */ /* 0x000fe200078ec0ff */
[----:B------:R-:W-:Y:S01]  /*1140*/  IMAD.SHL.U32 R3, R244, 0x40, RZ ;  /* 0x00000040f4037824 */ /* 0x000fe200078e00ff */
[----:B------:R-:W-:Y:S01]  /*1150*/  LEA.HI R7, R7, R16, RZ, 0x6 ;  /* 0x0000001007077211 */ /* 0x000fe200078f30ff */
[----:B------:R-:W-:Y:S01]  /*1160*/  IMAD.IADD R227, R16, 0x1, -R4 ;  /* 0x0000000110e37824 */ /* 0x000fe200078e0a04 */
[----:B------:R-:W-:Y:S01]  /*1170*/  SHF.R.S32.HI R4, RZ, 0x1f, R2 ;  /* 0x0000001fff047819 */ /* 0x000fe20000011402 */
[----:B------:R-:W-:Y:S01]  /*1180*/  IMAD.IADD R8, R8, 0x1, -R0 ;  /* 0x0000000108087824 */ /* 0x000fe200078e0a00 */
[----:B------:R-:W-:Y:S01]  /*1190*/  LOP3.LUT R0, R3, 0x1c0, RZ, 0xc0, !PT ;  /* 0x000001c003007812 */ /* 0x000fe200078ec0ff */
[C---:B------:R-:W-:Y:S01]  /*11a0*/  IMAD.SHL.U32 R208, R227.reuse, 0x8, RZ ;  /* 0x00000008e3d07824 */ /* 0x040fe200078e00ff */
[----:B------:R-:W-:Y:S01]  /*11b0*/  LEA.HI R14, R4, R2, RZ, 0x3 ;  /* 0x00000002040e7211 */ /* 0x000fe200078f18ff */
[----:B------:R-:W-:Y:S01]  /*11c0*/  IMAD.SHL.U32 R6, R227, 0x40, RZ ;  /* 0x00000040e3067824 */ /* 0x000fe200078e00ff */
[----:B------:R-:W-:Y:S01]  /*11d0*/  SHF.R.U32.HI R5, RZ, 0x3, R0 ;  /* 0x00000003ff057819 */ /* 0x000fe20000011600 */
[----:B------:R-:W-:Y:S01]  /*11e0*/  IMAD.SHL.U32 R7, R7, 0x8, RZ ;  /* 0x0000000807077824 */ /* 0x000fe200078e00ff */
[----:B------:R-:W-:-:S02]  /*11f0*/  LOP3.LUT R3, R0, 0x38, R208, 0xf8, !PT ;  /* 0x0000003800037812 */ /* 0x000fc400078ef8d0 */
[----:B------:R-:W-:Y:S02]  /*1200*/  LOP3.LUT R4, R14, 0xfffffff8, RZ, 0xc0, !PT ;  /* 0xfffffff80e047812 */ /* 0x000fe400078ec0ff */
[----:B------:R-:W-:Y:S02]  /*1210*/  LOP3.LUT R12, R3, R5, RZ, 0x3c, !PT ;  /* 0x00000005030c7212 */ /* 0x000fe400078e3cff */
[----:B------:R-:W-:Y:S01]  /*1220*/  LOP3.LUT R3, R10, 0xffffffe0, RZ, 0xc0, !PT ;  /* 0xffffffe00a037812 */ /* 0x000fe200078ec0ff */
[----:B------:R-:W-:Y:S01]  /*1230*/  IMAD.IADD R5, R2, 0x1, -R4 ;  /* 0x0000000102057824 */ /* 0x000fe200078e0a04 */
[----:B------:R-:W-:Y:S02]  /*1240*/  LOP3.LUT R0, R6, 0x1c0, RZ, 0xc0, !PT ;  /* 0x000001c006007812 */ /* 0x000fe400078ec0ff */
[----:B------:R-:W-:Y:S01]  /*1250*/  LOP3.LUT R6, R8, 0x1, RZ, 0xc0, !PT ;  /* 0x0000000108067812 */ /* 0x000fe200078ec0ff */
[----:B------:R-:W-:Y:S01]  /*1260*/  IMAD.IADD R18, R16, 0x1, -R3 ;  /* 0x0000000110127824 */ /* 0x000fe200078e0a03 */
[----:B------:R-:W-:-:S02]  /*1270*/  LOP3.LUT R4, R0, 0x8, R9, 0xf8, !PT ;  /* 0x0000000800047812 */ /* 0x000fc400078ef809 */
[----:B------:R-:W-:Y:S02]  /*1280*/  SHF.R.U32.HI R2, RZ, 0x3, R0 ;  /* 0x00000003ff027819 */ /* 0x000fe40000011600 */
[--C-:B------:R-:W-:Y:S02]  /*1290*/  SHF.R.S32.HI R9, RZ, 0x5, R10.reuse ;  /* 0x00000005ff097819 */ /* 0x100fe4000001140a */
[----:B------:R-:W-:Y:S02]  /*12a0*/  SHF.R.S32.HI R0, RZ, 0x1f, R10 ;  /* 0x0000001fff007819 */ /* 0x000fe4000001140a */
[----:B------:R-:W-:Y:S02]  /*12b0*/  SHF.R.S32.HI R11, RZ, 0x1f, R18 ;  /* 0x0000001fff0b7819 */ /* 0x000fe40000011412 */
[----:B------:R-:W-:Y:S02]  /*12c0*/  LEA.HI R0, R0, R9, RZ, 0x3 ;  /* 0x0000000900007211 */ /* 0x000fe400078f18ff */
[----:B------:R-:W-:Y:S01]  /*12d0*/  LOP3.LUT R3, R15, 0xfffffffc, RZ, 0xc0, !PT ;  /* 0xfffffffc0f037812 */ /* 0x000fe200078ec0ff */
[----:B------:R-:W-:Y:S01]  /*12e0*/  IMAD.MOV.U32 R15, RZ, RZ, 0x20 ;  /* 0x00000020ff0f7424 */ /* 0x000fe200078e00ff */
[----:B------:R-:W-:-:S02]  /*12f0*/  LOP3.LUT R0, R0, 0xffffff8, RZ, 0xc0, !PT ;  /* 0x0ffffff800007812 */ /* 0x000fc400078ec0ff */
[----:B------:R-:W-:Y:S01]  /*1300*/  LEA.HI R11, R11, R18, RZ, 0x2 ;  /* 0x000000120b0b7211 */ /* 0x000fe200078f10ff */
[----:B------:R-:W-:Y:S01]  /*1310*/  IMAD.IADD R3, R16, 0x1, -R3 ;  /* 0x0000000110037824 */ /* 0x000fe200078e0a03 */
[----:B------:R-:W-:Y:S01]  /*1320*/  LOP3.LUT R10, R4, R2, RZ, 0x3c, !PT ;  /* 0x00000002040a7212 */ /* 0x000fe200078e3cff */
[----:B------:R-:W-:Y:S01]  /*1330*/  IMAD.IADD R4, R9, 0x1, -R0 ;  /* 0x0000000109047824 */ /* 0x000fe200078e0a00 */
[----:B------:R-:W-:Y:S01]  /*1340*/  SHF.R.S32.HI R2, RZ, 0x2, R11 ;  /* 0x00000002ff027819 */ /* 0x000fe2000001140b */
[----:B------:R-:W-:Y:S01]  /*1350*/  IMAD.MOV.U32 R16, RZ, RZ, 0x10 ;  /* 0x00000010ff107424 */ /* 0x000fe200078e00ff */
[----:B------:R-:W-:Y:S02]  /*1360*/  ISETP.NE.U32.AND P4, PT, R6, 0x1, PT ;  /* 0x000000010600780c */ /* 0x000fe40003f85070 */
[----:B------:R-:W-:Y:S01]  /*1370*/  LEA.HI R0, R3, R3, RZ, 0x1 ;  /* 0x0000000303007211 */ /* 0x000fe200078f08ff */
[----:B------:R-:W-:Y:S01]  /*1380*/  IMAD R17, R4, 0x10, R2 ;  /* 0x0000001004117824 */ /* 0x000fe200078e0202 */
[----:B------:R-:W-:Y:S01]  /*1390*/  R2P PR, R8, 0x6 ;  /* 0x0000000608007804 */ /* 0x000fe20000000000 */
[C---:B------:R-:W-:Y:S01]  /*13a0*/  IMAD.SHL.U32 R2, R5.reuse, 0x40, RZ ;  /* 0x0000004005027824 */ /* 0x040fe200078e00ff */
[----:B------:R-:W-:Y:S01]  /*13b0*/  LOP3.LUT R6, R0, 0x1ffffffe, RZ, 0xc0, !PT ;  /* 0x1ffffffe00067812 */ /* 0x000fe200078ec0ff */
[----:B------:R-:W-:Y:S01]  /*13c0*/  IMAD.SHL.U32 R4, R8, 0x40, RZ ;  /* 0x0000004008047824 */ /* 0x000fe200078e00ff */
[----:B------:R-:W-:Y:S01]  /*13d0*/  LOP3.LUT P3, RZ, R5, 0x2, RZ, 0xc0, !PT ;  /* 0x0000000205ff7812 */ /* 0x000fe2000786c0ff */
[----:B------:R-:W-:Y:S01]  /*13e0*/  IMAD R0, R13, 0x200, R10 ;  /* 0x000002000d007824 */ /* 0x000fe200078e020a */
[----:B------:R-:W-:Y:S01]  /*13f0*/  LOP3.LUT P0, RZ, R5, 0x4, RZ, 0xc0, !PT ;  /* 0x0000000405ff7812 */ /* 0x000fe2000780c0ff */
[----:B------:R-:W-:Y:S01]  /*1400*/  IMAD.SHL.U32 R5, R13, 0x8, RZ ;  /* 0x000000080d057824 */ /* 0x000fe200078e00ff */
[----:B------:R-:W-:Y:S01]  /*1410*/  LOP3.LUT R2, R2, 0x1c0, RZ, 0xc0, !PT ;  /* 0x000001c002027812 */ /* 0x000fe200078ec0ff */
[----:B------:R-:W-:Y:S01]  /*1420*/  IMAD.IADD R245, R3, 0x1, -R6 ;  /* 0x0000000103f57824 */ /* 0x000fe200078e0a06 */
[----:B------:R-:W-:Y:S01]  /*1430*/  LOP3.LUT R4, R4, 0x1c0, RZ, 0xc0, !PT ;  /* 0x000001c004047812 */ /* 0x000fe200078ec0ff */
[----:B------:R-:W-:Y:S01]  /*1440*/  IMAD.MOV.U32 R8, RZ, RZ, 0x40 ;  /* 0x00000040ff087424 */ /* 0x000fe200078e00ff */
[----:B------:R-:W-:Y:S01]  /*1450*/  LOP3.LUT R12, R12, 0x7ffffe00, R7, 0xf8, !PT ;  /* 0x7ffffe000c0c7812 */ /* 0x000fe200078ef807 */
[----:B------:R-:W-:Y:S01]  /*1460*/  IMAD R7, R9, 0x200, R3 ;  /* 0x0000020009077824 */ /* 0x000fe200078e0203 */
[----:B------:R-:W-:Y:S01]  /*1470*/  LOP3.LUT R6, R2, 0x8, R5, 0xf8, !PT ;  /* 0x0000000802067812 */ /* 0x000fe200078ef805 */
[----:B------:R-:W-:Y:S01]  /*1480*/  IMAD R10, R227, 0x20, R244 ;  /* 0x00000020e30a7824 */ /* 0x000fe200078e02f4 */
[----:B------:R-:W-:Y:S01]  /*1490*/  SHF.R.U32.HI R3, RZ, 0x3, R2 ;  /* 0x00000003ff037819 */ /* 0x000fe20000011602 */
[----:B------:R-:W-:Y:S01]  /*14a0*/  IMAD.SHL.U32 R197, R12, 0x2, RZ ;  /* 0x000000020cc57824 */ /* 0x000fe200078e00ff */
[----:B------:R-:W-:Y:S01]  /*14b0*/  LEA.HI R2, R4, R4, RZ, 0x1d ;  /* 0x0000000404027211 */ /* 0x000fe200078fe8ff */
[----:B------:R-:W-:Y:S01]  /*14c0*/  STL [R1+0x24], R17 ;  /* 0x0000241101007387 */ /* 0x000fe20000100800 */
[----:B------:R-:W-:Y:S01]  /*14d0*/  LOP3.LUT R3, R6, R3, RZ, 0x3c, !PT ;  /* 0x0000000306037212 */ /* 0x000fe200078e3cff */
[----:B------:R-:W-:Y:S01]  /*14e0*/  IMAD.SHL.U32 R6, R14, 0x40, RZ ;  /* 0x000000400e067824 */ /* 0x000fe200078e00ff */
[----:B------:R-:W-:Y:S01]  /*14f0*/  SEL R5, R16, 0xfffffff0, !P3 ;  /* 0xfffffff010057807 */ /* 0x000fe20005800000 */
[----:B------:R-:W-:Y:S01]  /*1500*/  IMAD.U32 R7, R7, 0x2, R2 ;  /* 0x0000000207077824 */ /* 0x000fe200078e0002 */
[----:B------:R-:W-:Y:S01]  /*1510*/  LOP3.LUT R2, R11, 0x7ffffffc, RZ, 0xc0, !PT ;  /* 0x7ffffffc0b027812 */ /* 0x000fe200078ec0ff */
[----:B------:R-:W-:Y:S01]  /*1520*/  IMAD R245, R245, 0x8, R17 ;  /* 0x00000008f5f57824 */ /* 0x000fe200078e0211 */
[----:B------:R-:W-:-:S02]  /*1530*/  SEL R4, R15, 0xffffffe0, !P0 ;  /* 0xffffffe00f047807 */ /* 0x000fc40004000000 */
[----:B------:R-:W-:Y:S01]  /*1540*/  IADD3 R216, R208, 0x40, RZ ;  /* 0x00000040d0d87810 */ /* 0x000fe20007ffe0ff */
[----:B------:R-:W-:Y:S01]  /*1550*/  IMAD.IADD R2, R18, 0x1, -R2 ;  /* 0x0000000112027824 */ /* 0x000fe200078e0a02 */
[----:B------:R-:W-:Y:S01]  /*1560*/  LOP3.LUT R3, R3, 0x7ffffe00, R6, 0xf8, !PT ;  /* 0x7ffffe0003037812 */ /* 0x000fe200078ef806 */
[----:B------:R-:W-:Y:S01]  /*1570*/  IMAD.IADD R4, R5, 0x1, R4 ;  /* 0x0000000105047824 */ /* 0x000fe200078e0204 */
[----:B------:R-:W-:Y:S01]  /*1580*/  SHF.R.S32.HI R6, RZ, 0x1f, R216 ;  /* 0x0000001fff067819 */ /* 0x000fe200000114d8 */
[----:B------:R-:W-:Y:S01]  /*1590*/  IMAD.SHL.U32 R231, R2, 0x2, RZ ;  /* 0x0000000202e77824 */ /* 0x000fe200078e00ff */
[----:B------:R-:W-:Y:S02]  /*15a0*/  LEA R181, R0, 0x8100, 0x1 ;  /* 0x0000810000b57811 */ /* 0x000fe400078e08ff */
[----:B------:R-:W-:Y:S02]  /*15b0*/  SHF.R.S32.HI R5, RZ, 0x1f, R208 ;  /* 0x0000001fff057819 */ /* 0x000fe400000114d0 */
[----:B------:R-:W-:-:S02]  /*15c0*/  IADD3 R24, R231, 0x10, RZ ;  /* 0x00000010e7187810 */ /* 0x000fc40007ffe0ff */
[C---:B------:R-:W-:Y:S02]  /*15d0*/  IADD3 R23, R231.reuse, 0x18, RZ ;  /* 0x00000018e7177810 */ /* 0x040fe40007ffe0ff */
[C---:B------:R-:W-:Y:S02]  /*15e0*/  IADD3 R22, R231.reuse, 0x20, RZ ;  /* 0x00000020e7167810 */ /* 0x040fe40007ffe0ff */
[C---:B------:R-:W-:Y:S02]  /*15f0*/  IADD3 R21, R231.reuse, 0x28, RZ ;  /* 0x00000028e7157810 */ /* 0x040fe40007ffe0ff */
[C---:B------:R-:W-:Y:S02]  /*1600*/  IADD3 R19, R231.reuse, 0x38, RZ ;  /* 0x00000038e7137810 */ /* 0x040fe40007ffe0ff */
[----:B------:R-:W-:Y:S02]  /*1610*/  IADD3 R18, R231, 0x40, RZ ;  /* 0x00000040e7127810 */ /* 0x000fe40007ffe0ff */
[----:B------:R-:W-:-:S02]  /*1620*/  SEL R6, R8, 0xffffffc0, !P2 ;  /* 0xffffffc008067807 */ /* 0x000fc40005000000 */
[----:B------:R-:W-:Y:S02]  /*1630*/  SEL R0, R8, 0xffffffc0, !P0 ;  /* 0xffffffc008007807 */ /* 0x000fe40004000000 */
[C---:B------:R-:W-:Y:S02]  /*1640*/  IADD3 R16, R231.reuse, 0x50, RZ ;  /* 0x00000050e7107810 */ /* 0x040fe40007ffe0ff */
[----:B------:R-:W-:Y:S02]  /*1650*/  IADD3 R14, R231, 0x58, RZ ;  /* 0x00000058e70e7810 */ /* 0x000fe40007ffe0ff */
[----:B------:R-:W-:Y:S02]  /*1660*/  LEA R10, R7, 0x80, 0x1 ;  /* 0x00000080070a7811 */ /* 0x000fe400078e08ff */
[----:B------:R-:W-:Y:S02]  /*1670*/  SEL R5, R15, 0xffffffe0, !P1 ;  /* 0xffffffe00f057807 */ /* 0x000fe40004800000 */
[----:B------:R-:W-:Y:S01]  /*1680*/  IADD3 R12, R231, 0x68, RZ ;  /* 0x00000068e70c7810 */ /* 0x000fe20007ffe0ff */
[----:B------:R1:W-:Y:S01]  /*1690*/  STL [R1], R10 ;  /* 0x0000000a01007387 */ /* 0x0003e20000100800 */
[----:B------:R-:W-:-:S02]  /*16a0*/  SHF.R.S32.HI R8, RZ, 0x1f, R24 ;  /* 0x0000001fff087819 */ /* 0x000fc40000011418 */
[----:B------:R-:W-:Y:S02]  /*16b0*/  SHF.R.S32.HI R7, RZ, 0x1f, R23 ;  /* 0x0000001fff077819 */ /* 0x000fe40000011417 */
[----:B------:R-:W-:Y:S02]  /*16c0*/  SHF.R.S32.HI R8, RZ, 0x1f, R22 ;  /* 0x0000001fff087819 */ /* 0x000fe40000011416 */
[----:B------:R-:W-:Y:S02]  /*16d0*/  SHF.R.S32.HI R7, RZ, 0x1f, R21 ;  /* 0x0000001fff077819 */ /* 0x000fe40000011415 */
[----:B------:R-:W-:Y:S02]  /*16e0*/  SHF.R.S32.HI R8, RZ, 0x1f, R19 ;  /* 0x0000001fff087819 */ /* 0x000fe40000011413 */
[----:B------:R-:W-:Y:S02]  /*16f0*/  SHF.R.S32.HI R7, RZ, 0x1f, R18 ;  /* 0x0000001fff077819 */ /* 0x000fe40000011412 */
[----:B------:R-:W-:-:S02]  /*1700*/  SHF.R.S32.HI R8, RZ, 0x1f, R16 ;  /* 0x0000001fff087819 */ /* 0x000fc40000011410 */
[----:B------:R-:W-:Y:S02]  /*1710*/  SHF.R.S32.HI R7, RZ, 0x1f, R14 ;  /* 0x0000001fff077819 */ /* 0x000fe4000001140e */
[----:B------:R-:W-:Y:S01]  /*1720*/  SHF.R.S32.HI R8, RZ, 0x1f, R12 ;  /* 0x0000001fff087819 */ /* 0x000fe2000001140c */
[C---:B------:R-:W-:Y:S01]  /*1730*/  IMAD.IADD R8, R10.reuse, 0x1, R5 ;  /* 0x000000010a087824 */ /* 0x040fe200078e0205 */
[C---:B------:R-:W-:Y:S02]  /*1740*/  IADD3 R7, R10.reuse, -0x10, RZ ;  /* 0xfffffff00a077810 */ /* 0x040fe40007ffe0ff */
[----:B------:R-:W-:Y:S02]  /*1750*/  LEA R184, R3, 0x100, 0x1 ;  /* 0x0000010003b87811 */ /* 0x000fe400078e08ff */
[C---:B------:R-:W-:Y:S01]  /*1760*/  @P4 IADD3 R7, R10.reuse, 0x10, RZ ;  /* 0x000000100a074810 */ /* 0x040fe20007ffe0ff */
[----:B------:R2:W-:Y:S01]  /*1770*/  STL [R1+0xc], R8 ;  /* 0x00000c0801007387 */ /* 0x0005e20000100800 */
[----:B------:R-:W-:Y:S01]  /*1780*/  SEL R2, R15, 0xffffffe0, !P3 ;  /* 0xffffffe00f027807 */ /* 0x000fe20005800000 */
[----:B-1----:R-:W-:Y:S01]  /*1790*/  IMAD.IADD R10, R10, 0x1, R6 ;  /* 0x000000010a0a7824 */ /* 0x002fe200078e0206 */
[----:B------:R-:W-:Y:S01]  /*17a0*/  IADD3 R25, R231, 0x8, RZ ;  /* 0x00000008e7197810 */ /* 0x000fe20007ffe0ff */
[----:B------:R-:W-:Y:S01]  /*17b0*/  IMAD R190, R9, 0x800, R184 ;  /* 0x0000080009be7824 */ /* 0x000fe200078e02b8 */
[--C-:B------:R-:W-:Y:S01]  /*17c0*/  IADD3 R187, R0, R184, R2.reuse ;  /* 0x000000b800bb7210 */ /* 0x100fe20007ffe002 */
[--C-:B------:R-:W-:Y:S01]  /*17d0*/  IMAD.IADD R3, R5, 0x1, R7.reuse ;  /* 0x0000000105037824 */ /* 0x100fe200078e0207 */
[----:B------:R1:W-:Y:S01]  /*17e0*/  STL [R1+0x1c], R10 ;  /* 0x00001c0a01007387 */ /* 0x0003e20000100800 */
[----:B------:R-:W-:Y:S01]  /*17f0*/  IMAD.IADD R5, R6, 0x1, R7 ;  /* 0x0000000106057824 */ /* 0x000fe200078e0207 */
[C---:B------:R-:W-:Y:S01]  /*1800*/  IADD3 R20, R231.reuse, 0x30, RZ ;  /* 0x00000030e7147810 */ /* 0x040fe20007ffe0ff */
[----:B------:R-:W-:Y:S01]  /*1810*/  IMAD.IADD R186, R184, 0x1, R2 ;  /* 0x00000001b8ba7824 */ /* 0x000fe200078e0202 */
[----:B------:R1:W-:Y:S01]  /*1820*/  STL [R1+0x4], R7 ;  /* 0x0000040701007387 */ /* 0x0003e20000100800 */
[----:B------:R-:W-:Y:S01]  /*1830*/  IMAD.IADD R191, R2, 0x1, R190 ;  /* 0x0000000102bf7824 */ /* 0x000fe200078e02be */
[----:B------:R-:W-:Y:S01]  /*1840*/  IADD3 R11, R231, 0x70, RZ ;  /* 0x00000070e70b7810 */ /* 0x000fe20007ffe0ff */
[----:B------:R-:W-:Y:S01]  /*1850*/  IMAD.IADD R2, R3, 0x1, R6 ;  /* 0x0000000103027824 */ /* 0x000fe200078e0206 */
[C---:B------:R-:W-:Y:S01]  /*1860*/  IADD3 R17, R231.reuse, 0x48, RZ ;  /* 0x00000048e7117810 */ /* 0x040fe20007ffe0ff */
[----:B------:R-:W-:Y:S01]  /*1870*/  IMAD R189, R4, 0x2, R184 ;  /* 0x0000000204bd7824 */ /* 0x000fe200078e02b8 */
[C---:B------:R-:W-:Y:S01]  /*1880*/  IADD3 R13, R231.reuse, 0x60, RZ ;  /* 0x00000060e70d7810 */ /* 0x040fe20007ffe0ff */
[----:B------:R-:W-:Y:S01]  /*1890*/  IMAD.IADD R185, R184, 0x1, R0 ;  /* 0x00000001b8b97824 */ /* 0x000fe200078e0200 */
[----:B------:R-:W-:Y:S01]  /*18a0*/  IADD3 R252, R231, 0x78, RZ ;  /* 0x00000078e7fc7810 */ /* 0x000fe20007ffe0ff */
[C---:B------:R-:W-:Y:S01]  /*18b0*/  IMAD.IADD R193, R0.reuse, 0x1, R190 ;  /* 0x0000000100c17824 */ /* 0x040fe200078e02be */
[----:B------:R-:W-:Y:S01]  /*18c0*/  SHF.R.S32.HI R15, RZ, 0x1f, R25 ;  /* 0x0000001fff0f7819 */ /* 0x000fe20000011419 */
[----:B------:R-:W-:Y:S01]  /*18d0*/  IMAD.IADD R192, R0, 0x1, R191 ;  /* 0x0000000100c07824 */ /* 0x000fe200078e02bf */
[----:B------:R-:W-:Y:S01]  /*18e0*/  SHF.R.S32.HI R15, RZ, 0x1f, R20 ;  /* 0x0000001fff0f7819 */ /* 0x000fe20000011414 */
[----:B--2---:R-:W-:Y:S01]  /*18f0*/  IMAD.IADD R8, R8, 0x1, R6 ;  /* 0x0000000108087824 */ /* 0x004fe200078e0206 */
[----:B------:R-:W-:-:S02]  /*1900*/  SHF.R.S32.HI R12, RZ, 0x1f, R11 ;  /* 0x0000001fff0c7819 */ /* 0x000fc4000001140b */
[----:B------:R-:W-:Y:S02]  /*1910*/  SHF.R.S32.HI R15, RZ, 0x1f, R17 ;  /* 0x0000001fff0f7819 */ /* 0x000fe40000011411 */
[----:B------:R1:W-:Y:S01]  /*1920*/  STL [R1+0x18], R8 ;  /* 0x0000180801007387 */ /* 0x0003e20000100800 */
[----:B------:R-:W-:Y:S02]  /*1930*/  SHF.R.S32.HI R13, RZ, 0x1f, R13 ;  /* 0x0000001fff0d7819 */ /* 0x000fe4000001140d */
[----:B------:R-:W-:Y:S01]  /*1940*/  SHF.R.S32.HI R11, RZ, 0x1f, R252 ;  /* 0x0000001fff0b7819 */ /* 0x000fe200000114fc */
[----:B------:R1:W-:Y:S04]  /*1950*/  STL [R1+0x14], R5 ;  /* 0x0000140501007387 */ /* 0x0003e80000100800 */
[----:B------:R1:W-:Y:S04]  /*1960*/  STL [R1+0x8], R3 ;  /* 0x0000080301007387 */ /* 0x0003e80000100800 */
[----:B------:R1:W-:Y:S02]  /*1970*/  STL [R1+0x10], R2 ;  /* 0x0000100201007387 */ /* 0x0003e40000100800 */
.L_x_832:
[----:B------:R-:W-:Y:S01]  /*1980*/  ISETP.NE.U32.AND P0, PT, RZ, c[0x0][0x370], PT ;  /* 0x0000dc00ff007a0c */ /* 0x000fe20003f05070 */
[----:B------:R-:W-:Y:S01]  /*1990*/  IMAD.MOV.U32 R13, RZ, RZ, 0x4 ;  /* 0x00000004ff0d7424 */ /* 0x000fe200078e00ff */
[----:B------:R-:W-:Y:S01]  /*19a0*/  ISETP.NE.U32.AND P2, PT, RZ, c[0x0][0x360], PT ;  /* 0x0000d800ff007a0c */ /* 0x000fe20003f45070 */
[----:B------:R-:W-:Y:S01]  /*19b0*/  IMAD.MOV.U32 R233, RZ, RZ, RZ ;  /* 0x000000ffffe97224 */ /* 0x000fe200078e00ff */
[----:B------:R-:W-:Y:S01]  /*19c0*/  ISETP.NE.AND.EX P1, PT, RZ, c[0x0][0x374], PT, P0 ;  /* 0x0000dd00ff007a0c */ /* 0x000fe20003f25300 */
[----:B------:R-:W-:Y:S01]  /*19d0*/  IMAD.MOV.U32 R12, RZ, RZ, RZ ;  /* 0x000000ffff0c7224 */ /* 0x000fe200078e00ff */
[----:B------:R-:W-:Y:S01]  /*19e0*/  ISETP.NE.AND.EX P0, PT, RZ, c[0x0][0x364], PT, P2 ;  /* 0x0000d900ff007a0c */ /* 0x000fe20003f05320 */
[----:B-1----:R-:W-:Y:S01]  /*19f0*/  IMAD.WIDE R2, R251, R13, c[0x0][0x348] ;  /* 0x0000d200fb027625 */ /* 0x002fe200078e020d */
[----:B------:R-:W-:-:S04]  /*1a00*/  ISETP.NE.U32.AND P3, PT, RZ, c[0x0][0x348], PT ;  /* 0x0000d200ff007a0c */ /* 0x000fc80003f65070 */
[----:B------:R-:W-:-:S05]  /*1a10*/  ISETP.NE.AND.EX P3, PT, RZ, c[0x0][0x34c], PT, P3 ;  /* 0x0000d300ff007a0c */ /* 0x000fca0003f65330 */
[----:B------:R-:W-:-:S04]  /*1a20*/  @P1 IMAD.WIDE R6, R251, R13, c[0x0][0x370] ;  /* 0x0000dc00fb061625 */ /* 0x000fc800078e020d */
[----:B------:R-:W-:Y:S01]  /*1a30*/  @P0 IMAD.WIDE R4, R251, R13, c[0x0][0x360] ;  /* 0x0000d800fb040625 */ /* 0x000fe200078e020d */
[----:B------:R1:W5:Y:S04]  /*1a40*/  @P1 LDG.E R233, [R6.64] ;  /* 0x0000000606e91981 */ /* 0x000368000c1e1900 */
[----:B------:R1:W5:Y:S04]  /*1a50*/  @P3 LDG.E R12, [R2.64] ;  /* 0x00000006020c3981 */ /* 0x000368000c1e1900 */
[----:B------:R1:W5:Y:S01]  /*1a60*/  @P0 LDG.E R229, [R4.64] ;  /* 0x0000000604e50981 */ /* 0x000362000c1e1900 */
[----:B------:R-:W-:Y:S01]  /*1a70*/  YIELD ;  /* 0x0000000000007946 */ /* 0x000fe20003800000 */
[----:B------:R-:W-:Y:S05]  /*1a80*/  @P0 BRA `(.L_x_679) ;  /* 0x0000005000000947 */ /* 0x000fea0003800000 */
[----:B-----5:R-:W-:Y:S01]  /*1a90*/  MOV R229, c[0x0][0x168] ;  /* 0x00005a0000e57a02 */ /* 0x020fe20000000f00 */
[----:B------:R-:W-:Y:S05]  /*1aa0*/  @!P3 BRA `(.L_x_679) ;  /* 0x000000300000b947 */ /* 0x000fea0003800000 */
[----:B------:R2:W3:Y:S04]  /*1ab0*/  LDG.E R0, [R2.64] ;  /* 0x0000000602007981 */ /* 0x0004e8000c1e1900 */
[----:B-12---:R-:W3:Y:S02]  /*1ac0*/  LDG.E R2, [R2.64+0x4] ;  /* 0x0000040602027981 */ /* 0x006ee4000c1e1900 */
[----:B---3--:R-:W-:-:S02]  /*1ad0*/  IADD3 R229, -R0, R2, RZ ;  /* 0x0000000200e57210 */ /* 0x008fc40007ffe1ff */
.L_x_679:
[----:B------:R-:W-:-:S04]  /*1ae0*/  ISETP.NE.U32.AND P0, PT, RZ, c[0x0][0x368], PT ;  /* 0x0000da00ff007a0c */ /* 0x000fc80003f05070 */
[----:B------:R-:W-:-:S13]  /*1af0*/  ISETP.NE.AND.EX P0, PT, RZ, c[0x0][0x36c], PT, P0 ;  /* 0x0000db00ff007a0c */ /* 0x000fda0003f05300 */
[----:B------:R-:W-:Y:S05]  /*1b00*/  @!P0 BRA `(.L_x_680) ;  /* 0x0000003000008947 */ /* 0x000fea0003800000 */
[----:B-1----:R-:W-:-:S05]  /*1b10*/  IMAD.WIDE R2, R251, R13, c[0x0][0x368] ;  /* 0x0000da00fb027625 */ /* 0x002fca00078e020d */
[----:B------:R1:W5:Y:S01]  /*1b20*/  LDG.E R0, [R2.64] ;  /* 0x0000000602007981 */ /* 0x000362000c1e1900 */
[----:B------:R-:W-:Y:S05]  /*1b30*/  BRA `(.L_x_681) ;  /* 0x0000008000007947 */ /* 0x000fea0003800000 */
.L_x_680:
[----:B------:R-:W-:Y:S01]  /*1b40*/  ISETP.NE.U32.AND P0, PT, RZ, c[0x0][0x350], PT ;  /* 0x0000d400ff007a0c */ /* 0x000fe20003f05070 */
[----:B------:R-:W-:-:S03]  /*1b50*/  IMAD.U32 R0, RZ, RZ, UR5 ;  /* 0x00000005ff007e24 */ /* 0x000fc6000f8e00ff */
[----:B------:R-:W-:-:S13]  /*1b60*/  ISETP.NE.AND.EX P0, PT, RZ, c[0x0][0x354], PT, P0 ;  /* 0x0000d500ff007a0c */ /* 0x000fda0003f05300 */
[----:B------:R-:W-:Y:S05]  /*1b70*/  @!P0 BRA `(.L_x_681) ;  /* 0x0000004000008947 */ /* 0x000fea0003800000 */
[----:B-1----:R-:W-:-:S05]  /*1b80*/  IMAD.WIDE R2, R251, R13, c[0x0][0x350] ;  /* 0x0000d400fb027625 */ /* 0x002fca00078e020d */
[----:B------:R-:W2:Y:S04]  /*1b90*/  LDG.E R4, [R2.64] ;  /* 0x0000000602047981 */ /* 0x000ea8000c1e1900 */
[----:B------:R-:W2:Y:S02]  /*1ba0*/  LDG.E R0, [R2.64+0x4] ;  /* 0x0000040602007981 */ /* 0x000ea4000c1e1900 */
[----:B--2---:R-:W-:Y:S02]  /*1bb0*/  IADD3 R0, -R4, R0, RZ ;  /* 0x0000000004007210 */ /* 0x004fe40007ffe1ff */
.L_x_681:
[----:B-1----:R-:W-:Y:S01]  /*1bc0*/  IMAD.MOV.U32 R2, RZ, RZ, c[0x0][0x2c4] ;  /* 0x0000b100ff027624 */ /* 0x002fe200078e00ff */
[----:B------:R-:W-:Y:S01]  /*1bd0*/  LOP3.LUT R194, R194, 0xffefffff, RZ, 0xc0, !PT ;  /* 0xffefffffc2c27812 */ /* 0x000fe200078ec0ff */
[----:B------:R-:W-:Y:S02]  /*1be0*/  IMAD.SHL.U32 R243, R249, 0x80, RZ ;  /* 0x00000080f9f37824 */ /* 0x000fe400078e00ff */
[----:B------:R-:W-:Y:S01]  /*1bf0*/  IMAD.MOV.U32 R249, RZ, RZ, c[0x0][0x32c] ;  /* 0x0000cb00fff97624 */ /* 0x000fe200078e00ff */
[----:B------:R-:W-:Y:S01]  /*1c00*/  ISETP.NE.AND P4, PT, R2, 0x1, PT ;  /* 0x000000010200780c */ /* 0x000fe20003f85270 */
[----:B-----5:R-:W-:Y:S01]  /*1c10*/  IMAD.IADD R230, R0, 0x1, -R233 ;  /* 0x0000000100e67824 */ /* 0x020fe200078e0ae9 */
[----:B------:R-:W-:-:S02]  /*1c20*/  IADD3 R2, R243, 0x7f, RZ ;  /* 0x0000007ff3027810 */ /* 0x000fc40007ffe0ff */
[----:B------:R-:W-:-:S03]  /*1c30*/  ISETP.GE.AND P1, PT, R249, 0x1, PT ;  /* 0x00000001f900780c */ /* 0x000fc60003f26270 */
[----:B------:R-:W-:-:S06]  /*1c40*/  IMAD.MOV.U32 R0, RZ, RZ, R2 ;  /* 0x000000ffff007224 */ /* 0x000fcc00078e0002 */
[----:B------:R-:W-:Y:S01]  /*1c50*/  @P4 IMAD.HI.U32 R3, R2, c[0x0][0x2c8], RZ ;  /* 0x0000b20002034a27 */ /* 0x000fe200078e00ff */
[----:B------:R-:W-:Y:S02]  /*1c60*/  IADD3 R2, R230, 0x1, -R229 ;  /* 0x00000001e6027810 */ /* 0x000fe40007ffe8e5 */
[----:B------:R-:W-:Y:S02]  /*1c70*/  @P4 LOP3.LUT R194, R194, 0x100000, RZ, 0xfc, !PT ;  /* 0x00100000c2c24812 */ /* 0x000fe400078efcff */
[----:B------:R-:W-:Y:S02]  /*1c80*/  @P4 SHF.R.U32.HI R0, RZ, c[0x0][0x2cc], R3 ;  /* 0x0000b300ff004a19 */ /* 0x000fe40000011603 */
[----:B------:R-:W-:-:S03]  /*1c90*/  LOP3.LUT R194, R194, 0xffdfffff, RZ, 0xc0, !PT ;  /* 0xffdfffffc2c27812 */ /* 0x000fc600078ec0ff */
[----:B------:R-:W-:Y:S01]  /*1ca0*/  IMAD.IADD R0, R2, 0x1, R0 ;  /* 0x0000000102007824 */ /* 0x000fe200078e0200 */
[----:B------:R-:W-:-:S04]  /*1cb0*/  @P1 LOP3.LUT R194, R194, 0x200000, RZ, 0xfc, !PT ;  /* 0x00200000c2c21812 */ /* 0x000fc800078efcff */
[----:B------:R-:W-:Y:S01]  /*1cc0*/  IADD3 R3, R0, c[0x0][0x328], RZ ;  /* 0x0000ca0000037a10 */ /* 0x000fe20007ffe0ff */
[----:B------:R-:W-:Y:S05]  /*1cd0*/  @!P1 BRA `(.L_x_682) ;  /* 0x0000010000009947 */ /* 0x000fea0003800000 */
[C---:B------:R-:W-:Y:S01]  /*1ce0*/  ISETP.GT.AND P0, PT, R0.reuse, RZ, PT ;  /* 0x000000ff0000720c */ /* 0x040fe20003f04270 */
[----:B------:R-:W-:Y:S01]  /*1cf0*/  BSSY B0, `(.L_x_683) ;  /* 0x000000c000007945 */ /* 0x000fe20003800000 */
[----:B------:R-:W-:-:S11]  /*1d00*/  IADD3 R2, R0, -0x1, RZ ;  /* 0xffffffff00027810 */ /* 0x000fd60007ffe0ff */
[----:B------:R-:W-:Y:S05]  /*1d10*/  @P0 BRA `(.L_x_684) ;  /* 0x0000006000000947 */ /* 0x000fea0003800000 */
[----:B------:R-:W-:Y:S01]  /*1d20*/  ISETP.NE.AND P0, PT, R249, 0x1, PT ;  /* 0x00000001f900780c */ /* 0x000fe20003f05270 */
[----:B------:R-:W-:-:S12]  /*1d30*/  IMAD.MOV R0, RZ, RZ, -R0 ;  /* 0x000000ffff007224 */ /* 0x000fd800078e0a00 */
[----:B------:R-:W-:-:S05]  /*1d40*/  @P0 IMAD.HI.U32 R2, R0, c[0x0][0x330], RZ ;  /* 0x0000cc0000020a27 */ /* 0x000fca00078e00ff */
[----:B------:R-:W-:-:S04]  /*1d50*/  @P0 SHF.R.U32.HI R0, RZ, c[0x0][0x334], R2 ;  /* 0x0000cd00ff000a19 */ /* 0x000fc80000011602 */
[----:B------:R-:W-:Y:S01]  /*1d60*/  LOP3.LUT R2, RZ, R0, RZ, 0x33, !PT ;  /* 0x00000000ff027212 */ /* 0x000fe200078e33ff */
[----:B------:R-:W-:Y:S05]  /*1d70*/  BRA `(.L_x_685) ;  /* 0x0000003000007947 */ /* 0x000fea0003800000 */
.L_x_684:
[----:B------:R-:W-:-:S13]  /*1d80*/  ISETP.NE.AND P0, PT, R249, 0x1, PT ;  /* 0x00000001f900780c */ /* 0x000fda0003f05270 */
[----:B------:R-:W-:-:S05]  /*1d90*/  @P0 IMAD.HI.U32 R0, R2, c[0x0][0x330], RZ ;  /* 0x0000cc0002000a27 */ /* 0x000fca00078e00ff */
[----:B------:R-:W-:Y:S02]  /*1da0*/  @P0 SHF.R.U32.HI R2, RZ, c[0x0][0x334], R0 ;  /* 0x0000cd00ff020a19 */ /* 0x000fe40000011600 */
.L_x_685:
[----:B------:R-:W-:Y:S05]  /*1db0*/  BSYNC B0 ;  /* 0x0000000000007941 */ /* 0x000fea0003800000 */
.L_x_683:
[----:B------:R-:W-:-:S05]  /*1dc0*/  IMAD R2, R2, R249, c[0x0][0x32c] ;  /* 0x0000cb0002027624 */ /* 0x000fca00078e02f9 */
[----:B------:R-:W-:-:S04]  /*1dd0*/  IMNMX R3, R3, R2, PT ;  /* 0x0000000203037217 */ /* 0x000fc80003800200 */
.L_x_682:
[----:B------:R-:W-:Y:S01]  /*1de0*/  IADD3 R3, R3, 0x5f, RZ ;  /* 0x0000005f03037810 */ /* 0x000fe20007ffe0ff */
[----:B------:R-:W-:Y:S01]  /*1df0*/  @P4 IMAD.HI.U32 R4, R243, c[0x0][0x2c8], RZ ;  /* 0x0000b200f3044a27 */ /* 0x000fe200078e00ff */
[----:B------:R-:W-:-:S03]  /*1e00*/  IADD3 R2, R230, 0x5f, RZ ;  /* 0x0000005fe6027810 */ /* 0x000fc60007ffe0ff */
[----:B------:R-:W-:-:S04]  /*1e10*/  IMAD.HI R5, R3, 0x2aaaaaab, RZ ;  /* 0x2aaaaaab03057827 */ /* 0x000fc800078e02ff */
[----:B------:R-:W-:-:S04]  /*1e20*/  IMAD.HI R2, R2, 0x2aaaaaab, RZ ;  /* 0x2aaaaaab02027827 */ /* 0x000fc800078e02ff */
[----:B------:R-:W-:Y:S01]  /*1e30*/  IMAD.MOV.U32 R0, RZ, RZ, R243 ;  /* 0x000000ffff007224 */ /* 0x000fe200078e00f3 */
[----:B------:R-:W-:Y:S01]  /*1e40*/  @P4 SHF.R.U32.HI R0, RZ, c[0x0][0x2cc], R4 ;  /* 0x0000b300ff004a19 */ /* 0x000fe20000011604 */
[----:B------:R-:W-:Y:S01]  /*1e50*/  IMAD.IADD R224, R230, 0x1, -R229 ;  /* 0x00000001e6e07824 */ /* 0x000fe200078e0ae5 */
[----:B------:R-:W-:Y:S02]  /*1e60*/  SHF.R.U32.HI R4, RZ, 0x1f, R5 ;  /* 0x0000001fff047819 */ /* 0x000fe40000011605 */
[----:B------:R-:W-:Y:S01]  /*1e70*/  SHF.R.U32.HI R3, RZ, 0x1f, R2 ;  /* 0x0000001fff037819 */ /* 0x000fe20000011602 */
[----:B------:R-:W-:Y:S01]  /*1e80*/  IMAD.IADD R0, R224, 0x1, R0 ;  /* 0x00000001e0007824 */ /* 0x000fe200078e0200 */
[----:B------:R-:W-:Y:S02]  /*1e90*/  LEA.HI.SX32 R4, R5, R4, 0x1c ;  /* 0x0000000405047211 */ /* 0x000fe400078fe2ff */
[----:B------:R-:W-:Y:S02]  /*1ea0*/  LEA.HI.SX32 R3, R2, R3, 0x1c ;  /* 0x0000000302037211 */ /* 0x000fe400078fe2ff */
[----:B------:R-:W-:-:S02]  /*1eb0*/  IADD3 R2, R0, -c[0x0][0x324], RZ ;  /* 0x8000c90000027a10 */ /* 0x000fc40007ffe0ff */
[----:B------:R-:W-:Y:S01]  /*1ec0*/  IMNMX R11, R3, R4, PT ;  /* 0x00000004030b7217 */ /* 0x000fe20003800200 */
[----:B------:R-:W-:Y:S05]  /*1ed0*/  @!P1 BRA `(.L_x_686) ;  /* 0x000000f000009947 */ /* 0x000fea0003800000 */
[----:B------:R-:W-:Y:S01]  /*1ee0*/  ISETP.GT.AND P0, PT, R0, -0x1, PT ;  /* 0xffffffff0000780c */ /* 0x000fe20003f04270 */
[----:B------:R-:W-:-:S12]  /*1ef0*/  BSSY B0, `(.L_x_687) ;  /* 0x000000b000007945 */ /* 0x000fd80003800000 */
[----:B------:R-:W-:Y:S05]  /*1f00*/  @P0 BRA `(.L_x_688) ;  /* 0x0000006000000947 */ /* 0x000fea0003800000 */
[----:B------:R-:W-:Y:S02]  /*1f10*/  ISETP.NE.AND P0, PT, R249, 0x1, PT ;  /* 0x00000001f900780c */ /* 0x000fe40003f05270 */
[----:B------:R-:W-:-:S11]  /*1f20*/  LOP3.LUT R0, RZ, R0, RZ, 0x33, !PT ;  /* 0x00000000ff007212 */ /* 0x000fd600078e33ff */
[----:B------:R-:W-:-:S05]  /*1f30*/  @P0 IMAD.HI.U32 R3, R0, c[0x0][0x330], RZ ;  /* 0x0000cc0000030a27 */ /* 0x000fca00078e00ff */
[----:B------:R-:W-:-:S04]  /*1f40*/  @P0 SHF.R.U32.HI R0, RZ, c[0x0][0x334], R3 ;  /* 0x0000cd00ff000a19 */ /* 0x000fc80000011603 */
[----:B------:R-:W-:Y:S01]  /*1f50*/  LOP3.LUT R0, RZ, R0, RZ, 0x33, !PT ;  /* 0x00000000ff007212 */ /* 0x000fe200078e33ff */
[----:B------:R-:W-:Y:S05]  /*1f60*/  BRA `(.L_x_689) ;  /* 0x0000003000007947 */ /* 0x000fea0003800000 */
.L_x_688:
[----:B------:R-:W-:-:S13]  /*1f70*/  ISETP.NE.AND P0, PT, R249, 0x1, PT ;  /* 0x00000001f900780c */ /* 0x000fda0003f05270 */
[----:B------:R-:W-:-:S05]  /*1f80*/  @P0 IMAD.HI.U32 R3, R0, c[0x0][0x330], RZ ;  /* 0x0000cc0000030a27 */ /* 0x000fca00078e00ff */
[----:B------:R-:W-:Y:S02]  /*1f90*/  @P0 SHF.R.U32.HI R0, RZ, c[0x0][0x334], R3 ;  /* 0x0000cd00ff000a19 */ /* 0x000fe40000011603 */
.L_x_689:
[----:B------:R-:W-:Y:S05]  /*1fa0*/  BSYNC B0 ;  /* 0x0000000000007941 */ /* 0x000fea0003800000 */
.L_x_687:
[----:B------:R-:W-:-:S05]  /*1fb0*/  IMAD R0, R0, c[0x0][0x32c], RZ ;  /* 0x0000cb0000007a24 */ /* 0x000fca00078e02ff */
[----:B------:R-:W-:-:S05]  /*1fc0*/  IMNMX R2, R2, R0, !PT ;  /* 0x0000000002027217 */ /* 0x000fca0007800200 */
.L_x_686:
[----:B------:R-:W-:Y:S01]  /*1fd0*/  IMAD.HI R2, R2, 0x2aaaaaab, RZ ;  /* 0x2aaaaaab02027827 */ /* 0x000fe200078e02ff */
[----:B------:R-:W-:Y:S01]  /*1fe0*/  LOP3.LUT R3, R250, 0xff0000, RZ, 0xc0, !PT ;  /* 0x00ff0000fa037812 */ /* 0x000fe200078ec0ff */
[----:B------:R-:W-:Y:S03]  /*1ff0*/  BSSY B0, `(.L_x_690) ;  /* 0x000002b000007945 */ /* 0x000fe60003800000 */
[----:B------:R-:W-:-:S04]  /*2000*/  SHF.R.U32.HI R0, RZ, 0x1f, R2 ;  /* 0x0000001fff007819 */ /* 0x000fc80000011602 */
[----:B------:R-:W-:Y:S02]  /*2010*/  LEA.HI.SX32 R2, R2, R0, 0x1c ;  /* 0x0000000002027211 */ /* 0x000fe400078fe2ff */
[----:B------:R-:W-:Y:S02]  /*2020*/  LOP3.LUT R0, R250, 0xff000000, RZ, 0xc0, !PT ;  /* 0xff000000fa007812 */ /* 0x000fe400078ec0ff */
[----:B------:R-:W-:Y:S01]  /*2030*/  IMNMX R6, RZ, R2, !PT ;  /* 0x00000002ff067217 */ /* 0x000fe20007800200 */
[----:B------:R-:W-:Y:S01]  /*2040*/  IMAD.MOV.U32 R2, RZ, RZ, RZ ;  /* 0x000000ffff027224 */ /* 0x000fe200078e00ff */
[----:B------:R-:W-:Y:S02]  /*2050*/  SHF.R.U32.HI R0, RZ, 0x8, R0 ;  /* 0x00000008ff007819 */ /* 0x000fe40000011600 */
[----:B------:R-:W-:Y:S02]  /*2060*/  ISETP.GT.AND P0, PT, R11, R6, PT ;  /* 0x000000060b00720c */ /* 0x000fe40003f04270 */
[----:B------:R-:W-:-:S04]  /*2070*/  LEA.HI R0, R3, R0, RZ, 0x10 ;  /* 0x0000000003007211 */ /* 0x000fc800078f80ff */
[----:B------:R-:W-:Y:S02]  /*2080*/  LOP3.LUT R247, R0, 0xff, RZ, 0xc0, !PT ;  /* 0x000000ff00f77812 */ /* 0x000fe400078ec0ff */
[----:B------:R-:W-:-:S05]  /*2090*/  SHF.R.U32.HI R246, RZ, 0x10, R0 ;  /* 0x00000010fff67819 */ /* 0x000fca0000011600 */
[----:B------:R-:W-:Y:S05]  /*20a0*/  @!P0 BRA `(.L_x_691) ;  /* 0x000001f000008947 */ /* 0x000fea0003800000 */
[----:B------:R-:W-:-:S04]  /*20b0*/  ISETP.NE.AND P0, PT, R246, RZ, PT ;  /* 0x000000fff600720c */ /* 0x000fc80003f05270 */
[----:B------:R-:W-:-:S04]  /*20c0*/  SEL R0, R246, c[0x0][0x338], P0 ;  /* 0x0000ce00f6007a07 */ /* 0x000fc80000000000 */
[----:B------:R-:W-:Y:S02]  /*20d0*/  IABS R3, R0 ;  /* 0x0000000000037213 */ /* 0x000fe40000000000 */
[----:B------:R-:W-:Y:S02]  /*20e0*/  IADD3 R7, R0, -0x1, R11 ;  /* 0xffffffff00077810 */ /* 0x000fe40007ffe00b */
[----:B------:R-:W1:Y:S03]  /*20f0*/  I2F.RP R2, R3 ;  /* 0x0000000300027306 */ /* 0x000e660000209400 */
[----:B------:R-:W-:-:S05]  /*2100*/  IMAD.IADD R7, R7, 0x1, -R6 ;  /* 0x0000000107077824 */ /* 0x000fca00078e0a06 */
[----:B------:R-:W-:Y:S01]  /*2110*/  IABS R10, R7 ;  /* 0x00000007000a7213 */ /* 0x000fe20000000000 */
[----:B-1----:R-:W1:Y:S02]  /*2120*/  MUFU.RCP R2, R2 ;  /* 0x0000000200027308 */ /* 0x002e640000001000 */
        /* <DEDUP_REMOVED lines=23> */
.L_x_691:
[----:B------:R-:W-:Y:S05]  /*22a0*/  BSYNC B0 ;  /* 0x0000000000007941 */ /* 0x000fea0003800000 */
.L_x_690:
[----:B------:R-:W-:Y:S01]  /*22b0*/  IMAD R228, R247, R2, R6 ;  /* 0x00000002f7e47224 */ /* 0x000fe200078e0206 */
        /* <DEDUP_REMOVED lines=40> */
[----:B------:R-:W-:-:S05]  /*2540*/  @P0 IMAD.WIDE R2, R251, R13, c[0x0][0x340] ;  /* 0x0000d000fb020625 */ /* 0x000fca00078e020d */
[----:B------:R1:W5:Y:S01]  /*2550*/  @P0 LDG.E R9, [R2.64] ;  /* 0x0000000602090981 */ /* 0x000362000c1e1900 */
[----:B------:R-:W-:Y:S01]  /*2560*/  SHF.R.S32.HI R0, RZ, 0x1f, R12 ;  /* 0x0000001fff007819 */ /* 0x000fe2000001140c */
[----:B------:R-:W-:Y:S01]  /*2570*/  WARPSYNC 0xffffffff ;  /* 0xffffffff00007948 */ /* 0x000fe20003800000 */
[----:B------:R-:W-:Y:S02]  /*2580*/  SHF.R.S32.HI R4, RZ, 0x1f, R251 ;  /* 0x0000001fff047819 */ /* 0x000fe400000114fb */
[----:B------:R-:W-:Y:S01]  /*2590*/  LOP3.LUT R21, R250, 0xffff, RZ, 0xc0, !PT ;  /* 0x0000fffffa157812 */ /* 0x000fe200078ec0ff */
[----:B------:R-:W-:Y:S01]  /*25a0*/  IMAD R0, R0, c[0x0][0x178], RZ ;  /* 0x00005e0000007a24 */ /* 0x000fe200078e02ff */
[----:B------:R-:W-:Y:S02]  /*25b0*/  SEL R5, R251, RZ, !P3 ;  /* 0x000000fffb057207 */ /* 0x000fe40005800000 */
[----:B------:R-:W-:Y:S01]  /*25c0*/  IADD3 R196, R201, -0x1, RZ ;  /* 0xffffffffc9c47810 */ /* 0x000fe20007ffe0ff */
[----:B------:R-:W-:Y:S01]  /*25d0*/  IMAD R0, R12, c[0x0][0x17c], R0 ;  /* 0x00005f000c007a24 */ /* 0x000fe200078e0200 */
[----:B------:R-:W-:Y:S01]  /*25e0*/  SEL R6, R4, RZ, !P3 ;  /* 0x000000ff04067207 */ /* 0x000fe20005800000 */
[----:B-1----:R-:W-:-:S04]  /*25f0*/  IMAD.WIDE.U32 R2, R12, c[0x0][0x178], RZ ;  /* 0x00005e000c027a25 */ /* 0x002fc800078e00ff */
[----:B------:R-:W-:Y:S02]  /*2600*/  IMAD.IADD R0, R3, 0x1, R0 ;  /* 0x0000000103007824 */ /* 0x000fe400078e0200 */
[----:B------:R-:W-:Y:S02]  /*2610*/  @!P0 IMAD.MOV.U32 R9, RZ, RZ, R251 ;  /* 0x000000ffff098224 */ /* 0x000fe400078e00fb */
[----:B------:R-:W-:Y:S01]  /*2620*/  IMAD R203, R227, 0x20, R244 ;  /* 0x00000020e3cb7824 */ /* 0x000fe200078e02f4 */
[----:B------:R-:W-:Y:S01]  /*2630*/  SHF.R.S32.HI R90, RZ, 0x1f, R216 ;  /* 0x0000001fff5a7819 */ /* 0x000fe200000114d8 */
[----:B------:R-:W-:Y:S01]  /*2640*/  IMAD.MOV.U32 R3, RZ, RZ, R0 ;  /* 0x000000ffff037224 */ /* 0x000fe200078e0000 */
[----:B------:R-:W-:Y:S01]  /*2650*/  BAR.SYNC.DEFER_BLOCKING 0x0 ;  /* 0x0000000000007b1d */ /* 0x000fe20000010000 */
[----:B------:R-:W-:Y:S01]  /*2660*/  IMAD.IADD R4, R203, 0x1, R243 ;  /* 0x00000001cb047824 */ /* 0x000fe200078e02f3 */
[----:B------:R-:W-:Y:S01]  /*2670*/  SHF.R.S32.HI R91, RZ, 0x1f, R208 ;  /* 0x0000001fff5b7819 */ /* 0x000fe200000114d0 */
[----:B------:R-:W-:Y:S01]  /*2680*/  IMAD.WIDE.U32 R2, R21, c[0x0][0x1b8], R2 ;  /* 0x00006e0015027a25 */ /* 0x000fe200078e0002 */
[----:B------:R-:W-:-:S03]  /*2690*/  LOP3.LUT R194, R194, 0xfff7ffff, RZ, 0xc0, !PT ;  /* 0xfff7ffffc2c27812 */ /* 0x000fc600078ec0ff */
[----:B------:R-:W-:-:S04]  /*26a0*/  @P4 IMAD.HI.U32 R7, R4, c[0x0][0x2c8], RZ ;  /* 0x0000b20004074a27 */ /* 0x000fc800078e00ff */
[----:B------:R-:W-:Y:S01]  /*26b0*/  IMAD.MOV.U32 R0, RZ, RZ, R4 ;  /* 0x000000ffff007224 */ /* 0x000fe200078e0004 */
[----:B------:R-:W-:Y:S01]  /*26c0*/  @P4 SHF.R.U32.HI R0, RZ, c[0x0][0x2cc], R7 ;  /* 0x0000b300ff004a19 */ /* 0x000fe20000011607 */
[----:B------:R-:W-:Y:S02]  /*26d0*/  IMAD R6, R6, c[0x0][0x1c0], RZ ;  /* 0x0000700006067a24 */ /* 0x000fe400078e02ff */
[----:B------:R-:W-:Y:S01]  /*26e0*/  IMAD R3, R21, c[0x0][0x1bc], R3 ;  /* 0x00006f0015037a24 */ /* 0x000fe200078e0203 */
[----:B------:R-:W-:Y:S01]  /*26f0*/  SHF.R.S32.HI R7, RZ, 0x1f, R0 ;  /* 0x0000001fff077819 */ /* 0x000fe20000011400 */
[C---:B------:R-:W-:Y:S02]  /*2700*/  IMAD R8, R5.reuse, c[0x0][0x1c4], R6 ;  /* 0x0000710005087a24 */ /* 0x040fe400078e0206 */
[----:B------:R-:W-:Y:S02]  /*2710*/  IMAD.MOV R6, RZ, RZ, -R0 ;  /* 0x000000ffff067224 */ /* 0x000fe400078e0a00 */
[----:B------:R-:W-:-:S04]  /*2720*/  IMAD.WIDE.U32 R2, R5, c[0x0][0x1c0], R2 ;  /* 0x0000700005027a25 */ /* 0x000fc800078e0002 */
[----:B------:R-:W-:Y:S02]  /*2730*/  IMAD R4, R6, c[0x0][0x2c4], R4 ;  /* 0x0000b10006047a24 */ /* 0x000fe400078e0204 */
[----:B------:R-:W-:Y:S02]  /*2740*/  IMAD R5, R7, c[0x0][0x1b0], RZ ;  /* 0x00006c0007057a24 */ /* 0x000fe400078e02ff */
[----:B------:R-:W-:Y:S02]  /*2750*/  IMAD.IADD R3, R3, 0x1, R8 ;  /* 0x0000000103037824 */ /* 0x000fe400078e0208 */
[C---:B------:R-:W-:Y:S01]  /*2760*/  IMAD R6, R0.reuse, c[0x0][0x1b4], R5 ;  /* 0x00006d0000067a24 */ /* 0x040fe200078e0205 */
[----:B------:R-:W-:Y:S01]  /*2770*/  SHF.R.S32.HI R5, RZ, 0x1f, R4 ;  /* 0x0000001fff057819 */ /* 0x000fe20000011404 */
[----:B------:R-:W-:-:S04]  /*2780*/  IMAD.WIDE.U32 R2, R0, c[0x0][0x1b0], R2 ;  /* 0x00006c0000027a25 */ /* 0x000fc800078e0002 */
[----:B------:R-:W-:Y:S02]  /*2790*/  IMAD R0, R5, c[0x0][0x1a8], RZ ;  /* 0x00006a0005007a24 */ /* 0x000fe400078e02ff */
[----:B------:R-:W-:Y:S02]  /*27a0*/  IMAD.IADD R3, R3, 0x1, R6 ;  /* 0x0000000103037824 */ /* 0x000fe400078e0206 */
[C---:B------:R-:W-:Y:S02]  /*27b0*/  IMAD R0, R4.reuse, c[0x0][0x1ac], R0 ;  /* 0x00006b0004007a24 */ /* 0x040fe400078e0200 */
[----:B------:R-:W-:Y:S01]  /*27c0*/  IMAD.WIDE.U32 R2, R4, c[0x0][0x1a8], R2 ;  /* 0x00006a0004027a25 */ /* 0x000fe200078e0002 */
[----:B-----5:R-:W-:-:S03]  /*27d0*/  SHF.R.S32.HI R4, RZ, 0x1f, R9 ;  /* 0x0000001fff047819 */ /* 0x020fc60000011409 */
[----:B------:R-:W-:Y:S01]  /*27e0*/  IMAD.IADD R0, R3, 0x1, R0 ;  /* 0x0000000103007824 */ /* 0x000fe200078e0200 */
[C---:B------:R-:W-:Y:S01]  /*27f0*/  LEA R7, P0, R2.reuse, c[0x0][0x160], 0x1 ;  /* 0x0000580002077a11 */ /* 0x040fe200078008ff */
[----:B------:R-:W-:Y:S02]  /*2800*/  IMAD.MOV.U32 R19, RZ, RZ, 0x60 ;  /* 0x00000060ff137424 */ /* 0x000fe400078e00ff */
[----:B------:R-:W-:Y:S01]  /*2810*/  IMAD R17, R229, c[0x0][0x2c4], RZ ;  /* 0x0000b100e5117a24 */ /* 0x000fe200078e02ff */
[----:B------:R-:W-:Y:S01]  /*2820*/  LEA.HI.X R6, R2, c[0x0][0x164], R0, 0x1, P0 ;  /* 0x0000590002067a11 */ /* 0x000fe200000f0c00 */
[----:B------:R-:W-:Y:S01]  /*2830*/  SHFL.IDX PT, R14, R7, 0x1, 0x181f ;  /* 0x00381f00070e7f89 */ /* 0x000fe200000e0000 */
[----:B------:R-:W-:Y:S02]  /*2840*/  IMAD.IADD R16, R244, 0x1, R243 ;  /* 0x00000001f4107824 */ /* 0x000fe400078e02f3 */
[----:B------:R-:W-:Y:S01]  /*2850*/  IMAD.MOV.U32 R204, RZ, RZ, c[0x0][0x2b8] ;  /* 0x0000ae00ffcc7624 */ /* 0x000fe200078e00ff */
[----:B------:R-:W1:Y:S01]  /*2860*/  SHFL.IDX PT, R0, R7, RZ, 0x181f ;  /* 0x00181fff07007589 */ /* 0x000e6200000e0000 */
[----:B------:R-:W-:Y:S01]  /*2870*/  IMAD R195, R201, R19, -0x60 ;  /* 0xffffffa0c9c37424 */ /* 0x000fe200078e0213 */
[----:B------:R-:W-:Y:S01]  /*2880*/  ISETP.GE.AND P1, PT, R16, R17, PT ;  /* 0x000000111000720c */ /* 0x000fe20003f26270 */
[----:B------:R-:W-:Y:S01]  /*2890*/  IMAD R4, R4, c[0x0][0x2b0], RZ ;  /* 0x0000ac0004047a24 */ /* 0x000fe200078e02ff */
[----:B------:R-:W2:Y:S01]  /*28a0*/  SHFL.IDX PT, R3, R6, RZ, 0x181f ;  /* 0x00181fff06037589 */ /* 0x000ea200000e0000 */
[----:B------:R-:W-:Y:S01]  /*28b0*/  ISETP.NE.AND P5, PT, R204, 0x1, PT ;  /* 0x00000001cc00780c */ /* 0x000fe20003fa5270 */
[----:B------:R-:W-:Y:S01]  /*28c0*/  IMAD.IADD R2, R203, 0x1, R195 ;  /* 0x00000001cb027824 */ /* 0x000fe200078e02c3 */
[----:B------:R-:W-:Y:S01]  /*28d0*/  IADD3 R5, R16, 0x20, RZ ;  /* 0x0000002010057810 */ /* 0x000fe20007ffe0ff */
[----:B------:R-:W3:Y:S01]  /*28e0*/  SHFL.IDX PT, R15, R6, 0x1, 0x181f ;  /* 0x00381f00060f7f89 */ /* 0x000ee200000e0000 */
[----:B------:R-:W-:-:S02]  /*28f0*/  IMAD R11, R9, c[0x0][0x2b4], R4 ;  /* 0x0000ad00090b7a24 */ /* 0x000fc400078e0204 */
[----:B------:R-:W-:Y:S01]  /*2900*/  ISETP.GE.AND P2, PT, R5, R17, PT ;  /* 0x000000110500720c */ /* 0x000fe20003f46270 */
[----:B------:R-:W-:Y:S01]  /*2910*/  IMAD.WIDE.U32 R236, R9, c[0x0][0x2b0], RZ ;  /* 0x0000ac0009ec7a25 */ /* 0x000fe200078e00ff */
[----:B------:R-:W-:-:S03]  /*2920*/  ISETP.GE.AND P0, PT, R2, R230, PT ;  /* 0x000000e60200720c */ /* 0x000fc60003f06270 */
[----:B------:R-:W-:Y:S01]  /*2930*/  IMAD.IADD R2, R2, 0x1, R233 ;  /* 0x0000000102027824 */ /* 0x000fe200078e02e9 */
[----:B------:R-:W-:Y:S01]  /*2940*/  ISETP.GT.OR P3, PT, R203, 0x5f, P0 ;  /* 0x0000005fcb00780c */ /* 0x000fe20000764670 */
[----:B------:R-:W-:Y:S01]  /*2950*/  IMAD.IADD R241, R237, 0x1, R11 ;  /* 0x00000001edf17824 */ /* 0x000fe200078e020b */
[----:B------:R-:W-:Y:S01]  /*2960*/  @P5 LOP3.LUT R194, R194, 0x80000, RZ, 0xfc, !PT ;  /* 0x00080000c2c25812 */ /* 0x000fe200078efcff */
[----:B------:R-:W-:Y:S01]  /*2970*/  @P5 IMAD.HI.U32 R8, R2, c[0x0][0x2bc], RZ ;  /* 0x0000af0002085a27 */ /* 0x000fe200078e00ff */
[----:B-1----:R-:W-:-:S03]  /*2980*/  @!P1 LEA R4, P0, R216, R0, 0x1 ;  /* 0x00000000d8049211 */ /* 0x002fc600078008ff */
[----:B------:R-:W-:Y:S01]  /*2990*/  IMAD.MOV.U32 R198, RZ, RZ, RZ ;  /* 0x000000ffffc67224 */ /* 0x000fe200078e00ff */
[----:B------:R-:W-:Y:S01]  /*29a0*/  @!P1 LEA R12, P4, R208, R0, 0x1 ;  /* 0x00000000d00c9211 */ /* 0x000fe200078808ff */
[----:B------:R-:W-:Y:S01]  /*29b0*/  IMAD.MOV.U32 R0, RZ, RZ, R2 ;  /* 0x000000ffff007224 */ /* 0x000fe200078e0002 */
[-C--:B--2---:R-:W-:Y:S02]  /*29c0*/  @!P1 LEA.HI.X R5, R216, R3.reuse, R90, 0x1, P0 ;  /* 0x00000003d8059211 */ /* 0x084fe400000f0c5a */
[C---:B------:R-:W-:Y:S02]  /*29d0*/  @!P2 LEA R10, P0, R208.reuse, R14, 0x1 ;  /* 0x0000000ed00aa211 */ /* 0x040fe400078008ff */
[----:B------:R-:W-:Y:S02]  /*29e0*/  @P5 SHF.R.U32.HI R0, RZ, c[0x0][0x2c0], R8 ;  /* 0x0000b000ff005a19 */ /* 0x000fe40000011608 */
[C-C-:B------:R-:W-:Y:S02]  /*29f0*/  @!P1 LEA.HI.X R13, R208.reuse, R3, R91.reuse, 0x1, P4 ;  /* 0x00000003d00d9211 */ /* 0x140fe400020f0c5b */
[----:B---3--:R-:W-:-:S02]  /*2a00*/  @!P2 LEA.HI.X R11, R208, R15, R91, 0x1, P0 ;  /* 0x0000000fd00ba211 */ /* 0x008fc400000f0c5b */
[----:B------:R-:W-:Y:S02]  /*2a10*/  @!P3 IADD3 R3, P0, R0, R236, RZ ;  /* 0x000000ec0003b210 */ /* 0x000fe40007f1e0ff */
[----:B------:R-:W-:Y:S02]  /*2a20*/  ISETP.GE.AND P4, PT, R208, c[0x0][0x198], PT ;  /* 0x00006600d0007a0c */ /* 0x000fe40003f86270 */
[----:B------:R-:W-:Y:S02]  /*2a30*/  @!P3 LEA.HI.X.SX32 R9, R0, R241, 0x1, P0 ;  /* 0x000000f10009b211 */ /* 0x000fe400000f0eff */
[C---:B------:R-:W-:Y:S02]  /*2a40*/  @!P3 LEA R8, P0, R3.reuse, c[0x0][0x2a0], 0x2 ;  /* 0x0000a8000308ba11 */ /* 0x040fe400078010ff */
[----:B------:R-:W-:Y:S02]  /*2a50*/  ISETP.GE.AND P5, PT, R216, c[0x0][0x198], PT ;  /* 0x00006600d8007a0c */ /* 0x000fe40003fa6270 */
[----:B------:R-:W-:-:S02]  /*2a60*/  @!P3 LEA.HI.X R9, R3, c[0x0][0x2a4], R9, 0x2, P0 ;  /* 0x0000a9000309ba11 */ /* 0x000fc400000f1409 */
[----:B------:R-:W-:-:S03]  /*2a70*/  IADD3 R3, R16, 0x40, RZ ;  /* 0x0000004010037810 */ /* 0x000fc60007ffe0ff */
[----:B------:R1:W2:Y:S04]  /*2a80*/  @!P3 LDG.E R198, [R8.64] ;  /* 0x0000000608c6b981 */ /* 0x0002a8000c1e1900 */
[----:B------:R3:W-:Y:S04]  /*2a90*/  @!P1 LDGSTS.E.BYPASS.LTC128B.128 [R197+0x100], [R12.64], !P4 ;  /* 0x001000000cc59fae */ /* 0x0007e8000e101d46 */
[----:B------:R4:W-:Y:S01]  /*2aa0*/  @!P1 LDGSTS.E.BYPASS.LTC128B.128 [R197+0x4100], [R4.64], !P5 ;  /* 0x0410000004c59fae */ /* 0x0009e2000e901d46 */
[----:B------:R-:W-:-:S03]  /*2ab0*/  IMAD.MOV R0, RZ, RZ, -R0 ;  /* 0x000000ffff007224 */ /* 0x000fc600078e0a00 */
[----:B------:R1:W-:Y:S01]  /*2ac0*/  @!P2 LDGSTS.E.BYPASS.LTC128B.128 [R197+0x1100], [R10.64], !P4 ;  /* 0x011000000ac5afae */ /* 0x0003e2000e101d46 */
[----:B------:R-:W-:Y:S01]  /*2ad0*/  IMAD R199, R0, c[0x0][0x2b8], R2 ;  /* 0x0000ae0000c77a24 */ /* 0x000fe200078e0202 */
[C---:B----4-:R-:W-:Y:S02]  /*2ae0*/  @!P2 LEA R4, P0, R216.reuse, R14, 0x1 ;  /* 0x0000000ed804a211 */ /* 0x050fe400078008ff */
[----:B------:R-:W3:Y:S02]  /*2af0*/  SHFL.IDX PT, R14, R7, 0x2, 0x181f ;  /* 0x00581f00070e7f89 */ /* 0x000ee400000e0000 */
[----:B------:R-:W-:Y:S02]  /*2b00*/  @!P2 LEA.HI.X R5, R216, R15, R90, 0x1, P0 ;  /* 0x0000000fd805a211 */ /* 0x000fe400000f0c5a */
[----:B------:R-:W4:Y:S01]  /*2b10*/  SHFL.IDX PT, R15, R6, 0x2, 0x181f ;  /* 0x00581f00060f7f89 */ /* 0x000f2200000e0000 */
[----:B------:R-:W-:Y:S02]  /*2b20*/  ISETP.GE.AND P0, PT, R3, R17, PT ;  /* 0x000000110300720c */ /* 0x000fe40003f06270 */
[----:B------:R-:W-:Y:S01]  /*2b30*/  SHF.R.S32.HI R18, RZ, 0x1f, R199 ;  /* 0x0000001fff127819 */ /* 0x000fe200000114c7 */
[----:B------:R4:W-:Y:S04]  /*2b40*/  @!P2 LDGSTS.E.BYPASS.LTC128B.128 [R197+0x5100], [R4.64], !P5 ;  /* 0x0510000004c5afae */ /* 0x0009e8000e901d46 */
[----:B------:R-:W-:Y:S01]  /*2b50*/  IMAD R0, R18, c[0x0][0x1e0], RZ ;  /* 0x0000780012007a24 */ /* 0x000fe200078e02ff */
[----:B-1----:R-:W1:Y:S01]  /*2b60*/  SHFL.IDX PT, R8, R7, 0x3, 0x181f ;  /* 0x00781f0007087f89 */ /* 0x002e6200000e0000 */
[----:B------:R-:W-:-:S04]  /*2b70*/  IMAD.WIDE.U32 R2, R199, c[0x0][0x1e0], RZ ;  /* 0x00007800c7027a25 */ /* 0x000fc800078e00ff */
[----:B---3--:R-:W-:Y:S01]  /*2b80*/  @!P0 LEA R12, P1, R208, R14, 0x1 ;  /* 0x0000000ed00c8211 */ /* 0x008fe200078208ff */
[----:B------:R-:W-:-:S03]  /*2b90*/  IMAD R0, R199, c[0x0][0x1e4], R0 ;  /* 0x00007900c7007a24 */ /* 0x000fc600078e0200 */
[----:B----4-:R-:W-:Y:S01]  /*2ba0*/  @!P0 LEA.HI.X R13, R208, R15, R91, 0x1, P1 ;  /* 0x0000000fd00d8211 */ /* 0x010fe200008f0c5b */
[----:B------:R-:W-:Y:S01]  /*2bb0*/  IMAD.IADD R3, R3, 0x1, R0 ;  /* 0x0000000103037824 */ /* 0x000fe200078e0200 */
[----:B------:R-:W3:Y:S01]  /*2bc0*/  SHFL.IDX PT, R6, R6, 0x3, 0x181f ;  /* 0x00781f0006067f89 */ /* 0x000ee200000e0000 */
[----:B------:R-:W-:-:S03]  /*2bd0*/  IMAD.WIDE.U32 R234, R21, c[0x0][0x1e8], RZ ;  /* 0x00007a0015ea7a25 */ /* 0x000fc600078e00ff */
[----:B------:R4:W-:Y:S01]  /*2be0*/  @!P0 LDGSTS.E.BYPASS.LTC128B.128 [R197+0x2100], [R12.64], !P4 ;  /* 0x021000000cc58fae */ /* 0x0009e2000e101d46 */
[----:B------:R-:W-:-:S04]  /*2bf0*/  @!P0 LEA R4, P1, R216, R14, 0x1 ;  /* 0x0000000ed8048211 */ /* 0x000fc800078208ff */
[----:B------:R-:W-:-:S05]  /*2c00*/  @!P0 LEA.HI.X R5, R216, R15, R90, 0x1, P1 ;  /* 0x0000000fd8058211 */ /* 0x000fca00008f0c5a */
[----:B------:R1:W-:Y:S01]  /*2c10*/  @!P0 LDGSTS.E.BYPASS.LTC128B.128 [R197+0x6100], [R4.64], !P5 ;  /* 0x0610000004c58fae */ /* 0x0003e2000e901d46 */
[----:B------:R-:W-:Y:S01]  /*2c20*/  IMAD R240, R21, c[0x0][0x1ec], R235 ;  /* 0x00007b0015f07a24 */ /* 0x000fe200078e02eb */
[----:B-1----:R-:W-:-:S04]  /*2c30*/  IADD3 R5, R16, 0x60, RZ ;  /* 0x0000006010057810 */ /* 0x002fc80007ffe0ff */
[----:B------:R-:W-:Y:S02]  /*2c40*/  ISETP.GE.AND P1, PT, R5, R17, PT ;  /* 0x000000110500720c */ /* 0x000fe40003f26270 */
[----:B--2---:R-:W-:Y:S01]  /*2c50*/  SHF.R.S32.HI R20, RZ, 0x1f, R198 ;  /* 0x0000001fff147819 */ /* 0x004fe200000114c6 */
[----:B------:R-:W-:-:S04]  /*2c60*/  IMAD.WIDE.U32 R2, R198, c[0x0][0x1f0], R2 ;  /* 0x00007c00c6027a25 */ /* 0x000fc800078e0002 */
[----:B------:R-:W-:-:S04]  /*2c70*/  IMAD R0, R20, c[0x0][0x1f0], RZ ;  /* 0x00007c0014007a24 */ /* 0x000fc800078e02ff */
[----:B------:R-:W-:Y:S01]  /*2c80*/  IMAD R4, R198, c[0x0][0x1f4], R0 ;  /* 0x00007d00c6047a24 */ /* 0x000fe200078e0200 */
[----:B------:R-:W-:-:S04]  /*2c90*/  IADD3 R0, P0, R2, R234, RZ ;  /* 0x000000ea02007210 */ /* 0x000fc80007f1e0ff */
[----:B------:R-:W-:Y:S01]  /*2ca0*/  IADD3.X R2, R240, R3, R4, P0, !PT ;  /* 0x00000003f0027210 */ /* 0x000fe200007fe404 */
[----:B------:R-:W-:Y:S01]  /*2cb0*/  IMAD R4, R201, -0x60, R19 ;  /* 0xffffffa0c9047824 */ /* 0x000fe200078e0213 */
[----:B------:R-:W-:-:S03]  /*2cc0*/  LEA R5, P0, R0, c[0x0][0x1c8], 0x1 ;  /* 0x0000720000057a11 */ /* 0x000fc600078008ff */
[----:B------:R-:W-:Y:S01]  /*2cd0*/  IMAD.IADD R188, R230, 0x1, R4 ;  /* 0x00000001e6bc7824 */ /* 0x000fe200078e0204 */
[----:B------:R-:W-:Y:S02]  /*2ce0*/  LEA.HI.X R11, R0, c[0x0][0x1cc], R2, 0x1, P0 ;  /* 0x00007300000b7a11 */ /* 0x000fe400000f0c02 */
[----:B------:R-:W1:Y:S01]  /*2cf0*/  SHFL.IDX PT, R0, R5, RZ, 0x181f ;  /* 0x00181fff05007589 */ /* 0x000e6200000e0000 */
[----:B------:R-:W-:Y:S01]  /*2d00*/  @!P1 LEA R2, P0, R208, R8, 0x1 ;  /* 0x00000008d0029211 */ /* 0x000fe200078008ff */
[----:B------:R-:W-:Y:S02]  /*2d10*/  IMAD.IADD R10, R188, 0x1, -R244 ;  /* 0x00000001bc0a7824 */ /* 0x000fe400078e0af4 */
[----:B------:R-:W2:Y:S01]  /*2d20*/  SHFL.IDX PT, R7, R11, RZ, 0x181f ;  /* 0x00181fff0b077589 */ /* 0x000ea200000e0000 */
[----:B---3--:R-:W-:Y:S02]  /*2d30*/  @!P1 LEA.HI.X R3, R208, R6, R91, 0x1, P0 ;  /* 0x00000006d0039211 */ /* 0x008fe400000f0c5b */
[----:B------:R-:W-:-:S03]  /*2d40*/  ISETP.GE.AND P0, PT, R10, 0x1, PT ;  /* 0x000000010a00780c */ /* 0x000fc60003f06270 */
[----:B------:R3:W-:Y:S04]  /*2d50*/  @!P1 LDGSTS.E.BYPASS.LTC128B.128 [R197+0x3100], [R2.64], !P4 ;  /* 0x0310000002c59fae */ /* 0x0007e8000e101d46 */
[----:B------:R-:W-:Y:S06]  /*2d60*/  SHFL.IDX PT, R9, R11, 0x1, 0x181f ;  /* 0x00381f000b097f89 */ /* 0x000fec00000e0000 */
[----:B------:R-:W-:-:S02]  /*2d70*/  @P0 ISETP.GE.AND P3, PT, R208, c[0x0][0x1d4], PT ;  /* 0x00007500d0000a0c */ /* 0x000fc40003f66270 */
[C---:B---3--:R-:W-:Y:S02]  /*2d80*/  @!P1 LEA R2, P2, R216.reuse, R8, 0x1 ;  /* 0x00000008d8029211 */ /* 0x048fe400078408ff */
[----:B------:R-:W3:Y:S02]  /*2d90*/  SHFL.IDX PT, R8, R5, 0x1, 0x181f ;  /* 0x00381f0005087f89 */ /* 0x000ee400000e0000 */
[----:B------:R-:W-:-:S05]  /*2da0*/  @!P1 LEA.HI.X R3, R216, R6, R90, 0x1, P2 ;  /* 0x00000006d8039211 */ /* 0x000fca00010f0c5a */
[----:B------:R1:W-:Y:S01]  /*2db0*/  @!P1 LDGSTS.E.BYPASS.LTC128B.128 [R197+0x7100], [R2.64], !P5 ;  /* 0x0710000002c59fae */ /* 0x0003e2000e901d46 */
[----:B------:R-:W-:Y:S02]  /*2dc0*/  ISETP.GE.AND P1, PT, R10, 0x21, PT ;  /* 0x000000210a00780c */ /* 0x000fe40003f26270 */
[----:B------:R-:W-:Y:S01]  /*2dd0*/  @P0 ISETP.GE.AND P4, PT, R216, c[0x0][0x1d4], PT ;  /* 0x00007500d8000a0c */ /* 0x000fe20003f86270 */
[----:B------:R-:W0:Y:S01]  /*2de0*/  LDGDEPBAR ;  /* 0x00000000000079af */ /* 0x000e220000000000 */
[----:B-1----:R-:W-:-:S04]  /*2df0*/  @P0 LEA R2, P2, R208, R0, 0x1 ;  /* 0x00000000d0020211 */ /* 0x002fc800078408ff */
[-C--:B--2---:R-:W-:Y:S02]  /*2e00*/  @P0 LEA.HI.X R3, R208, R7.reuse, R91, 0x1, P2 ;  /* 0x00000007d0030211 */ /* 0x084fe400010f0c5b */
[----:B------:R-:W-:Y:S02]  /*2e10*/  @P0 LEA R6, P2, R216, R0, 0x1 ;  /* 0x00000000d8060211 */ /* 0x000fe400078408ff */
[----:B------:R-:W1:Y:S04]  /*2e20*/  SHFL.IDX PT, R0, R5, 0x2, 0x181f ;  /* 0x00581f0005007f89 */ /* 0x000e6800000e0000 */
[----:B------:R3:W-:Y:S01]  /*2e30*/  @P0 LDGSTS.E.BYPASS.LTC128B.128 [R197+0x8100], [R2.64], !P3 ;  /* 0x0810000002c50fae */ /* 0x0007e2000d901d46 */
[----:B------:R-:W-:Y:S02]  /*2e40*/  @P1 ISETP.GE.AND P3, PT, R208, c[0x0][0x1d4], PT ;  /* 0x00007500d0001a0c */ /* 0x000fe40003f66270 */
[----:B------:R-:W-:Y:S01]  /*2e50*/  @P0 LEA.HI.X R7, R216, R7, R90, 0x1, P2 ;  /* 0x00000007d8070211 */ /* 0x000fe200010f0c5a */
[----:B------:R-:W2:Y:S04]  /*2e60*/  SHFL.IDX PT, R5, R11, 0x2, 0x181f ;  /* 0x00581f000b057f89 */ /* 0x000ea800000e0000 */
[----:B------:R1:W-:Y:S01]  /*2e70*/  @P0 LDGSTS.E.BYPASS.LTC128B.128 [R197+0xb100], [R6.64], !P4 ;  /* 0x0b10000006c50fae */ /* 0x0003e2000e101d46 */
[----:B------:R-:W-:-:S02]  /*2e80*/  ISETP.GE.AND P0, PT, R10, 0x41, PT ;  /* 0x000000410a00780c */ /* 0x000fc40003f06270 */
[----:B---3--:R-:W-:-:S04]  /*2e90*/  @P1 LEA R2, P2, R208, R8, 0x1 ;  /* 0x00000008d0021211 */ /* 0x008fc800078408ff */
[----:B------:R-:W-:Y:S02]  /*2ea0*/  @P1 LEA.HI.X R3, R208, R9, R91, 0x1, P2 ;  /* 0x00000009d0031211 */ /* 0x000fe400010f0c5b */
[----:B------:R-:W-:-:S03]  /*2eb0*/  @P1 ISETP.GE.AND P2, PT, R216, c[0x0][0x1d4], PT ;  /* 0x00007500d8001a0c */ /* 0x000fc60003f46270 */
[----:B------:R3:W-:Y:S02]  /*2ec0*/  @P1 LDGSTS.E.BYPASS.LTC128B.128 [R197+0x9100], [R2.64], !P3 ;  /* 0x0910000002c51fae */ /* 0x0007e4000d901d46 */
[----:B---3--:R-:W-:-:S04]  /*2ed0*/  @P1 LEA R2, P3, R216, R8, 0x1 ;  /* 0x00000008d8021211 */ /* 0x008fc800078608ff */
[----:B------:R-:W-:Y:S02]  /*2ee0*/  @P1 LEA.HI.X R3, R216, R9, R90, 0x1, P3 ;  /* 0x00000009d8031211 */ /* 0x000fe400018f0c5a */
[----:B-1----:R-:W-:-:S03]  /*2ef0*/  @P0 LEA R6, P3, R208, R0, 0x1 ;  /* 0x00000000d0060211 */ /* 0x002fc600078608ff */
[----:B------:R1:W-:Y:S01]  /*2f00*/  @P1 LDGSTS.E.BYPASS.LTC128B.128 [R197+0xc100], [R2.64], !P2 ;  /* 0x0c10000002c51fae */ /* 0x0003e2000d101d46 */
[----:B------:R-:W-:Y:S02]  /*2f10*/  @P0 ISETP.GE.AND P2, PT, R208, c[0x0][0x1d4], PT ;  /* 0x00007500d0000a0c */ /* 0x000fe40003f46270 */
[----:B------:R-:W-:Y:S02]  /*2f20*/  @P0 ISETP.GE.AND P1, PT, R216, c[0x0][0x1d4], PT ;  /* 0x00007500d8000a0c */ /* 0x000fe40003f26270 */
[----:B--2---:R-:W-:-:S09]  /*2f30*/  @P0 LEA.HI.X R7, R208, R5, R91, 0x1, P3 ;  /* 0x00000005d0070211 */ /* 0x004fd200018f0c5b */
[----:B------:R2:W-:Y:S01]  /*2f40*/  @P0 LDGSTS.E.BYPASS.LTC128B.128 [R197+0xa100], [R6.64], !P2 ;  /* 0x0a10000006c50fae */ /* 0x0005e2000d101d46 */
[----:B-1----:R-:W-:-:S04]  /*2f50*/  @P0 LEA R2, P3, R216, R0, 0x1 ;  /* 0x00000000d8020211 */ /* 0x002fc800078608ff */
[----:B------:R-:W-:-:S05]  /*2f60*/  @P0 LEA.HI.X R3, R216, R5, R90, 0x1, P3 ;  /* 0x00000005d8030211 */ /* 0x000fca00018f0c5a */
[----:B------:R1:W-:Y:S04]  /*2f70*/  @P0 LDGSTS.E.BYPASS.LTC128B.128 [R197+0xd100], [R2.64], !P1 ;  /* 0x0d10000002c50fae */ /* 0x0003e8000c901d46 */
[----:B------:R-:W0:Y:S01]  /*2f80*/  LDGDEPBAR ;  /* 0x00000000000079af */ /* 0x000e220000000000 */
[----:B------:R-:W-:-:S04]  /*2f90*/  DEPBAR.LE SB0, 0x1 ;  /* 0x000080400000791a */ /* 0x000fc80000000000 */
[----:B------:R-:W-:Y:S06]  /*2fa0*/  BAR.SYNC.DEFER_BLOCKING 0x0 ;  /* 0x0000000000007b1d */ /* 0x000fec0000010000 */
        /* <DEDUP_REMOVED lines=10> */
[----:B------:R-:W-:Y:S01]  /*3050*/  BAR.SYNC.DEFER_BLOCKING 0x0 ;  /* 0x0000000000007b1d */ /* 0x000fe20000010000 */
[----:B------:R-:W-:Y:S02]  /*3060*/  R2P PR, R227, 0x6 ;  /* 0x00000006e3007804 */ /* 0x000fe40000000000 */
[----:B------:R-:W-:-:S03]  /*3070*/  IADD3 R180, R181, 0x20, RZ ;  /* 0x00000020b5b47810 */ /* 0x000fc60007ffe0ff */
[----:B----4-:R-:W3:Y:S08]  /*3080*/  LDSM.16.M88.4 R12, [R181] ;  /* 0x00000000b50c783b */ /* 0x010ef00000000200 */
[----:B------:R-:W-:Y:S01]  /*3090*/  @P1 IADD3 R180, R181, -0x20, RZ ;  /* 0xffffffe0b5b41810 */ /* 0x000fe20007ffe0ff */
[----:B------:R-:W-:Y:S02]  /*30a0*/  IMAD R0, R18, c[0x0][0x208], RZ ;  /* 0x0000820012007a24 */ /* 0x000fe400078e02ff */
[C---:B-1----:R-:W-:Y:S01]  /*30b0*/  IMAD.WIDE.U32 R2, R199.reuse, c[0x0][0x208], RZ ;  /* 0x00008200c7027a25 */ /* 0x042fe200078e00ff */
[----:B------:R-:W-:Y:S03]  /*30c0*/  LDSM.16.M88.4 R28, [R181+0x1000] ;  /* 0x00100000b51c783b */ /* 0x000fe60000000200 */
[----:B------:R-:W-:Y:S01]  /*30d0*/  IMAD R0, R199, c[0x0][0x20c], R0 ;  /* 0x00008300c7007a24 */ /* 0x000fe200078e0200 */
[----:B------:R-:W1:Y:S03]  /*30e0*/  LDSM.16.M88.4 R56, [R180] ;  /* 0x00000000b438783b */ /* 0x000e660000000200 */
[----:B------:R-:W-:-:S02]  /*30f0*/  IMAD.IADD R3, R3, 0x1, R0 ;  /* 0x0000000103037824 */ /* 0x000fc400078e0200 */
[----:B------:R-:W-:-:S04]  /*3100*/  IMAD.WIDE.U32 R238, R21, c[0x0][0x210], RZ ;  /* 0x0000840015ee7a25 */ /* 0x000fc800078e00ff */
[C---:B------:R-:W-:Y:S01]  /*3110*/  IMAD.SHL.U32 R200, R208.reuse, 0x2, RZ ;  /* 0x00000002d0c87824 */ /* 0x040fe200078e00ff */
[----:B------:R-:W-:Y:S01]  /*3120*/  SHF.L.U64.HI R5, R208, 0x1, R91 ;  /* 0x00000001d0057819 */ /* 0x000fe2000001025b */
[----:B------:R-:W-:Y:S02]  /*3130*/  IMAD R0, R20, c[0x0][0x218], RZ ;  /* 0x0000860014007a24 */ /* 0x000fe400078e02ff */
[----:B------:R-:W-:Y:S01]  /*3140*/  IMAD.SHL.U32 R202, R216, 0x2, RZ ;  /* 0x00000002d8ca7824 */ /* 0x000fe200078e00ff */
[----:B------:R-:W-:Y:S01]  /*3150*/  ISETP.GE.AND P4, PT, R208, c[0x0][0x1d4], PT ;  /* 0x00007500d0007a0c */ /* 0x000fe20003f86270 */
[----:B------:R-:W-:Y:S01]  /*3160*/  IMAD.WIDE.U32 R2, R198, c[0x0][0x218], R2 ;  /* 0x00008600c6027a25 */ /* 0x000fe200078e0002 */
[----:B------:R-:W-:Y:S03]  /*3170*/  LDSM.16.M88.4 R24, [R181+0x800] ;  /* 0x00080000b518783b */ /* 0x000fe60000000200 */
[----:B------:R-:W-:Y:S01]  /*3180*/  IMAD R242, R21, c[0x0][0x214], R239 ;  /* 0x0000850015f27a24 */ /* 0x000fe200078e02ef */
[----:B------:R-:W-:Y:S01]  /*3190*/  IADD3 R2, P0, R2, R238, RZ ;  /* 0x000000ee02027210 */ /* 0x000fe20007f1e0ff */
[----:B------:R-:W-:Y:S01]  /*31a0*/  IMAD R0, R198, c[0x0][0x21c], R0 ;  /* 0x00008700c6007a24 */ /* 0x000fe200078e0200 */
[----:B------:R-:W-:Y:S04]  /*31b0*/  LDSM.16.M88.4 R20, [R181+0x1800] ;  /* 0x00180000b514783b */ /* 0x000fe80000000200 */
[----:B------:R-:W-:Y:S01]  /*31c0*/  IADD3.X R3, R242, R3, R0, P0, !PT ;  /* 0x00000003f2037210 */ /* 0x000fe200007fe400 */
[----:B------:R-:W-:Y:S01]  /*31d0*/  LDSM.16.M88.4 R52, [R180+0x800] ;  /* 0x00080000b434783b */ /* 0x000fe20000000200 */
[C---:B------:R-:W-:Y:S01]  /*31e0*/  LEA R0, P0, R2.reuse, c[0x0][0x1f8], 0x1 ;  /* 0x00007e0002007a11 */ /* 0x040fe200078008ff */
[----:B---3--:R-:W-:Y:S03]  /*31f0*/  HMMA.16816.F32 R16, R120, R12, RZ ;  /* 0x0000000c7810723c */ /* 0x008fe600000018ff */
[----:B--2---:R-:W-:Y:S01]  /*3200*/  LEA.HI.X R6, R2, c[0x0][0x1fc], R3, 0x1, P0 ;  /* 0x00007f0002067a11 */ /* 0x004fe200000f0c03 */
[----:B------:R-:W-:Y:S04]  /*3210*/  LDSM.16.M88.4 R40, [R180+0x1000] ;  /* 0x00100000b428783b */ /* 0x000fe80000000200 */
[----:B------:R-:W-:Y:S04]  /*3220*/  SHFL.IDX PT, R2, R0, RZ, 0x181f ;  /* 0x00181fff00027589 */ /* 0x000fe800000e0000 */
[----:B------:R-:W2:Y:S04]  /*3230*/  SHFL.IDX PT, R3, R0, 0x1, 0x181f ;  /* 0x00381f0000037f89 */ /* 0x000ea800000e0000 */
[----:B------:R-:W-:Y:S04]  /*3240*/  SHFL.IDX PT, R7, R6, RZ, 0x181f ;  /* 0x00181fff06077589 */ /* 0x000fe800000e0000 */
[----:B------:R-:W3:Y:S04]  /*3250*/  SHFL.IDX PT, R11, R6, 0x1, 0x181f ;  /* 0x00381f00060b7f89 */ /* 0x000ee800000e0000 */
[----:B------:R-:W4:Y:S01]  /*3260*/  SHFL.IDX PT, R0, R0, 0x2, 0x181f ;  /* 0x00581f0000007f89 */ /* 0x000f2200000e0000 */
[----:B-1----:R-:W-:Y:S03]  /*3270*/  HMMA.16816.F32 R92, R124, R56, R16 ;  /* 0x000000387c5c723c */ /* 0x002fe60000001810 */
[----:B------:R1:W4:Y:S04]  /*3280*/  SHFL.IDX PT, R18, R6, 0x2, 0x181f ;  /* 0x00581f0006127f89 */ /* 0x00032800000e0000 */
[----:B------:R-:W-:Y:S01]  /*3290*/  LDSM.16.M88.4 R36, [R181+0x2000] ;  /* 0x00200000b524783b */ /* 0x000fe20000000200 */
[----:B------:R-:W-:Y:S01]  /*32a0*/  HMMA.16816.F32 R64, R120, R14, RZ ;  /* 0x0000000e7840723c */ /* 0x000fe200000018ff */
[----:B--2---:R-:W-:-:S02]  /*32b0*/  IADD3 R8, P1, R3, R200, RZ ;  /* 0x000000c803087210 */ /* 0x004fc40007f3e0ff */
[----:B------:R-:W2:Y:S04]  /*32c0*/  LDSM.16.M88.4 R32, [R180+0x1800] ;  /* 0x00180000b420783b */ /* 0x000ea80000000200 */
[C---:B------:R-:W-:Y:S01]  /*32d0*/  IADD3 R14, P0, R2.reuse, R200, RZ ;  /* 0x000000c8020e7210 */ /* 0x040fe20007f1e0ff */
[----:B------:R-:W2:Y:S01]  /*32e0*/  LDSM.16.M88.4 R68, [R181+0x2800] ;  /* 0x00280000b544783b */ /* 0x000ea20000000200 */
[-C--:B------:R-:W-:Y:S01]  /*32f0*/  IADD3 R12, P3, R2, R202.reuse, RZ ;  /* 0x000000ca020c7210 */ /* 0x080fe20007f7e0ff */
[--C-:B---3--:R-:W-:Y:S02]  /*3300*/  IMAD.X R9, R11, 0x1, R5.reuse, P1 ;  /* 0x000000010b097824 */ /* 0x108fe400008e0605 */
[----:B------:R-:W-:Y:S01]  /*3310*/  IMAD.X R15, R7, 0x1, R5, P0 ;  /* 0x00000001070f7824 */ /* 0x000fe200000e0605 */
[----:B------:R-:W-:Y:S01]  /*3320*/  IADD3 R2, P0, R3, R202, RZ ;  /* 0x000000ca03027210 */ /* 0x000fe20007f1e0ff */
[----:B------:R-:W3:Y:S01]  /*3330*/  LDSM.16.M88.4 R72, [R180+0x2000] ;  /* 0x00200000b448783b */ /* 0x000ee20000000200 */
[----:B------:R-:W-:-:S02]  /*3340*/  ISETP.LT.OR P1, PT, R10, 0x1, P4 ;  /* 0x000000010a00780c */ /* 0x000fc40002721670 */
[----:B-1----:R-:W-:Y:S01]  /*3350*/  SHF.L.U64.HI R6, R216, 0x1, R90 ;  /* 0x00000001d8067819 */ /* 0x002fe2000001025a */
[----:B------:R-:W1:Y:S04]  /*3360*/  LDSM.16.M88.4 R76, [R180+0x2800] ;  /* 0x00280000b44c783b */ /* 0x000e680000000200 */
[----:B------:R-:W-:Y:S01]  /*3370*/  IMAD.X R3, R11, 0x1, R6, P0 ;  /* 0x000000010b037824 */ /* 0x000fe200000e0606 */
[----:B----4-:R-:W-:-:S05]  /*3380*/  IADD3 R16, P0, R0, R200, RZ ;  /* 0x000000c800107210 */ /* 0x010fca0007f1e0ff */
[----:B------:R-:W-:Y:S01]  /*3390*/  IMAD.X R17, R18, 0x1, R5, P0 ;  /* 0x0000000112117824 */ /* 0x000fe200000e0605 */
[----:B------:R-:W-:Y:S01]  /*33a0*/  ISETP.GE.AND P0, PT, R216, c[0x0][0x1d4], PT ;  /* 0x00007500d8007a0c */ /* 0x000fe20003f06270 */
[----:B------:R-:W-:Y:S01]  /*33b0*/  @!PT LDS RZ, [RZ] ;  /* 0x00000000fffff984 */ /* 0x000fe20000000800 */
[----:B------:R-:W-:Y:S01]  /*33c0*/  @!PT LDS RZ, [RZ] ;  /* 0x00000000fffff984 */ /* 0x000fe20000000800 */
[----:B------:R-:W-:Y:S01]  /*33d0*/  @!PT LDS RZ, [RZ] ;  /* 0x00000000fffff984 */ /* 0x000fe20000000800 */
[----:B------:R4:W-:Y:S03]  /*33e0*/  LDGSTS.E.BYPASS.LTC128B.128 [R197+0x100], [R14.64], !P1 ;  /* 0x001000000ec57fae */ /* 0x0009e6000c901d46 */
[C---:B------:R-:W-:Y:S01]  /*33f0*/  ISETP.LT.OR P1, PT, R10.reuse, 0x1, P0 ;  /* 0x000000010a00780c */ /* 0x040fe20000721670 */
[----:B------:R-:W-:Y:S01]  /*3400*/  IMAD.X R13, R7, 0x1, R6, P3 ;  /* 0x00000001070d7824 */ /* 0x000fe200018e0606 */
[----:B------:R-:W-:Y:S01]  /*3410*/  HMMA.16816.F32 R44, R120, R28, RZ ;  /* 0x0000001c782c723c */ /* 0x000fe200000018ff */
[----:B------:R-:W-:-:S10]  /*3420*/  ISETP.LT.OR P3, PT, R10, 0x21, P0 ;  /* 0x000000210a00780c */ /* 0x000fd40000761670 */
[----:B------:R4:W-:Y:S01]  /*3430*/  LDGSTS.E.BYPASS.LTC128B.128 [R197+0x3100], [R12.64], !P1 ;  /* 0x031000000cc57fae */ /* 0x0009e2000c901d46 */
[C---:B------:R-:W-:Y:S01]  /*3440*/  ISETP.LT.OR P1, PT, R10.reuse, 0x21, P4 ;  /* 0x000000210a00780c */ /* 0x040fe20002721670 */
[----:B------:R-:W-:Y:S01]  /*3450*/  HMMA.16816.F32 R60, R120, R24, RZ ;  /* 0x00000018783c723c */ /* 0x000fe200000018ff */
[----:B------:R-:W-:Y:S01]  /*3460*/  ISETP.LT.OR P4, PT, R10, 0x41, P4 ;  /* 0x000000410a00780c */ /* 0x000fe20002781670 */
[----:B------:R-:W-:-:S06]  /*3470*/  IMAD.MOV.U32 R7, RZ, RZ, 0x40 ;  /* 0x00000040ff077424 */ /* 0x000fcc00078e00ff */
[----:B------:R-:W-:Y:S04]  /*3480*/  HMMA.16816.F32 R48, R120, R26, RZ ;  /* 0x0000001a7830723c */ /* 0x000fe800000018ff */
[----:B------:R1:W-:Y:S01]  /*3490*/  LDGSTS.E.BYPASS.LTC128B.128 [R197+0x1100], [R8.64], !P1 ;  /* 0x0110000008c57fae */ /* 0x0003e2000c901d46 */
[----:B------:R-:W-:-:S03]  /*34a0*/  ISETP.LT.OR P1, PT, R10, 0x41, P0 ;  /* 0x000000410a00780c */ /* 0x000fc60000721670 */
[C---:B------:R-:W-:Y:S01]  /*34b0*/  HMMA.16816.F32 R24, R120.reuse, R20, RZ ;  /* 0x000000147818723c */ /* 0x040fe200000018ff */
[----:B------:R1:W-:Y:S04]  /*34c0*/  LDGSTS.E.BYPASS.LTC128B.128 [R197+0x4100], [R2.64], !P3 ;  /* 0x0410000002c57fae */ /* 0x0003e8000d901d46 */
[----:B------:R2:W-:Y:S03]  /*34d0*/  LDGSTS.E.BYPASS.LTC128B.128 [R197+0x2100], [R16.64], !P4 ;  /* 0x0210000010c57fae */ /* 0x0005e6000e101d46 */
[----:B------:R-:W-:Y:S08]  /*34e0*/  HMMA.16816.F32 R20, R120, R22, RZ ;  /* 0x000000167814723c */ /* 0x000ff000000018ff */
[----:B------:R-:W-:Y:S01]  /*34f0*/  HMMA.16816.F32 R96, R124, R40, R44 ;  /* 0x000000287c60723c */ /* 0x000fe2000000182c */
[----:B-1----:R-:W-:-:S02]  /*3500*/  IADD3 R2, P0, R0, R202, RZ ;  /* 0x000000ca00027210 */ /* 0x002fc40007f1e0ff */
[----:B------:R-:W-:-:S03]  /*3510*/  SEL R0, R7, 0xffffffc0, !P2 ;  /* 0xffffffc007007807 */ /* 0x000fc60005000000 */
[----:B------:R-:W-:Y:S02]  /*3520*/  IMAD.X R3, R18, 0x1, R6, P0 ;  /* 0x0000000112037824 */ /* 0x000fe400000e0606 */
[----:B------:R-:W-:-:S03]  /*3530*/  IMAD.IADD R183, R181, 0x1, R0 ;  /* 0x00000001b5b77824 */ /* 0x000fc600078e0200 */
[----:B------:R1:W-:Y:S01]  /*3540*/  LDGSTS.E.BYPASS.LTC128B.128 [R197+0x5100], [R2.64], !P1 ;  /* 0x0510000002c57fae */ /* 0x0003e2000c901d46 */
[----:B------:R-:W-:Y:S03]  /*3550*/  HMMA.16816.F32 R28, R120, R30, RZ ;  /* 0x0000001e781c723c */ /* 0x000fe600000018ff */
[----:B------:R-:W3:Y:S04]  /*3560*/  LDSM.16.M88.4 R44, [R183] ;  /* 0x00000000b72c783b */ /* 0x000ee80000000200 */
[----:B------:R-:W-:Y:S01]  /*3570*/  LDSM.16.M88.4 R108, [R181+0x4000] ;  /* 0x00400000b56c783b */ /* 0x000fe20000000200 */
[----:B--2---:R-:W-:Y:S03]  /*3580*/  HMMA.16816.F32 R88, R124, R34, R20 ;  /* 0x000000227c58723c */ /* 0x004fe60000001814 */
[----:B------:R-:W-:Y:S04]  /*3590*/  LDSM.16.M88.4 R112, [R181+0x4800] ;  /* 0x00480000b570783b */ /* 0x000fe80000000200 */
[----:B------:R-:W-:Y:S01]  /*35a0*/  LDSM.16.M88.4 R148, [R180+0x4000] ;  /* 0x00400000b494783b */ /* 0x000fe20000000200 */
[----:B------:R-:W-:Y:S03]  /*35b0*/  HMMA.16816.F32 R20, R120, R36, RZ ;  /* 0x000000247814723c */ /* 0x000fe600000018ff */
[----:B------:R-:W-:Y:S04]  /*35c0*/  LDSM.16.M88.4 R128, [R180+0x3800] ;  /* 0x00380000b480783b */ /* 0x000fe80000000200 */
[----:B------:R-:W-:Y:S01]  /*35d0*/  LDSM.16.M88.4 R136, [R183+0x4000] ;  /* 0x00400000b788783b */ /* 0x000fe20000000200 */
[----:B------:R-:W-:Y:S03]  /*35e0*/  HMMA.16816.F32 R84, R124, R32, R24 ;  /* 0x000000207c54723c */ /* 0x000fe60000001818 */
[----:B------:R-:W2:Y:S05]  /*35f0*/  LDSM.16.M88.4 R32, [R183+0x1800] ;  /* 0x00180000b720783b */ /* 0x000eaa0000000200 */
[C---:B------:R-:W-:Y:S08]  /*3600*/  HMMA.16816.F32 R8, R120.reuse, R68, RZ ;  /* 0x000000447808723c */ /* 0x040ff000000018ff */
[----:B----4-:R-:W-:Y:S01]  /*3610*/  HMMA.16816.F32 R12, R120, R38, RZ ;  /* 0x00000026780c723c */ /* 0x010fe200000018ff */
[----:B------:R-:W4:Y:S01]  /*3620*/  LDSM.16.M88.4 R36, [R183+0x1000] ;  /* 0x00100000b724783b */ /* 0x000f220000000200 */
[----:B-1----:R-:W-:-:S03]  /*3630*/  IADD3 R2, R180, 0x3000, RZ ;  /* 0x00003000b4027810 */ /* 0x002fc60007ffe0ff */
[----:B------:R-:W-:Y:S03]  /*3640*/  LDSM.16.M88.4 R24, [R183+0x2000] ;  /* 0x00200000b718783b */ /* 0x000fe60000000200 */
[----:B------:R-:W-:Y:S01]  /*3650*/  HMMA.16816.F32 R80, R124, R42, R28 ;  /* 0x0000002a7c50723c */ /* 0x000fe2000000181c */
[----:B------:R-:W-:Y:S01]  /*3660*/  IMAD.IADD R182, R2, 0x1, R0 ;  /* 0x0000000102b67824 */ /* 0x000fe200078e0200 */
[----:B------:R-:W-:Y:S04]  /*3670*/  LDSM.16.M88.4 R140, [R183+0x4800] ;  /* 0x00480000b78c783b */ /* 0x000fe80000000200 */
[----:B------:R-:W-:Y:S02]  /*3680*/  LDSM.16.M88.4 R104, [R182+-0x1800] ;  /* 0xffe80000b668783b */ /* 0x000fe40000000200 */
[----:B------:R-:W-:Y:S02]  /*3690*/  HMMA.16816.F32 R40, R120, R70, RZ ;  /* 0x000000467828723c */ /* 0x000fe400000018ff */
[----:B------:R-:W-:Y:S04]  /*36a0*/  LDSM.16.M88.4 R116, [R182+-0x1000] ;  /* 0xfff00000b674783b */ /* 0x000fe80000000200 */
[----:B------:R-:W-:Y:S02]  /*36b0*/  LDSM.16.M88.4 R176, [R183+0x3000] ;  /* 0x00300000b7b0783b */ /* 0x000fe40000000200 */
[C---:B------:R-:W-:Y:S02]  /*36c0*/  HMMA.16816.F32 R64, R124.reuse, R58, R64 ;  /* 0x0000003a7c40723c */ /* 0x040fe40000001840 */
[----:B------:R-:W-:Y:S04]  /*36d0*/  LDSM.16.M88.4 R144, [R183+0x5000] ;  /* 0x00500000b790783b */ /* 0x000fe80000000200 */
[----:B------:R-:W0:Y:S02]  /*36e0*/  LDGDEPBAR ;  /* 0x00000000000079af */ /* 0x000e240000000000 */
[C---:B------:R-:W-:Y:S02]  /*36f0*/  HMMA.16816.F32 R56, R124.reuse, R52, R60 ;  /* 0x000000347c38723c */ /* 0x040fe4000000183c */
[----:B------:R-:W-:Y:S06]  /*3700*/  LDSM.16.M88.4 R60, [R182+-0x3000] ;  /* 0xffd00000b63c783b */ /* 0x000fec0000000200 */
[C---:B------:R-:W-:Y:S01]  /*3710*/  HMMA.16816.F32 R100, R124.reuse, R54, R48 ;  /* 0x000000367c64723c */ /* 0x040fe20000001830 */
[----:B------:R-:W1:Y:S07]  /*3720*/  LDSM.16.M88.4 R52, [R183+0x800] ;  /* 0x00080000b734783b */ /* 0x000e6e0000000200 */
[C---:B---3--:R-:W-:Y:S01]  /*3730*/  HMMA.16816.F32 R48, R124.reuse, R72, R20 ;  /* 0x000000487c30723c */ /* 0x048fe20000001814 */
[----:B------:R-:W3:Y:S07]  /*3740*/  LDSM.16.M88.4 R20, [R183+0x2800] ;  /* 0x00280000b714783b */ /* 0x000eee0000000200 */
[----:B------:R-:W-:Y:S08]  /*3750*/  HMMA.16816.F32 R16, R124, R76, R8 ;  /* 0x0000004c7c10723c */ /* 0x000ff00000001808 */
[----:B------:R-:W-:Y:S01]  /*3760*/  HMMA.16816.F32 R8, R152, R44, R92 ;  /* 0x0000002c9808723c */ /* 0x000fe2000000185c */
[----:B------:R-:W1:Y:S07]  /*3770*/  LDSM.16.M88.4 R92, [R182+-0x2000] ;  /* 0xffe00000b65c783b */ /* 0x000e6e0000000200 */
[C---:B------:R-:W-:Y:S08]  /*3780*/  HMMA.16816.F32 R28, R124.reuse, R74, R12 ;  /* 0x0000004a7c1c723c */ /* 0x040ff0000000180c */
[----:B------:R-:W-:Y:S01]  /*3790*/  HMMA.16816.F32 R12, R124, R78, R40 ;  /* 0x0000004e7c0c723c */ /* 0x000fe20000001828 */
[----:B------:R-:W1:Y:S04]  /*37a0*/  LDSM.16.M88.4 R76, [R182+-0x2800] ;  /* 0xffd80000b64c783b */ /* 0x000e680000000200 */
[----:B------:R-:W1:Y:S03]  /*37b0*/  LDSM.16.M88.4 R40, [R182+-0x800] ;  /* 0xfff80000b628783b */ /* 0x000e660000000200 */
[C---:B--2---:R-:W-:Y:S08]  /*37c0*/  HMMA.16816.F32 R84, R152.reuse, R32, R84 ;  /* 0x000000209854723c */ /* 0x044ff00000001854 */
[C---:B------:R-:W-:Y:S08]  /*37d0*/  HMMA.16816.F32 R44, R152.reuse, R46, R64 ;  /* 0x0000002e982c723c */ /* 0x040ff00000001840 */
[C---:B----4-:R-:W-:Y:S01]  /*37e0*/  HMMA.16816.F32 R72, R152.reuse, R36, R96 ;  /* 0x000000249848723c */ /* 0x050fe20000001860 */
[----:B------:R-:W2:Y:S07]  /*37f0*/  LDSM.16.M88.4 R96, [R181+0x3000] ;  /* 0x00300000b560783b */ /* 0x000eae0000000200 */
[C---:B------:R-:W-:Y:S08]  /*3800*/  HMMA.16816.F32 R80, R152.reuse, R38, R80 ;  /* 0x000000269850723c */ /* 0x040ff00000001850 */
[C---:B------:R-:W-:Y:S08]  /*3810*/  HMMA.16816.F32 R88, R152.reuse, R34, R88 ;  /* 0x000000229858723c */ /* 0x040ff00000001858 */
[C---:B-1----:R-:W-:Y:S08]  /*3820*/  HMMA.16816.F32 R56, R152.reuse, R52, R56 ;  /* 0x000000349838723c */ /* 0x042ff00000001838 */
[C---:B------:R-:W-:Y:S08]  /*3830*/  HMMA.16816.F32 R68, R152.reuse, R24, R48 ;  /* 0x000000189844723c */ /* 0x040ff00000001830 */
[C---:B------:R-:W-:Y:S01]  /*3840*/  HMMA.16816.F32 R64, R152.reuse, R54, R100 ;  /* 0x000000369840723c */ /* 0x040fe20000001864 */
[----:B------:R-:W1:Y:S07]  /*3850*/  LDSM.16.M88.4 R100, [R181+0x3800] ;  /* 0x00380000b564783b */ /* 0x000e6e0000000200 */
[C---:B---3--:R-:W-:Y:S08]  /*3860*/  HMMA.16816.F32 R48, R152.reuse, R20, R16 ;  /* 0x000000149830723c */ /* 0x048ff00000001810 */
[C---:B------:R-:W-:Y:S08]  /*3870*/  HMMA.16816.F32 R52, R152.reuse, R26, R28 ;  /* 0x0000001a9834723c */ /* 0x040ff0000000181c */
[----:B------:R-:W-:Y:S08]  /*3880*/  HMMA.16816.F32 R36, R152, R22, R12 ;  /* 0x000000169824723c */ /* 0x000ff0000000180c */
[C---:B------:R-:W-:Y:S08]  /*3890*/  HMMA.16816.F32 R32, R156.reuse, R60, R8 ;  /* 0x0000003c9c20723c */ /* 0x040ff00000001808 */
[C---:B------:R-:W-:Y:S08]  /*38a0*/  HMMA.16816.F32 R8, R156.reuse, R104, R84 ;  /* 0x000000689c08723c */ /* 0x040ff00000001854 */
[C---:B------:R-:W-:Y:S08]  /*38b0*/  HMMA.16816.F32 R28, R156.reuse, R62, R44 ;  /* 0x0000003e9c1c723c */ /* 0x040ff0000000182c */
[C---:B------:R-:W-:Y:S08]  /*38c0*/  HMMA.16816.F32 R16, R156.reuse, R92, R72 ;  /* 0x0000005c9c10723c */ /* 0x040ff00000001848 */
[C---:B------:R-:W-:Y:S01]  /*38d0*/  HMMA.16816.F32 R12, R156.reuse, R94, R80 ;  /* 0x0000005e9c0c723c */ /* 0x040fe20000001850 */
[----:B------:R-:W-:Y:S07]  /*38e0*/  LDSM.16.M88.4 R92, [R181+0x5800] ;  /* 0x00580000b55c783b */ /* 0x000fee0000000200 */
[C---:B------:R-:W-:Y:S01]  /*38f0*/  HMMA.16816.F32 R84, R156.reuse, R106, R88 ;  /* 0x0000006a9c54723c */ /* 0x040fe20000001858 */
[----:B------:R-:W3:Y:S04]  /*3900*/  LDSM.16.M88.4 R88, [R181+0x5000] ;  /* 0x00500000b558783b */ /* 0x000ee80000000200 */
[----:B------:R-:W-:Y:S03]  /*3910*/  LDSM.16.M88.4 R104, [R180+0x3000] ;  /* 0x00300000b468783b */ /* 0x000fe60000000200 */
[C---:B------:R-:W-:Y:S08]  /*3920*/  HMMA.16816.F32 R24, R156.reuse, R76, R56 ;  /* 0x0000004c9c18723c */ /* 0x040ff00000001838 */
[C---:B------:R-:W-:Y:S08]  /*3930*/  HMMA.16816.F32 R20, R156.reuse, R78, R64 ;  /* 0x0000004e9c14723c */ /* 0x040ff00000001840 */
[C---:B------:R-:W-:Y:S08]  /*3940*/  HMMA.16816.F32 R80, R156.reuse, R116, R68 ;  /* 0x000000749c50723c */ /* 0x040ff00000001844 */
[C---:B------:R-:W-:Y:S08]  /*3950*/  HMMA.16816.F32 R72, R156.reuse, R40, R48 ;  /* 0x000000289c48723c */ /* 0x040ff00000001830 */
[C---:B------:R-:W-:Y:S08]  /*3960*/  HMMA.16816.F32 R76, R156.reuse, R118, R52 ;  /* 0x000000769c4c723c */ /* 0x040ff00000001834 */
[----:B------:R-:W-:Y:S01]  /*3970*/  HMMA.16816.F32 R68, R156, R42, R36 ;  /* 0x0000002a9c44723c */ /* 0x000fe20000001824 */
[----:B------:R-:W4:Y:S04]  /*3980*/  LDSM.16.M88.4 R40, [R180+0x4800] ;  /* 0x00480000b428783b */ /* 0x000f280000000200 */
[----:B------:R-:W1:Y:S03]  /*3990*/  LDSM.16.M88.4 R36, [R180+0x5000] ;  /* 0x00500000b424783b */ /* 0x000e660000000200 */
[C---:B--2---:R-:W-:Y:S08]  /*39a0*/  HMMA.16816.F32 R64, R160.reuse, R96, R32 ;  /* 0x00000060a040723c */ /* 0x044ff00000001820 */
[C---:B------:R-:W-:Y:S01]  /*39b0*/  HMMA.16816.F32 R60, R160.reuse, R98, R28 ;  /* 0x00000062a03c723c */ /* 0x040fe2000000181c */
[----:B------:R-:W2:Y:S07]  /*39c0*/  LDSM.16.M88.4 R96, [R180+0x5800] ;  /* 0x00580000b460783b */ /* 0x000eae0000000200 */
[C---:B------:R-:W-:Y:S08]  /*39d0*/  HMMA.16816.F32 R48, R160.reuse, R108, R16 ;  /* 0x0000006ca030723c */ /* 0x040ff00000001810 */
[C---:B------:R-:W-:Y:S08]  /*39e0*/  HMMA.16816.F32 R44, R160.reuse, R110, R12 ;  /* 0x0000006ea02c723c */ /* 0x040ff0000000180c */
[C---:B------:R-:W-:Y:S08]  /*39f0*/  HMMA.16816.F32 R32, R160.reuse, R112, R8 ;  /* 0x00000070a020723c */ /* 0x040ff00000001808 */
[C---:B-1----:R-:W-:Y:S08]  /*3a00*/  HMMA.16816.F32 R56, R160.reuse, R100, R24 ;  /* 0x00000064a038723c */ /* 0x042ff00000001818 */
[C---:B------:R-:W-:Y:S08]  /*3a10*/  HMMA.16816.F32 R28, R160.reuse, R114, R84 ;  /* 0x00000072a01c723c */ /* 0x040ff00000001854 */
[C---:B------:R-:W-:Y:S08]  /*3a20*/  HMMA.16816.F32 R52, R160.reuse, R102, R20 ;  /* 0x00000066a034723c */ /* 0x040ff00000001814 */
[C---:B---3--:R-:W-:Y:S08]  /*3a30*/  HMMA.16816.F32 R24, R160.reuse, R88, R80 ;  /* 0x00000058a018723c */ /* 0x048ff00000001850 */
[C---:B------:R-:W-:Y:S01]  /*3a40*/  HMMA.16816.F32 R16, R160.reuse, R92, R72 ;  /* 0x0000005ca010723c */ /* 0x040fe20000001848 */
[----:B------:R-:W-:Y:S07]  /*3a50*/  LDSM.16.M88.4 R72, [R182+0x800] ;  /* 0x00080000b648783b */ /* 0x000fee0000000200 */
[C---:B------:R-:W-:Y:S08]  /*3a60*/  HMMA.16816.F32 R20, R160.reuse, R90, R76 ;  /* 0x0000005aa014723c */ /* 0x040ff0000000184c */
[----:B------:R-:W-:Y:S01]  /*3a70*/  HMMA.16816.F32 R12, R160, R94, R68 ;  /* 0x0000005ea00c723c */ /* 0x000fe20000001844 */
[----:B------:R-:W-:Y:S04]  /*3a80*/  LDSM.16.M88.4 R92, [R183+0x3800] ;  /* 0x00380000b75c783b */ /* 0x000fe80000000200 */
[----:B------:R-:W-:Y:S03]  /*3a90*/  LDSM.16.M88.4 R68, [R182+0x1000] ;  /* 0x00100000b644783b */ /* 0x000fe60000000200 */
[C---:B------:R-:W-:Y:S08]  /*3aa0*/  HMMA.16816.F32 R116, R164.reuse, R148, R48 ;  /* 0x00000094a474723c */ /* 0x040ff00000001830 */
[C---:B------:R-:W-:Y:S01]  /*3ab0*/  HMMA.16816.F32 R112, R164.reuse, R150, R44 ;  /* 0x00000096a470723c */ /* 0x040fe2000000182c */
[----:B------:R-:W1:Y:S07]  /*3ac0*/  LDSM.16.M88.4 R148, [R183+0x5800] ;  /* 0x00580000b794783b */ /* 0x000e6e0000000200 */
[C---:B----4-:R-:W-:Y:S08]  /*3ad0*/  HMMA.16816.F32 R108, R164.reuse, R40, R32 ;  /* 0x00000028a46c723c */ /* 0x050ff00000001820 */
[C---:B------:R-:W-:Y:S08]  /*3ae0*/  HMMA.16816.F32 R100, R164.reuse, R42, R28 ;  /* 0x0000002aa464723c */ /* 0x040ff0000000181c */
[C---:B------:R-:W-:Y:S01]  /*3af0*/  HMMA.16816.F32 R8, R164.reuse, R104, R64 ;  /* 0x00000068a408723c */ /* 0x040fe20000001840 */
[----:B------:R-:W3:Y:S07]  /*3b00*/  LDSM.16.M88.4 R64, [R182+0x1800] ;  /* 0x00180000b640783b */ /* 0x000eee0000000200 */
[C---:B------:R-:W-:Y:S01]  /*3b10*/  HMMA.16816.F32 R132, R164.reuse, R128, R56 ;  /* 0x00000080a484723c */ /* 0x040fe20000001838 */
[----:B------:R-:W-:Y:S07]  /*3b20*/  LDSM.16.M88.4 R56, [R182+0x2800] ;  /* 0x00280000b638783b */ /* 0x000fee0000000200 */
[C---:B------:R-:W-:Y:S08]  /*3b30*/  HMMA.16816.F32 R88, R164.reuse, R36, R24 ;  /* 0x00000024a458723c */ /* 0x040ff00000001818 */
[C---:B--2---:R-:W-:Y:S08]  /*3b40*/  HMMA.16816.F32 R80, R164.reuse, R96, R16 ;  /* 0x00000060a450723c */ /* 0x044ff00000001810 */
[C---:B------:R-:W-:Y:S01]  /*3b50*/  HMMA.16816.F32 R104, R164.reuse, R106, R60 ;  /* 0x0000006aa468723c */ /* 0x040fe2000000183c */
[----:B------:R-:W2:Y:S07]  /*3b60*/  LDSM.16.M88.4 R60, [R182+0x2000] ;  /* 0x00200000b63c783b */ /* 0x000eae0000000200 */
[C---:B------:R-:W-:Y:S08]  /*3b70*/  HMMA.16816.F32 R128, R164.reuse, R130, R52 ;  /* 0x00000082a480723c */ /* 0x040ff00000001834 */
[C---:B------:R-:W-:Y:S08]  /*3b80*/  HMMA.16816.F32 R84, R164.reuse, R38, R20 ;  /* 0x00000026a454723c */ /* 0x040ff00000001814 */
[----:B------:R-:W-:Y:S01]  /*3b90*/  HMMA.16816.F32 R76, R164, R98, R12 ;  /* 0x00000062a44c723c */ /* 0x000fe2000000180c */
[----:B------:R-:W4:Y:S01]  /*3ba0*/  LDSM.16.M88.4 R96, [R182] ;  /* 0x00000000b660783b */ /* 0x000f220000000200 */
[----:B------:R-:W-:Y:S01]  /*3bb0*/  ISETP.GT.AND P0, PT, R196, R228, PT ;  /* 0x000000e4c400720c */ /* 0x000fe20003f04270 */
[----:B------:R-:W-:-:S05]  /*3bc0*/  DEPBAR.LE SB0, 0x0 ;  /* 0x000080000000791a */ /* 0x000fca0000000000 */
        /* <DEDUP_REMOVED lines=8> */
[C---:B------:R-:W-:Y:S08]  /*3c50*/  HMMA.16816.F32 R44, R168.reuse, R92, R132 ;  /* 0x0000005ca82c723c */ /* 0x040ff00000001884 */
[C---:B------:R-:W-:Y:S08]  /*3c60*/  HMMA.16816.F32 R40, R168.reuse, R94, R128 ;  /* 0x0000005ea828723c */ /* 0x040ff00000001880 */
[C---:B------:R-:W-:Y:S08]  /*3c70*/  HMMA.16816.F32 R16, R168.reuse, R146, R84 ;  /* 0x00000092a810723c */ /* 0x040ff00000001854 */
[----:B------:R-:W-:Y:S01]  /*3c80*/  HMMA.16816.F32 R8, R168, R150, R76 ;  /* 0x00000096a808723c */ /* 0x000fe2000000184c */
[----:B------:R-:W-:Y:S01]  /*3c90*/  ISETP.GT.AND P6, PT, R203, 0x5f, PT ;  /* 0x0000005fcb00780c */ /* 0x000fe20003fc4270 */
[----:B------:R-:W-:Y:S01]  /*3ca0*/  BSSY B0, `(.L_x_693) ;  /* 0x0000054000007945 */ /* 0x000fe20003800000 */
[----:B------:R-:W-:-:S05]  /*3cb0*/  LOP3.LUT R194, R194, 0xfffbffff, RZ, 0xc0, !PT ;  /* 0xfffbffffc2c27812 */ /* 0x000fca00078ec0ff */
[C---:B------:R-:W-:Y:S08]  /*3cc0*/  HMMA.16816.F32 R36, R172.reuse, R68, R36 ;  /* 0x00000044ac24723c */ /* 0x040ff00000001824 */
[----:B------:R-:W-:Y:S01]  /*3cd0*/  HMMA.16816.F32 R68, R172, R70, R32 ;  /* 0x00000046ac44723c */ /* 0x000fe20000001820 */
[----:B------:R-:W-:-:S07]  /*3ce0*/  @P6 LOP3.LUT R194, R194, 0x40000, RZ, 0xfc, !PT ;  /* 0x00040000c2c26812 */ /* 0x000fce00078efcff */
[C---:B---3--:R-:W-:Y:S08]  /*3cf0*/  HMMA.16816.F32 R32, R172.reuse, R64, R28 ;  /* 0x00000040ac20723c */ /* 0x048ff0000000181c */
[C---:B------:R-:W-:Y:S08]  /*3d00*/  HMMA.16816.F32 R64, R172.reuse, R66, R24 ;  /* 0x00000042ac40723c */ /* 0x040ff00000001818 */
[C---:B--2---:R-:W-:Y:S08]  /*3d10*/  HMMA.16816.F32 R28, R172.reuse, R60, R20 ;  /* 0x0000003cac1c723c */ /* 0x044ff00000001814 */
[C---:B------:R-:W-:Y:S08]  /*3d20*/  HMMA.16816.F32 R24, R172.reuse, R56, R12 ;  /* 0x00000038ac18723c */ /* 0x040ff0000000180c */
[C---:B----4-:R-:W-:Y:S08]  /*3d30*/  HMMA.16816.F32 R52, R172.reuse, R96, R52 ;  /* 0x00000060ac34723c */ /* 0x050ff00000001834 */
        /* <DEDUP_REMOVED lines=8> */
[----:B------:R-:W-:Y:S01]  /*3dc0*/  ISETP.NE.AND P5, PT, R204, 0x1, PT ;  /* 0x00000001cc00780c */ /* 0x000fe20003fa5270 */
[----:B------:R-:W-:Y:S01]  /*3dd0*/  IMAD.MOV.U32 R198, RZ, RZ, RZ ;  /* 0x000000ffffc67224 */ /* 0x000fe200078e00ff */
        /* <DEDUP_REMOVED lines=27> */
.L_x_837:
[----:B------:R-:W-:Y:S05]  /*3f90*/  BRA.DIV ~URZ, `(.L_x_696) ;  /* 0x00012ae27f007947 */ /* 0x000fea000b800000 */
[----:B------:R-:W3:Y:S01]  /*3fa0*/  SHFL.IDX PT, R2, R7, RZ, 0x181f ;  /* 0x00181fff07027589 */ /* 0x000ee200000e0000 */
[----:B------:R-:W-:-:S03]  /*3fb0*/  ISETP.GE.AND P1, PT, R208, c[0x0][0x1d4], PT ;  /* 0x00007500d0007a0c */ /* 0x000fc60003f26270 */
[----:B------:R-:W4:Y:S04]  /*3fc0*/  SHFL.IDX PT, R10, R7, 0x1, 0x181f ;  /* 0x00381f00070a7f89 */ /* 0x000f2800000e0000 */
[----:B------:R-:W5:Y:S04]  /*3fd0*/  SHFL.IDX PT, R11, R0, 0x1, 0x181f ;  /* 0x00381f00000b7f89 */ /* 0x000f6800000e0000 */
[----:B-1----:R-:W1:Y:S01]  /*3fe0*/  SHFL.IDX PT, R0, R0, 0x2, 0x181f ;  /* 0x00581f0000007f89 */ /* 0x002e6200000e0000 */
[C---:B---3--:R-:W-:Y:S02]  /*3ff0*/  IADD3 R12, P0, R2.reuse, R200, RZ ;  /* 0x000000c8020c7210 */ /* 0x048fe40007f1e0ff */
[----:B------:R-:W-:-:S03]  /*4000*/  IADD3 R8, P2, R2, R202, RZ ;  /* 0x000000ca02087210 */ /* 0x000fc60007f5e0ff */
[C-C-:B--2---:R-:W-:Y:S01]  /*4010*/  IMAD.X R13, R9.reuse, 0x1, R5.reuse, P0 ;  /* 0x00000001090d7824 */ /* 0x144fe200000e0605 */
[----:B------:R-:W-:Y:S01]  /*4020*/  ISETP.GE.AND P0, PT, R216, c[0x0][0x1d4], PT ;  /* 0x00007500d8007a0c */ /* 0x000fe20003f06270 */
[----:B------:R-:W-:Y:S01]  /*4030*/  IMAD.X R9, R9, 0x1, R6, P2 ;  /* 0x0000000109097824 */ /* 0x000fe200010e0606 */
[C---:B----4-:R-:W-:Y:S02]  /*4040*/  IADD3 R2, P2, R10.reuse, R200, RZ ;  /* 0x000000c80a027210 */ /* 0x050fe40007f5e0ff */
[----:B------:R2:W-:Y:S03]  /*4050*/  LDGSTS.E.BYPASS.LTC128B.128 [R197+0x8100], [R12.64], !P1 ;  /* 0x081000000cc57fae */ /* 0x0005e6000c901d46 */
[----:B-----5:R-:W-:Y:S01]  /*4060*/  IMAD.X R3, R11, 0x1, R5, P2 ;  /* 0x000000010b037824 */ /* 0x020fe200010e0605 */
[----:B------:R-:W-:-:S05]  /*4070*/  IADD3 R10, P2, R10, R202, RZ ;  /* 0x000000ca0a0a7210 */ /* 0x000fca0007f5e0ff */
[----:B------:R2:W-:Y:S01]  /*4080*/  LDGSTS.E.BYPASS.LTC128B.128 [R197+0xb100], [R8.64], !P0 ;  /* 0x0b10000008c57fae */ /* 0x0005e2000c101d46 */
[----:B------:R-:W-:-:S03]  /*4090*/  IMAD.X R11, R11, 0x1, R6, P2 ;  /* 0x000000010b0b7824 */ /* 0x000fc600010e0606 */
[----:B------:R3:W-:Y:S04]  /*40a0*/  LDGSTS.E.BYPASS.LTC128B.128 [R197+0x9100], [R2.64], !P1 ;  /* 0x0910000002c57fae */ /* 0x0007e8000c901d46 */
[----:B------:R4:W-:Y:S04]  /*40b0*/  LDGSTS.E.BYPASS.LTC128B.128 [R197+0xc100], [R10.64], !P0 ;  /* 0x0c1000000ac57fae */ /* 0x0009e8000c101d46 */
[----:B---3--:R2:W3:Y:S01]  /*40c0*/  SHFL.IDX PT, R2, R7, 0x2, 0x181f ;  /* 0x00581f0007027f89 */ /* 0x0084e200000e0000 */
[----:B----4-:R-:W-:Y:S02]  /*40d0*/  SEL R11, RZ, 0x10, P1 ;  /* 0x00000010ff0b7807 */ /* 0x010fe40000800000 */
[----:B------:R-:W-:-:S02]  /*40e0*/  SEL R10, RZ, 0x10, P0 ;  /* 0x00000010ff0a7807 */ /* 0x000fc40000000000 */
.L_x_838:
[----:B-1----:R-:W-:Y:S02]  /*40f0*/  IADD3 R3, -R11, 0x10, RZ ;  /* 0x000000100b037810 */ /* 0x002fe40007ffe1ff */
[----:B--2---:R-:W-:-:S02]  /*4100*/  IADD3 R7, -R10, 0x10, RZ ;  /* 0x000000100a077810 */ /* 0x004fc40007ffe1ff */
[----:B------:R-:W-:Y:S02]  /*4110*/  LOP3.LUT R3, R3, 0xf, RZ, 0xc0, !PT ;  /* 0x0000000f03037812 */ /* 0x000fe400078ec0ff */
[----:B------:R-:W-:Y:S02]  /*4120*/  ISETP.NE.U32.AND P2, PT, R11, RZ, PT ;  /* 0x000000ff0b00720c */ /* 0x000fe40003f45070 */
[----:B---3--:R-:W-:Y:S02]  /*4130*/  IADD3 R8, P1, P0, R3, R2, R200 ;  /* 0x0000000203087210 */ /* 0x008fe4000783e0c8 */
[----:B------:R-:W-:Y:S02]  /*4140*/  LOP3.LUT R3, R7, 0xf, RZ, 0xc0, !PT ;  /* 0x0000000f07037812 */ /* 0x000fe400078ec0ff */
[----:B------:R-:W-:Y:S02]  /*4150*/  IADD3.X R9, RZ, R0, R5, P1, P0 ;  /* 0x00000000ff097210 */ /* 0x000fe40000fe0405 */
[----:B------:R-:W-:-:S04]  /*4160*/  IADD3 R2, P1, P0, R3, R2, R202 ;  /* 0x0000000203027210 */ /* 0x000fc8000783e0ca */
[----:B------:R-:W-:Y:S01]  /*4170*/  IADD3.X R3, RZ, R0, R6, P1, P0 ;  /* 0x00000000ff037210 */ /* 0x000fe20000fe0406 */
[----:B------:R-:W-:Y:S01]  /*4180*/  @!PT LDS RZ, [RZ] ;  /* 0x00000000fffff984 */ /* 0x000fe20000000800 */
[----:B------:R-:W-:Y:S01]  /*4190*/  @!PT LDS RZ, [RZ] ;  /* 0x00000000fffff984 */ /* 0x000fe20000000800 */
[----:B------:R-:W-:Y:S01]  /*41a0*/  @!PT LDS RZ, [RZ] ;  /* 0x00000000fffff984 */ /* 0x000fe20000000800 */
[----:B------:R1:W-:Y:S01]  /*41b0*/  LDGSTS.E.BYPASS.LTC128B.128.ZFILL [R197+0xa100], [R8.64], P2 ;  /* 0x0a10000008c57fae */ /* 0x0003e20009141d46 */
[----:B------:R-:W-:-:S13]  /*41c0*/  ISETP.NE.U32.AND P0, PT, R10, RZ, PT ;  /* 0x000000ff0a00720c */ /* 0x000fda0003f05070 */
[----:B------:R1:W-:Y:S02]  /*41d0*/  LDGSTS.E.BYPASS.LTC128B.128.ZFILL [R197+0xd100], [R2.64], P0 ;  /* 0x0d10000002c57fae */ /* 0x0003e40008141d46 */
.L_x_694:
[----:B------:R-:W-:Y:S05]  /*41e0*/  BSYNC B0 ;  /* 0x0000000000007941 */ /* 0x000fea0003800000 */
.L_x_693:
[----:B------:R-:W-:Y:S01]  /*41f0*/  IMAD.MOV.U32 R0, RZ, RZ, c[0x0][0x2c4] ;  /* 0x0000b100ff007624 */ /* 0x000fe200078e00ff */
[----:B------:R-:W-:Y:S01]  /*4200*/  ULDC UR4, c[0x0][0x324] ;  /* 0x0000c90000047ab9 */ /* 0x000fe20000000800 */
[----:B-1----:R-:W-:Y:S01]  /*4210*/  IADD3 R2, -R231, 0x1, R188 ;  /* 0x00000001e7027810 */ /* 0x002fe20007ffe1bc */
[----:B------:R-:W-:Y:S01]  /*4220*/  ULOP3.LUT UR4, URZ, UR4, URZ, 0x33, !UPT ;  /* 0x000000043f047292 */ /* 0x000fe2000f8e333f */
[----:B------:R-:W0:Y:S01]  /*4230*/  LDGDEPBAR ;  /* 0x00000000000079af */ /* 0x000e220000000000 */
[----:B------:R-:W-:Y:S01]  /*4240*/  ISETP.NE.AND P0, PT, R0, 0x1, PT ;  /* 0x000000010000780c */ /* 0x000fe20003f05270 */
[----:B------:R-:W-:Y:S01]  /*4250*/  IMAD.IADD R0, R245, 0x1, R243 ;  /* 0x00000001f5007824 */ /* 0x000fe200078e02f3 */
[----:B------:R-:W-:Y:S01]  /*4260*/  IADD3 R9, -R231, R4, RZ ;  /* 0x00000004e7097210 */ /* 0x000fe20007ffe1ff */
[----:B------:R-:W-:Y:S02]  /*4270*/  IMAD.IADD R8, R188, 0x1, -R231 ;  /* 0x00000001bc087824 */ /* 0x000fe400078e0ae7 */
[----:B------:R-:W-:-:S08]  /*4280*/  IMAD.MOV.U32 R5, RZ, RZ, R0 ;  /* 0x000000ffff057224 */ /* 0x000fd000078e0000 */
[----:B------:R-:W-:Y:S01]  /*4290*/  @P0 IMAD.HI.U32 R3, R0, c[0x0][0x2c8], RZ ;  /* 0x0000b20000030a27 */ /* 0x000fe200078e00ff */
[----:B------:R-:W-:-:S04]  /*42a0*/  IADD3 R0, R2, -R229, RZ ;  /* 0x800000e502007210 */ /* 0x000fc80007ffe0ff */
[C---:B------:R-:W-:Y:S02]  /*42b0*/  IADD3 R7, R0.reuse, UR4, RZ ;  /* 0x0000000400077c10 */ /* 0x040fe4000fffe0ff */
[----:B------:R-:W-:Y:S02]  /*42c0*/  @P0 SHF.R.U32.HI R5, RZ, c[0x0][0x2cc], R3 ;  /* 0x0000b300ff050a19 */ /* 0x000fe40000011603 */
[----:B------:R-:W-:Y:S01]  /*42d0*/  IADD3 R6, R0, c[0x0][0x328], RZ ;  /* 0x0000ca0000067a10 */ /* 0x000fe20007ffe0ff */
[----:B------:R-:W-:Y:S05]  /*42e0*/  BRA.DIV ~URZ, `(.L_x_697) ;  /* 0x00012b227f007947 */ /* 0x000fea000b800000 */
[----:B------:R1:W2:Y:S02]  /*42f0*/  SHFL.IDX PT, R3, R5, RZ, 0x1c1f ;  /* 0x001c1fff05037589 */ /* 0x0002a400000e0000 */
.L_x_839:
[----:B------:R-:W-:Y:S01]  /*4300*/  ISETP.GE.AND P0, PT, R249, 0x1, PT ;  /* 0x00000001f900780c */ /* 0x000fe20003f06270 */
[--C-:B--2---:R-:W-:Y:S02]  /*4310*/  IMAD.IADD R2, R6, 0x1, R3.reuse ;  /* 0x0000000106027824 */ /* 0x104fe400078e0203 */
[----:B------:R-:W-:-:S03]  /*4320*/  IMAD.IADD R0, R7, 0x1, R3 ;  /* 0x0000000107007824 */ /* 0x000fc600078e0203 */
[----:B------:R-:W-:-:S07]  /*4330*/  IMNMX R2, R8, R2, PT ;  /* 0x0000000208027217 */ /* 0x000fce0003800200 */
[----:B------:R-:W-:Y:S05]  /*4340*/  @!P0 BRA `(.L_x_698) ;  /* 0x0000014000008947 */ /* 0x000fea0003800000 */
[----:B------:R-:W-:Y:S01]  /*4350*/  IADD3 R3, -R229, R230, R3 ;  /* 0x000000e6e5037210 */ /* 0x000fe20007ffe103 */
[----:B------:R-:W-:Y:S03]  /*4360*/  BSSY B0, `(.L_x_699) ;  /* 0x000000e000007945 */ /* 0x000fe60003800000 */
        /* <DEDUP_REMOVED lines=9> */
.L_x_700:
[----:B------:R-:W-:-:S04]  /*4400*/  MOV R10, c[0x0][0x32c] ;  /* 0x0000cb00000a7a02 */ /* 0x000fc80000000f00 */
[----:B------:R-:W-:-:S13]  /*4410*/  ISETP.NE.AND P0, PT, R10, 0x1, PT ;  /* 0x000000010a00780c */ /* 0x000fda0003f05270 */
[----:B------:R-:W-:-:S05]  /*4420*/  @P0 IMAD.HI.U32 R10, R3, c[0x0][0x330], RZ ;  /* 0x0000cc00030a0a27 */ /* 0x000fca00078e00ff */
[----:B------:R-:W-:Y:S02]  /*4430*/  @P0 SHF.R.U32.HI R3, RZ, c[0x0][0x334], R10 ;  /* 0x0000cd00ff030a19 */ /* 0x000fe4000001160a */
.L_x_701:
[----:B------:R-:W-:Y:S05]  /*4440*/  BSYNC B0 ;  /* 0x0000000000007941 */ /* 0x000fea0003800000 */
.L_x_699:
[----:B------:R-:W-:-:S05]  /*4450*/  IMAD R3, R3, c[0x0][0x32c], R9 ;  /* 0x0000cb0003037a24 */ /* 0x000fca00078e0209 */
[----:B------:R-:W-:Y:S02]  /*4460*/  IADD3 R10, R3, c[0x0][0x32c], RZ ;  /* 0x0000cb00030a7a10 */ /* 0x000fe40007ffe0ff */
[----:B------:R-:W-:Y:S02]  /*4470*/  IMNMX R0, R0, R3, !PT ;  /* 0x0000000300007217 */ /* 0x000fe40007800200 */
[----:B------:R-:W-:Y:S02]  /*4480*/  IMNMX R2, R2, R10, PT ;  /* 0x0000000a02027217 */ /* 0x000fe40003800200 */
.L_x_698:
[----:B------:R-:W-:Y:S02]  /*4490*/  ISETP.GE.AND P0, PT, R4, 0x2, PT ;  /* 0x000000020400780c */ /* 0x000fe40003f06270 */
[----:B------:R-:W-:Y:S02]  /*44a0*/  LOP3.LUT R194, R194, 0xfffdffff, RZ, 0xc0, !PT ;  /* 0xfffdffffc2c27812 */ /* 0x000fe400078ec0ff */
[C---:B------:R-:W-:Y:S02]  /*44b0*/  ISETP.GE.AND P1, PT, R4.reuse, 0x9, PT ;  /* 0x000000090400780c */ /* 0x040fe40003f26270 */
[----:B------:R-:W-:-:S02]  /*44c0*/  ISETP.GE.AND P6, PT, R4, 0x3a, PT ;  /* 0x0000003a0400780c */ /* 0x000fc40003fc6270 */
[C---:B------:R-:W-:Y:S02]  /*44d0*/  ISETP.GE.AND P5, PT, R4.reuse, 0x41, PT ;  /* 0x000000410400780c */ /* 0x040fe40003fa6270 */
[C---:B------:R-:W-:Y:S02]  /*44e0*/  ISETP.GE.AND P4, PT, R4.reuse, 0x42, PT ;  /* 0x000000420400780c */ /* 0x040fe40003f86270 */
[----:B------:R-:W-:Y:S02]  /*44f0*/  ISETP.GE.AND P3, PT, R4, 0x49, PT ;  /* 0x000000490400780c */ /* 0x000fe40003f66270 */
[----:B------:R-:W-:Y:S02]  /*4500*/  @P0 LOP3.LUT R194, R194, 0x20000, RZ, 0xfc, !PT ;  /* 0x00020000c2c20812 */ /* 0x000fe400078efcff */
[----:B------:R-:W-:Y:S02]  /*4510*/  ISETP.GT.AND P0, PT, R0, 0x1, !P0 ;  /* 0x000000010000780c */ /* 0x000fe40004704270 */
[----:B------:R-:W-:-:S02]  /*4520*/  LOP3.LUT R194, R194, 0xffffefff, RZ, 0xc0, !PT ;  /* 0xffffefffc2c27812 */ /* 0x000fc400078ec0ff */
[----:B------:R-:W-:Y:S02]  /*4530*/  ISETP.LT.OR P0, PT, R2, 0x2, P0 ;  /* 0x000000020200780c */ /* 0x000fe40000701670 */
[----:B------:R-:W-:Y:S02]  /*4540*/  @P1 LOP3.LUT R194, R194, 0x1000, RZ, 0xfc, !PT ;  /* 0x00001000c2c21812 */ /* 0x000fe400078efcff */
[----:B------:R-:W-:Y:S02]  /*4550*/  FSEL R11, R53, -INF , !P0 ;  /* 0xff800000350b7808 */ /* 0x000fe40004000000 */
[----:B------:R-:W-:Y:S02]  /*4560*/  ISETP.GT.AND P0, PT, R0, 0x8, !P1 ;  /* 0x000000080000780c */ /* 0x000fe40004f04270 */
[----:B------:R-:W-:Y:S02]  /*4570*/  ISETP.GE.AND P1, PT, R4, 0xa, PT ;  /* 0x0000000a0400780c */ /* 0x000fe40003f26270 */
[----:B------:R-:W-:-:S02]  /*4580*/  ISETP.LT.OR P0, PT, R2, 0x9, P0 ;  /* 0x000000090200780c */ /* 0x000fc40000701670 */
[----:B------:R-:W-:Y:S02]  /*4590*/  LOP3.LUT R194, R194, 0xfffff7ff, RZ, 0xc0, !PT ;  /* 0xfffff7ffc2c27812 */ /* 0x000fe400078ec0ff */
[----:B------:R-:W-:Y:S02]  /*45a0*/  FSEL R16, R48, -INF , !P0 ;  /* 0xff80000030107808 */ /* 0x000fe40004000000 */
[----:B------:R-:W-:Y:S02]  /*45b0*/  ISETP.GT.AND P0, PT, R0, 0x9, !P1 ;  /* 0x000000090000780c */ /* 0x000fe40004f04270 */
[----:B------:R-:W-:Y:S02]  /*45c0*/  ISETP.GE.AND P2, PT, R4, 0x4a, PT ;  /* 0x0000004a0400780c */ /* 0x000fe40003f46270 */
[----:B------:R-:W-:Y:S02]  /*45d0*/  ISETP.LT.OR P0, PT, R2, 0xa, P0 ;  /* 0x0000000a0200780c */ /* 0x000fe40000701670 */
[----:B------:R-:W-:-:S02]  /*45e0*/  @P1 LOP3.LUT R194, R194, 0x800, RZ, 0xfc, !PT ;  /* 0x00000800c2c21812 */ /* 0x000fc400078efcff */
[----:B------:R-:W-:Y:S02]  /*45f0*/  ISETP.GE.AND P1, PT, R4, 0x11, PT ;  /* 0x000000110400780c */ /* 0x000fe40003f26270 */
[----:B------:R-:W-:Y:S02]  /*4600*/  LOP3.LUT R194, R194, 0xfffffbff, RZ, 0xc0, !PT ;  /* 0xfffffbffc2c27812 */ /* 0x000fe400078ec0ff */
[----:B------:R-:W-:Y:S02]  /*4610*/  FSEL R17, R49, -INF , !P0 ;  /* 0xff80000031117808 */ /* 0x000fe40004000000 */
[----:B------:R-:W-:-:S04]  /*4620*/  ISETP.GT.AND P0, PT, R0, 0x10, !P1 ;  /* 0x000000100000780c */ /* 0x000fc80004f04270 */
[----:B------:R-:W-:-:S03]  /*4630*/  ISETP.LT.OR P0, PT, R2, 0x11, P0 ;  /* 0x000000110200780c */ /* 0x000fc60000701670 */
[----:B------:R-:W-:Y:S02]  /*4640*/  @P1 LOP3.LUT R194, R194, 0x400, RZ, 0xfc, !PT ;  /* 0x00000400c2c21812 */ /* 0x000fe400078efcff */
        /* <DEDUP_REMOVED lines=49> */
[----:B------:R-:W-:Y:S02]  /*4960*/  FSEL R141, R32, -INF , !P0 ;  /* 0xff800000208d7808 */ /* 0x000fe40004000000 */
[----:B------:R-:W-:Y:S02]  /*4970*/  LOP3.LUT R194, R194, 0xfffffffd, RZ, 0xc0, !PT ;  /* 0xfffffffdc2c27812 */ /* 0x000fe400078ec0ff */
[----:B------:R-:W-:-:S04]  /*4980*/  ISETP.GT.AND P0, PT, R0, 0x31, !P1 ;  /* 0x000000310000780c */ /* 0x000fc80004f04270 */
[----:B------:R-:W-:-:S03]  /*4990*/  ISETP.LT.OR P0, PT, R2, 0x32, P0 ;  /* 0x000000320200780c */ /* 0x000fc60000701670 */
[----:B------:R-:W-:Y:S02]  /*49a0*/  @P1 LOP3.LUT R194, R194, 0x2, RZ, 0xfc, !PT ;  /* 0x00000002c2c21812 */ /* 0x000fe400078efcff */
[----:B------:R-:W-:Y:S02]  /*49b0*/  ISETP.GE.AND P1, PT, R4, 0x39, PT ;  /* 0x000000390400780c */ /* 0x000fe40003f26270 */
[----:B------:R-:W-:Y:S02]  /*49c0*/  FSEL R140, R33, -INF , !P0 ;  /* 0xff800000218c7808 */ /* 0x000fe40004000000 */
[----:B------:R-:W-:Y:S02]  /*49d0*/  ISETP.GT.AND P0, PT, R0, 0x38, !P1 ;  /* 0x000000380000780c */ /* 0x000fe40004f04270 */
[----:B------:R-:W-:Y:S02]  /*49e0*/  LOP3.LUT R194, R194, 0xfffffffe, RZ, 0xc0, !PT ;  /* 0xfffffffec2c27812 */ /* 0x000fe400078ec0ff */
[----:B------:R-:W-:-:S04]  /*49f0*/  ISETP.LT.OR P0, PT, R2, 0x39, P0 ;  /* 0x000000390200780c */ /* 0x000fc80000701670 */
[----:B------:R-:W-:Y:S02]  /*4a00*/  FSEL R139, R64, -INF , !P0 ;  /* 0xff800000408b7808 */ /* 0x000fe40004000000 */
[----:B------:R-:W-:Y:S02]  /*4a10*/  ISETP.GT.AND P0, PT, R0, 0x39, !P6 ;  /* 0x000000390000780c */ /* 0x000fe40007704270 */
[----:B------:R-:W-:Y:S02]  /*4a20*/  @P1 LOP3.LUT R194, R194, 0x1, RZ, 0xfc, !PT ;  /* 0x00000001c2c21812 */ /* 0x000fe400078efcff */
[----:B------:R-:W-:Y:S02]  /*4a30*/  ISETP.LT.OR P0, PT, R2, 0x3a, P0 ;  /* 0x0000003a0200780c */ /* 0x000fe40000701670 */
[----:B------:R-:W-:Y:S02]  /*4a40*/  ISETP.GE.AND P1, PT, R4, 0x51, PT ;  /* 0x000000510400780c */ /* 0x000fe40003f26270 */
[----:B------:R-:W-:-:S02]  /*4a50*/  FSEL R138, R65, -INF , !P0 ;  /* 0xff800000418a7808 */ /* 0x000fc40004000000 */
[----:B------:R-:W-:Y:S02]  /*4a60*/  ISETP.GT.AND P0, PT, R0, 0x40, !P5 ;  /* 0x000000400000780c */ /* 0x000fe40006f04270 */
[----:B------:R-:W-:Y:S02]  /*4a70*/  LOP3.LUT R194, R194, 0xffff7fff, RZ, 0xc0, !PT ;  /* 0xffff7fffc2c27812 */ /* 0x000fe400078ec0ff */
[----:B------:R-:W-:-:S04]  /*4a80*/  ISETP.LT.OR P0, PT, R2, 0x41, P0 ;  /* 0x000000410200780c */ /* 0x000fc80000701670 */
[----:B------:R-:W-:Y:S02]  /*4a90*/  FSEL R177, R28, -INF , !P0 ;  /* 0xff8000001cb17808 */ /* 0x000fe40004000000 */
[----:B------:R-:W-:Y:S02]  /*4aa0*/  ISETP.GT.AND P0, PT, R0, 0x41, !P4 ;  /* 0x000000410000780c */ /* 0x000fe40006704270 */
[----:B------:R-:W-:Y:S02]  /*4ab0*/  @P1 LOP3.LUT R194, R194, 0x8000, RZ, 0xfc, !PT ;  /* 0x00008000c2c21812 */ /* 0x000fe400078efcff */
[----:B------:R-:W-:Y:S02]  /*4ac0*/  ISETP.LT.OR P0, PT, R2, 0x42, P0 ;  /* 0x000000420200780c */ /* 0x000fe40000701670 */
[----:B------:R-:W-:Y:S02]  /*4ad0*/  LOP3.LUT R194, R194, 0xffffbfff, RZ, 0xc0, !PT ;  /* 0xffffbfffc2c27812 */ /* 0x000fe400078ec0ff */
[----:B------:R-:W-:-:S02]  /*4ae0*/  FSEL R176, R29, -INF , !P0 ;  /* 0xff8000001db07808 */ /* 0x000fc40004000000 */
[----:B------:R-:W-:-:S04]  /*4af0*/  ISETP.GT.AND P0, PT, R0, 0x48, !P3 ;  /* 0x000000480000780c */ /* 0x000fc80005f04270 */
[----:B------:R-:W-:-:S04]  /*4b00*/  ISETP.LT.OR P0, PT, R2, 0x49, P0 ;  /* 0x000000490200780c */ /* 0x000fc80000701670 */
[----:B------:R-:W-:Y:S02]  /*4b10*/  FSEL R151, R60, -INF , !P0 ;  /* 0xff8000003c977808 */ /* 0x000fe40004000000 */
[----:B------:R-:W-:-:S04]  /*4b20*/  ISETP.GT.AND P0, PT, R0, 0x49, !P2 ;  /* 0x000000490000780c */ /* 0x000fc80005704270 */
[----:B------:R-:W-:-:S04]  /*4b30*/  ISETP.LT.OR P0, PT, R2, 0x4a, P0 ;  /* 0x0000004a0200780c */ /* 0x000fc80000701670 */
[----:B------:R-:W-:Y:S02]  /*4b40*/  FSEL R150, R61, -INF , !P0 ;  /* 0xff8000003d967808 */ /* 0x000fe40004000000 */
[----:B------:R-:W-:Y:S02]  /*4b50*/  ISETP.GT.AND P0, PT, R0, 0x50, !P1 ;  /* 0x000000500000780c */ /* 0x000fe40004f04270 */
[----:B------:R-:W-:Y:S02]  /*4b60*/  ISETP.GE.AND P1, PT, R4, 0x52, PT ;  /* 0x000000520400780c */ /* 0x000fe40003f26270 */
[----:B------:R-:W-:-:S04]  /*4b70*/  ISETP.LT.OR P0, PT, R2, 0x51, P0 ;  /* 0x000000510200780c */ /* 0x000fc80000701670 */
[----:B------:R-:W-:Y:S02]  /*4b80*/  FSEL R200, R24, -INF , !P0 ;  /* 0xff80000018c87808 */ /* 0x000fe40004000000 */
[----:B------:R-:W-:-:S04]  /*4b90*/  ISETP.GT.AND P0, PT, R0, 0x51, !P1 ;  /* 0x000000510000780c */ /* 0x000fc80004f04270 */
[----:B------:R-:W-:Y:S02]  /*4ba0*/  ISETP.LT.OR P0, PT, R2, 0x52, P0 ;  /* 0x000000520200780c */ /* 0x000fe40000701670 */
        /* <DEDUP_REMOVED lines=9> */
[----:B------:R-:W-:Y:S02]  /*4c40*/  ISETP.GT.AND P0, PT, R0, RZ, !P1 ;  /* 0x000000ff0000720c */ /* 0x000fe40004f04270 */
[----:B------:R-:W-:Y:S02]  /*4c50*/  LOP3.LUT R194, R194, 0xfffeffff, RZ, 0xc0, !PT ;  /* 0xfffeffffc2c27812 */ /* 0x000fe400078ec0ff */
[----:B------:R-:W-:-:S04]  /*4c60*/  ISETP.LT.OR P0, PT, R2, 0x1, P0 ;  /* 0x000000010200780c */ /* 0x000fc80000701670 */
[----:B------:R-:W-:Y:S02]  /*4c70*/  FSEL R10, R52, -INF , !P0 ;  /* 0xff800000340a7808 */ /* 0x000fe40004000000 */
[----:B------:R-:W-:-:S13]  /*4c80*/  ISETP.GE.AND P0, PT, R4, 0x5a, PT ;  /* 0x0000005a0400780c */ /* 0x000fda0003f06270 */
[----:B------:R-:W-:Y:S02]  /*4c90*/  @P0 LOP3.LUT R194, R194, 0x10000, RZ, 0xfc, !PT ;  /* 0x00010000c2c20812 */ /* 0x000fe400078efcff */
[----:B------:R-:W-:-:S04]  /*4ca0*/  ISETP.GT.AND P0, PT, R0, 0x59, !P0 ;  /* 0x000000590000780c */ /* 0x000fc80004704270 */
[----:B------:R-:W-:-:S04]  /*4cb0*/  ISETP.LT.OR P0, PT, R2, 0x5a, P0 ;  /* 0x0000005a0200780c */ /* 0x000fc80000701670 */
[----:B------:R-:W-:Y:S01]  /*4cc0*/  FSEL R188, R57, -INF , !P0 ;  /* 0xff80000039bc7808 */ /* 0x000fe20004000000 */
[----:B------:R-:W-:Y:S06]  /*4cd0*/  BRA.DIV ~URZ, `(.L_x_702) ;  /* 0x000121a27f007947 */ /* 0x000fec000b800000 */
[----:B------:R2:W3:Y:S02]  /*4ce0*/  SHFL.IDX PT, R3, R5, 0x1, 0x1c1f ;  /* 0x003c1f0005037f89 */ /* 0x0004e400000e0000 */
.L_x_840:
[----:B------:R-:W-:Y:S01]  /*4cf0*/  ISETP.GE.AND P0, PT, R249, 0x1, PT ;  /* 0x00000001f900780c */ /* 0x000fe20003f06270 */
[--C-:B---3--:R-:W-:Y:S02]  /*4d00*/  IMAD.IADD R2, R6, 0x1, R3.reuse ;  /* 0x0000000106027824 */ /* 0x108fe400078e0203 */
        /* <DEDUP_REMOVED lines=14> */
.L_x_705:
[----:B------:R-:W-:-:S04]  /*4df0*/  MOV R4, c[0x0][0x32c] ;  /* 0x0000cb0000047a02 */ /* 0x000fc80000000f00 */
[----:B------:R-:W-:-:S13]  /*4e00*/  ISETP.NE.AND P0, PT, R4, 0x1, PT ;  /* 0x000000010400780c */ /* 0x000fda0003f05270 */
[----:B------:R-:W-:-:S05]  /*4e10*/  @P0 IMAD.HI.U32 R4, R3, c[0x0][0x330], RZ ;  /* 0x0000cc0003040a27 */ /* 0x000fca00078e00ff */
[----:B------:R-:W-:Y:S02]  /*4e20*/  @P0 SHF.R.U32.HI R3, RZ, c[0x0][0x334], R4 ;  /* 0x0000cd00ff030a19 */ /* 0x000fe40000011604 */
.L_x_706:
[----:B------:R-:W-:Y:S05]  /*4e30*/  BSYNC B0 ;  /* 0x0000000000007941 */ /* 0x000fea0003800000 */
.L_x_704:
[----:B------:R-:W-:-:S05]  /*4e40*/  IMAD R3, R3, c[0x0][0x32c], R9 ;  /* 0x0000cb0003037a24 */ /* 0x000fca00078e0209 */
[----:B------:R-:W-:Y:S02]  /*4e50*/  IADD3 R4, R3, c[0x0][0x32c], RZ ;  /* 0x0000cb0003047a10 */ /* 0x000fe40007ffe0ff */
[----:B------:R-:W-:Y:S02]  /*4e60*/  IMNMX R0, R0, R3, !PT ;  /* 0x0000000300007217 */ /* 0x000fe40007800200 */
[----:B------:R-:W-:Y:S02]  /*4e70*/  IMNMX R2, R2, R4, PT ;  /* 0x0000000402027217 */ /* 0x000fe40003800200 */
.L_x_703:
[----:B------:R-:W-:Y:S02]  /*4e80*/  LOP3.LUT P0, RZ, R194, 0x1000, RZ, 0xc0, !PT ;  /* 0x00001000c2ff7812 */ /* 0x000fe4000780c0ff */
[----:B------:R-:W-:Y:S02]  /*4e90*/  FMNMX.FTZ R3, R10, R11, !PT ;  /* 0x0000000b0a037209 */ /* 0x000fe40007810000 */
[----:B------:R-:W-:Y:S02]  /*4ea0*/  ISETP.GT.AND P0, PT, R0, 0x8, !P0 ;  /* 0x000000080000780c */ /* 0x000fe40004704270 */
[----:B------:R-:W-:-:S02]  /*4eb0*/  FMNMX.FTZ R3, R16, R3, !PT ;  /* 0x0000000310037209 */ /* 0x000fc40007810000 */
[----:B------:R-:W-:Y:S02]  /*4ec0*/  ISETP.LT.OR P0, PT, R2, 0x9, P0 ;  /* 0x000000090200780c */ /* 0x000fe40000701670 */
[----:B------:R-:W-:Y:S02]  /*4ed0*/  FMNMX.FTZ R3, R17, R3, !PT ;  /* 0x0000000311037209 */ /* 0x000fe40007810000 */
[----:B------:R-:W-:Y:S02]  /*4ee0*/  FSEL R12, R50, -INF , !P0 ;  /* 0xff800000320c7808 */ /* 0x000fe40004000000 */
[----:B------:R-:W-:Y:S02]  /*4ef0*/  LOP3.LUT P0, RZ, R194, 0x800, RZ, 0xc0, !PT ;  /* 0x00000800c2ff7812 */ /* 0x000fe4000780c0ff */
[----:B------:R-:W-:Y:S02]  /*4f00*/  FMNMX.FTZ R3, R19, R3, !PT ;  /* 0x0000000313037209 */ /* 0x000fe40007810000 */
[----:B------:R-:W-:-:S02]  /*4f10*/  ISETP.GT.AND P0, PT, R0, 0x9, !P0 ;  /* 0x000000090000780c */ /* 0x000fc40004704270 */
[----:B------:R-:W-:Y:S02]  /*4f20*/  FMNMX.FTZ R3, R20, R3, !PT ;  /* 0x0000000314037209 */ /* 0x000fe40007810000 */
[----:B------:R-:W-:Y:S02]  /*4f30*/  ISETP.LT.OR P0, PT, R2, 0xa, P0 ;  /* 0x0000000a0200780c */ /* 0x000fe40000701670 */
[----:B------:R-:W-:Y:S02]  /*4f40*/  FMNMX.FTZ R3, R21, R3, !PT ;  /* 0x0000000315037209 */ /* 0x000fe40007810000 */
[----:B------:R-:W-:Y:S02]  /*4f50*/  FSEL R13, R51, -INF , !P0 ;  /* 0xff800000330d7808 */ /* 0x000fe40004000000 */
[----:B------:R-:W-:Y:S02]  /*4f60*/  LOP3.LUT P0, RZ, R194, 0x400, RZ, 0xc0, !PT ;  /* 0x00000400c2ff7812 */ /* 0x000fe4000780c0ff */
[----:B------:R-:W-:-:S02]  /*4f70*/  FMNMX.FTZ R3, R22, R3, !PT ;  /* 0x0000000316037209 */ /* 0x000fc40007810000 */
[----:B------:R-:W-:Y:S02]  /*4f80*/  ISETP.GT.AND P0, PT, R0, 0x10, !P0 ;  /* 0x000000100000780c */ /* 0x000fe40004704270 */
[----:B------:R-:W-:Y:S02]  /*4f90*/  FMNMX.FTZ R3, R133, R3, !PT ;  /* 0x0000000385037209 */ /* 0x000fe40007810000 */
[----:B------:R-:W-:Y:S02]  /*4fa0*/  ISETP.LT.OR P0, PT, R2, 0x11, P0 ;  /* 0x000000110200780c */ /* 0x000fe40000701670 */
[----:B------:R-:W-:Y:S02]  /*4fb0*/  FMNMX.FTZ R3, R132, R3, !PT ;  /* 0x0000000384037209 */ /* 0x000fe40007810000 */
[----:B------:R-:W-:Y:S02]  /*4fc0*/  FSEL R14, R46, -INF , !P0 ;  /* 0xff8000002e0e7808 */ /* 0x000fe40004000000 */
[----:B------:R-:W-:-:S02]  /*4fd0*/  LOP3.LUT P0, RZ, R194, 0x200, RZ, 0xc0, !PT ;  /* 0x00000200c2ff7812 */ /* 0x000fc4000780c0ff */
[----:B------:R-:W-:Y:S02]  /*4fe0*/  FMNMX.FTZ R3, R111, R3, !PT ;  /* 0x000000036f037209 */ /* 0x000fe40007810000 */
[----:B------:R-:W-:Y:S02]  /*4ff0*/  ISETP.GT.AND P0, PT, R0, 0x11, !P0 ;  /* 0x000000110000780c */ /* 0x000fe40004704270 */
[----:B------:R-:W-:Y:S02]  /*5000*/  FMNMX.FTZ R3, R110, R3, !PT ;  /* 0x000000036e037209 */ /* 0x000fe40007810000 */
[----:B------:R-:W-:Y:S02]  /*5010*/  ISETP.LT.OR P0, PT, R2, 0x12, P0 ;  /* 0x000000120200780c */ /* 0x000fe40000701670 */
[----:B------:R-:W-:Y:S02]  /*5020*/  FMNMX.FTZ R3, R141, R3, !PT ;  /* 0x000000038d037209 */ /* 0x000fe40007810000 */
[----:B------:R-:W-:-:S02]  /*5030*/  FSEL R15, R47, -INF , !P0 ;  /* 0xff8000002f0f7808 */ /* 0x000fc40004000000 */
[----:B------:R-:W-:Y:S02]  /*5040*/  LOP3.LUT P0, RZ, R194, 0x100, RZ, 0xc0, !PT ;  /* 0x00000100c2ff7812 */ /* 0x000fe4000780c0ff */
[----:B------:R-:W-:Y:S02]  /*5050*/  FMNMX.FTZ R3, R140, R3, !PT ;  /* 0x000000038c037209 */ /* 0x000fe40007810000 */
[----:B------:R-:W-:Y:S02]  /*5060*/  ISETP.GT.AND P0, PT, R0, 0x18, !P0 ;  /* 0x000000180000780c */ /* 0x000fe40004704270 */
[----:B------:R-:W-:Y:S02]  /*5070*/  FMNMX.FTZ R3, R139, R3, !PT ;  /* 0x000000038b037209 */ /* 0x000fe40007810000 */
[----:B------:R-:W-:Y:S02]  /*5080*/  ISETP.LT.OR P0, PT, R2, 0x19, P0 ;  /* 0x000000190200780c */ /* 0x000fe40000701670 */
[----:B------:R-:W-:-:S02]  /*5090*/  FMNMX.FTZ R3, R138, R3, !PT ;  /* 0x000000038a037209 */ /* 0x000fc40007810000 */
[----:B------:R-:W-:Y:S02]  /*50a0*/  FSEL R18, R42, -INF , !P0 ;  /* 0xff8000002a127808 */ /* 0x000fe40004000000 */
[----:B------:R-:W-:Y:S02]  /*50b0*/  LOP3.LUT P0, RZ, R194, 0x80, RZ, 0xc0, !PT ;  /* 0x00000080c2ff7812 */ /* 0x000fe4000780c0ff */
[----:B------:R-:W-:Y:S02]  /*50c0*/  FMNMX.FTZ R3, R177, R3, !PT ;  /* 0x00000003b1037209 */ /* 0x000fe40007810000 */
[----:B------:R-:W-:Y:S02]  /*50d0*/  ISETP.GT.AND P0, PT, R0, 0x19, !P0 ;  /* 0x000000190000780c */ /* 0x000fe40004704270 */
[----:B------:R-:W-:Y:S02]  /*50e0*/  FMNMX.FTZ R3, R176, R3, !PT ;  /* 0x00000003b0037209 */ /* 0x000fe40007810000 */
[----:B------:R-:W-:-:S02]  /*50f0*/  ISETP.LT.OR P0, PT, R2, 0x1a, P0 ;  /* 0x0000001a0200780c */ /* 0x000fc40000701670 */
[----:B------:R-:W-:Y:S02]  /*5100*/  FMNMX.FTZ R3, R151, R3, !PT ;  /* 0x0000000397037209 */ /* 0x000fe40007810000 */
[----:B------:R-:W-:Y:S02]  /*5110*/  FSEL R24, R43, -INF , !P0 ;  /* 0xff8000002b187808 */ /* 0x000fe40004000000 */
[----:B------:R-:W-:-:S04]  /*5120*/  LOP3.LUT P0, RZ, R194, 0x40, RZ, 0xc0, !PT ;  /* 0x00000040c2ff7812 */ /* 0x000fc8000780c0ff */
[----:B------:R-:W-:-:S04]  /*5130*/  ISETP.GT.AND P0, PT, R0, 0x20, !P0 ;  /* 0x000000200000780c */ /* 0x000fc80004704270 */
[----:B------:R-:W-:-:S04]  /*5140*/  ISETP.LT.OR P0, PT, R2, 0x21, P0 ;  /* 0x000000210200780c */ /* 0x000fc80000701670 */
        /* <DEDUP_REMOVED lines=25> */
[----:B------:R-:W-:Y:S02]  /*52e0*/  ISETP.GT.AND P0, PT, R0, 0x39, !P6 ;  /* 0x000000390000780c */ /* 0x000fe40007704270 */
[----:B------:R-:W-:Y:S02]  /*52f0*/  LOP3.LUT P6, RZ, R194, 0x8000, RZ, 0xc0, !PT ;  /* 0x00008000c2ff7812 */ /* 0x000fe400078cc0ff */
[----:B------:R-:W-:-:S04]  /*5300*/  ISETP.LT.OR P0, PT, R2, 0x3a, P0 ;  /* 0x0000003a0200780c */ /* 0x000fc80000701670 */
[----:B------:R-:W-:Y:S02]  /*5310*/  FSEL R136, R67, -INF , !P0 ;  /* 0xff80000043887808 */ /* 0x000fe40004000000 */
[----:B------:R-:W-:Y:S02]  /*5320*/  ISETP.GT.AND P0, PT, R0, 0x40, !P5 ;  /* 0x000000400000780c */ /* 0x000fe40006f04270 */
[----:B------:R-:W-:Y:S02]  /*5330*/  LOP3.LUT P5, RZ, R194, 0x20000, RZ, 0xc0, !PT ;  /* 0x00020000c2ff7812 */ /* 0x000fe400078ac0ff */
[----:B------:R-:W-:-:S04]  /*5340*/  ISETP.LT.OR P0, PT, R2, 0x41, P0 ;  /* 0x000000410200780c */ /* 0x000fc80000701670 */
[----:B------:R-:W-:Y:S02]  /*5350*/  FSEL R147, R30, -INF , !P0 ;  /* 0xff8000001e937808 */ /* 0x000fe40004000000 */
        /* <DEDUP_REMOVED lines=14> */
[----:B------:R-:W-:Y:S02]  /*5440*/  ISETP.GT.AND P0, PT, R0, RZ, !P1 ;  /* 0x000000ff0000720c */ /* 0x000fe40004f04270 */
[----:B------:R-:W-:Y:S02]  /*5450*/  LOP3.LUT P1, RZ, R194, 0x2000, RZ, 0xc0, !PT ;  /* 0x00002000c2ff7812 */ /* 0x000fe4000782c0ff */
[----:B------:R-:W-:-:S04]  /*5460*/  ISETP.LT.OR P0, PT, R2, 0x1, P0 ;  /* 0x000000010200780c */ /* 0x000fc80000701670 */
[----:B------:R-:W-:Y:S02]  /*5470*/  FSEL R6, R54, -INF , !P0 ;  /* 0xff80000036067808 */ /* 0x000fe40004000000 */
[----:B------:R-:W-:Y:S02]  /*5480*/  ISETP.GT.AND P0, PT, R0, 0x50, !P6 ;  /* 0x000000500000780c */ /* 0x000fe40007704270 */
[----:B------:R-:W-:Y:S02]  /*5490*/  FMNMX.FTZ R4, R6, R7, !PT ;  /* 0x0000000706047209 */ /* 0x000fe40007810000 */
[----:B------:R-:W-:Y:S02]  /*54a0*/  ISETP.LT.OR P0, PT, R2, 0x51, P0 ;  /* 0x000000510200780c */ /* 0x000fe40000701670 */
[----:B------:R-:W-:Y:S02]  /*54b0*/  FMNMX.FTZ R4, R12, R4, !PT ;  /* 0x000000040c047209 */ /* 0x000fe40007810000 */
[----:B------:R-:W-:-:S02]  /*54c0*/  FSEL R149, R26, -INF , !P0 ;  /* 0xff8000001a957808 */ /* 0x000fc40004000000 */
[----:B------:R-:W-:Y:S02]  /*54d0*/  FMNMX.FTZ R4, R13, R4, !PT ;  /* 0x000000040d047209 */ /* 0x000fe40007810000 */
[----:B------:R-:W-:Y:S02]  /*54e0*/  ISETP.GT.AND P0, PT, R0, 0x51, !P2 ;  /* 0x000000510000780c */ /* 0x000fe40005704270 */
[----:B------:R-:W-:Y:S02]  /*54f0*/  FMNMX.FTZ R4, R14, R4, !PT ;  /* 0x000000040e047209 */ /* 0x000fe40007810000 */
[----:B------:R-:W-:Y:S02]  /*5500*/  ISETP.GT.AND P2, PT, R0, 0x58, !P1 ;  /* 0x000000580000780c */ /* 0x000fe40004f44270 */
[----:B------:R-:W-:Y:S02]  /*5510*/  FMNMX.FTZ R4, R15, R4, !PT ;  /* 0x000000040f047209 */ /* 0x000fe40007810000 */
[----:B------:R-:W-:-:S02]  /*5520*/  ISETP.LT.OR P1, PT, R2, 0x52, P0 ;  /* 0x000000520200780c */ /* 0x000fc40000721670 */
[----:B------:R-:W-:Y:S02]  /*5530*/  FMNMX.FTZ R4, R18, R4, !PT ;  /* 0x0000000412047209 */ /* 0x000fe40007810000 */
[----:B------:R-:W-:Y:S02]  /*5540*/  ISETP.GT.AND P0, PT, R0, 0x59, !P3 ;  /* 0x000000590000780c */ /* 0x000fe40005f04270 */
[----:B------:R-:W-:Y:S02]  /*5550*/  FMNMX.FTZ R4, R24, R4, !PT ;  /* 0x0000000418047209 */ /* 0x000fe40007810000 */
[----:B------:R-:W-:Y:S02]  /*5560*/  FMNMX.FTZ R0, R150, R3, !PT ;  /* 0x0000000396007209 */ /* 0x000fe40007810000 */
[----:B------:R-:W-:Y:S02]  /*5570*/  FMNMX.FTZ R4, R93, R4, !PT ;  /* 0x000000045d047209 */ /* 0x000fe40007810000 */
[----:B------:R-:W-:-:S02]  /*5580*/  FSEL R144, R27, -INF , !P1 ;  /* 0xff8000001b907808 */ /* 0x000fc40004800000 */
[----:B------:R-:W-:Y:S02]  /*5590*/  FMNMX.FTZ R4, R92, R4, !PT ;  /* 0x000000045c047209 */ /* 0x000fe40007810000 */
[----:B------:R-:W-:Y:S02]  /*55a0*/  ISETP.LT.OR P1, PT, R2, 0x59, P2 ;  /* 0x000000590200780c */ /* 0x000fe40001721670 */
[----:B------:R-:W-:Y:S02]  /*55b0*/  FMNMX.FTZ R4, R95, R4, !PT ;  /* 0x000000045f047209 */ /* 0x000fe40007810000 */
[----:B------:R-:W-:Y:S02]  /*55c0*/  FMNMX.FTZ R0, R200, R0, !PT ;  /* 0x00000000c8007209 */ /* 0x000fe40007810000 */
[----:B------:R-:W-:Y:S02]  /*55d0*/  FMNMX.FTZ R4, R94, R4, !PT ;  /* 0x000000045e047209 */ /* 0x000fe40007810000 */
[----:B------:R-:W-:-:S02]  /*55e0*/  ISETP.LT.OR P0, PT, R2, 0x5a, P0 ;  /* 0x0000005a0200780c */ /* 0x000fc40000701670 */
[----:B------:R-:W-:Y:S02]  /*55f0*/  FMNMX.FTZ R4, R135, R4, !PT ;  /* 0x0000000487047209 */ /* 0x000fe40007810000 */
[----:B------:R-:W-:Y:S02]  /*5600*/  FSEL R143, R58, -INF , !P1 ;  /* 0xff8000003a8f7808 */ /* 0x000fe40004800000 */
[----:B------:R-:W-:Y:S02]  /*5610*/  FMNMX.FTZ R4, R134, R4, !PT ;  /* 0x0000000486047209 */ /* 0x000fe40007810000 */
[----:B------:R-:W-:Y:S02]  /*5620*/  FMNMX.FTZ R0, R196, R0, !PT ;  /* 0x00000000c4007209 */ /* 0x000fe40007810000 */
[----:B------:R-:W-:Y:S02]  /*5630*/  FMNMX.FTZ R4, R137, R4, !PT ;  /* 0x0000000489047209 */ /* 0x000fe40007810000 */
[----:B------:R-:W-:-:S02]  /*5640*/  FSEL R142, R59, -INF , !P0 ;  /* 0xff8000003b8e7808 */ /* 0x000fc40004000000 */
[----:B------:R-:W-:Y:S02]  /*5650*/  FMNMX.FTZ R4, R136, R4, !PT ;  /* 0x0000000488047209 */ /* 0x000fe40007810000 */
[----:B------:R-:W-:Y:S02]  /*5660*/  FMNMX.FTZ R0, R195, R0, !PT ;  /* 0x00000000c3007209 */ /* 0x000fe40007810000 */
[----:B------:R-:W-:-:S04]  /*5670*/  FMNMX.FTZ R4, R147, R4, !PT ;  /* 0x0000000493047209 */ /* 0x000fc80007810000 */
[----:B------:R-:W-:-:S04]  /*5680*/  FMNMX.FTZ R4, R146, R4, !PT ;  /* 0x0000000492047209 */ /* 0x000fc80007810000 */
[----:B------:R-:W-:-:S04]  /*5690*/  FMNMX.FTZ R4, R145, R4, !PT ;  /* 0x0000000491047209 */ /* 0x000fc80007810000 */
[----:B------:R-:W-:Y:S02]  /*56a0*/  FMNMX.FTZ R3, R148, R4, !PT ;  /* 0x0000000494037209 */ /* 0x000fe40007810000 */
[----:B------:R-:W-:Y:S02]  /*56b0*/  FMNMX.FTZ R4, R188, R0, !PT ;  /* 0x00000000bc047209 */ /* 0x000fe40007810000 */
[----:B------:R-:W-:-:S04]  /*56c0*/  FMNMX.FTZ R3, R149, R3, !PT ;  /* 0x0000000395037209 */ /* 0x000fc80007810000 */
[----:B------:R-:W-:-:S04]  /*56d0*/  FMNMX.FTZ R2, R144, R3, !PT ;  /* 0x0000000390027209 */ /* 0x000fc80007810000 */
[----:B------:R-:W-:-:S04]  /*56e0*/  FMNMX.FTZ R2, R143, R2, !PT ;  /* 0x000000028f027209 */ /* 0x000fc80007810000 */
[----:B-12---:R-:W-:Y:S01]  /*56f0*/  FMNMX.FTZ R5, R142, R2, !PT ;  /* 0x000000028e057209 */ /* 0x006fe20007810000 */
[----:B------:R-:W-:Y:S05]  /*5700*/  BRA.DIV ~URZ, `(.L_x_707) ;  /* 0x000117e27f007947 */ /* 0x000fea000b800000 */
[----:B------:R1:W2:Y:S02]  /*5710*/  SHFL.BFLY PT, R0, R4, 0x2, 0x1f ;  /* 0x0c401f0004007f89 */ /* 0x0002a400000e0000 */
.L_x_841:
[----:B-12---:R-:W-:Y:S01]  /*5720*/  FMNMX.FTZ R4, R4, R0, !PT ;  /* 0x0000000004047209 */ /* 0x006fe20007810000 */
[----:B------:R-:W-:Y:S05]  /*5730*/  BRA.DIV ~URZ, `(.L_x_708) ;  /* 0x000118027f007947 */ /* 0x000fea000b800000 */
[----:B------:R-:W1:Y:S04]  /*5740*/  SHFL.BFLY PT, R0, R5, 0x2, 0x1f ;  /* 0x0c401f0005007f89 */ /* 0x000e6800000e0000 */
[----:B------:R-:W2:Y:S01]  /*5750*/  SHFL.BFLY PT, R2, R4, 0x1, 0x1f ;  /* 0x0c201f0004027f89 */ /* 0x000ea200000e0000 */
[----:B-1----:R-:W-:Y:S02]  /*5760*/  FMNMX.FTZ R5, R5, R0, !PT ;  /* 0x0000000005057209 */ /* 0x002fe40007810000 */
[----:B--2---:R-:W-:-:S03]  /*5770*/  FMNMX.FTZ R109, R4, R2, !PT ;  /* 0x00000002046d7209 */ /* 0x004fc60007810000 */
[----:B------:R1:W2:Y:S04]  /*5780*/  SHFL.BFLY PT, R3, R5, 0x1, 0x1f ;  /* 0x0c201f0005037f89 */ /* 0x0002a800000e0000 */
.L_x_842:
        /* <DEDUP_REMOVED lines=8> */
[----:B------:R-:W-:Y:S01]  /*5810*/  MOV R226, c[0x0][0x2c4] ;  /* 0x0000b10000e27a02 */ /* 0x000fe20000000f00 */
[----:B------:R-:W-:-:S02]  /*5820*/  FFMA.FTZ R0, R10, c[0x0][0x2d0], -R2 ;  /* 0x0000b4000a007a23 */ /* 0x000fc40000010802 */
[--C-:B------:R-:W-:Y:S01]  /*5830*/  FFMA.FTZ R3, R21, c[0x0][0x2d0], -R2.reuse ;  /* 0x0000b40015037a23 */ /* 0x100fe20000010802 */
[----:B------:R-:W-:Y:S01]  /*5840*/  LDSM.16.MT88.4 R52, [R189] ;  /* 0x00000000bd34783b */ /* 0x000fe20000004200 */
[----:B------:R2:W-:Y:S01]  /*5850*/  MUFU.EX2 R178, R0 ;  /* 0x0000000000b27308 */ /* 0x0005e20000000800 */
[----:B------:R-:W-:Y:S02]  /*5860*/  ISETP.NE.AND P1, PT, R226, 0x1, PT ;  /* 0x00000001e200780c */ /* 0x000fe40003f25270 */
[----:B------:R-:W-:Y:S04]  /*5870*/  LDSM.16.MT88.4 R56, [R186+0x800] ;  /* 0x00080000ba38783b */ /* 0x000fe80000004200 */
[----:B------:R-:W-:Y:S01]  /*5880*/  LDSM.16.MT88.4 R48, [R185+0x800] ;  /* 0x00080000b930783b */ /* 0x000fe20000004200 */
[----:B------:R3:W-:Y:S03]  /*5890*/  MUFU.EX2 R223, R3 ;  /* 0x0000000300df7308 */ /* 0x0007e60000000800 */
[----:B------:R-:W-:Y:S04]  /*58a0*/  LDSM.16.MT88.4 R64, [R187+0x800] ;  /* 0x00080000bb40783b */ /* 0x000fe80000004200 */
[----:B------:R-:W-:Y:S01]  /*58b0*/  LDSM.16.MT88.4 R60, [R184+0x3000] ;  /* 0x00300000b83c783b */ /* 0x000fe20000004200 */
[----:B--2---:R-:W-:-:S03]  /*58c0*/  FFMA.FTZ R0, R11, c[0x0][0x2d0], -R2 ;  /* 0x0000b4000b007a23 */ /* 0x004fc60000010802 */
[----:B------:R-:W-:Y:S01]  /*58d0*/  LDSM.16.MT88.4 R8, [R184] ;  /* 0x00000000b808783b */ /* 0x000fe20000004200 */
[----:B------:R2:W4:Y:S01]  /*58e0*/  MUFU.EX2 R108, R0 ;  /* 0x00000000006c7308 */ /* 0x0005220000000800 */
[----:B---3--:R-:W-:-:S07]  /*58f0*/  FFMA.FTZ R3, R22, c[0x0][0x2d0], -R2 ;  /* 0x0000b40016037a23 */ /* 0x008fce0000010802 */
[----:B------:R-:W-:Y:S01]  /*5900*/  MUFU.EX2 R221, R3 ;  /* 0x0000000300dd7308 */ /* 0x000fe20000000800 */
[----:B--2---:R-:W-:Y:S02]  /*5910*/  FFMA.FTZ R0, R16, c[0x0][0x2d0], -R2 ;  /* 0x0000b40010007a23 */ /* 0x004fe40000010802 */
[----:B-1--4-:R-:W-:-:S05]  /*5920*/  FADD.FTZ R5, R178, R108 ;  /* 0x0000006cb2057221 */ /* 0x012fca0000010000 */
[----:B------:R1:W2:Y:S02]  /*5930*/  MUFU.EX2 R204, R0 ;  /* 0x0000000000cc7308 */ /* 0x0002a40000000800 */
[----:B-1----:R-:W-:Y:S02]  /*5940*/  FFMA.FTZ R0, R17, c[0x0][0x2d0], -R2 ;  /* 0x0000b40011007a23 */ /* 0x002fe40000010802 */
[----:B--2---:R-:W-:-:S04]  /*5950*/  FADD.FTZ R5, R204, R5 ;  /* 0x00000005cc057221 */ /* 0x004fc80000010000 */
[----:B------:R1:W-:Y:S02]  /*5960*/  MUFU.EX2 R206, R0 ;  /* 0x0000000000ce7308 */ /* 0x0003e40000000800 */
[----:B-1----:R-:W-:-:S06]  /*5970*/  FFMA.FTZ R0, R19, c[0x0][0x2d0], -R2 ;  /* 0x0000b40013007a23 */ /* 0x002fcc0000010802 */
[----:B------:R1:W-:Y:S02]  /*5980*/  MUFU.EX2 R207, R0 ;  /* 0x0000000000cf7308 */ /* 0x0003e40000000800 */
[----:B-1----:R-:W-:Y:S02]  /*5990*/  FFMA.FTZ R0, R20, c[0x0][0x2d0], -R2 ;  /* 0x0000b40014007a23 */ /* 0x002fe40000010802 */
[----:B------:R-:W1:Y:S04]  /*59a0*/  LDSM.16.MT88.4 R20, [R186] ;  /* 0x00000000ba14783b */ /* 0x000e680000004200 */
[----:B------:R2:W-:Y:S02]  /*59b0*/  MUFU.EX2 R222, R0 ;  /* 0x0000000000de7308 */ /* 0x0005e40000000800 */
[----:B--2---:R-:W-:-:S05]  /*59c0*/  FMUL.FTZ R0, R4, c[0x0][0x2d0] ;  /* 0x0000b40004007a20 */ /* 0x004fca0000410000 */
[----:B------:R-:W-:-:S05]  /*59d0*/  FSEL R0, R0, RZ, P0 ;  /* 0x000000ff00007208 */ /* 0x000fca0000000000 */
[----:B------:R-:W-:-:S04]  /*59e0*/  FFMA.FTZ R3, R6, c[0x0][0x2d0], -R0 ;  /* 0x0000b40006037a23 */ /* 0x000fc80000010800 */
[----:B------:R2:W-:Y:S02]  /*59f0*/  MUFU.EX2 R202, R3 ;  /* 0x0000000300ca7308 */ /* 0x0005e40000000800 */
[----:B--2---:R-:W-:Y:S02]  /*5a00*/  FFMA.FTZ R3, R7, c[0x0][0x2d0], -R0 ;  /* 0x0000b40007037a23 */ /* 0x004fe40000010800 */
[----:B------:R-:W-:-:S04]  /*5a10*/  FFMA.FTZ R7, R188, c[0x0][0x2d0], -R2 ;  /* 0x0000b400bc077a23 */ /* 0x000fc80000010802 */
[----:B------:R2:W3:Y:S08]  /*5a20*/  MUFU.EX2 R6, R3 ;  /* 0x0000000300067308 */ /* 0x0004f00000000800 */
[----:B------:R-:W-:Y:S01]  /*5a30*/  MUFU.EX2 R225, R7 ;  /* 0x0000000700e17308 */ /* 0x000fe20000000800 */
[----:B--2---:R-:W-:Y:S01]  /*5a40*/  FFMA.FTZ R3, R12, c[0x0][0x2d0], -R0 ;  /* 0x0000b4000c037a23 */ /* 0x004fe20000010800 */
[----:B------:R-:W-:-:S06]  /*5a50*/  F2FP.PACK_AB R12, R108, R178 ;  /* 0x000000b26c0c723e */ /* 0x000fcc00000000ff */
[----:B------:R2:W-:Y:S02]  /*5a60*/  MUFU.EX2 R203, R3 ;  /* 0x0000000300cb7308 */ /* 0x0005e40000000800 */
[----:B--2---:R-:W-:Y:S01]  /*5a70*/  FFMA.FTZ R3, R13, c[0x0][0x2d0], -R0 ;  /* 0x0000b4000d037a23 */ /* 0x004fe20000010800 */
[----:B---3--:R-:W-:Y:S01]  /*5a80*/  F2FP.PACK_AB R13, R6, R202 ;  /* 0x000000ca060d723e */ /* 0x008fe200000000ff */
[----:B------:R-:W-:-:S04]  /*5a90*/  FADD.FTZ R6, R202, R6 ;  /* 0x00000006ca067221 */ /* 0x000fc80000010000 */
[----:B------:R2:W3:Y:S02]  /*5aa0*/  MUFU.EX2 R205, R3 ;  /* 0x0000000300cd7308 */ /* 0x0004e40000000800 */
[----:B--2---:R-:W-:Y:S01]  /*5ab0*/  FFMA.FTZ R3, R14, c[0x0][0x2d0], -R0 ;  /* 0x0000b4000e037a23 */ /* 0x004fe20000010800 */
[----:B------:R-:W-:-:S05]  /*5ac0*/  F2FP.PACK_AB R14, R206, R204 ;  /* 0x000000ccce0e723e */ /* 0x000fca00000000ff */
[----:B------:R2:W-:Y:S02]  /*5ad0*/  MUFU.EX2 R218, R3 ;  /* 0x0000000300da7308 */ /* 0x0005e40000000800 */
[----:B--2---:R-:W-:Y:S01]  /*5ae0*/  FFMA.FTZ R3, R15, c[0x0][0x2d0], -R0 ;  /* 0x0000b4000f037a23 */ /* 0x004fe20000010800 */
[----:B---3--:R-:W-:-:S05]  /*5af0*/  F2FP.PACK_AB R15, R205, R203 ;  /* 0x000000cbcd0f723e */ /* 0x008fca00000000ff */
[----:B------:R2:W3:Y:S02]  /*5b00*/  MUFU.EX2 R220, R3 ;  /* 0x0000000300dc7308 */ /* 0x0004e40000000800 */
[C---:B-1----:R-:W-:Y:S08]  /*5b10*/  HMMA.16816.F32 R36, R12.reuse, R20, RZ ;  /* 0x000000140c24723c */ /* 0x042ff000000018ff */
[----:B------:R-:W-:Y:S01]  /*5b20*/  HMMA.16816.F32 R44, R12, R10, RZ ;  /* 0x0000000a0c2c723c */ /* 0x000fe200000018ff */
[----:B--2---:R-:W-:-:S06]  /*5b30*/  FFMA.FTZ R3, R18, c[0x0][0x2d0], -R0 ;  /* 0x0000b40012037a23 */ /* 0x004fcc0000010800 */
[----:B------:R-:W-:Y:S01]  /*5b40*/  F2FP.PACK_AB R10, R221, R223 ;  /* 0x000000dfdd0a723e */ /* 0x000fe200000000ff */
[----:B------:R1:W-:Y:S01]  /*5b50*/  MUFU.EX2 R219, R3 ;  /* 0x0000000300db7308 */ /* 0x0003e20000000800 */
[C---:B------:R-:W-:Y:S07]  /*5b60*/  HMMA.16816.F32 R16, R12.reuse, R8, RZ ;  /* 0x000000080c10723c */ /* 0x040fee00000018ff */
[----:B------:R-:W-:Y:S01]  /*5b70*/  F2FP.PACK_AB R8, R222, R207 ;  /* 0x000000cfde08723e */ /* 0x000fe200000000ff */
[----:B------:R-:W-:Y:S01]  /*5b80*/  HMMA.16816.F32 R28, R12, R22, RZ ;  /* 0x000000160c1c723c */ /* 0x000fe200000018ff */
[----:B---3--:R-:W-:Y:S01]  /*5b90*/  F2FP.PACK_AB R9, R220, R218 ;  /* 0x000000dadc09723e */ /* 0x008fe200000000ff */
[----:B-1----:R-:W-:-:S06]  /*5ba0*/  FFMA.FTZ R3, R24, c[0x0][0x2d0], -R0 ;  /* 0x0000b40018037a23 */ /* 0x002fcc0000010800 */
[C---:B------:R-:W-:Y:S01]  /*5bb0*/  HMMA.16816.F32 R20, R12.reuse, R34, RZ ;  /* 0x000000220c14723c */ /* 0x040fe200000018ff */
[----:B------:R-:W1:Y:S07]  /*5bc0*/  MUFU.EX2 R217, R3 ;  /* 0x0000000300d97308 */ /* 0x000e6e0000000800 */
[----:B------:R-:W-:Y:S01]  /*5bd0*/  HMMA.16816.F32 R24, R12, R32, RZ ;  /* 0x000000200c18723c */ /* 0x000fe200000018ff */
[----:B------:R-:W-:Y:S01]  /*5be0*/  LDSM.16.MT88.4 R32, [R186+0x3000] ;  /* 0x00300000ba20783b */ /* 0x000fe20000004200 */
[----:B-1----:R-:W-:Y:S01]  /*5bf0*/  F2FP.PACK_AB R11, R217, R219 ;  /* 0x000000dbd90b723e */ /* 0x002fe200000000ff */
[----:B------:R-:W-:-:S04]  /*5c00*/  FFMA.FTZ R3, R133, c[0x0][0x2d0], -R2 ;  /* 0x0000b40085037a23 */ /* 0x000fc80000010802 */
[----:B------:R1:W-:Y:S02]  /*5c10*/  MUFU.EX2 R179, R3 ;  /* 0x0000000300b37308 */ /* 0x0003e40000000800 */
[----:B------:R-:W-:Y:S08]  /*5c20*/  HMMA.16816.F32 R128, R8, R40, R16 ;  /* 0x000000280880723c */ /* 0x000ff00000001810 */
[----:B------:R-:W-:Y:S01]  /*5c30*/  HMMA.16816.F32 R16, R12, R52, RZ ;  /* 0x000000340c10723c */ /* 0x000fe200000018ff */
[----:B-1----:R-:W-:-:S07]  /*5c40*/  FFMA.FTZ R3, R132, c[0x0][0x2d0], -R2 ;  /* 0x0000b40084037a23 */ /* 0x002fce0000010802 */
[C---:B------:R-:W-:Y:S01]  /*5c50*/  HMMA.16816.F32 R116, R8.reuse, R56, R36 ;  /* 0x000000380874723c */ /* 0x040fe20000001824 */
[----:B------:R-:W1:Y:S01]  /*5c60*/  LDSM.16.MT88.4 R36, [R184+0x3800] ;  /* 0x00380000b824783b */ /* 0x000e620000004200 */
[----:B------:R2:W3:Y:S06]  /*5c70*/  MUFU.EX2 R213, R3 ;  /* 0x0000000300d57308 */ /* 0x0004ec0000000800 */
[C---:B------:R-:W-:Y:S01]  /*5c80*/  HMMA.16816.F32 R100, R8.reuse, R42, R44 ;  /* 0x0000002a0864723c */ /* 0x040fe2000000182c */
[----:B------:R-:W4:Y:S07]  /*5c90*/  LDSM.16.MT88.4 R40, [R185+0x3000] ;  /* 0x00300000b928783b */ /* 0x000f2e0000004200 */
[----:B------:R-:W-:Y:S01]  /*5ca0*/  HMMA.16816.F32 R44, R8, R50, R20 ;  /* 0x00000032082c723c */ /* 0x000fe20000001814 */
[----:B--2---:R-:W-:-:S04]  /*5cb0*/  FFMA.FTZ R3, R111, c[0x0][0x2d0], -R2 ;  /* 0x0000b4006f037a23 */ /* 0x004fc80000010802 */
[----:B------:R2:W-:Y:S03]  /*5cc0*/  MUFU.EX2 R215, R3 ;  /* 0x0000000300d77308 */ /* 0x0005e60000000800 */
[----:B------:R-:W-:Y:S08]  /*5cd0*/  HMMA.16816.F32 R104, R8, R64, R16 ;  /* 0x000000400868723c */ /* 0x000ff00000001810 */
[----:B------:R-:W-:Y:S01]  /*5ce0*/  HMMA.16816.F32 R20, R12, R60, RZ ;  /* 0x0000003c0c14723c */ /* 0x000fe200000018ff */
[----:B--2---:R-:W-:-:S07]  /*5cf0*/  FFMA.FTZ R3, R110, c[0x0][0x2d0], -R2 ;  /* 0x0000b4006e037a23 */ /* 0x004fce0000010802 */
[----:B------:R-:W-:Y:S01]  /*5d00*/  HMMA.16816.F32 R16, R12, R62, RZ ;  /* 0x0000003e0c10723c */ /* 0x000fe200000018ff */
[----:B------:R2:W5:Y:S07]  /*5d10*/  MUFU.EX2 R214, R3 ;  /* 0x0000000300d67308 */ /* 0x00056e0000000800 */
[C---:B------:R-:W-:Y:S08]  /*5d20*/  HMMA.16816.F32 R112, R8.reuse, R48, R24 ;  /* 0x000000300870723c */ /* 0x040ff00000001818 */
[----:B-1----:R-:W-:Y:S01]  /*5d30*/  HMMA.16816.F32 R88, R8, R36, R20 ;  /* 0x000000240858723c */ /* 0x002fe20000001814 */
[----:B--2---:R-:W-:-:S04]  /*5d40*/  FFMA.FTZ R3, R93, c[0x0][0x2d0], -R0 ;  /* 0x0000b4005d037a23 */ /* 0x004fc80000010800 */
[----:B------:R1:W-:Y:S03]  /*5d50*/  MUFU.EX2 R209, R3 ;  /* 0x0000000300d17308 */ /* 0x0003e60000000800 */
[----:B------:R-:W-:Y:S01]  /*5d60*/  HMMA.16816.F32 R80, R8, R38, R16 ;  /* 0x000000260850723c */ /* 0x000fe20000001810 */
[----:B------:R-:W2:Y:S07]  /*5d70*/  LDSM.16.MT88.4 R36, [R185+0x3800] ;  /* 0x00380000b924783b */ /* 0x000eae0000004200 */
[----:B----4-:R-:W-:Y:S01]  /*5d80*/  HMMA.16816.F32 R16, R12, R40, RZ ;  /* 0x000000280c10723c */ /* 0x010fe200000018ff */
[----:B-1----:R-:W-:-:S07]  /*5d90*/  FFMA.FTZ R3, R92, c[0x0][0x2d0], -R0 ;  /* 0x0000b4005c037a23 */ /* 0x002fce0000010800 */
[----:B------:R-:W-:Y:S01]  /*5da0*/  HMMA.16816.F32 R24, R12, R54, RZ ;  /* 0x000000360c18723c */ /* 0x000fe200000018ff */
[----:B------:R1:W4:Y:S07]  /*5db0*/  MUFU.EX2 R210, R3 ;  /* 0x0000000300d27308 */ /* 0x00032e0000000800 */
[----:B------:R-:W-:Y:S01]  /*5dc0*/  HMMA.16816.F32 R96, R8, R58, R28 ;  /* 0x0000003a0860723c */ /* 0x000fe2000000181c */
[----:B------:R-:W3:Y:S07]  /*5dd0*/  LDSM.16.MT88.4 R28, [R186+0x3800] ;  /* 0x00380000ba1c783b */ /* 0x000eee0000004200 */
[----:B------:R-:W-:Y:S01]  /*5de0*/  HMMA.16816.F32 R20, R12, R34, RZ ;  /* 0x000000220c14723c */ /* 0x000fe200000018ff */
[----:B-1----:R-:W-:-:S04]  /*5df0*/  FFMA.FTZ R3, R95, c[0x0][0x2d0], -R0 ;  /* 0x0000b4005f037a23 */ /* 0x002fc80000010800 */
[----:B------:R1:W-:Y:S03]  /*5e00*/  MUFU.EX2 R212, R3 ;  /* 0x0000000300d47308 */ /* 0x0003e60000000800 */
[C---:B------:R-:W-:Y:S08]  /*5e10*/  HMMA.16816.F32 R84, R8.reuse, R66, R24 ;  /* 0x000000420854723c */ /* 0x040ff00000001818 */
[----:B--2---:R-:W-:Y:S01]  /*5e20*/  HMMA.16816.F32 R72, R8, R36, R16 ;  /* 0x000000240848723c */ /* 0x004fe20000001810 */
[----:B------:R-:W2:Y:S01]  /*5e30*/  LDSM.16.MT88.4 R16, [R187+0x3000] ;  /* 0x00300000bb10783b */ /* 0x000ea20000004200 */
[----:B-1----:R-:W-:-:S06]  /*5e40*/  FFMA.FTZ R3, R94, c[0x0][0x2d0], -R0 ;  /* 0x0000b4005e037a23 */ /* 0x002fcc0000010800 */
[----:B------:R-:W-:Y:S01]  /*5e50*/  HMMA.16816.F32 R24, R12, R32, RZ ;  /* 0x000000200c18723c */ /* 0x000fe200000018ff */
[----:B------:R1:W1:Y:S07]  /*5e60*/  MUFU.EX2 R211, R3 ;  /* 0x0000000300d37308 */ /* 0x00026e0000000800 */
[----:B---3--:R-:W-:Y:S08]  /*5e70*/  HMMA.16816.F32 R68, R8, R30, R20 ;  /* 0x0000001e0844723c */ /* 0x008ff00000001814 */
[----:B------:R-:W-:Y:S01]  /*5e80*/  HMMA.16816.F32 R20, R12, R42, RZ ;  /* 0x0000002a0c14723c */ /* 0x000fe200000018ff */
[----:B-1----:R-:W-:-:S04]  /*5e90*/  FFMA.FTZ R3, R141, c[0x0][0x2d0], -R2 ;  /* 0x0000b4008d037a23 */ /* 0x002fc80000010802 */
[----:B------:R1:W-:Y:S03]  /*5ea0*/  MUFU.EX2 R141, R3 ;  /* 0x00000003008d7308 */ /* 0x0003e60000000800 */
[----:B------:R-:W-:Y:S08]  /*5eb0*/  HMMA.16816.F32 R76, R8, R28, R24 ;  /* 0x0000001c084c723c */ /* 0x000ff00000001818 */
[----:B--2---:R-:W-:Y:S01]  /*5ec0*/  HMMA.16816.F32 R24, R12, R16, RZ ;  /* 0x000000100c18723c */ /* 0x004fe200000018ff */
[----:B-1----:R-:W-:-:S07]  /*5ed0*/  FFMA.FTZ R3, R140, c[0x0][0x2d0], -R2 ;  /* 0x0000b4008c037a23 */ /* 0x002fce0000010802 */
[----:B------:R-:W-:Y:S01]  /*5ee0*/  HMMA.16816.F32 R12, R12, R18, RZ ;  /* 0x000000120c0c723c */ /* 0x000fe200000018ff */
[----:B------:R-:W1:Y:S01]  /*5ef0*/  LDSM.16.MT88.4 R16, [R187+0x3800] ;  /* 0x00380000bb10783b */ /* 0x000e620000004200 */
[----:B------:R2:W3:Y:S06]  /*5f00*/  MUFU.EX2 R140, R3 ;  /* 0x00000003008c7308 */ /* 0x0004ec0000000800 */
[----:B------:R-:W-:Y:S01]  /*5f10*/  HMMA.16816.F32 R64, R8, R38, R20 ;  /* 0x000000260840723c */ /* 0x000fe20000001814 */
[----:B--2---:R-:W-:-:S04]  /*5f20*/  FFMA.FTZ R3, R139, c[0x0][0x2d0], -R2 ;  /* 0x0000b4008b037a23 */ /* 0x004fc80000010802 */
[----:B------:R2:W-:Y:S02]  /*5f30*/  MUFU.EX2 R139, R3 ;  /* 0x00000003008b7308 */ /* 0x0005e40000000800 */
[----:B--2---:R-:W-:Y:S01]  /*5f40*/  FFMA.FTZ R3, R138, c[0x0][0x2d0], -R2 ;  /* 0x0000b4008a037a23 */ /* 0x004fe20000010802 */
[C---:B-1----:R-:W-:Y:S05]  /*5f50*/  HMMA.16816.F32 R60, R8.reuse, R16, R24 ;  /* 0x00000010083c723c */ /* 0x042fea0000001818 */
[----:B------:R1:W2:Y:S03]  /*5f60*/  MUFU.EX2 R138, R3 ;  /* 0x00000003008a7308 */ /* 0x0002a60000000800 */
[----:B------:R-:W-:Y:S01]  /*5f70*/  HMMA.16816.F32 R16, R8, R18, R12 ;  /* 0x000000120810723c */ /* 0x000fe2000000180c */
[----:B------:R-:W2:Y:S06]  /*5f80*/  LDSM.16.MT88.4 R12, [R184+0x1000] ;  /* 0x00100000b80c783b */ /* 0x000eac0000004200 */
[----:B------:R-:W-:-:S02]  /*5f90*/  F2FP.PACK_AB R8, R213, R179 ;  /* 0x000000b3d508723e */ /* 0x000fc400000000ff */
[----:B-----5:R-:W-:Y:S01]  /*5fa0*/  F2FP.PACK_AB R10, R214, R215 ;  /* 0x000000d7d60a723e */ /* 0x020fe200000000ff */
[--C-:B-1----:R-:W-:Y:S01]  /*5fb0*/  FFMA.FTZ R3, R135, c[0x0][0x2d0], -R0.reuse ;  /* 0x0000b40087037a23 */ /* 0x102fe20000010800 */
[----:B----4-:R-:W-:Y:S02]  /*5fc0*/  F2FP.PACK_AB R9, R210, R209 ;  /* 0x000000d1d209723e */ /* 0x010fe400000000ff */
[----:B------:R-:W-:Y:S01]  /*5fd0*/  F2FP.PACK_AB R11, R211, R212 ;  /* 0x000000d4d30b723e */ /* 0x000fe200000000ff */
[----:B------:R1:W-:Y:S02]  /*5fe0*/  MUFU.EX2 R135, R3 ;  /* 0x0000000300877308 */ /* 0x0003e40000000800 */
[----:B-1----:R-:W-:-:S06]  /*5ff0*/  FFMA.FTZ R3, R134, c[0x0][0x2d0], -R0 ;  /* 0x0000b40086037a23 */ /* 0x002fcc0000010800 */
[----:B------:R1:W4:Y:S01]  /*6000*/  MUFU.EX2 R134, R3 ;  /* 0x0000000300867308 */ /* 0x0003220000000800 */
[C---:B--2---:R-:W-:Y:S08]  /*6010*/  HMMA.16816.F32 R56, R8.reuse, R12, R128 ;  /* 0x0000000c0838723c */ /* 0x044ff00000001880 */
[----:B------:R-:W-:Y:S01]  /*6020*/  HMMA.16816.F32 R36, R8, R14, R100 ;  /* 0x0000000e0824723c */ /* 0x000fe20000001864 */
[----:B------:R-:W2:Y:S01]  /*6030*/  LDSM.16.MT88.4 R12, [R186+0x1000] ;  /* 0x00100000ba0c783b */ /* 0x000ea20000004200 */
[----:B-1----:R-:W-:-:S04]  /*6040*/  FFMA.FTZ R3, R137, c[0x0][0x2d0], -R0 ;  /* 0x0000b40089037a23 */ /* 0x002fc80000010800 */
[----:B------:R1:W-:Y:S02]  /*6050*/  MUFU.EX2 R137, R3 ;  /* 0x0000000300897308 */ /* 0x0003e40000000800 */
[----:B-1----:R-:W-:-:S06]  /*6060*/  FFMA.FTZ R3, R136, c[0x0][0x2d0], -R0 ;  /* 0x0000b40088037a23 */ /* 0x002fcc0000010800 */
[----:B------:R1:W5:Y:S01]  /*6070*/  MUFU.EX2 R136, R3 ;  /* 0x0000000300887308 */ /* 0x0003620000000800 */
[----:B--2---:R-:W-:Y:S01]  /*6080*/  HMMA.16816.F32 R52, R8, R12, R116 ;  /* 0x0000000c0834723c */ /* 0x004fe20000001874 */
[----:B-1----:R-:W-:-:S06]  /*6090*/  FFMA.FTZ R3, R177, c[0x0][0x2d0], -R2 ;  /* 0x0000b400b1037a23 */ /* 0x002fcc0000010802 */
[----:B------:R1:W2:Y:S01]  /*60a0*/  MUFU.EX2 R111, R3 ;  /* 0x00000003006f7308 */ /* 0x0002a20000000800 */
[----:B------:R-:W-:Y:S01]  /*60b0*/  HMMA.16816.F32 R32, R8, R14, R96 ;  /* 0x0000000e0820723c */ /* 0x000fe20000001860 */
[----:B------:R-:W2:Y:S01]  /*60c0*/  LDSM.16.MT88.4 R12, [R185+0x1000] ;  /* 0x00100000b90c783b */ /* 0x000ea20000004200 */
[----:B-1----:R-:W-:-:S05]  /*60d0*/  FFMA.FTZ R3, R176, c[0x0][0x2d0], -R2 ;  /* 0x0000b400b0037a23 */ /* 0x002fca0000010802 */
[----:B------:R1:W1:Y:S02]  /*60e0*/  MUFU.EX2 R110, R3 ;  /* 0x00000003006e7308 */ /* 0x0002640000000800 */
[----:B-1----:R-:W-:-:S06]  /*60f0*/  FFMA.FTZ R3, R151, c[0x0][0x2d0], -R2 ;  /* 0x0000b40097037a23 */ /* 0x002fcc0000010802 */
[----:B------:R1:W-:Y:S01]  /*6100*/  MUFU.EX2 R133, R3 ;  /* 0x0000000300857308 */ /* 0x0003e20000000800 */
[C---:B--2---:R-:W-:Y:S08]  /*6110*/  HMMA.16816.F32 R48, R8.reuse, R12, R112 ;  /* 0x0000000c0830723c */ /* 0x044ff00000001870 */
[----:B------:R-:W-:Y:S01]  /*6120*/  HMMA.16816.F32 R28, R8, R14, R44 ;  /* 0x0000000e081c723c */ /* 0x000fe2000000182c */
[----:B------:R-:W2:Y:S01]  /*6130*/  LDSM.16.MT88.4 R12, [R187+0x1000] ;  /* 0x00100000bb0c783b */ /* 0x000ea20000004200 */
[----:B-1----:R-:W-:-:S04]  /*6140*/  FFMA.FTZ R3, R150, c[0x0][0x2d0], -R2 ;  /* 0x0000b40096037a23 */ /* 0x002fc80000010802 */
[----:B------:R1:W-:Y:S02]  /*6150*/  MUFU.EX2 R132, R3 ;  /* 0x0000000300847308 */ /* 0x0003e40000000800 */
[----:B-1----:R-:W-:Y:S01]  /*6160*/  FFMA.FTZ R3, R147, c[0x0][0x2d0], -R0 ;  /* 0x0000b40093037a23 */ /* 0x002fe20000010800 */
        /* <DEDUP_REMOVED lines=16> */
[----:B------:R-:W-:Y:S02]  /*6270*/  F2FP.PACK_AB R10, R138, R139 ;  /* 0x0000008b8a0a723e */ /* 0x000fe400000000ff */
[----:B----4-:R-:W-:Y:S02]  /*6280*/  F2FP.PACK_AB R9, R134, R135 ;  /* 0x000000878609723e */ /* 0x010fe400000000ff */
[----:B-----5:R-:W-:-:S07]  /*6290*/  F2FP.PACK_AB R11, R136, R137 ;  /* 0x00000089880b723e */ /* 0x020fce00000000ff */
        /* <DEDUP_REMOVED lines=8> */
[----:B------:R-:W1:Y:S01]  /*6320*/  LDSM.16.MT88.4 R12, [R187+0x1800] ;  /* 0x00180000bb0c783b */ /* 0x000e620000004200 */
[----:B------:R2:W3:Y:S05]  /*6330*/  MUFU.EX2 R30, R3 ;  /* 0x00000003001e7308 */ /* 0x0004ea0000000800 */
[----:B------:R-:W-:-:S06]  /*6340*/  FFMA.FTZ R28, R142, c[0x0][0x2d0], -R0 ;  /* 0x0000b4008e1c7a23 */ /* 0x000fcc0000010800 */
[----:B------:R-:W-:Y:S01]  /*6350*/  MUFU.EX2 R28, R28 ;  /* 0x0000001c001c7308 */ /* 0x000fe20000000800 */
[----:B--2---:R-:W-:-:S07]  /*6360*/  FFMA.FTZ R3, R146, c[0x0][0x2d0], -R0 ;  /* 0x0000b40092037a23 */ /* 0x004fce0000010800 */
[----:B------:R2:W4:Y:S02]  /*6370*/  MUFU.EX2 R29, R3 ;  /* 0x00000003001d7308 */ /* 0x0005240000000800 */
[----:B--2---:R-:W-:Y:S01]  /*6380*/  FFMA.FTZ R3, R145, c[0x0][0x2d0], -R0 ;  /* 0x0000b40091037a23 */ /* 0x004fe20000010800 */
[C---:B-1----:R-:W-:Y:S05]  /*6390*/  HMMA.16816.F32 R92, R8.reuse, R12, R44 ;  /* 0x0000000c085c723c */ /* 0x042fea000000182c */
[----:B------:R1:W2:Y:S03]  /*63a0*/  MUFU.EX2 R108, R3 ;  /* 0x00000003006c7308 */ /* 0x0002a60000000800 */
[----:B------:R-:W-:Y:S01]  /*63b0*/  HMMA.16816.F32 R100, R8, R14, R24 ;  /* 0x0000000e0864723c */ /* 0x000fe20000001818 */
[----:B------:R-:W5:Y:S06]  /*63c0*/  LDSM.16.MT88.4 R12, [R184+0x4800] ;  /* 0x00480000b80c783b */ /* 0x000f6c0000004200 */
[----:B------:R-:W-:-:S02]  /*63d0*/  FFMA.FTZ R26, R200, c[0x0][0x2d0], -R2 ;  /* 0x0000b400c81a7a23 */ /* 0x000fc40000010802 */
[----:B-1----:R-:W-:Y:S02]  /*63e0*/  FFMA.FTZ R3, R148, c[0x0][0x2d0], -R0 ;  /* 0x0000b40094037a23 */ /* 0x002fe40000010800 */
[--C-:B------:R-:W-:Y:S01]  /*63f0*/  FFMA.FTZ R25, R196, c[0x0][0x2d0], -R2.reuse ;  /* 0x0000b400c4197a23 */ /* 0x100fe20000010802 */
[----:B------:R-:W-:Y:S01]  /*6400*/  IADD3 R196, R201, -0x2, RZ ;  /* 0xfffffffec9c47810 */ /* 0x000fe20007ffe0ff */
[----:B------:R1:W-:Y:S01]  /*6410*/  MUFU.EX2 R31, R3 ;  /* 0x00000003001f7308 */ /* 0x0003e20000000800 */
[----:B------:R-:W-:Y:S02]  /*6420*/  FFMA.FTZ R24, R195, c[0x0][0x2d0], -R2 ;  /* 0x0000b400c3187a23 */ /* 0x000fe40000010802 */
[----:B------:R-:W-:Y:S02]  /*6430*/  FADD.FTZ R2, R206, R5 ;  /* 0x00000005ce027221 */ /* 0x000fe40000010000 */
[--C-:B------:R-:W-:Y:S02]  /*6440*/  FFMA.FTZ R5, R144, c[0x0][0x2d0], -R0.reuse ;  /* 0x0000b40090057a23 */ /* 0x100fe40000010800 */
[----:B------:R-:W-:Y:S01]  /*6450*/  FFMA.FTZ R27, R143, c[0x0][0x2d0], -R0 ;  /* 0x0000b4008f1b7a23 */ /* 0x000fe20000010800 */
[----:B------:R-:W2:Y:S01]  /*6460*/  MUFU.EX2 R26, R26 ;  /* 0x0000001a001a7308 */ /* 0x000ea20000000800 */
[----:B-1----:R-:W-:-:S07]  /*6470*/  FADD.FTZ R3, R203, R6 ;  /* 0x00000006cb037221 */ /* 0x002fce0000010000 */
[----:B------:R-:W1:Y:S01]  /*6480*/  MUFU.EX2 R25, R25 ;  /* 0x0000001900197308 */ /* 0x000e620000000800 */
[----:B------:R-:W-:Y:S02]  /*6490*/  FFMA.FTZ R6, R149, c[0x0][0x2d0], -R0 ;  /* 0x0000b40095067a23 */ /* 0x000fe40000010800 */
[----:B------:R-:W-:Y:S02]  /*64a0*/  FADD.FTZ R0, R207, R2 ;  /* 0x00000002cf007221 */ /* 0x000fe40000010000 */
[----:B------:R-:W-:Y:S02]  /*64b0*/  FADD.FTZ R2, R205, R3 ;  /* 0x00000003cd027221 */ /* 0x000fe40000010000 */
[----:B------:R-:W-:Y:S01]  /*64c0*/  FADD.FTZ R0, R222, R0 ;  /* 0x00000000de007221 */ /* 0x000fe20000010000 */
[----:B------:R-:W-:Y:S01]  /*64d0*/  MUFU.EX2 R24, R24 ;  /* 0x0000001800187308 */ /* 0x000fe20000000800 */
[----:B------:R-:W-:Y:S01]  /*64e0*/  FADD.FTZ R2, R218, R2 ;  /* 0x00000002da027221 */ /* 0x000fe20000010000 */
[----:B-----5:R-:W-:Y:S01]  /*64f0*/  HMMA.16816.F32 R80, R8, R12, R40 ;  /* 0x0000000c0850723c */ /* 0x020fe20000001828 */
[----:B------:R-:W-:-:S02]  /*6500*/  FADD.FTZ R0, R223, R0 ;  /* 0x00000000df007221 */ /* 0x000fc40000010000 */
[----:B------:R-:W-:Y:S02]  /*6510*/  FADD.FTZ R2, R220, R2 ;  /* 0x00000002dc027221 */ /* 0x000fe40000010000 */
[----:B------:R-:W-:Y:S01]  /*6520*/  FADD.FTZ R0, R221, R0 ;  /* 0x00000000dd007221 */ /* 0x000fe20000010000 */
[----:B------:R-:W5:Y:S01]  /*6530*/  MUFU.EX2 R6, R6 ;  /* 0x0000000600067308 */ /* 0x000f620000000800 */
[----:B------:R-:W-:Y:S01]  /*6540*/  FADD.FTZ R2, R219, R2 ;  /* 0x00000002db027221 */ /* 0x000fe20000010000 */
[----:B------:R-:W-:Y:S01]  /*6550*/  HMMA.16816.F32 R36, R8, R14, R20 ;  /* 0x0000000e0824723c */ /* 0x000fe20000001814 */
[----:B------:R-:W1:Y:S01]  /*6560*/  LDSM.16.MT88.4 R12, [R186+0x4800] ;  /* 0x00480000ba0c783b */ /* 0x000e620000004200 */
[----:B------:R-:W-:Y:S02]  /*6570*/  FADD.FTZ R3, R179, R0 ;  /* 0x00000000b3037221 */ /* 0x000fe40000010000 */
[----:B------:R-:W-:Y:S01]  /*6580*/  FADD.FTZ R0, R217, R2 ;  /* 0x00000002d9007221 */ /* 0x000fe20000010000 */
[----:B------:R-:W-:Y:S01]  /*6590*/  LDSM.16.MT88.4 R20, [R185+0x2000] ;  /* 0x00200000b914783b */ /* 0x000fe20000004200 */
[----:B------:R5:W1:Y:S01]  /*65a0*/  MUFU.EX2 R7, R5 ;  /* 0x0000000500077308 */ /* 0x000a620000000800 */
[----:B------:R-:W-:-:S02]  /*65b0*/  FADD.FTZ R2, R213, R3 ;  /* 0x00000003d5027221 */ /* 0x000fc40000010000 */
[----:B------:R-:W-:Y:S02]  /*65c0*/  FADD.FTZ R0, R209, R0 ;  /* 0x00000000d1007221 */ /* 0x000fe40000010000 */
[----:B------:R-:W-:Y:S02]  /*65d0*/  FADD.FTZ R2, R215, R2 ;  /* 0x00000002d7027221 */ /* 0x000fe40000010000 */
[----:B------:R-:W-:Y:S01]  /*65e0*/  FADD.FTZ R0, R210, R0 ;  /* 0x00000000d2007221 */ /* 0x000fe20000010000 */
[----:B------:R-:W1:Y:S01]  /*65f0*/  MUFU.EX2 R27, R27 ;  /* 0x0000001b001b7308 */ /* 0x000e620000000800 */
[----:B------:R-:W-:Y:S02]  /*6600*/  FADD.FTZ R2, R214, R2 ;  /* 0x00000002d6027221 */ /* 0x000fe40000010000 */
[----:B------:R-:W-:Y:S02]  /*6610*/  FADD.FTZ R0, R212, R0 ;  /* 0x00000000d4007221 */ /* 0x000fe40000010000 */
[----:B------:R-:W-:-:S02]  /*6620*/  FADD.FTZ R2, R141, R2 ;  /* 0x000000028d027221 */ /* 0x000fc40000010000 */
[----:B------:R-:W-:Y:S02]  /*6630*/  FADD.FTZ R0, R211, R0 ;  /* 0x00000000d3007221 */ /* 0x000fe40000010000 */
[----:B------:R-:W-:Y:S02]  /*6640*/  FADD.FTZ R2, R140, R2 ;  /* 0x000000028c027221 */ /* 0x000fe40000010000 */
[----:B------:R-:W-:Y:S02]  /*6650*/  FADD.FTZ R0, R135, R0 ;  /* 0x0000000087007221 */ /* 0x000fe40000010000 */
[----:B------:R-:W-:Y:S02]  /*6660*/  FADD.FTZ R2, R139, R2 ;  /* 0x000000028b027221 */ /* 0x000fe40000010000 */
[----:B------:R-:W-:Y:S02]  /*6670*/  FADD.FTZ R0, R134, R0 ;  /* 0x0000000086007221 */ /* 0x000fe40000010000 */
[----:B------:R-:W-:-:S02]  /*6680*/  FADD.FTZ R2, R138, R2 ;  /* 0x000000028a027221 */ /* 0x000fc40000010000 */
[----:B------:R-:W-:Y:S02]  /*6690*/  FADD.FTZ R0, R137, R0 ;  /* 0x0000000089007221 */ /* 0x000fe40000010000 */
[----:B------:R-:W-:Y:S02]  /*66a0*/  FADD.FTZ R2, R111, R2 ;  /* 0x000000026f027221 */ /* 0x000fe40000010000 */
[----:B------:R-:W-:Y:S02]  /*66b0*/  FADD.FTZ R0, R136, R0 ;  /* 0x0000000088007221 */ /* 0x000fe40000010000 */
[----:B------:R-:W-:Y:S01]  /*66c0*/  FADD.FTZ R2, R110, R2 ;  /* 0x000000026e027221 */ /* 0x000fe20000010000 */
[----:B-1----:R-:W-:Y:S01]  /*66d0*/  HMMA.16816.F32 R128, R8, R12, R76 ;  /* 0x0000000c0880723c */ /* 0x002fe2000000184c */
[----:B---3--:R-:W-:Y:S02]  /*66e0*/  FADD.FTZ R0, R30, R0 ;  /* 0x000000001e007221 */ /* 0x008fe40000010000 */
[----:B------:R-:W-:-:S02]  /*66f0*/  FADD.FTZ R2, R133, R2 ;  /* 0x0000000285027221 */ /* 0x000fc40000010000 */
[----:B----4-:R-:W-:Y:S02]  /*6700*/  FADD.FTZ R0, R29, R0 ;  /* 0x000000001d007221 */ /* 0x010fe40000010000 */
[----:B------:R-:W-:Y:S01]  /*6710*/  FADD.FTZ R2, R132, R2 ;  /* 0x0000000284027221 */ /* 0x000fe20000010000 */
[----:B------:R-:W-:Y:S01]  /*6720*/  HMMA.16816.F32 R96, R8, R14, R68 ;  /* 0x0000000e0860723c */ /* 0x000fe20000001844 */
[----:B------:R-:W1:Y:S01]  /*6730*/  LDSM.16.MT88.4 R12, [R185+0x4800] ;  /* 0x00480000b90c783b */ /* 0x000e620000004200 */
[----:B--2---:R-:W-:Y:S02]  /*6740*/  FADD.FTZ R0, R108, R0 ;  /* 0x000000006c007221 */ /* 0x004fe40000010000 */
[----:B------:R-:W-:Y:S02]  /*6750*/  FADD.FTZ R2, R26, R2 ;  /* 0x000000021a027221 */ /* 0x000fe40000010000 */
[----:B------:R-:W-:Y:S02]  /*6760*/  FADD.FTZ R0, R31, R0 ;  /* 0x000000001f007221 */ /* 0x000fe40000010000 */
[----:B------:R-:W-:-:S02]  /*6770*/  FADD.FTZ R3, R25, R2 ;  /* 0x0000000219037221 */ /* 0x000fc40000010000 */
[----:B-----5:R-:W-:Y:S01]  /*6780*/  FADD.FTZ R5, R6, R0 ;  /* 0x0000000006057221 */ /* 0x020fe20000010000 */
[----:B------:R-:W-:Y:S01]  /*6790*/  MOV R0, R243 ;  /* 0x000000f300007202 */ /* 0x000fe20000000f00 */
[----:B------:R-:W-:Y:S02]  /*67a0*/  FADD.FTZ R3, R24, R3 ;  /* 0x0000000318037221 */ /* 0x000fe40000010000 */
[----:B------:R-:W-:-:S04]  /*67b0*/  FADD.FTZ R2, R7, R5 ;  /* 0x0000000507027221 */ /* 0x000fc80000010000 */
[----:B------:R-:W-:-:S04]  /*67c0*/  FADD.FTZ R2, R27, R2 ;  /* 0x000000021b027221 */ /* 0x000fc80000010000 */
[----:B------:R-:W-:Y:S01]  /*67d0*/  FADD.FTZ R226, R28, R2 ;  /* 0x000000021ce27221 */ /* 0x000fe20000010000 */
[C---:B-1----:R-:W-:Y:S01]  /*67e0*/  HMMA.16816.F32 R48, R8.reuse, R12, R72 ;  /* 0x0000000c0830723c */ /* 0x042fe20000001848 */
[----:B------:R-:W-:Y:S07]  /*67f0*/  LDSM.16.MT88.4 R72, [R186+0x2800] ;  /* 0x00280000ba48783b */ /* 0x000fee0000004200 */
[----:B------:R-:W-:Y:S01]  /*6800*/  HMMA.16816.F32 R44, R8, R14, R64 ;  /* 0x0000000e082c723c */ /* 0x000fe20000001840 */
[----:B------:R-:W1:Y:S06]  /*6810*/  LDSM.16.MT88.4 R12, [R187+0x4800] ;  /* 0x00480000bb0c783b */ /* 0x000e6c0000004200 */
[----:B------:R-:W-:-:S02]  /*6820*/  F2FP.PACK_AB R64, R25, R26 ;  /* 0x0000001a1940723e */ /* 0x000fc400000000ff */
[C---:B------:R-:W-:Y:S01]  /*6830*/  F2FP.PACK_AB R66, R225.reuse, R24 ;  /* 0x00000018e142723e */ /* 0x040fe200000000ff */
[----:B------:R-:W-:Y:S01]  /*6840*/  FADD.FTZ R225, R225, R3 ;  /* 0x00000003e1e17221 */ /* 0x000fe20000010000 */
[----:B------:R-:W-:Y:S01]  /*6850*/  F2FP.PACK_AB R65, R7, R6 ;  /* 0x000000060741723e */ /* 0x000fe200000000ff */
[----:B------:R-:W-:Y:S01]  /*6860*/  @P1 IMAD.HI.U32 R6, R243, c[0x0][0x2c8], RZ ;  /* 0x0000b200f3061a27 */ /* 0x000fe200078e00ff */
[----:B------:R-:W-:-:S04]  /*6870*/  F2FP.PACK_AB R67, R28, R27 ;  /* 0x0000001b1c43723e */ /* 0x000fc800000000ff */
[----:B------:R-:W-:Y:S02]  /*6880*/  @P1 SHF.R.U32.HI R0, RZ, c[0x0][0x2cc], R6 ;  /* 0x0000b300ff001a19 */ /* 0x000fe40000011606 */
[----:B------:R-:W-:Y:S02]  /*6890*/  ISETP.GE.AND P1, PT, R249, 0x1, PT ;  /* 0x00000001f900780c */ /* 0x000fe40003f26270 */
[----:B------:R-:W-:-:S04]  /*68a0*/  IADD3 R0, R224, R0, RZ ;  /* 0x00000000e0007210 */ /* 0x000fc80007ffe0ff */
[----:B------:R-:W-:Y:S01]  /*68b0*/  IADD3 R3, R0, c[0x0][0x328], RZ ;  /* 0x0000ca0000037a10 */ /* 0x000fe20007ffe0ff */
[C---:B-1----:R-:W-:Y:S01]  /*68c0*/  HMMA.16816.F32 R32, R8.reuse, R14, R16 ;  /* 0x0000000e0820723c */ /* 0x042fe20000001810 */
[----:B------:R-:W1:Y:S07]  /*68d0*/  LDSM.16.MT88.4 R16, [R184+0x2000] ;  /* 0x00200000b810783b */ /* 0x000e6e0000004200 */
[----:B------:R-:W-:Y:S01]  /*68e0*/  HMMA.16816.F32 R40, R8, R12, R60 ;  /* 0x0000000c0828723c */ /* 0x000fe2000000183c */
[----:B------:R-:W2:Y:S06]  /*68f0*/  LDSM.16.MT88.4 R12, [R186+0x2000] ;  /* 0x00200000ba0c783b */ /* 0x000eac0000004200 */
[----:B------:R-:W-:-:S02]  /*6900*/  F2FP.PACK_AB R8, R110, R111 ;  /* 0x0000006f6e08723e */ /* 0x000fc400000000ff */
[----:B------:R-:W-:Y:S02]  /*6910*/  F2FP.PACK_AB R10, R132, R133 ;  /* 0x00000085840a723e */ /* 0x000fe400000000ff */
[----:B------:R-:W-:Y:S02]  /*6920*/  F2FP.PACK_AB R9, R29, R30 ;  /* 0x0000001e1d09723e */ /* 0x000fe400000000ff */
[----:B------:R-:W-:-:S07]  /*6930*/  F2FP.PACK_AB R11, R31, R108 ;  /* 0x0000006c1f0b723e */ /* 0x000fce00000000ff */
[C---:B------:R-:W-:Y:S01]  /*6940*/  HMMA.16816.F32 R76, R8.reuse, R20, R112 ;  /* 0x00000014084c723c */ /* 0x040fe20000001870 */
[----:B------:R-:W3:Y:S07]  /*6950*/  LDSM.16.MT88.4 R112, [R184+0x2800] ;  /* 0x00280000b870783b */ /* 0x000eee0000004200 */
[C---:B------:R-:W-:Y:S01]  /*6960*/  HMMA.16816.F32 R60, R8.reuse, R22, R104 ;  /* 0x00000016083c723c */ /* 0x040fe20000001868 */
[----:B------:R-:W4:Y:S04]  /*6970*/  LDSM.16.MT88.4 R20, [R186+0x5000] ;  /* 0x00500000ba14783b */ /* 0x000f280000004200 */
[----:B------:R-:W-:Y:S03]  /*6980*/  LDSM.16.MT88.4 R104, [R186+0x5800] ;  /* 0x00580000ba68783b */ /* 0x000fe60000004200 */
[C---:B-1----:R-:W-:Y:S08]  /*6990*/  HMMA.16816.F32 R116, R8.reuse, R16, R116 ;  /* 0x000000100874723c */ /* 0x042ff00000001874 */
[C---:B------:R-:W-:Y:S01]  /*69a0*/  HMMA.16816.F32 R52, R8.reuse, R18, R88 ;  /* 0x000000120834723c */ /* 0x040fe20000001858 */
[----:B------:R-:W1:Y:S04]  /*69b0*/  LDSM.16.MT88.4 R16, [R187+0x2000] ;  /* 0x00200000bb10783b */ /* 0x000e680000004200 */
[----:B------:R-:W-:Y:S03]  /*69c0*/  LDSM.16.MT88.4 R88, [R187+0x2800] ;  /* 0x00280000bb58783b */ /* 0x000fe60000004200 */
[C---:B--2---:R-:W-:Y:S08]  /*69d0*/  HMMA.16816.F32 R68, R8.reuse, R12, R84 ;  /* 0x0000000c0844723c */ /* 0x044ff00000001854 */
[----:B------:R-:W-:Y:S01]  /*69e0*/  HMMA.16816.F32 R56, R8, R14, R56 ;  /* 0x0000000e0838723c */ /* 0x000fe20000001838 */
[----:B------:R-:W2:Y:S07]  /*69f0*/  LDSM.16.MT88.4 R12, [R184+0x5000] ;  /* 0x00500000b80c783b */ /* 0x000eae0000004200 */
[----:B---3--:R-:W-:Y:S08]  /*6a00*/  HMMA.16816.F32 R116, R64, R112, R116 ;  /* 0x000000704074723c */ /* 0x008ff00000001874 */
[----:B----4-:R-:W-:Y:S08]  /*6a10*/  HMMA.16816.F32 R128, R8, R20, R128 ;  /* 0x000000140880723c */ /* 0x010ff00000001880 */
[----:B------:R-:W-:Y:S08]  /*6a20*/  HMMA.16816.F32 R68, R64, R72, R68 ;  /* 0x000000484044723c */ /* 0x000ff00000001844 */
[C---:B-1----:R-:W-:Y:S08]  /*6a30*/  HMMA.16816.F32 R84, R8.reuse, R16, R92 ;  /* 0x000000100854723c */ /* 0x042ff0000000185c */
[C---:B------:R-:W-:Y:S01]  /*6a40*/  HMMA.16816.F32 R100, R8.reuse, R18, R100 ;  /* 0x000000120864723c */ /* 0x040fe20000001864 */
[----:B------:R-:W1:Y:S07]  /*6a50*/  LDSM.16.MT88.4 R16, [R185+0x5000] ;  /* 0x00500000b910783b */ /* 0x000e6e0000004200 */
[C---:B--2---:R-:W-:Y:S01]  /*6a60*/  HMMA.16816.F32 R92, R8.reuse, R12, R80 ;  /* 0x0000000c085c723c */ /* 0x044fe20000001850 */
[----:B------:R-:W-:Y:S07]  /*6a70*/  LDSM.16.MT88.4 R80, [R185+0x2800] ;  /* 0x00280000b950783b */ /* 0x000fee0000004200 */
[C---:B------:R-:W-:Y:S01]  /*6a80*/  HMMA.16816.F32 R36, R8.reuse, R14, R36 ;  /* 0x0000000e0824723c */ /* 0x040fe20000001824 */
[----:B------:R-:W2:Y:S07]  /*6a90*/  LDSM.16.MT88.4 R12, [R187+0x5000] ;  /* 0x00500000bb0c783b */ /* 0x000eae0000004200 */
[----:B------:R-:W-:Y:S01]  /*6aa0*/  HMMA.16816.F32 R20, R8, R22, R96 ;  /* 0x000000160814723c */ /* 0x000fe20000001860 */
[----:B------:R-:W3:Y:S07]  /*6ab0*/  LDSM.16.MT88.4 R96, [R184+0x5800] ;  /* 0x00580000b860783b */ /* 0x000eee0000004200 */
[C---:B------:R-:W-:Y:S01]  /*6ac0*/  HMMA.16816.F32 R72, R64.reuse, R74, R56 ;  /* 0x0000004a4048723c */ /* 0x040fe20000001838 */
[----:B------:R-:W4:Y:S07]  /*6ad0*/  LDSM.16.MT88.4 R56, [R185+0x5800] ;  /* 0x00580000b938783b */ /* 0x000f2e0000004200 */
[----:B------:R-:W-:Y:S08]  /*6ae0*/  HMMA.16816.F32 R84, R64, R88, R84 ;  /* 0x000000584054723c */ /* 0x000ff00000001854 */
[C---:B-1----:R-:W-:Y:S08]  /*6af0*/  HMMA.16816.F32 R48, R8.reuse, R16, R48 ;  /* 0x000000100830723c */ /* 0x042ff00000001830 */
[C---:B------:R-:W-:Y:S08]  /*6b00*/  HMMA.16816.F32 R44, R8.reuse, R18, R44 ;  /* 0x00000012082c723c */ /* 0x040ff0000000182c */
[C---:B--2---:R-:W-:Y:S08]  /*6b10*/  HMMA.16816.F32 R40, R8.reuse, R12, R40 ;  /* 0x0000000c0828723c */ /* 0x044ff00000001828 */
[----:B------:R-:W-:Y:S01]  /*6b20*/  HMMA.16816.F32 R32, R8, R14, R32 ;  /* 0x0000000e0820723c */ /* 0x000fe20000001820 */
[----:B------:R-:W1:Y:S07]  /*6b30*/  LDSM.16.MT88.4 R8, [R187+0x5800] ;  /* 0x00580000bb08783b */ /* 0x000e6e0000004200 */
[C---:B------:R-:W-:Y:S08]  /*6b40*/  HMMA.16816.F32 R112, R64.reuse, R114, R52 ;  /* 0x000000724070723c */ /* 0x040ff00000001834 */
[C---:B------:R-:W-:Y:S08]  /*6b50*/  HMMA.16816.F32 R76, R64.reuse, R80, R76 ;  /* 0x00000050404c723c */ /* 0x040ff0000000184c */
[C---:B------:R-:W-:Y:S08]  /*6b60*/  HMMA.16816.F32 R88, R64.reuse, R90, R100 ;  /* 0x0000005a4058723c */ /* 0x040ff00000001864 */
[C---:B------:R-:W-:Y:S08]  /*6b70*/  HMMA.16816.F32 R80, R64.reuse, R82, R60 ;  /* 0x000000524050723c */ /* 0x040ff0000000183c */
[C---:B---3--:R-:W-:Y:S08]  /*6b80*/  HMMA.16816.F32 R92, R64.reuse, R96, R92 ;  /* 0x00000060405c723c */ /* 0x048ff0000000185c */
[C---:B------:R-:W-:Y:S08]  /*6b90*/  HMMA.16816.F32 R100, R64.reuse, R104, R128 ;  /* 0x000000684064723c */ /* 0x040ff00000001880 */
[C---:B----4-:R-:W-:Y:S08]  /*6ba0*/  HMMA.16816.F32 R52, R64.reuse, R56, R48 ;  /* 0x000000384034723c */ /* 0x050ff00000001830 */
[C---:B------:R-:W-:Y:S08]  /*6bb0*/  HMMA.16816.F32 R96, R64.reuse, R98, R36 ;  /* 0x000000624060723c */ /* 0x040ff00000001824 */
[C---:B------:R-:W-:Y:S08]  /*6bc0*/  HMMA.16816.F32 R104, R64.reuse, R106, R20 ;  /* 0x0000006a4068723c */ /* 0x040ff00000001814 */
[C---:B------:R-:W-:Y:S08]  /*6bd0*/  HMMA.16816.F32 R56, R64.reuse, R58, R44 ;  /* 0x0000003a4038723c */ /* 0x040ff0000000182c */
[C---:B-1----:R-:W-:Y:S08]  /*6be0*/  HMMA.16816.F32 R60, R64.reuse, R8, R40 ;  /* 0x00000008403c723c */ /* 0x042ff00000001828 */
[----:B------:R-:W-:Y:S01]  /*6bf0*/  HMMA.16816.F32 R64, R64, R10, R32 ;  /* 0x0000000a4040723c */ /* 0x000fe20000001820 */
[----:B------:R-:W-:Y:S07]  /*6c00*/  @!P1 BRA `(.L_x_709) ;  /* 0x0000013000009947 */ /* 0x000fee0003800000 */
[C---:B------:R-:W-:Y:S01]  /*6c10*/  ISETP.GT.AND P0, PT, R0.reuse, RZ, PT ;  /* 0x000000ff0000720c */ /* 0x040fe20003f04270 */
[----:B------:R-:W-:Y:S01]  /*6c20*/  BSSY B0, `(.L_x_710) ;  /* 0x000000e000007945 */ /* 0x000fe20003800000 */
[----:B------:R-:W-:-:S11]  /*6c30*/  IADD3 R2, R0, -0x1, RZ ;  /* 0xffffffff00027810 */ /* 0x000fd60007ffe0ff */
[----:B------:R-:W-:Y:S05]  /*6c40*/  @P0 BRA `(.L_x_711) ;  /* 0x0000007000000947 */ /* 0x000fea0003800000 */
[----:B------:R-:W-:Y:S02]  /*6c50*/  IMAD.MOV.U32 R2, RZ, RZ, 0x1 ;  /* 0x00000001ff027424 */ /* 0x000fe400078e00ff */
[----:B------:R-:W-:-:S03]  /*6c60*/  IMAD.MOV R0, RZ, RZ, -R0 ;  /* 0x000000ffff007224 */ /* 0x000fc600078e0a00 */
[----:B------:R-:W-:-:S13]  /*6c70*/  ISETP.NE.AND P0, PT, R2, c[0x0][0x32c], PT ;  /* 0x0000cb0002007a0c */ /* 0x000fda0003f05270 */
[----:B------:R-:W-:-:S05]  /*6c80*/  @P0 IMAD.HI.U32 R2, R0, c[0x0][0x330], RZ ;  /* 0x0000cc0000020a27 */ /* 0x000fca00078e00ff */
[----:B------:R-:W-:-:S04]  /*6c90*/  @P0 SHF.R.U32.HI R0, RZ, c[0x0][0x334], R2 ;  /* 0x0000cd00ff000a19 */ /* 0x000fc80000011602 */
[----:B------:R-:W-:Y:S01]  /*6ca0*/  LOP3.LUT R2, RZ, R0, RZ, 0x33, !PT ;  /* 0x00000000ff027212 */ /* 0x000fe200078e33ff */
[----:B------:R-:W-:Y:S05]  /*6cb0*/  BRA `(.L_x_712) ;  /* 0x0000004000007947 */ /* 0x000fea0003800000 */
.L_x_711:
[----:B------:R-:W-:-:S04]  /*6cc0*/  MOV R0, 0x1 ;  /* 0x0000000100007802 */ /* 0x000fc80000000f00 */
[----:B------:R-:W-:-:S13]  /*6cd0*/  ISETP.NE.AND P0, PT, R0, c[0x0][0x32c], PT ;  /* 0x0000cb0000007a0c */ /* 0x000fda0003f05270 */
[----:B------:R-:W-:-:S05]  /*6ce0*/  @P0 IMAD.HI.U32 R0, R2, c[0x0][0x330], RZ ;  /* 0x0000cc0002000a27 */ /* 0x000fca00078e00ff */
[----:B------:R-:W-:Y:S02]  /*6cf0*/  @P0 SHF.R.U32.HI R2, RZ, c[0x0][0x334], R0 ;  /* 0x0000cd00ff020a19 */ /* 0x000fe40000011600 */
.L_x_712:
[----:B------:R-:W-:Y:S05]  /*6d00*/  BSYNC B0 ;  /* 0x0000000000007941 */ /* 0x000fea0003800000 */
.L_x_710:
[----:B------:R-:W-:-:S05]  /*6d10*/  MOV R0, c[0x0][0x32c] ;  /* 0x0000cb0000007a02 */ /* 0x000fca0000000f00 */
[----:B------:R-:W-:-:S05]  /*6d20*/  IMAD R2, R2, R0, c[0x0][0x32c] ;  /* 0x0000cb0002027624 */ /* 0x000fca00078e0200 */
[----:B------:R-:W-:-:S05]  /*6d30*/  IMNMX R3, R3, R2, PT ;  /* 0x0000000203037217 */ /* 0x000fca0003800200 */
.L_x_709:
[----:B------:R-:W-:-:S05]  /*6d40*/  IMAD.HI R3, R3, 0x2aaaaaab, RZ ;  /* 0x2aaaaaab03037827 */ /* 0x000fca00078e02ff */
[----:B------:R-:W-:-:S04]  /*6d50*/  SHF.R.U32.HI R0, RZ, 0x1f, R3 ;  /* 0x0000001fff007819 */ /* 0x000fc80000011603 */
[----:B------:R-:W-:-:S04]  /*6d60*/  LEA.HI.SX32 R3, R3, R0, 0x1c ;  /* 0x0000000003037211 */ /* 0x000fc800078fe2ff */
[----:B------:R-:W-:-:S04]  /*6d70*/  IMNMX R232, R228, R3, !PT ;  /* 0x00000003e4e87217 */ /* 0x000fc80007800200 */
[----:B------:R-:W-:-:S13]  /*6d80*/  ISETP.GE.AND P0, PT, R196, R232, PT ;  /* 0x000000e8c400720c */ /* 0x000fda0003f06270 */
[----:B------:R-:W-:Y:S05]  /*6d90*/  @!P0 BRA `(.L_x_713) ;  /* 0x000041b000008947 */ /* 0x000fea0003800000 */
[----:B------:R-:W-:Y:S02]  /*6da0*/  MOV R111, R4 ;  /* 0x00000004006f7202 */ /* 0x000fe40000000f00 */
[----:B------:R-:W-:Y:S02]  /*6db0*/  MOV R110, R109 ;  /* 0x0000006d006e7202 */ /* 0x000fe40000000f00 */
.L_x_734:
[----:B------:R-:W-:Y:S04]  /*6dc0*/  DEPBAR.LE SB0, 0x0 ;  /* 0x000080000000791a */ /* 0x000fe80000000000 */
[----:B------:R-:W-:Y:S01]  /*6dd0*/  WARPSYNC 0xffffffff ;  /* 0xffffffff00007948 */ /* 0x000fe20003800000 */
[----:B------:R-:W-:Y:S01]  /*6de0*/  BAR.SYNC.DEFER_BLOCKING 0x0 ;  /* 0x0000000000007b1d */ /* 0x000fe20000010000 */
[----:B------:R-:W-:Y:S05]  /*6df0*/  ISETP.GT.AND P0, PT, R228, R196, PT ;  /* 0x000000c4e400720c */ /* 0x000fea0003f04270 */
[----:B------:R1:W2:Y:S01]  /*6e00*/  LDSM.16.M88.4 R8, [R181] ;  /* 0x00000000b508783b */ /* 0x0002a20000000200 */
[----:B------:R-:W-:Y:S03]  /*6e10*/  BSSY B0, `(.L_x_714) ;  /* 0x000004a000007945 */ /* 0x000fe60003800000 */
[----:B------:R1:W3:Y:S04]  /*6e20*/  LDSM.16.M88.4 R16, [R181+0x800] ;  /* 0x00080000b510783b */ /* 0x0002e80000000200 */
[----:B------:R1:W4:Y:S04]  /*6e30*/  LDSM.16.M88.4 R24, [R181+0x1000] ;  /* 0x00100000b518783b */ /* 0x0003280000000200 */
        /* <DEDUP_REMOVED lines=8> */
[----:B------:R1:W1:Y:S01]  /*6ec0*/  LDSM.16.M88.4 R148, [R180+0x2800] ;  /* 0x00280000b494783b */ /* 0x0002620000000200 */
[----:B------:R-:W-:-:S05]  /*6ed0*/  @P0 BRA `(.L_x_715) ;  /* 0x000003d000000947 */ /* 0x000fca0003800000 */
[C---:B--23--:R-:W-:Y:S01]  /*6ee0*/  IMAD.WIDE.U32 R2, R199.reuse, c[0x0][0x208], RZ ;  /* 0x00008200c7027a25 */ /* 0x04cfe200078e00ff */
[----:B------:R-:W-:Y:S02]  /*6ef0*/  SHF.R.S32.HI R0, RZ, 0x1f, R199 ;  /* 0x0000001fff007819 */ /* 0x000fe400000114c7 */
[----:B------:R-:W-:Y:S01]  /*6f00*/  SHF.R.S32.HI R4, RZ, 0x1f, R198 ;  /* 0x0000001fff047819 */ /* 0x000fe200000114c6 */
[----:B------:R-:W-:Y:S01]  /*6f10*/  IMAD.SHL.U32 R15, R216, 0x2, RZ ;  /* 0x00000002d80f7824 */ /* 0x000fe200078e00ff */
[----:B------:R-:W-:Y:S01]  /*6f20*/  SHF.R.S32.HI R6, RZ, 0x1f, R216 ;  /* 0x0000001fff067819 */ /* 0x000fe200000114d8 */
[----:B------:R-:W-:Y:S01]  /*6f30*/  IMAD R0, R0, c[0x0][0x208], RZ ;  /* 0x0000820000007a24 */ /* 0x000fe200078e02ff */
[----:B------:R-:W-:Y:S01]  /*6f40*/  SHF.R.S32.HI R5, RZ, 0x1f, R208 ;  /* 0x0000001fff057819 */ /* 0x000fe200000114d0 */
[----:B------:R-:W-:Y:S01]  /*6f50*/  IMAD R4, R4, c[0x0][0x218], RZ ;  /* 0x0000860004047a24 */ /* 0x000fe200078e02ff */
[----:B------:R-:W-:Y:S01]  /*6f60*/  SHF.L.U64.HI R6, R216, 0x1, R6 ;  /* 0x00000001d8067819 */ /* 0x000fe20000010206 */
[----:B------:R-:W-:Y:S01]  /*6f70*/  IMAD R0, R199, c[0x0][0x20c], R0 ;  /* 0x00008300c7007a24 */ /* 0x000fe200078e0200 */
[----:B------:R-:W-:Y:S01]  /*6f80*/  SHF.L.U64.HI R5, R208, 0x1, R5 ;  /* 0x00000001d0057819 */ /* 0x000fe20000010205 */
[----:B------:R-:W-:Y:S02]  /*6f90*/  IMAD R4, R198, c[0x0][0x21c], R4 ;  /* 0x00008700c6047a24 */ /* 0x000fe400078e0204 */
[----:B------:R-:W-:Y:S02]  /*6fa0*/  IMAD.IADD R3, R3, 0x1, R0 ;  /* 0x0000000103037824 */ /* 0x000fe400078e0200 */
[----:B------:R-:W-:Y:S02]  /*6fb0*/  IMAD.SHL.U32 R14, R208, 0x2, RZ ;  /* 0x00000002d00e7824 */ /* 0x000fe400078e00ff */
[----:B------:R-:W-:Y:S05]  /*6fc0*/  IMAD.WIDE.U32 R2, R198, c[0x0][0x218], R2 ;  /* 0x00008600c6027a25 */ /* 0x000fea00078e0002 */
[----:B------:R-:W-:Y:S04]  /*6fd0*/  IADD3 R0, P0, R238, R2, RZ ;  /* 0x00000002ee007210 */ /* 0x000fe80007f1e0ff */
[----:B------:R-:W-:Y:S02]  /*6fe0*/  IADD3.X R2, R242, R3, R4, P0, !PT ;  /* 0x00000003f2027210 */ /* 0x000fe400007fe404 */
[C---:B------:R-:W-:Y:S04]  /*6ff0*/  LEA R4, P0, R0.reuse, c[0x0][0x1f8], 0x1 ;  /* 0x00007e0000047a11 */ /* 0x040fe800078008ff */
[----:B------:R-:W-:Y:S01]  /*7000*/  LEA.HI.X R0, R0, c[0x0][0x1fc], R2, 0x1, P0 ;  /* 0x00007f0000007a11 */ /* 0x000fe200000f0c02 */
[----:B------:R-:W-:-:S06]  /*7010*/  BRA.DIV ~URZ, `(.L_x_716) ;  /* 0x000100227f007947 */ /* 0x000fcc000b800000 */
[----:B------:R2:W3:Y:S02]  /*7020*/  SHFL.IDX PT, R7, R0, RZ, 0x181f ;  /* 0x00181fff00077589 */ /* 0x0004e400000e0000 */
.L_x_843:
[----:B------:R-:W-:-:S05]  /*7030*/  BRA.DIV ~URZ, `(.L_x_717) ;  /* 0x000100727f007947 */ /* 0x000fca000b800000 */
[----:B------:R-:W5:Y:S01]  /*7040*/  SHFL.IDX PT, R2, R4, RZ, 0x181f ;  /* 0x00181fff04027589 */ /* 0x000f6200000e0000 */
[----:B------:R-:W-:Y:S02]  /*7050*/  ISETP.GE.AND P2, PT, R208, c[0x0][0x1d4], PT ;  /* 0x00007500d0007a0c */ /* 0x000fe40003f46270 */
[----:B------:R-:W-:Y:S02]  /*7060*/  ISETP.GE.AND P1, PT, R216, c[0x0][0x1d4], PT ;  /* 0x00007500d8007a0c */ /* 0x000fe40003f26270 */
[CC--:B-----5:R-:W-:Y:S05]  /*7070*/  IADD3 R12, P0, R2.reuse, R14.reuse, RZ ;  /* 0x0000000e020c7210 */ /* 0x0e0fea0007f1e0ff */
[C-C-:B---3--:R-:W-:Y:S01]  /*7080*/  IMAD.X R13, R7.reuse, 0x1, R5.reuse, P0 ;  /* 0x00000001070d7824 */ /* 0x148fe200000e0605 */
[-C--:B------:R-:W-:Y:S04]  /*7090*/  IADD3 R2, P0, R2, R15.reuse, RZ ;  /* 0x0000000f02027210 */ /* 0x080fe80007f1e0ff */
[----:B------:R-:W-:Y:S01]  /*70a0*/  @!PT LDS RZ, [RZ] ;  /* 0x00000000fffff984 */ /* 0x000fe20000000800 */
[----:B------:R-:W-:Y:S01]  /*70b0*/  @!PT LDS RZ, [RZ] ;  /* 0x00000000fffff984 */ /* 0x000fe20000000800 */
[----:B------:R3:W-:Y:S01]  /*70c0*/  LDGSTS.E.BYPASS.LTC128B.128 [R197+0x100], [R12.64], !P2 ;  /* 0x001000000cc57fae */ /* 0x0007e2000d101d46 */
[--C-:B------:R-:W-:Y:S01]  /*70d0*/  IMAD.X R3, R7, 0x1, R6.reuse, P0 ;  /* 0x0000000107037824 */ /* 0x100fe200000e0606 */
[----:B------:R-:W-:Y:S04]  /*70e0*/  SEL R7, RZ, 0x10, P2 ;  /* 0x00000010ff077807 */ /* 0x000fe80001000000 */
[----:B------:R5:W-:Y:S04]  /*70f0*/  LDGSTS.E.BYPASS.LTC128B.128 [R197+0x3100], [R2.64], !P1 ;  /* 0x0310000002c57fae */ /* 0x000be8000c901d46 */
[----:B-----5:R-:W3:Y:S04]  /*7100*/  SHFL.IDX PT, R2, R4, 0x1, 0x181f ;  /* 0x00381f0004027f89 */ /* 0x020ee800000e0000 */
[----:B------:R-:W5:Y:S01]  /*7110*/  SHFL.IDX PT, R3, R0, 0x1, 0x181f ;  /* 0x00381f0000037f89 */ /* 0x000f6200000e0000 */
[C---:B---3--:R-:W-:Y:S05]  /*7120*/  IADD3 R12, P0, R2.reuse, R14, RZ ;  /* 0x0000000e020c7210 */ /* 0x048fea0007f1e0ff */
[C---:B-----5:R-:W-:Y:S01]  /*7130*/  IMAD.X R13, R3.reuse, 0x1, R5, P0 ;  /* 0x00000001030d7824 */ /* 0x060fe200000e0605 */
[----:B------:R-:W-:Y:S04]  /*7140*/  IADD3 R2, P0, R2, R15, RZ ;  /* 0x0000000f02027210 */ /* 0x000fe80007f1e0ff */
[----:B------:R3:W-:Y:S01]  /*7150*/  LDGSTS.E.BYPASS.LTC128B.128 [R197+0x1100], [R12.64], !P2 ;  /* 0x011000000cc57fae */ /* 0x0007e2000d101d46 */
[----:B------:R-:W-:Y:S05]  /*7160*/  IMAD.X R3, R3, 0x1, R6, P0 ;  /* 0x0000000103037824 */ /* 0x000fea00000e0606 */
[----:B------:R2:W-:Y:S04]  /*7170*/  LDGSTS.E.BYPASS.LTC128B.128 [R197+0x4100], [R2.64], !P1 ;  /* 0x0410000002c57fae */ /* 0x0005e8000c901d46 */
[----:B---3--:R2:W3:Y:S01]  /*7180*/  SHFL.IDX PT, R13, R0, 0x2, 0x181f ;  /* 0x00581f00000d7f89 */ /* 0x0084e200000e0000 */
[----:B------:R-:W-:Y:S03]  /*7190*/  SEL R12, RZ, 0x10, P1 ;  /* 0x00000010ff0c7807 */ /* 0x000fe60000800000 */
[----:B--2---:R2:W4:Y:S04]  /*71a0*/  SHFL.IDX PT, R0, R4, 0x2, 0x181f ;  /* 0x00581f0004007f89 */ /* 0x00452800000e0000 */
.L_x_844:
[C---:B------:R-:W-:Y:S02]  /*71b0*/  IADD3 R2, -R7.reuse, 0x10, RZ ;  /* 0x0000001007027810 */ /* 0x040fe40007ffe1ff */
[----:B------:R-:W-:Y:S02]  /*71c0*/  ISETP.NE.U32.AND P2, PT, R7, RZ, PT ;  /* 0x000000ff0700720c */ /* 0x000fe40003f45070 */
[----:B------:R-:W-:Y:S04]  /*71d0*/  LOP3.LUT R2, R2, 0xf, RZ, 0xc0, !PT ;  /* 0x0000000f02027812 */ /* 0x000fe800078ec0ff */
[-C--:B--2-4-:R-:W-:Y:S02]  /*71e0*/  IADD3 R4, P1, P0, R2, R0.reuse, R14 ;  /* 0x0000000002047210 */ /* 0x094fe4000783e00e */
[----:B------:R-:W-:Y:S02]  /*71f0*/  IADD3 R2, -R12, 0x10, RZ ;  /* 0x000000100c027810 */ /* 0x000fe40007ffe1ff */
[-C--:B---3--:R-:W-:Y:S02]  /*7200*/  IADD3.X R5, RZ, R13.reuse, R5, P1, P0 ;  /* 0x0000000dff057210 */ /* 0x088fe40000fe0405 */
[----:B------:R-:W-:Y:S03]  /*7210*/  LOP3.LUT R2, R2, 0xf, RZ, 0xc0, !PT ;  /* 0x0000000f02027812 */ /* 0x000fe600078ec0ff */
[----:B------:R-:W-:Y:S01]  /*7220*/  @!PT LDS RZ, [RZ] ;  /* 0x00000000fffff984 */ /* 0x000fe20000000800 */
[----:B------:R-:W-:Y:S01]  /*7230*/  @!PT LDS RZ, [RZ] ;  /* 0x00000000fffff984 */ /* 0x000fe20000000800 */
[----:B------:R-:W-:Y:S01]  /*7240*/  @!PT LDS RZ, [RZ] ;  /* 0x00000000fffff984 */ /* 0x000fe20000000800 */
[----:B------:R2:W-:Y:S01]  /*7250*/  LDGSTS.E.BYPASS.LTC128B.128.ZFILL [R197+0x2100], [R4.64], P2 ;  /* 0x0210000004c57fae */ /* 0x0005e20009141d46 */
[----:B------:R-:W-:Y:S04]  /*7260*/  IADD3 R2, P1, P0, R2, R0, R15 ;  /* 0x0000000002027210 */ /* 0x000fe8000783e00f */
[----:B------:R-:W-:Y:S02]  /*7270*/  IADD3.X R3, RZ, R13, R6, P1, P0 ;  /* 0x0000000dff037210 */ /* 0x000fe40000fe0406 */
[----:B------:R-:W-:Y:S11]  /*7280*/  ISETP.NE.U32.AND P0, PT, R12, RZ, PT ;  /* 0x000000ff0c00720c */ /* 0x000ff60003f05070 */
[----:B------:R-:W-:Y:S02]  /*7290*/  @!UPT UIADD3 URZ, URZ, URZ, URZ ;  /* 0x0000003f3f3ff290 */ /* 0x000fe4000fffe03f */
[----:B------:R2:W-:Y:S02]  /*72a0*/  LDGSTS.E.BYPASS.LTC128B.128.ZFILL [R197+0x5100], [R2.64], P0 ;  /* 0x0510000002c57fae */ /* 0x0005e40008141d46 */
.L_x_715:
[----:B--23--:R-:W-:Y:S05]  /*72b0*/  BSYNC B0 ;  /* 0x0000000000007941 */ /* 0x00cfea0003800000 */
.L_x_714:
[----:B------:R-:W0:Y:S01]  /*72c0*/  LDGDEPBAR ;  /* 0x00000000000079af */ /* 0x000e220000000000 */
[----:B------:R-:W-:Y:S01]  /*72d0*/  WARPSYNC 0xffffffff ;  /* 0xffffffff00007948 */ /* 0x000fe20003800000 */
[C---:B------:R-:W-:Y:S01]  /*72e0*/  HMMA.16816.F32 R4, R120.reuse, R8, RZ ;  /* 0x000000087804723c */ /* 0x040fe200000018ff */
[----:B------:R-:W-:Y:S02]  /*72f0*/  BSSY B0, `(.L_x_718) ;  /* 0x00000d7000007945 */ /* 0x000fe40003800000 */
[----:B------:R-:W-:Y:S05]  /*7300*/  ISETP.GT.AND P0, PT, R196, R228, PT ;  /* 0x000000e4c400720c */ /* 0x000fea0003f04270 */
[C---:B------:R-:W-:Y:S08]  /*7310*/  HMMA.16816.F32 R8, R120.reuse, R10, RZ ;  /* 0x0000000a7808723c */ /* 0x040ff000000018ff */
[C---:B------:R-:W-:Y:S08]  /*7320*/  HMMA.16816.F32 R12, R120.reuse, R16, RZ ;  /* 0x00000010780c723c */ /* 0x040ff000000018ff */
[C---:B------:R-:W-:Y:S08]  /*7330*/  HMMA.16816.F32 R16, R120.reuse, R18, RZ ;  /* 0x000000127810723c */ /* 0x040ff000000018ff */
[C---:B----4-:R-:W-:Y:S08]  /*7340*/  HMMA.16816.F32 R20, R120.reuse, R24, RZ ;  /* 0x000000187814723c */ /* 0x050ff000000018ff */
[C---:B------:R-:W-:Y:S08]  /*7350*/  HMMA.16816.F32 R24, R120.reuse, R26, RZ ;  /* 0x0000001a7818723c */ /* 0x040ff000000018ff */
        /* <DEDUP_REMOVED lines=29> */
[C---:B---3--:R-:W-:Y:S08]  /*7530*/  HMMA.16816.F32 R20, R152.reuse, R136, R20 ;  /* 0x000000889814723c */ /* 0x048ff00000001814 */
[C---:B------:R-:W-:Y:S01]  /*7540*/  HMMA.16816.F32 R24, R152.reuse, R138, R24 ;  /* 0x0000008a9818723c */ /* 0x040fe20000001818 */
[----:B------:R-:W3:Y:S07]  /*7550*/  LDSM.16.M88.4 R136, [R182+-0x2800] ;  /* 0xffd80000b688783b */ /* 0x000eee0000000200 */
[C---:B----4-:R-:W-:Y:S08]  /*7560*/  HMMA.16816.F32 R28, R152.reuse, R140, R28 ;  /* 0x0000008c981c723c */ /* 0x050ff0000000181c */
[C---:B------:R-:W-:Y:S01]  /*7570*/  HMMA.16816.F32 R32, R152.reuse, R142, R32 ;  /* 0x0000008e9820723c */ /* 0x040fe20000001820 */
[----:B------:R-:W4:Y:S07]  /*7580*/  LDSM.16.M88.4 R140, [R182+-0x2000] ;  /* 0xffe00000b68c783b */ /* 0x000f2e0000000200 */
[C---:B-----5:R-:W-:Y:S08]  /*7590*/  HMMA.16816.F32 R36, R152.reuse, R144, R36 ;  /* 0x000000909824723c */ /* 0x060ff00000001824 */
[C---:B------:R-:W-:Y:S01]  /*75a0*/  HMMA.16816.F32 R40, R152.reuse, R146, R40 ;  /* 0x000000929828723c */ /* 0x040fe20000001828 */
[----:B------:R-:W5:Y:S07]  /*75b0*/  LDSM.16.M88.4 R144, [R182+-0x1800] ;  /* 0xffe80000b690783b */ /* 0x000f6e0000000200 */
[C---:B-1----:R-:W-:Y:S08]  /*75c0*/  HMMA.16816.F32 R44, R152.reuse, R128, R44 ;  /* 0x00000080982c723c */ /* 0x042ff0000000182c */
[----:B------:R-:W-:Y:S01]  /*75d0*/  HMMA.16816.F32 R48, R152, R130, R48 ;  /* 0x000000829830723c */ /* 0x000fe20000001830 */
[----:B------:R-:W1:Y:S07]  /*75e0*/  LDSM.16.M88.4 R128, [R182+-0x1000] ;  /* 0xfff00000b680783b */ /* 0x000e6e0000000200 */
[C---:B--2---:R-:W-:Y:S08]  /*75f0*/  HMMA.16816.F32 R4, R156.reuse, R132, R4 ;  /* 0x000000849c04723c */ /* 0x044ff00000001804 */
[C---:B------:R-:W-:Y:S01]  /*7600*/  HMMA.16816.F32 R8, R156.reuse, R134, R8 ;  /* 0x000000869c08723c */ /* 0x040fe20000001808 */
[----:B------:R-:W2:Y:S07]  /*7610*/  LDSM.16.M88.4 R132, [R182+-0x800] ;  /* 0xfff80000b684783b */ /* 0x000eae0000000200 */
        /* <DEDUP_REMOVED lines=54> */
[C---:B-1----:R-:W-:Y:S08]  /*7980*/  HMMA.16816.F32 R12, R168.reuse, R128, R12 ;  /* 0x00000080a80c723c */ /* 0x042ff0000000180c */
[C---:B------:R-:W-:Y:S01]  /*7990*/  HMMA.16816.F32 R16, R168.reuse, R130, R16 ;  /* 0x00000082a810723c */ /* 0x040fe20000001810 */
[----:B------:R-:W1:Y:S07]  /*79a0*/  LDSM.16.M88.4 R128, [R182] ;  /* 0x00000000b680783b */ /* 0x000e6e0000000200 */
        /* <DEDUP_REMOVED lines=12> */
[C---:B-1----:R-:W-:Y:S08]  /*7a70*/  HMMA.16816.F32 R4, R172.reuse, R128, R4 ;  /* 0x00000080ac04723c */ /* 0x042ff00000001804 */
[C---:B------:R-:W-:Y:S01]  /*7a80*/  HMMA.16816.F32 R8, R172.reuse, R130, R8 ;  /* 0x00000082ac08723c */ /* 0x040fe20000001808 */
[----:B------:R-:W1:Y:S01]  /*7a90*/  LDSM.16.M88.4 R128, [R182+0x2800] ;  /* 0x00280000b680783b */ /* 0x000e620000000200 */
[----:B------:R-:W-:Y:S06]  /*7aa0*/  DEPBAR.LE SB0, 0x0 ;  /* 0x000080000000791a */ /* 0x000fec0000000000 */
[C---:B--2---:R-:W-:Y:S01]  /*7ab0*/  HMMA.16816.F32 R12, R172.reuse, R132, R12 ;  /* 0x00000084ac0c723c */ /* 0x044fe2000000180c */
[----:B------:R-:W-:Y:S07]  /*7ac0*/  BAR.SYNC.DEFER_BLOCKING 0x0 ;  /* 0x0000000000007b1d */ /* 0x000fee0000010000 */
[C---:B------:R-:W-:Y:S08]  /*7ad0*/  HMMA.16816.F32 R16, R172.reuse, R134, R16 ;  /* 0x00000086ac10723c */ /* 0x040ff00000001810 */
[C---:B---3--:R-:W-:Y:S08]  /*7ae0*/  HMMA.16816.F32 R20, R172.reuse, R136, R20 ;  /* 0x00000088ac14723c */ /* 0x048ff00000001814 */
[C---:B------:R-:W-:Y:S08]  /*7af0*/  HMMA.16816.F32 R24, R172.reuse, R138, R24 ;  /* 0x0000008aac18723c */ /* 0x040ff00000001818 */
[C---:B----4-:R-:W-:Y:S08]  /*7b00*/  HMMA.16816.F32 R28, R172.reuse, R140, R28 ;  /* 0x0000008cac1c723c */ /* 0x050ff0000000181c */
[C---:B------:R-:W-:Y:S08]  /*7b10*/  HMMA.16816.F32 R32, R172.reuse, R142, R32 ;  /* 0x0000008eac20723c */ /* 0x040ff00000001820 */
[C---:B-----5:R-:W-:Y:S08]  /*7b20*/  HMMA.16816.F32 R36, R172.reuse, R144, R36 ;  /* 0x00000090ac24723c */ /* 0x060ff00000001824 */
[C---:B------:R-:W-:Y:S08]  /*7b30*/  HMMA.16816.F32 R40, R172.reuse, R146, R40 ;  /* 0x00000092ac28723c */ /* 0x040ff00000001828 */
[C---:B-1----:R-:W-:Y:S08]  /*7b40*/  HMMA.16816.F32 R44, R172.reuse, R128, R44 ;  /* 0x00000080ac2c723c */ /* 0x042ff0000000182c */
[----:B------:R-:W-:Y:S01]  /*7b50*/  HMMA.16816.F32 R48, R172, R130, R48 ;  /* 0x00000082ac30723c */ /* 0x000fe20000001830 */
[----:B------:R-:W-:Y:S07]  /*7b60*/  @!UPT UIADD3 URZ, URZ, URZ, URZ ;  /* 0x0000003f3f3ff290 */ /* 0x000fee000fffe03f */
[----:B------:R-:W-:-:S11]  /*7b70*/  @!P0 BRA `(.L_x_719) ;  /* 0x000004e000008947 */ /* 0x000fd60003800000 */
[----:B------:R-:W-:Y:S01]  /*7b80*/  IMAD.MOV.U32 R2, RZ, RZ, c[0x0][0x2b8] ;  /* 0x0000ae00ff027624 */ /* 0x000fe200078e00ff */
[----:B------:R-:W-:Y:S01]  /*7b90*/  SHF.R.S32.HI R176, RZ, 0x1f, R216 ;  /* 0x0000001fffb07819 */ /* 0x000fe200000114d8 */
[----:B------:R-:W-:Y:S01]  /*7ba0*/  IMAD R0, R227, 0x20, R244 ;  /* 0x00000020e3007824 */ /* 0x000fe200078e02f4 */
[----:B------:R-:W-:Y:S01]  /*7bb0*/  SHF.R.S32.HI R129, RZ, 0x1f, R208 ;  /* 0x0000001fff817819 */ /* 0x000fe200000114d0 */
[----:B------:R-:W-:Y:S01]  /*7bc0*/  IMAD.MOV.U32 R198, RZ, RZ, RZ ;  /* 0x000000ffffc67224 */ /* 0x000fe200078e00ff */
[----:B------:R-:W-:Y:S01]  /*7bd0*/  ISETP.NE.AND P2, PT, R2, 0x1, PT ;  /* 0x000000010200780c */ /* 0x000fe20003f45270 */
[----:B------:R-:W-:Y:S01]  /*7be0*/  IMAD R2, R196, 0x60, R233 ;  /* 0x00000060c4027824 */ /* 0x000fe200078e02e9 */
[----:B------:R-:W-:Y:S01]  /*7bf0*/  ISETP.GT.AND P1, PT, R0, 0x5f, PT ;  /* 0x0000005f0000780c */ /* 0x000fe20003f24270 */
[C---:B------:R-:W-:Y:S01]  /*7c00*/  IMAD.SHL.U32 R133, R216.reuse, 0x2, RZ ;  /* 0x00000002d8857824 */ /* 0x040fe200078e00ff */
[----:B------:R-:W-:Y:S01]  /*7c10*/  SHF.L.U64.HI R128, R216, 0x1, R176 ;  /* 0x00000001d8807819 */ /* 0x000fe200000102b0 */
[----:B------:R-:W-:Y:S01]  /*7c20*/  IMAD.SHL.U32 R132, R208, 0x2, RZ ;  /* 0x00000002d0847824 */ /* 0x000fe200078e00ff */
[----:B------:R-:W-:Y:S05]  /*7c30*/  IADD3 R2, R2, -0x60, R0 ;  /* 0xffffffa002027810 */ /* 0x000fea0007ffe000 */
[----:B------:R-:W-:Y:S02]  /*7c40*/  IMAD.MOV.U32 R0, RZ, RZ, R2 ;  /* 0x000000ffff007224 */ /* 0x000fe400078e0002 */
[----:B------:R-:W-:Y:S05]  /*7c50*/  @P2 IMAD.HI.U32 R3, R2, c[0x0][0x2bc], RZ ;  /* 0x0000af0002032a27 */ /* 0x000fea00078e00ff */
[----:B------:R-:W-:Y:S04]  /*7c60*/  @P2 SHF.R.U32.HI R0, RZ, c[0x0][0x2c0], R3 ;  /* 0x0000b000ff002a19 */ /* 0x000fe80000011603 */
        /* <DEDUP_REMOVED lines=23> */
.L_x_845:
[----:B------:R-:W-:-:S05]  /*7de0*/  BRA.DIV ~URZ, `(.L_x_721) ;  /* 0x0000f6c27f007947 */ /* 0x000fca000b800000 */
[----:B------:R-:W3:Y:S01]  /*7df0*/  SHFL.IDX PT, R2, R108, RZ, 0x181f ;  /* 0x00181fff6c027589 */ /* 0x000ee200000e0000 */
[----:B------:R-:W-:Y:S02]  /*7e00*/  ISETP.GE.AND P2, PT, R208, c[0x0][0x1d4], PT ;  /* 0x00007500d0007a0c */ /* 0x000fe40003f46270 */
[----:B------:R-:W-:Y:S02]  /*7e10*/  ISETP.GE.AND P1, PT, R216, c[0x0][0x1d4], PT ;  /* 0x00007500d8007a0c */ /* 0x000fe40003f26270 */
[CC--:B---3--:R-:W-:Y:S05]  /*7e20*/  IADD3 R130, P0, R2.reuse, R132.reuse, RZ ;  /* 0x0000008402827210 */ /* 0x0c8fea0007f1e0ff */
[C-C-:B--2---:R-:W-:Y:S01]  /*7e30*/  IMAD.X R131, R129.reuse, 0x1, R109.reuse, P0 ;  /* 0x0000000181837824 */ /* 0x144fe200000e066d */
[-C--:B------:R-:W-:Y:S04]  /*7e40*/  IADD3 R2, P0, R2, R133.reuse, RZ ;  /* 0x0000008502027210 */ /* 0x080fe80007f1e0ff */
[----:B------:R-:W-:Y:S01]  /*7e50*/  @!PT LDS RZ, [RZ] ;  /* 0x00000000fffff984 */ /* 0x000fe20000000800 */
[----:B------:R-:W-:Y:S01]  /*7e60*/  @!PT LDS RZ, [RZ] ;  /* 0x00000000fffff984 */ /* 0x000fe20000000800 */
[----:B------:R2:W-:Y:S01]  /*7e70*/  LDGSTS.E.BYPASS.LTC128B.128 [R197+0x8100], [R130.64], !P2 ;  /* 0x0810000082c57fae */ /* 0x0005e2000d101d46 */
[--C-:B------:R-:W-:Y:S01]  /*7e80*/  IMAD.X R3, R129, 0x1, R128.reuse, P0 ;  /* 0x0000000181037824 */ /* 0x100fe200000e0680 */
[----:B------:R-:W-:Y:S04]  /*7e90*/  SEL R129, RZ, 0x10, P2 ;  /* 0x00000010ff817807 */ /* 0x000fe80001000000 */
[----:B------:R3:W-:Y:S04]  /*7ea0*/  LDGSTS.E.BYPASS.LTC128B.128 [R197+0xb100], [R2.64], !P1 ;  /* 0x0b10000002c57fae */ /* 0x0007e8000c901d46 */
[----:B---3--:R-:W2:Y:S04]  /*7eb0*/  SHFL.IDX PT, R2, R108, 0x1, 0x181f ;  /* 0x00381f006c027f89 */ /* 0x008ea800000e0000 */
[----:B------:R-:W3:Y:S01]  /*7ec0*/  SHFL.IDX PT, R3, R0, 0x1, 0x181f ;  /* 0x00381f0000037f89 */ /* 0x000ee200000e0000 */
[C---:B--2---:R-:W-:Y:S05]  /*7ed0*/  IADD3 R130, P0, R2.reuse, R132, RZ ;  /* 0x0000008402827210 */ /* 0x044fea0007f1e0ff */
[C---:B---3--:R-:W-:Y:S01]  /*7ee0*/  IMAD.X R131, R3.reuse, 0x1, R109, P0 ;  /* 0x0000000103837824 */ /* 0x048fe200000e066d */
[----:B------:R-:W-:Y:S04]  /*7ef0*/  IADD3 R2, P0, R2, R133, RZ ;  /* 0x0000008502027210 */ /* 0x000fe80007f1e0ff */
[----:B------:R2:W-:Y:S01]  /*7f00*/  LDGSTS.E.BYPASS.LTC128B.128 [R197+0x9100], [R130.64], !P2 ;  /* 0x0910000082c57fae */ /* 0x0005e2000d101d46 */
[----:B------:R-:W-:Y:S05]  /*7f10*/  IMAD.X R3, R3, 0x1, R128, P0 ;  /* 0x0000000103037824 */ /* 0x000fea00000e0680 */
[----:B------:R3:W-:Y:S04]  /*7f20*/  LDGSTS.E.BYPASS.LTC128B.128 [R197+0xc100], [R2.64], !P1 ;  /* 0x0c10000002c57fae */ /* 0x0007e8000c901d46 */
[----:B--2---:R3:W2:Y:S01]  /*7f30*/  SHFL.IDX PT, R131, R0, 0x2, 0x181f ;  /* 0x00581f0000837f89 */ /* 0x0046a200000e0000 */
[----:B------:R-:W-:Y:S03]  /*7f40*/  SEL R130, RZ, 0x10, P1 ;  /* 0x00000010ff827807 */ /* 0x000fe60000800000 */
[----:B-1----:R3:W1:Y:S04]  /*7f50*/  SHFL.IDX PT, R0, R108, 0x2, 0x181f ;  /* 0x00581f006c007f89 */ /* 0x00266800000e0000 */
.L_x_846:
[C---:B---3--:R-:W-:Y:S02]  /*7f60*/  IADD3 R2, -R129.reuse, 0x10, RZ ;  /* 0x0000001081027810 */ /* 0x048fe40007ffe1ff */
[----:B------:R-:W-:Y:S02]  /*7f70*/  ISETP.NE.U32.AND P2, PT, R129, RZ, PT ;  /* 0x000000ff8100720c */ /* 0x000fe40003f45070 */
[----:B------:R-:W-:Y:S04]  /*7f80*/  LOP3.LUT R2, R2, 0xf, RZ, 0xc0, !PT ;  /* 0x0000000f02027812 */ /* 0x000fe800078ec0ff */
[-C--:B-1----:R-:W-:Y:S02]  /*7f90*/  IADD3 R108, P1, P0, R2, R0.reuse, R132 ;  /* 0x00000000026c7210 */ /* 0x082fe4000783e084 */
[----:B------:R-:W-:Y:S02]  /*7fa0*/  IADD3 R2, -R130, 0x10, RZ ;  /* 0x0000001082027810 */ /* 0x000fe40007ffe1ff */
[-C--:B--2---:R-:W-:Y:S02]  /*7fb0*/  IADD3.X R109, RZ, R131.reuse, R109, P1, P0 ;  /* 0x00000083ff6d7210 */ /* 0x084fe40000fe046d */
        /* <DEDUP_REMOVED lines=10> */
.L_x_719:
[----:B------:R-:W-:Y:S05]  /*8060*/  BSYNC B0 ;  /* 0x0000000000007941 */ /* 0x000fea0003800000 */
.L_x_718:
[----:B------:R-:W-:Y:S01]  /*8070*/  LOP3.LUT R128, RZ, c[0x0][0x324], RZ, 0x33, !PT ;  /* 0x0000c900ff807a12 */ /* 0x000fe200078e33ff */
[----:B------:R-:W-:Y:S01]  /*8080*/  IMAD.MOV.U32 R0, RZ, RZ, c[0x0][0x2c4] ;  /* 0x0000b100ff007624 */ /* 0x000fe200078e00ff */
[----:B------:R-:W0:Y:S01]  /*8090*/  LDGDEPBAR ;  /* 0x00000000000079af */ /* 0x000e220000000000 */
[----:B-1----:R-:W-:Y:S02]  /*80a0*/  IMAD R108, R196, -0x60, RZ ;  /* 0xffffffa0c46c7824 */ /* 0x002fe400078e02ff */
[----:B------:R-:W-:Y:S01]  /*80b0*/  IMAD.IADD R109, R245, 0x1, R243 ;  /* 0x00000001f56d7824 */ /* 0x000fe200078e02f3 */
[----:B------:R-:W-:Y:S02]  /*80c0*/  ISETP.NE.AND P0, PT, R0, 0x1, PT ;  /* 0x000000010000780c */ /* 0x000fe40003f05270 */
[----:B------:R-:W-:Y:S04]  /*80d0*/  IADD3 R0, -R231, 0x1, R108 ;  /* 0x00000001e7007810 */ /* 0x000fe80007ffe16c */
[----:B------:R-:W-:Y:S04]  /*80e0*/  IADD3 R0, -R229, R0, R230 ;  /* 0x00000000e5007210 */ /* 0x000fe80007ffe1e6 */
[----:B------:R-:W-:Y:S03]  /*80f0*/  IADD3 R129, R0, c[0x0][0x328], RZ ;  /* 0x0000ca0000817a10 */ /* 0x000fe60007ffe0ff */
[----:B------:R-:W-:Y:S05]  /*8100*/  @P0 IMAD.HI.U32 R2, R109, c[0x0][0x2c8], RZ ;  /* 0x0000b2006d020a27 */ /* 0x000fea00078e00ff */
[----:B------:R-:W-:Y:S01]  /*8110*/  @P0 SHF.R.U32.HI R109, RZ, c[0x0][0x2cc], R2 ;  /* 0x0000b300ff6d0a19 */ /* 0x000fe20000011602 */
[----:B------:R-:W-:-:S05]  /*8120*/  BRA.DIV ~URZ, `(.L_x_722) ;  /* 0x0000f7127f007947 */ /* 0x000fca000b800000 */
[----:B------:R1:W2:Y:S02]  /*8130*/  SHFL.IDX PT, R3, R109, RZ, 0x1c1f ;  /* 0x001c1fff6d037589 */ /* 0x0002a400000e0000 */
.L_x_847:
[----:B------:R-:W-:Y:S01]  /*8140*/  IMAD.IADD R128, R128, 0x1, R0 ;  /* 0x0000000180807824 */ /* 0x000fe200078e0200 */
[----:B------:R-:W-:Y:S02]  /*8150*/  ISETP.GE.AND P0, PT, R249, 0x1, PT ;  /* 0x00000001f900780c */ /* 0x000fe40003f06270 */
[----:B--2---:R-:W-:Y:S01]  /*8160*/  IADD3 R2, R129, R3, RZ ;  /* 0x0000000381027210 */ /* 0x004fe20007ffe0ff */
[----:B------:R-:W-:Y:S10]  /*8170*/  IMAD.IADD R0, R128, 0x1, R3 ;  /* 0x0000000180007824 */ /* 0x000ff400078e0203 */
[----:B------:R-:W-:-:S05]  /*8180*/  @!P0 BRA `(.L_x_723) ;  /* 0x0000018000008947 */ /* 0x000fca0003800000 */
[----:B------:R-:W-:Y:S01]  /*8190*/  IADD3 R3, -R229, R230, R3 ;  /* 0x000000e6e5037210 */ /* 0x000fe20007ffe103 */
[----:B------:R-:W-:Y:S03]  /*81a0*/  BSSY B0, `(.L_x_724) ;  /* 0x0000011000007945 */ /* 0x000fe60003800000 */
        /* <DEDUP_REMOVED lines=11> */
.L_x_725:
[----:B------:R-:W-:Y:S04]  /*8260*/  MOV R130, c[0x0][0x32c] ;  /* 0x0000cb0000827a02 */ /* 0x000fe80000000f00 */
[----:B------:R-:W-:Y:S11]  /*8270*/  ISETP.NE.AND P0, PT, R130, 0x1, PT ;  /* 0x000000018200780c */ /* 0x000ff60003f05270 */
[----:B------:R-:W-:Y:S02]  /*8280*/  @!UPT UIADD3 URZ, URZ, URZ, URZ ;  /* 0x0000003f3f3ff290 */ /* 0x000fe4000fffe03f */
[----:B------:R-:W-:Y:S05]  /*8290*/  @P0 IMAD.HI.U32 R130, R3, c[0x0][0x330], RZ ;  /* 0x0000cc0003820a27 */ /* 0x000fea00078e00ff */
[----:B------:R-:W-:Y:S02]  /*82a0*/  @P0 SHF.R.U32.HI R3, RZ, c[0x0][0x334], R130 ;  /* 0x0000cd00ff030a19 */ /* 0x000fe40000011682 */
.L_x_726:
[----:B------:R-:W-:Y:S05]  /*82b0*/  BSYNC B0 ;  /* 0x0000000000007941 */ /* 0x000fea0003800000 */
.L_x_724:
[----:B------:R-:W-:Y:S04]  /*82c0*/  IMAD.IADD R130, R108, 0x1, -R231 ;  /* 0x000000016c827824 */ /* 0x000fe800078e0ae7 */
[----:B------:R-:W-:Y:S05]  /*82d0*/  IMAD R3, R3, c[0x0][0x32c], R130 ;  /* 0x0000cb0003037a24 */ /* 0x000fea00078e0282 */
[----:B------:R-:W-:Y:S02]  /*82e0*/  IMNMX R0, R0, R3, !PT ;  /* 0x0000000300007217 */ /* 0x000fe40007800200 */
[----:B------:R-:W-:Y:S04]  /*82f0*/  IADD3 R3, R3, c[0x0][0x32c], RZ ;  /* 0x0000cb0003037a10 */ /* 0x000fe80007ffe0ff */
[----:B------:R-:W-:Y:S02]  /*8300*/  IMNMX R2, R2, R3, PT ;  /* 0x0000000302027217 */ /* 0x000fe40003800200 */
.L_x_723:
[C---:B------:R-:W-:Y:S02]  /*8310*/  ISETP.GE.AND P0, PT, R108.reuse, 0x1, PT ;  /* 0x000000016c00780c */ /* 0x040fe40003f06270 */
[----:B------:R-:W-:Y:S02]  /*8320*/  ISETP.GE.AND P1, PT, R108, 0x2, PT ;  /* 0x000000026c00780c */ /* 0x000fe40003f26270 */
[----:B------:R-:W-:Y:S02]  /*8330*/  LOP3.LUT R194, R194, 0xffff7fff, RZ, 0xc0, !PT ;  /* 0xffff7fffc2c27812 */ /* 0x000fe400078ec0ff */
[C---:B------:R-:W-:Y:S02]  /*8340*/  ISETP.GE.AND P6, PT, R108.reuse, 0x42, PT ;  /* 0x000000426c00780c */ /* 0x040fe40003fc6270 */
[C---:B------:R-:W-:Y:S02]  /*8350*/  ISETP.GE.AND P5, PT, R108.reuse, 0x49, PT ;  /* 0x000000496c00780c */ /* 0x040fe40003fa6270 */
[C---:B------:R-:W-:Y:S02]  /*8360*/  ISETP.GE.AND P4, PT, R108.reuse, 0x4a, PT ;  /* 0x0000004a6c00780c */ /* 0x040fe40003f86270 */
[----:B------:R-:W-:Y:S02]  /*8370*/  ISETP.GE.AND P3, PT, R108, 0x51, PT ;  /* 0x000000516c00780c */ /* 0x000fe40003f66270 */
[----:B------:R-:W-:Y:S02]  /*8380*/  @P0 LOP3.LUT R194, R194, 0x8000, RZ, 0xfc, !PT ;  /* 0x00008000c2c20812 */ /* 0x000fe400078efcff */
[----:B------:R-:W-:Y:S02]  /*8390*/  ISETP.GT.AND P0, PT, R0, RZ, !P0 ;  /* 0x000000ff0000720c */ /* 0x000fe40004704270 */
        /* <DEDUP_REMOVED lines=9> */
[----:B------:R-:W-:Y:S02]  /*8430*/  ISETP.GT.AND P0, PT, R0, 0x8, !P1 ;  /* 0x000000080000780c */ /* 0x000fe40004f04270 */
[----:B------:R-:W-:Y:S02]  /*8440*/  ISETP.GE.AND P2, PT, R108, 0x59, PT ;  /* 0x000000596c00780c */ /* 0x000fe40003f46270 */
        /* <DEDUP_REMOVED lines=91> */
[----:B------:R-:W-:Y:S02]  /*8a00*/  ISETP.GT.AND P0, PT, R0, 0x48, !P5 ;  /* 0x000000480000780c */ /* 0x000fe40006f04270 */
[----:B------:R-:W-:Y:S02]  /*8a10*/  LOP3.LUT R194, R194, 0xfffdffff, RZ, 0xc0, !PT ;  /* 0xfffdffffc2c27812 */ /* 0x000fe400078ec0ff */
[----:B------:R-:W-:Y:S04]  /*8a20*/  ISETP.LT.OR P0, PT, R2, 0x49, P0 ;  /* 0x000000490200780c */ /* 0x000fe80000701670 */
[----:B------:R-:W-:Y:S02]  /*8a30*/  FSEL R17, R40, -INF , !P0 ;  /* 0xff80000028117808 */ /* 0x000fe40004000000 */
[----:B------:R-:W-:Y:S04]  /*8a40*/  ISETP.GT.AND P0, PT, R0, 0x49, !P4 ;  /* 0x000000490000780c */ /* 0x000fe80006704270 */
        /* <DEDUP_REMOVED lines=11> */
[----:B------:R-:W-:Y:S11]  /*8b00*/  ISETP.GE.AND P0, PT, R108, 0x5a, PT ;  /* 0x0000005a6c00780c */ /* 0x000ff60003f06270 */
[----:B------:R-:W-:Y:S02]  /*8b10*/  @!UPT UIADD3 URZ, URZ, URZ, URZ ;  /* 0x0000003f3f3ff290 */ /* 0x000fe4000fffe03f */
[----:B------:R-:W-:Y:S02]  /*8b20*/  @P0 LOP3.LUT R194, R194, 0x20000, RZ, 0xfc, !PT ;  /* 0x00020000c2c20812 */ /* 0x000fe400078efcff */
[----:B------:R-:W-:Y:S04]  /*8b30*/  ISETP.GT.AND P0, PT, R0, 0x59, !P0 ;  /* 0x000000590000780c */ /* 0x000fe80004704270 */
[----:B------:R-:W-:Y:S04]  /*8b40*/  ISETP.LT.OR P0, PT, R2, 0x5a, P0 ;  /* 0x0000005a0200780c */ /* 0x000fe80000701670 */
[----:B------:R-:W-:Y:S01]  /*8b50*/  FSEL R8, R49, -INF , !P0 ;  /* 0xff80000031087808 */ /* 0x000fe20004000000 */
[----:B------:R-:W-:-:S06]  /*8b60*/  BRA.DIV ~URZ, `(.L_x_727) ;  /* 0x0000ed427f007947 */ /* 0x000fcc000b800000 */
[----:B------:R2:W3:Y:S02]  /*8b70*/  SHFL.IDX PT, R3, R109, 0x1, 0x1c1f ;  /* 0x003c1f006d037f89 */ /* 0x0004e400000e0000 */
.L_x_848:
[----:B------:R-:W-:Y:S01]  /*8b80*/  ISETP.GE.AND P0, PT, R249, 0x1, PT ;  /* 0x00000001f900780c */ /* 0x000fe20003f06270 */
[----:B---3--:R-:W-:Y:S01]  /*8b90*/  IMAD.IADD R2, R129, 0x1, R3 ;  /* 0x0000000181027824 */ /* 0x008fe200078e0203 */
[----:B------:R-:W-:Y:S11]  /*8ba0*/  IADD3 R0, R128, R3, RZ ;  /* 0x0000000380007210 */ /* 0x000ff60007ffe0ff */
        /* <DEDUP_REMOVED lines=14> */
.L_x_730:
[----:B------:R-:W-:Y:S04]  /*8c90*/  MOV R4, c[0x0][0x32c] ;  /* 0x0000cb0000047a02 */ /* 0x000fe80000000f00 */
[----:B------:R-:W-:Y:S11]  /*8ca0*/  ISETP.NE.AND P0, PT, R4, 0x1, PT ;  /* 0x000000010400780c */ /* 0x000ff60003f05270 */
[----:B------:R-:W-:Y:S02]  /*8cb0*/  @!UPT UIADD3 URZ, URZ, URZ, URZ ;  /* 0x0000003f3f3ff290 */ /* 0x000fe4000fffe03f */
[----:B------:R-:W-:Y:S05]  /*8cc0*/  @P0 IMAD.HI.U32 R4, R3, c[0x0][0x330], RZ ;  /* 0x0000cc0003040a27 */ /* 0x000fea00078e00ff */
[----:B------:R-:W-:Y:S02]  /*8cd0*/  @P0 SHF.R.U32.HI R3, RZ, c[0x0][0x334], R4 ;  /* 0x0000cd00ff030a19 */ /* 0x000fe40000011604 */
.L_x_731:
[----:B------:R-:W-:Y:S05]  /*8ce0*/  BSYNC B0 ;  /* 0x0000000000007941 */ /* 0x000fea0003800000 */
.L_x_729:
[----:B------:R-:W-:Y:S04]  /*8cf0*/  IMAD.IADD R4, R108, 0x1, -R231 ;  /* 0x000000016c047824 */ /* 0x000fe800078e0ae7 */
[----:B------:R-:W-:Y:S05]  /*8d00*/  IMAD R3, R3, c[0x0][0x32c], R4 ;  /* 0x0000cb0003037a24 */ /* 0x000fea00078e0204 */
[----:B------:R-:W-:Y:S02]  /*8d10*/  IADD3 R4, R3, c[0x0][0x32c], RZ ;  /* 0x0000cb0003047a10 */ /* 0x000fe40007ffe0ff */
[----:B------:R-:W-:Y:S02]  /*8d20*/  IMNMX R0, R0, R3, !PT ;  /* 0x0000000300007217 */ /* 0x000fe40007800200 */
[----:B------:R-:W-:Y:S02]  /*8d30*/  IMNMX R2, R2, R4, PT ;  /* 0x0000000402027217 */ /* 0x000fe40003800200 */
.L_x_728:
        /* <DEDUP_REMOVED lines=104> */
[----:B------:R-:W-:Y:S02]  /*93c0*/  ISETP.GT.AND P0, PT, R0, 0x41, !P6 ;  /* 0x000000410000780c */ /* 0x000fe40007704270 */
[----:B------:R-:W-:Y:S02]  /*93d0*/  FMNMX.FTZ R4, R195, R4, !PT ;  /* 0x00000004c3047209 */ /* 0x000fe40007810000 */
[----:B------:R-:W-:Y:S02]  /*93e0*/  ISETP.LT.OR P0, PT, R2, 0x42, P0 ;  /* 0x000000420200780c */ /* 0x000fe40000701670 */
[----:B------:R-:W-:Y:S02]  /*93f0*/  LOP3.LUT P6, RZ, R194, 0x20000, RZ, 0xc0, !PT ;  /* 0x00020000c2ff7812 */ /* 0x000fe400078cc0ff */
[----:B------:R-:W-:Y:S02]  /*9400*/  FSEL R200, R39, -INF , !P0 ;  /* 0xff80000027c87808 */ /* 0x000fe40004000000 */
[----:B------:R-:W-:Y:S02]  /*9410*/  ISETP.GT.AND P0, PT, R0, 0x48, !P5 ;  /* 0x000000480000780c */ /* 0x000fe40006f04270 */
[----:B------:R-:W-:Y:S02]  /*9420*/  FMNMX.FTZ R4, R200, R4, !PT ;  /* 0x00000004c8047209 */ /* 0x000fe40007810000 */
[----:B------:R-:W-:Y:S04]  /*9430*/  ISETP.LT.OR P0, PT, R2, 0x49, P0 ;  /* 0x000000490200780c */ /* 0x000fe80000701670 */
[----:B------:R-:W-:Y:S02]  /*9440*/  FSEL R201, R42, -INF , !P0 ;  /* 0xff8000002ac97808 */ /* 0x000fe40004000000 */
[----:B------:R-:W-:Y:S02]  /*9450*/  ISETP.GT.AND P0, PT, R0, 0x49, !P4 ;  /* 0x000000490000780c */ /* 0x000fe40006704270 */
[----:B------:R-:W-:Y:S02]  /*9460*/  FMNMX.FTZ R4, R201, R4, !PT ;  /* 0x00000004c9047209 */ /* 0x000fe40007810000 */
[----:B------:R-:W-:Y:S04]  /*9470*/  ISETP.LT.OR P0, PT, R2, 0x4a, P0 ;  /* 0x0000004a0200780c */ /* 0x000fe80000701670 */
[----:B------:R-:W-:Y:S02]  /*9480*/  FSEL R202, R43, -INF , !P0 ;  /* 0xff8000002bca7808 */ /* 0x000fe40004000000 */
[----:B------:R-:W-:Y:S04]  /*9490*/  ISETP.GT.AND P0, PT, R0, 0x50, !P3 ;  /* 0x000000500000780c */ /* 0x000fe80005f04270 */
[----:B------:R-:W-:Y:S04]  /*94a0*/  ISETP.LT.OR P0, PT, R2, 0x51, P0 ;  /* 0x000000510200780c */ /* 0x000fe80000701670 */
[----:B------:R-:W-:Y:S02]  /*94b0*/  FSEL R203, R46, -INF , !P0 ;  /* 0xff8000002ecb7808 */ /* 0x000fe40004000000 */
[----:B------:R-:W-:Y:S04]  /*94c0*/  ISETP.GT.AND P0, PT, R0, 0x51, !P1 ;  /* 0x000000510000780c */ /* 0x000fe80004f04270 */
[----:B------:R-:W-:Y:S02]  /*94d0*/  ISETP.LT.OR P1, PT, R2, 0x52, P0 ;  /* 0x000000520200780c */ /* 0x000fe40000721670 */
[----:B------:R-:W-:Y:S02]  /*94e0*/  ISETP.GT.AND P0, PT, R0, 0x59, !P6 ;  /* 0x000000590000780c */ /* 0x000fe40007704270 */
[----:B------:R-:W-:Y:S02]  /*94f0*/  FMNMX.FTZ R0, R16, R3, !PT ;  /* 0x0000000310007209 */ /* 0x000fe40007810000 */
[----:B------:R-:W-:Y:S02]  /*9500*/  FMNMX.FTZ R3, R202, R4, !PT ;  /* 0x00000004ca037209 */ /* 0x000fe40007810000 */
[----:B------:R-:W-:Y:S02]  /*9510*/  FSEL R188, R47, -INF , !P1 ;  /* 0xff8000002fbc7808 */ /* 0x000fe40004800000 */
[C---:B------:R-:W-:Y:S02]  /*9520*/  ISETP.LT.OR P1, PT, R2.reuse, 0x59, P2 ;  /* 0x000000590200780c */ /* 0x040fe40001721670 */
[----:B------:R-:W-:Y:S02]  /*9530*/  FMNMX.FTZ R0, R13, R0, !PT ;  /* 0x000000000d007209 */ /* 0x000fe40007810000 */
[----:B------:R-:W-:Y:S02]  /*9540*/  FMNMX.FTZ R3, R203, R3, !PT ;  /* 0x00000003cb037209 */ /* 0x000fe40007810000 */
[----:B------:R-:W-:Y:S02]  /*9550*/  ISETP.LT.OR P0, PT, R2, 0x5a, P0 ;  /* 0x0000005a0200780c */ /* 0x000fe40000701670 */
[----:B------:R-:W-:Y:S02]  /*9560*/  FSEL R179, R50, -INF , !P1 ;  /* 0xff80000032b37808 */ /* 0x000fe40004800000 */
[----:B------:R-:W-:Y:S02]  /*9570*/  FMNMX.FTZ R0, R12, R0, !PT ;  /* 0x000000000c007209 */ /* 0x000fe40007810000 */
[----:B------:R-:W-:Y:S02]  /*9580*/  FMNMX.FTZ R2, R188, R3, !PT ;  /* 0x00000003bc027209 */ /* 0x000fe40007810000 */
[----:B------:R-:W-:Y:S02]  /*9590*/  FSEL R178, R51, -INF , !P0 ;  /* 0xff80000033b27808 */ /* 0x000fe40004000000 */
[----:B------:R-:W-:Y:S02]  /*95a0*/  FMNMX.FTZ R0, R9, R0, !PT ;  /* 0x0000000009007209 */ /* 0x000fe40007810000 */
[----:B------:R-:W-:Y:S02]  /*95b0*/  FMNMX.FTZ R2, R179, R2, !PT ;  /* 0x00000002b3027209 */ /* 0x000fe40007810000 */
[----:B------:R-:W-:Y:S02]  /*95c0*/  FMNMX.FTZ R108, R8, R0, !PT ;  /* 0x00000000086c7209 */ /* 0x000fe40007810000 */
[----:B------:R-:W-:Y:S01]  /*95d0*/  FMNMX.FTZ R5, R178, R2, !PT ;  /* 0x00000002b2057209 */ /* 0x000fe20007810000 */
[----:B------:R-:W-:-:S05]  /*95e0*/  BRA.DIV ~URZ, `(.L_x_732) ;  /* 0x0000e3327f007947 */ /* 0x000fca000b800000 */
[----:B------:R3:W4:Y:S02]  /*95f0*/  SHFL.BFLY PT, R0, R108, 0x2, 0x1f ;  /* 0x0c401f006c007f89 */ /* 0x00072400000e0000 */
.L_x_849:
[----:B----4-:R-:W-:Y:S01]  /*9600*/  FMNMX.FTZ R4, R108, R0, !PT ;  /* 0x000000006c047209 */ /* 0x010fe20007810000 */
[----:B------:R-:W-:-:S05]  /*9610*/  BRA.DIV ~URZ, `(.L_x_733) ;  /* 0x0000e3427f007947 */ /* 0x000fca000b800000 */
[----:B------:R-:W-:Y:S04]  /*9620*/  SHFL.BFLY PT, R0, R5, 0x2, 0x1f ;  /* 0x0c401f0005007f89 */ /* 0x000fe800000e0000 */
[----:B------:R-:W4:Y:S02]  /*9630*/  SHFL.BFLY PT, R2, R4, 0x1, 0x1f ;  /* 0x0c201f0004027f89 */ /* 0x000f2400000e0000 */
[----:B-12-4-:R-:W-:Y:S02]  /*9640*/  FMNMX.FTZ R109, R4, R2, !PT ;  /* 0x00000002046d7209 */ /* 0x016fe40007810000 */
[----:B---3--:R-:W-:Y:S05]  /*9650*/  FMNMX.FTZ R108, R5, R0, !PT ;  /* 0x00000000056c7209 */ /* 0x008fea0007810000 */
[----:B------:R1:W2:Y:S02]  /*9660*/  SHFL.BFLY PT, R0, R108, 0x1, 0x1f ;  /* 0x0c201f006c007f89 */ /* 0x0002a400000e0000 */
.L_x_850:
[C---:B------:R-:W-:Y:S01]  /*9670*/  FMUL.FTZ R2, R109.reuse, c[0x0][0x2d0] ;  /* 0x0000b4006d027a20 */ /* 0x040fe20000410000 */
[----:B------:R-:W-:Y:S01]  /*9680*/  FSETP.NEU.FTZ.AND P0, PT, R109, -INF , PT ;  /* 0xff8000006d00780b */ /* 0x000fe20003f1d000 */
[----:B------:R-:W-:Y:S01]  /*9690*/  WARPSYNC 0xffffffff ;  /* 0xffffffff00007948 */ /* 0x000fe20003800000 */
[----:B--2---:R-:W-:Y:S02]  /*96a0*/  FMNMX.FTZ R3, R0, R108, !PT ;  /* 0x0000006c00037209 */ /* 0x004fe40007810000 */
[----:B------:R-:W-:Y:S05]  /*96b0*/  FSEL R4, R2, RZ, P0 ;  /* 0x000000ff02047208 */ /* 0x000fea0000000000 */
[--C-:B------:R-:W-:Y:S02]  /*96c0*/  FFMA.FTZ R2, R130, c[0x0][0x2d0], -R4.reuse ;  /* 0x0000b40082027a23 */ /* 0x100fe40000010804 */
[--C-:B------:R-:W-:Y:S02]  /*96d0*/  FFMA.FTZ R5, R133, c[0x0][0x2d0], -R4.reuse ;  /* 0x0000b40085057a23 */ /* 0x100fe40000010804 */
[----:B------:R2:W-:Y:S01]  /*96e0*/  MUFU.EX2 R14, R2 ;  /* 0x00000002000e7308 */ /* 0x0005e20000000800 */
[--C-:B------:R-:W-:Y:S02]  /*96f0*/  FFMA.FTZ R219, R9, c[0x0][0x2d0], -R4.reuse ;  /* 0x0000b40009db7a23 */ /* 0x100fe40000010804 */
[--C-:B------:R-:W-:Y:S02]  /*9700*/  FFMA.FTZ R218, R8, c[0x0][0x2d0], -R4.reuse ;  /* 0x0000b40008da7a23 */ /* 0x100fe40000010804 */
[--C-:B------:R-:W-:Y:S02]  /*9710*/  FFMA.FTZ R221, R13, c[0x0][0x2d0], -R4.reuse ;  /* 0x0000b4000ddd7a23 */ /* 0x100fe40000010804 */
[--C-:B------:R-:W-:Y:S02]  /*9720*/  FFMA.FTZ R220, R12, c[0x0][0x2d0], -R4.reuse ;  /* 0x0000b4000cdc7a23 */ /* 0x100fe40000010804 */
[--C-:B------:R-:W-:Y:S01]  /*9730*/  FFMA.FTZ R207, R24, c[0x0][0x2d0], -R4.reuse ;  /* 0x0000b40018cf7a23 */ /* 0x100fe20000010804 */
[----:B------:R3:W-:Y:S01]  /*9740*/  MUFU.EX2 R224, R5 ;  /* 0x0000000500e07308 */ /* 0x0007e20000000800 */
        /* <DEDUP_REMOVED lines=8> */
[--C-:B--2---:R-:W-:Y:S02]  /*97d0*/  FFMA.FTZ R2, R132, c[0x0][0x2d0], -R4.reuse ;  /* 0x0000b40084027a23 */ /* 0x104fe40000010804 */
[--C-:B------:R-:W-:Y:S02]  /*97e0*/  FFMA.FTZ R205, R28, c[0x0][0x2d0], -R4.reuse ;  /* 0x0000b4001ccd7a23 */ /* 0x100fe40000010804 */
[--C-:B------:R-:W-:Y:S01]  /*97f0*/  FFMA.FTZ R204, R29, c[0x0][0x2d0], -R4.reuse ;  /* 0x0000b4001dcc7a23 */ /* 0x100fe20000010804 */
[----:B------:R2:W4:Y:S01]  /*9800*/  MUFU.EX2 R211, R2 ;  /* 0x0000000200d37308 */ /* 0x0005220000000800 */
[----:B---3--:R-:W-:Y:S09]  /*9810*/  FMUL.FTZ R5, R3, c[0x0][0x2d0] ;  /* 0x0000b40003057a20 */ /* 0x008ff20000410000 */
[----:B------:R-:W-:Y:S10]  /*9820*/  MUFU.EX2 R205, R205 ;  /* 0x000000cd00cd7308 */ /* 0x000ff40000000800 */
[----:B------:R-:W-:Y:S01]  /*9830*/  MUFU.EX2 R204, R204 ;  /* 0x000000cc00cc7308 */ /* 0x000fe20000000800 */
[----:B--2---:R-:W-:Y:S09]  /*9840*/  FFMA.FTZ R2, R131, c[0x0][0x2d0], -R4 ;  /* 0x0000b40083027a23 */ /* 0x004ff20000010804 */
[----:B------:R2:W3:Y:S02]  /*9850*/  MUFU.EX2 R223, R2 ;  /* 0x0000000200df7308 */ /* 0x0004e40000000800 */
[----:B--2---:R-:W-:Y:S02]  /*9860*/  FSEL R2, R109, RZ, P0 ;  /* 0x000000ff6d027208 */ /* 0x004fe40000000000 */
[----:B------:R-:W-:Y:S02]  /*9870*/  FSETP.NEU.FTZ.AND P0, PT, R3, -INF , PT ;  /* 0xff8000000300780b */ /* 0x000fe40003f1d000 */
[----:B----4-:R-:W-:Y:S01]  /*9880*/  F2FP.PACK_AB R128, R211, R14 ;  /* 0x0000000ed380723e */ /* 0x010fe200000000ff */
[----:B------:R-:W-:Y:S01]  /*9890*/  FADD.FTZ R0, -R2, R110 ;  /* 0x0000006e02007221 */ /* 0x000fe20000010100 */
[----:B-1----:R-:W-:Y:S01]  /*98a0*/  FSEL R108, R5, RZ, P0 ;  /* 0x000000ff056c7208 */ /* 0x002fe20000000000 */
[----:B------:R-:W-:Y:S01]  /*98b0*/  FFMA.FTZ R110, R138, c[0x0][0x2d0], -R4 ;  /* 0x0000b4008a6e7a23 */ /* 0x000fe20000010804 */
[----:B---3--:R-:W-:Y:S01]  /*98c0*/  F2FP.PACK_AB R130, R224, R223 ;  /* 0x000000dfe082723e */ /* 0x008fe200000000ff */
[----:B------:R-:W-:Y:S02]  /*98d0*/  FMUL.FTZ R0, R0, c[0x0][0x2d0] ;  /* 0x0000b40000007a20 */ /* 0x000fe40000410000 */
[----:B------:R-:W-:Y:S02]  /*98e0*/  FFMA.FTZ R5, R7, c[0x0][0x2d0], -R108 ;  /* 0x0000b40007057a23 */ /* 0x000fe4000001086c */
[----:B------:R1:W2:Y:S01]  /*98f0*/  MUFU.EX2 R2, R0 ;  /* 0x0000000000027308 */ /* 0x0002a20000000800 */
[--C-:B------:R-:W-:Y:S02]  /*9900*/  FFMA.FTZ R138, R136, c[0x0][0x2d0], -R4.reuse ;  /* 0x0000b400888a7a23 */ /* 0x100fe40000010804 */
[----:B------:R-:W-:Y:S07]  /*9910*/  FFMA.FTZ R136, R134, c[0x0][0x2d0], -R4 ;  /* 0x0000b40086887a23 */ /* 0x000fee0000010804 */
[----:B------:R3:W-:Y:S01]  /*9920*/  MUFU.EX2 R210, R5 ;  /* 0x0000000500d27308 */ /* 0x0007e20000000800 */
[--C-:B-1----:R-:W-:Y:S02]  /*9930*/  FFMA.FTZ R0, R6, c[0x0][0x2d0], -R108.reuse ;  /* 0x0000b40006007a23 */ /* 0x102fe4000001086c */
[C---:B--2---:R-:W-:Y:S07]  /*9940*/  FMUL.FTZ R8, R2.reuse, R112 ;  /* 0x0000007002087220 */ /* 0x044fee0000410000 */
[----:B------:R1:W2:Y:S01]  /*9950*/  MUFU.EX2 R209, R0 ;  /* 0x0000000000d17308 */ /* 0x0002a20000000800 */
[C---:B------:R-:W-:Y:S02]  /*9960*/  FMUL.FTZ R9, R2.reuse, R113 ;  /* 0x0000007102097220 */ /* 0x040fe40000410000 */
[C---:B------:R-:W-:Y:S02]  /*9970*/  FMUL.FTZ R12, R2.reuse, R68 ;  /* 0x00000044020c7220 */ /* 0x040fe40000410000 */
[----:B------:R-:W-:Y:S02]  /*9980*/  FMUL.FTZ R13, R2, R69 ;  /* 0x00000045020d7220 */ /* 0x000fe40000410000 */
[----:B---3--:R-:W-:Y:S02]  /*9990*/  FFMA.FTZ R5, R10, c[0x0][0x2d0], -R108 ;  /* 0x0000b4000a057a23 */ /* 0x008fe4000001086c */
[C---:B------:R-:W-:Y:S02]  /*99a0*/  FMUL.FTZ R24, R2.reuse, R80 ;  /* 0x0000005002187220 */ /* 0x040fe40000410000 */
[----:B------:R3:W-:Y:S01]  /*99b0*/  MUFU.EX2 R222, R5 ;  /* 0x0000000500de7308 */ /* 0x0007e20000000800 */
[C---:B------:R-:W-:Y:S02]  /*99c0*/  FFMA.FTZ R80, R2.reuse, R225, R14 ;  /* 0x000000e102507223 */ /* 0x040fe4000001000e */
[C---:B------:R-:W-:Y:S02]  /*99d0*/  FMUL.FTZ R16, R2.reuse, R72 ;  /* 0x0000004802107220 */ /* 0x040fe40000410000 */
[C---:B------:R-:W-:Y:S02]  /*99e0*/  FMUL.FTZ R17, R2.reuse, R73 ;  /* 0x0000004902117220 */ /* 0x040fe40000410000 */
[C---:B------:R-:W-:Y:S02]  /*99f0*/  FMUL.FTZ R20, R2.reuse, R76 ;  /* 0x0000004c02147220 */ /* 0x040fe40000410000 */
[C---:B------:R-:W-:Y:S02]  /*9a00*/  FMUL.FTZ R21, R2.reuse, R77 ;  /* 0x0000004d02157220 */ /* 0x040fe40000410000 */
[C---:B------:R-:W-:Y:S01]  /*9a10*/  FMUL.FTZ R25, R2.reuse, R81 ;  /* 0x0000005102197220 */ /* 0x040fe20000410000 */
[----:B-1----:R-:W-:Y:S01]  /*9a20*/  FSEL R0, R3, RZ, P0 ;  /* 0x000000ff03007208 */ /* 0x002fe20000000000 */
[----:B------:R-:W-:Y:S01]  /*9a30*/  FMUL.FTZ R28, R2, R84 ;  /* 0x00000054021c7220 */ /* 0x000fe20000410000 */
[----:B--2---:R-:W-:Y:S01]  /*9a40*/  F2FP.PACK_AB R129, R210, R209 ;  /* 0x000000d1d281723e */ /* 0x004fe200000000ff */
[----:B------:R-:W-:Y:S01]  /*9a50*/  FMUL.FTZ R29, R2, R85 ;  /* 0x00000055021d7220 */ /* 0x000fe20000410000 */
[----:B------:R-:W-:Y:S01]  /*9a60*/  ISETP.GT.AND P0, PT, R196, R232, PT ;  /* 0x000000e8c400720c */ /* 0x000fe20003f04270 */
[----:B------:R-:W-:Y:S01]  /*9a70*/  FADD.FTZ R0, -R0, R111 ;  /* 0x0000006f00007221 */ /* 0x000fe20000010100 */
[----:B------:R-:W-:Y:S01]  /*9a80*/  IADD3 R196, R196, -0x1, RZ ;  /* 0xffffffffc4c47810 */ /* 0x000fe20007ffe0ff */
[--C-:B------:R-:W-:Y:S02]  /*9a90*/  FFMA.FTZ R111, R139, c[0x0][0x2d0], -R4.reuse ;  /* 0x0000b4008b6f7a23 */ /* 0x100fe40000010804 */
[----:B------:R-:W-:Y:S02]  /*9aa0*/  FMUL.FTZ R0, R0, c[0x0][0x2d0] ;  /* 0x0000b40000007a20 */ /* 0x000fe40000410000 */
[--C-:B------:R-:W-:Y:S02]  /*9ab0*/  FFMA.FTZ R139, R137, c[0x0][0x2d0], -R4.reuse ;  /* 0x0000b400898b7a23 */ /* 0x100fe40000010804 */
[----:B------:R-:W-:Y:S02]  /*9ac0*/  FFMA.FTZ R137, R135, c[0x0][0x2d0], -R4 ;  /* 0x0000b40087897a23 */ /* 0x000fe40000010804 */
[----:B------:R-:W1:Y:S01]  /*9ad0*/  MUFU.EX2 R0, R0 ;  /* 0x0000000000007308 */ /* 0x000e620000000800 */
[----:B------:R-:W2:Y:S01]  /*9ae0*/  LDSM.16.MT88.4 R132, [R184] ;  /* 0x00000000b884783b */ /* 0x000ea20000004200 */
[--C-:B---3--:R-:W-:Y:S02]  /*9af0*/  FFMA.FTZ R5, R11, c[0x0][0x2d0], -R108.reuse ;  /* 0x0000b4000b057a23 */ /* 0x108fe4000001086c */
[C---:B------:R-:W-:Y:S02]  /*9b00*/  FMUL.FTZ R4, R2.reuse, R116 ;  /* 0x0000007402047220 */ /* 0x040fe40000410000 */
[C---:B------:R-:W-:Y:S02]  /*9b10*/  FMUL.FTZ R32, R2.reuse, R88 ;  /* 0x0000005802207220 */ /* 0x040fe40000410000 */
[C---:B------:R-:W-:Y:S02]  /*9b20*/  FMUL.FTZ R33, R2.reuse, R89 ;  /* 0x0000005902217220 */ /* 0x040fe40000410000 */
        /* <DEDUP_REMOVED lines=8> */
[----:B------:R-:W-:Y:S02]  /*9bb0*/  FMUL.FTZ R48, R2, R104 ;  /* 0x0000006802307220 */ /* 0x000fe40000410000 */
[C---:B-1----:R-:W-:Y:S02]  /*9bc0*/  FMUL.FTZ R10, R0.reuse, R114 ;  /* 0x00000072000a7220 */ /* 0x042fe40000410000 */
[C---:B------:R-:W-:Y:S02]  /*9bd0*/  FMUL.FTZ R11, R0.reuse, R115 ;  /* 0x00000073000b7220 */ /* 0x040fe40000410000 */
[----:B------:R-:W1:Y:S01]  /*9be0*/  LDSM.16.MT88.4 R112, [R186] ;  /* 0x00000000ba70783b */ /* 0x000e620000004200 */
[C---:B------:R-:W-:Y:S01]  /*9bf0*/  FMUL.FTZ R14, R0.reuse, R70 ;  /* 0x00000046000e7220 */ /* 0x040fe20000410000 */
[----:B------:R-:W-:Y:S01]  /*9c00*/  MUFU.EX2 R88, R140 ;  /* 0x0000008c00587308 */ /* 0x000fe20000000800 */
[----:B------:R-:W-:Y:S01]  /*9c10*/  FMUL.FTZ R15, R0, R71 ;  /* 0x00000047000f7220 */ /* 0x000fe20000410000 */
[----:B---3--:R-:W-:Y:S01]  /*9c20*/  F2FP.PACK_AB R131, R217, R222 ;  /* 0x000000ded983723e */ /* 0x008fe200000000ff */
[----:B------:R-:W-:Y:S03]  /*9c30*/  FMUL.FTZ R5, R2, R117 ;  /* 0x0000007502057220 */ /* 0x000fe60000410000 */
[----:B------:R-:W3:Y:S01]  /*9c40*/  LDSM.16.MT88.4 R68, [R185] ;  /* 0x00000000b944783b */ /* 0x000ee20000004200 */
[C---:B------:R-:W-:Y:S02]  /*9c50*/  FMUL.FTZ R6, R0.reuse, R118 ;  /* 0x0000007600067220 */ /* 0x040fe40000410000 */
[C---:B------:R-:W-:Y:S01]  /*9c60*/  FMUL.FTZ R7, R0.reuse, R119 ;  /* 0x0000007700077220 */ /* 0x040fe20000410000 */
[----:B------:R-:W-:Y:S01]  /*9c70*/  MUFU.EX2 R101, R137 ;  /* 0x0000008900657308 */ /* 0x000fe20000000800 */
[C---:B------:R-:W-:Y:S02]  /*9c80*/  FMUL.FTZ R18, R0.reuse, R74 ;  /* 0x0000004a00127220 */ /* 0x040fe40000410000 */
[C---:B------:R-:W-:Y:S02]  /*9c90*/  FMUL.FTZ R19, R0.reuse, R75 ;  /* 0x0000004b00137220 */ /* 0x040fe40000410000 */
[----:B------:R-:W-:Y:S01]  /*9ca0*/  LDSM.16.MT88.4 R72, [R184+0x800] ;  /* 0x00080000b848783b */ /* 0x000fe20000004200 */
[C---:B--2---:R-:W-:Y:S04]  /*9cb0*/  HMMA.16816.F32 R4, R128.reuse, R132, R4 ;  /* 0x000000848004723c */ /* 0x044fe80000001804 */
[----:B------:R-:W-:Y:S01]  /*9cc0*/  MUFU.EX2 R133, R221 ;  /* 0x000000dd00857308 */ /* 0x000fe20000000800 */
[C---:B------:R-:W-:Y:S02]  /*9cd0*/  FMUL.FTZ R22, R0.reuse, R78 ;  /* 0x0000004e00167220 */ /* 0x040fe40000410000 */
[C---:B------:R-:W-:Y:S01]  /*9ce0*/  FMUL.FTZ R23, R0.reuse, R79 ;  /* 0x0000004f00177220 */ /* 0x040fe20000410000 */
[C---:B------:R-:W-:Y:S01]  /*9cf0*/  HMMA.16816.F32 R8, R128.reuse, R134, R8 ;  /* 0x000000868008723c */ /* 0x040fe20000001808 */
[----:B------:R-:W-:Y:S03]  /*9d00*/  LDSM.16.MT88.4 R76, [R186+0x800] ;  /* 0x00080000ba4c783b */ /* 0x000fe60000004200 */
[C---:B------:R-:W-:Y:S02]  /*9d10*/  FMUL.FTZ R26, R0.reuse, R82 ;  /* 0x00000052001a7220 */ /* 0x040fe40000410000 */
[----:B------:R-:W-:Y:S01]  /*9d20*/  FMUL.FTZ R27, R0, R83 ;  /* 0x00000053001b7220 */ /* 0x000fe20000410000 */
[----:B------:R-:W-:Y:S01]  /*9d30*/  MUFU.EX2 R134, R220 ;  /* 0x000000dc00867308 */ /* 0x000fe20000000800 */
[----:B------:R-:W-:Y:S04]  /*9d40*/  FMUL.FTZ R49, R2, R105 ;  /* 0x0000006902317220 */ /* 0x000fe80000410000 */
[C---:B------:R-:W-:Y:S01]  /*9d50*/  FMUL.FTZ R50, R0.reuse, R106 ;  /* 0x0000006a00327220 */ /* 0x040fe20000410000 */
[C---:B-1----:R-:W-:Y:S03]  /*9d60*/  HMMA.16816.F32 R12, R128.reuse, R112, R12 ;  /* 0x00000070800c723c */ /* 0x042fe6000000180c */
[C---:B------:R-:W-:Y:S01]  /*9d70*/  FMUL.FTZ R51, R0.reuse, R107 ;  /* 0x0000006b00337220 */ /* 0x040fe20000410000 */
[----:B------:R-:W-:Y:S01]  /*9d80*/  MUFU.EX2 R135, R219 ;  /* 0x000000db00877308 */ /* 0x000fe20000000800 */
[----:B------:R-:W-:Y:S01]  /*9d90*/  LDSM.16.MT88.4 R104, [R186+0x5800] ;  /* 0x00580000ba68783b */ /* 0x000fe20000004200 */
[C---:B------:R-:W-:Y:S02]  /*9da0*/  FMUL.FTZ R30, R0.reuse, R86 ;  /* 0x00000056001e7220 */ /* 0x040fe40000410000 */
[C---:B------:R-:W-:Y:S04]  /*9db0*/  HMMA.16816.F32 R16, R128.reuse, R114, R16 ;  /* 0x000000728010723c */ /* 0x040fe80000001810 */
[C---:B------:R-:W-:Y:S01]  /*9dc0*/  FMUL.FTZ R31, R0.reuse, R87 ;  /* 0x00000057001f7220 */ /* 0x040fe20000410000 */
[----:B------:R-:W-:Y:S01]  /*9dd0*/  LDSM.16.MT88.4 R112, [R184+0x2800] ;  /* 0x00280000b870783b */ /* 0x000fe20000004200 */
[----:B------:R-:W1:Y:S01]  /*9de0*/  MUFU.EX2 R86, R141 ;  /* 0x0000008d00567308 */ /* 0x000e620000000800 */
[C---:B------:R-:W-:Y:S01]  /*9df0*/  FMUL.FTZ R34, R0.reuse, R90 ;  /* 0x0000005a00227220 */ /* 0x040fe20000410000 */
[C---:B---3--:R-:W-:Y:S04]  /*9e00*/  HMMA.16816.F32 R20, R128.reuse, R68, R20 ;  /* 0x000000448014723c */ /* 0x048fe80000001814 */
[C---:B------:R-:W-:Y:S02]  /*9e10*/  FMUL.FTZ R35, R0.reuse, R91 ;  /* 0x0000005b00237220 */ /* 0x040fe40000410000 */
[C---:B------:R-:W-:Y:S02]  /*9e20*/  FMUL.FTZ R38, R0.reuse, R94 ;  /* 0x0000005e00267220 */ /* 0x040fe40000410000 */
[C---:B------:R-:W-:Y:S01]  /*9e30*/  HMMA.16816.F32 R24, R128.reuse, R70, R24 ;  /* 0x000000468018723c */ /* 0x040fe20000001818 */
[----:B------:R-:W2:Y:S01]  /*9e40*/  LDSM.16.MT88.4 R68, [R189] ;  /* 0x00000000bd44783b */ /* 0x000ea20000004200 */
[----:B------:R-:W-:Y:S02]  /*9e50*/  MUFU.EX2 R91, R111 ;  /* 0x0000006f005b7308 */ /* 0x000fe40000000800 */
[C---:B------:R-:W-:Y:S02]  /*9e60*/  FMUL.FTZ R39, R0.reuse, R95 ;  /* 0x0000005f00277220 */ /* 0x040fe40000410000 */
[C---:B------:R-:W-:Y:S02]  /*9e70*/  FMUL.FTZ R42, R0.reuse, R98 ;  /* 0x00000062002a7220 */ /* 0x040fe40000410000 */
[C---:B------:R-:W-:Y:S04]  /*9e80*/  FMUL.FTZ R43, R0.reuse, R99 ;  /* 0x00000063002b7220 */ /* 0x040fe80000410000 */
[----:B------:R-:W-:Y:S01]  /*9e90*/  MUFU.EX2 R98, R110 ;  /* 0x0000006e00627308 */ /* 0x000fe20000000800 */
[C---:B------:R-:W-:Y:S02]  /*9ea0*/  FMUL.FTZ R46, R0.reuse, R102 ;  /* 0x00000066002e7220 */ /* 0x040fe40000410000 */
[----:B------:R-:W-:Y:S02]  /*9eb0*/  FMUL.FTZ R47, R0, R103 ;  /* 0x00000067002f7220 */ /* 0x000fe40000410000 */
[C---:B------:R-:W-:Y:S02]  /*9ec0*/  FMUL.FTZ R52, R2.reuse, R52 ;  /* 0x0000003402347220 */ /* 0x040fe40000410000 */
[C---:B------:R-:W-:Y:S02]  /*9ed0*/  FMUL.FTZ R53, R2.reuse, R53 ;  /* 0x0000003502357220 */ /* 0x040fe40000410000 */
[C---:B------:R-:W-:Y:S01]  /*9ee0*/  FMUL.FTZ R56, R2.reuse, R56 ;  /* 0x0000003802387220 */ /* 0x040fe20000410000 */
[----:B------:R-:W-:Y:S01]  /*9ef0*/  MUFU.EX2 R95, R139 ;  /* 0x0000008b005f7308 */ /* 0x000fe20000000800 */
[----:B------:R-:W-:Y:S02]  /*9f00*/  FMUL.FTZ R57, R2, R57 ;  /* 0x0000003902397220 */ /* 0x000fe40000410000 */
[C---:B------:R-:W-:Y:S02]  /*9f10*/  FMUL.FTZ R54, R0.reuse, R54 ;  /* 0x0000003600367220 */ /* 0x040fe40000410000 */
[C---:B------:R-:W-:Y:S02]  /*9f20*/  FMUL.FTZ R55, R0.reuse, R55 ;  /* 0x0000003700377220 */ /* 0x040fe40000410000 */
[C---:B------:R-:W-:Y:S02]  /*9f30*/  FMUL.FTZ R58, R0.reuse, R58 ;  /* 0x0000003a003a7220 */ /* 0x040fe40000410000 */
[----:B------:R-:W-:Y:S01]  /*9f40*/  FMUL.FTZ R59, R0, R59 ;  /* 0x0000003b003b7220 */ /* 0x000fe20000410000 */
[----:B------:R-:W-:Y:S01]  /*9f50*/  MUFU.EX2 R141, R215 ;  /* 0x000000d7008d7308 */ /* 0x000fe20000000800 */
[C---:B------:R-:W-:Y:S02]  /*9f60*/  FMUL.FTZ R60, R2.reuse, R60 ;  /* 0x0000003c023c7220 */ /* 0x040fe40000410000 */
[C---:B------:R-:W-:Y:S02]  /*9f70*/  FMUL.FTZ R61, R2.reuse, R61 ;  /* 0x0000003d023d7220 */ /* 0x040fe40000410000 */
[C---:B------:R-:W-:Y:S02]  /*9f80*/  FMUL.FTZ R64, R2.reuse, R64 ;  /* 0x0000004002407220 */ /* 0x040fe40000410000 */
[----:B------:R-:W-:Y:S01]  /*9f90*/  FMUL.FTZ R65, R2, R65 ;  /* 0x0000004102417220 */ /* 0x000fe20000410000 */
[C---:B--2---:R-:W-:Y:S03]  /*9fa0*/  HMMA.16816.F32 R28, R128.reuse, R68, R28 ;  /* 0x00000044801c723c */ /* 0x044fe6000000181c */
[--C-:B------:R-:W-:Y:S02]  /*9fb0*/  FFMA.FTZ R2, R142, c[0x0][0x2d0], -R108.reuse ;  /* 0x0000b4008e027a23 */ /* 0x100fe4000001086c */
[C---:B------:R-:W-:Y:S01]  /*9fc0*/  FMUL.FTZ R62, R0.reuse, R62 ;  /* 0x0000003e003e7220 */ /* 0x040fe20000410000 */
[----:B------:R-:W-:Y:S01]  /*9fd0*/  MUFU.EX2 R142, R214 ;  /* 0x000000d6008e7308 */ /* 0x000fe20000000800 */
[C---:B------:R-:W-:Y:S01]  /*9fe0*/  FMUL.FTZ R63, R0.reuse, R63 ;  /* 0x0000003f003f7220 */ /* 0x040fe20000410000 */
[C---:B------:R-:W-:Y:S01]  /*9ff0*/  HMMA.16816.F32 R32, R128.reuse, R70, R32 ;  /* 0x000000468020723c */ /* 0x040fe20000001820 */
[----:B------:R-:W2:Y:S03]  /*a000*/  LDSM.16.MT88.4 R68, [R184+0x3000] ;  /* 0x00300000b844783b */ /* 0x000ea60000004200 */
[C---:B------:R-:W-:Y:S02]  /*a010*/  FMUL.FTZ R66, R0.reuse, R66 ;  /* 0x0000004200427220 */ /* 0x040fe40000410000 */
[C---:B------:R-:W-:Y:S02]  /*a020*/  FMUL.FTZ R67, R0.reuse, R67 ;  /* 0x0000004300437220 */ /* 0x040fe40000410000 */
[----:B------:R3:W-:Y:S01]  /*a030*/  MUFU.EX2 R85, R2 ;  /* 0x0000000200557308 */ /* 0x0007e20000000800 */
[----:B------:R-:W-:Y:S03]  /*a040*/  FFMA.FTZ R0, R0, R226, R209 ;  /* 0x000000e200007223 */ /* 0x000fe600000100d1 */
[--C-:B------:R-:W-:Y:S02]  /*a050*/  FFMA.FTZ R92, R188, c[0x0][0x2d0], -R108.reuse ;  /* 0x0000b400bc5c7a23 */ /* 0x100fe4000001086c */
[--C-:B------:R-:W-:Y:S04]  /*a060*/  FFMA.FTZ R93, R179, c[0x0][0x2d0], -R108.reuse ;  /* 0x0000b400b35d7a23 */ /* 0x100fe8000001086c */
[----:B------:R-:W-:Y:S10]  /*a070*/  MUFU.EX2 R111, R92 ;  /* 0x0000005c006f7308 */ /* 0x000ff40000000800 */
[----:B------:R-:W-:Y:S01]  /*a080*/  MUFU.EX2 R110, R93 ;  /* 0x0000005d006e7308 */ /* 0x000fe20000000800 */
[--C-:B---3--:R-:W-:Y:S09]  /*a090*/  FFMA.FTZ R2, R143, c[0x0][0x2d0], -R108.reuse ;  /* 0x0000b4008f027a23 */ /* 0x108ff2000001086c */
[----:B------:R3:W4:Y:S01]  /*a0a0*/  MUFU.EX2 R87, R2 ;  /* 0x0000000200577308 */ /* 0x0007220000000800 */
[C---:B--2---:R-:W-:Y:S09]  /*a0b0*/  HMMA.16816.F32 R36, R128.reuse, R68, R36 ;  /* 0x000000448024723c */ /* 0x044ff20000001824 */
[----:B------:R-:W-:Y:S01]  /*a0c0*/  MUFU.EX2 R143, R213 ;  /* 0x000000d5008f7308 */ /* 0x000fe20000000800 */
[C---:B------:R-:W-:Y:S01]  /*a0d0*/  HMMA.16816.F32 R40, R128.reuse, R70, R40 ;  /* 0x000000468028723c */ /* 0x040fe20000001828 */
[----:B------:R-:W2:Y:S02]  /*a0e0*/  LDSM.16.MT88.4 R68, [R186+0x3000] ;  /* 0x00300000ba44783b */ /* 0x000ea40000004200 */
[--C-:B---3--:R-:W-:Y:S06]  /*a0f0*/  FFMA.FTZ R2, R144, c[0x0][0x2d0], -R108.reuse ;  /* 0x0000b40090027a23 */ /* 0x108fec000001086c */
[----:B------:R-:W-:Y:S10]  /*a100*/  MUFU.EX2 R144, R212 ;  /* 0x000000d400907308 */ /* 0x000ff40000000800 */
[----:B------:R3:W-:Y:S01]  /*a110*/  MUFU.EX2 R90, R2 ;  /* 0x00000002005a7308 */ /* 0x0007e20000000800 */
[C---:B--2---:R-:W-:Y:S08]  /*a120*/  HMMA.16816.F32 R44, R128.reuse, R68, R44 ;  /* 0x00000044802c723c */ /* 0x044ff0000000182c */
[C---:B------:R-:W-:Y:S01]  /*a130*/  HMMA.16816.F32 R48, R128.reuse, R70, R48 ;  /* 0x000000468030723c */ /* 0x040fe20000001830 */
[----:B------:R-:W2:Y:S03]  /*a140*/  LDSM.16.MT88.4 R68, [R185+0x3000] ;  /* 0x00300000b944783b */ /* 0x000ea60000004200 */
[----:B---3--:R-:W-:Y:S04]  /*a150*/  FFMA.FTZ R2, R145, c[0x0][0x2d0], -R108 ;  /* 0x0000b40091027a23 */ /* 0x008fe8000001086c */
[----:B------:R3:W5:Y:S04]  /*a160*/  MUFU.EX2 R99, R2 ;  /* 0x0000000200637308 */ /* 0x0007680000000800 */
[----:B---3--:R-:W-:Y:S02]  /*a170*/  FADD.FTZ R2, R211, R80 ;  /* 0x00000050d3027221 */ /* 0x008fe40000010000 */
[----:B------:R-:W-:Y:S04]  /*a180*/  FADD.FTZ R80, R210, R0 ;  /* 0x00000000d2507221 */ /* 0x000fe80000010000 */
[----:B------:R-:W-:Y:S01]  /*a190*/  MUFU.EX2 R211, R136 ;  /* 0x0000008800d37308 */ /* 0x000fe20000000800 */
[--C-:B------:R-:W-:Y:S01]  /*a1a0*/  FFMA.FTZ R0, R146, c[0x0][0x2d0], -R108.reuse ;  /* 0x0000b40092007a23 */ /* 0x100fe2000001086c */
[C---:B--2---:R-:W-:Y:S08]  /*a1b0*/  HMMA.16816.F32 R52, R128.reuse, R68, R52 ;  /* 0x000000448034723c */ /* 0x044ff00000001834 */
[----:B------:R2:W-:Y:S01]  /*a1c0*/  MUFU.EX2 R96, R0 ;  /* 0x0000000000607308 */ /* 0x0005e20000000800 */
[C---:B------:R-:W-:Y:S01]  /*a1d0*/  HMMA.16816.F32 R56, R128.reuse, R70, R56 ;  /* 0x000000468038723c */ /* 0x040fe20000001838 */
[----:B------:R-:W3:Y:S08]  /*a1e0*/  LDSM.16.MT88.4 R68, [R187+0x3000] ;  /* 0x00300000bb44783b */ /* 0x000ef00000004200 */
[----:B------:R-:W1:Y:S03]  /*a1f0*/  MUFU.EX2 R136, R218 ;  /* 0x000000da00887308 */ /* 0x000e660000000800 */
[--C-:B--2---:R-:W-:Y:S07]  /*a200*/  FFMA.FTZ R0, R147, c[0x0][0x2d0], -R108.reuse ;  /* 0x0000b40093007a23 */ /* 0x104fee000001086c */
[----:B------:R2:W-:Y:S01]  /*a210*/  MUFU.EX2 R100, R0 ;  /* 0x0000000000647308 */ /* 0x0005e20000000800 */
[C---:B---3--:R-:W-:Y:S07]  /*a220*/  HMMA.16816.F32 R60, R128.reuse, R68, R60 ;  /* 0x00000044803c723c */ /* 0x048fee000000183c */
[----:B-1----:R-:W-:Y:S01]  /*a230*/  F2FP.PACK_AB R68, R88, R86 ;  /* 0x000000565844723e */ /* 0x002fe200000000ff */
[----:B------:R-:W-:Y:S04]  /*a240*/  HMMA.16816.F32 R64, R128, R70, R64 ;  /* 0x000000468040723c */ /* 0x000fe80000001840 */
[----:B----4-:R-:W-:Y:S01]  /*a250*/  F2FP.PACK_AB R69, R87, R85 ;  /* 0x000000555745723e */ /* 0x010fe200000000ff */
[--C-:B--2---:R-:W-:Y:S02]  /*a260*/  FFMA.FTZ R0, R148, c[0x0][0x2d0], -R108.reuse ;  /* 0x0000b40094007a23 */ /* 0x104fe4000001086c */
[----:B------:R-:W-:Y:S02]  /*a270*/  F2FP.PACK_AB R70, R98, R91 ;  /* 0x0000005b6246723e */ /* 0x000fe400000000ff */
[----:B-----5:R-:W-:Y:S01]  /*a280*/  F2FP.PACK_AB R71, R99, R90 ;  /* 0x0000005a6347723e */ /* 0x020fe200000000ff */
[----:B------:R1:W-:Y:S02]  /*a290*/  MUFU.EX2 R210, R0 ;  /* 0x0000000000d27308 */ /* 0x0003e40000000800 */
[----:B------:R-:W-:Y:S02]  /*a2a0*/  F2FP.PACK_AB R128, R134, R133 ;  /* 0x000000858680723e */ /* 0x000fe400000000ff */
[----:B------:R-:W-:Y:S02]  /*a2b0*/  F2FP.PACK_AB R130, R136, R135 ;  /* 0x000000878882723e */ /* 0x000fe400000000ff */
[C---:B------:R-:W-:Y:S08]  /*a2c0*/  HMMA.16816.F32 R4, R68.reuse, R72, R4 ;  /* 0x000000484404723c */ /* 0x040ff00000001804 */
[C---:B------:R-:W-:Y:S01]  /*a2d0*/  HMMA.16816.F32 R8, R68.reuse, R74, R8 ;  /* 0x0000004a4408723c */ /* 0x040fe20000001808 */
[----:B------:R-:W2:Y:S07]  /*a2e0*/  LDSM.16.MT88.4 R72, [R185+0x800] ;  /* 0x00080000b948783b */ /* 0x000eae0000004200 */
[C---:B------:R-:W-:Y:S04]  /*a2f0*/  HMMA.16816.F32 R12, R68.reuse, R76, R12 ;  /* 0x0000004c440c723c */ /* 0x040fe8000000180c */
[----:B-1----:R-:W-:Y:S02]  /*a300*/  FFMA.FTZ R0, R149, c[0x0][0x2d0], -R108 ;  /* 0x0000b40095007a23 */ /* 0x002fe4000001086c */
[----:B------:R-:W-:Y:S02]  /*a310*/  MUFU.EX2 R149, R207 ;  /* 0x000000cf00957308 */ /* 0x000fe40000000800 */
[C---:B------:R-:W-:Y:S01]  /*a320*/  HMMA.16816.F32 R16, R68.reuse, R78, R16 ;  /* 0x0000004e4410723c */ /* 0x040fe20000001810 */
[----:B------:R-:W1:Y:S07]  /*a330*/  LDSM.16.MT88.4 R76, [R187+0x800] ;  /* 0x00080000bb4c783b */ /* 0x000e6e0000004200 */
[----:B------:R3:W-:Y:S01]  /*a340*/  MUFU.EX2 R209, R0 ;  /* 0x0000000000d17308 */ /* 0x0007e20000000800 */
[C---:B--2---:R-:W-:Y:S03]  /*a350*/  HMMA.16816.F32 R20, R68.reuse, R72, R20 ;  /* 0x000000484414723c */ /* 0x044fe60000001814 */
[----:B---3--:R-:W-:Y:S05]  /*a360*/  FADD.FTZ R0, R223, R2 ;  /* 0x00000002df007221 */ /* 0x008fea0000010000 */
[C---:B------:R-:W-:Y:S01]  /*a370*/  HMMA.16816.F32 R24, R68.reuse, R74, R24 ;  /* 0x0000004a4418723c */ /* 0x040fe20000001818 */
[----:B------:R-:W2:Y:S03]  /*a380*/  LDSM.16.MT88.4 R72, [R184+0x3800] ;  /* 0x00380000b848783b */ /* 0x000ea60000004200 */
[----:B------:R-:W-:Y:S02]  /*a390*/  FADD.FTZ R2, R222, R80 ;  /* 0x00000050de027221 */ /* 0x000fe40000010000 */
[----:B------:R-:W-:Y:S02]  /*a3a0*/  FADD.FTZ R84, R224, R0 ;  /* 0x00000000e0547221 */ /* 0x000fe40000010000 */
[C---:B-1----:R-:W-:Y:S01]  /*a3b0*/  HMMA.16816.F32 R28, R68.reuse, R76, R28 ;  /* 0x0000004c441c723c */ /* 0x042fe2000000181c */
[----:B------:R-:W-:Y:S03]  /*a3c0*/  LDSM.16.MT88.4 R80, [R185+0x1000] ;  /* 0x00100000b950783b */ /* 0x000fe60000004200 */
[----:B------:R-:W-:Y:S02]  /*a3d0*/  FADD.FTZ R84, R86, R84 ;  /* 0x0000005456547221 */ /* 0x000fe40000010000 */
[----:B------:R-:W-:Y:S02]  /*a3e0*/  FADD.FTZ R2, R217, R2 ;  /* 0x00000002d9027221 */ /* 0x000fe40000010000 */
[C---:B------:R-:W-:Y:S01]  /*a3f0*/  HMMA.16816.F32 R32, R68.reuse, R78, R32 ;  /* 0x0000004e4420723c */ /* 0x040fe20000001820 */
[----:B------:R-:W1:Y:S03]  /*a400*/  LDSM.16.MT88.4 R76, [R186+0x3800] ;  /* 0x00380000ba4c783b */ /* 0x000e660000004200 */
[----:B------:R-:W-:Y:S02]  /*a410*/  FADD.FTZ R2, R85, R2 ;  /* 0x0000000255027221 */ /* 0x000fe40000010000 */
[----:B------:R-:W-:Y:S02]  /*a420*/  FADD.FTZ R88, R88, R84 ;  /* 0x0000005458587221 */ /* 0x000fe40000010000 */
[----:B------:R-:W-:Y:S02]  /*a430*/  FADD.FTZ R89, R87, R2 ;  /* 0x0000000257597221 */ /* 0x000fe40000010000 */
[----:B------:R-:W-:Y:S02]  /*a440*/  LDSM.16.MT88.4 R84, [R185+0x1800] ;  /* 0x00180000b954783b */ /* 0x000fe40000004200 */
[----:B------:R-:W-:Y:S02]  /*a450*/  FADD.FTZ R94, R90, R89 ;  /* 0x000000595a5e7221 */ /* 0x000fe40000010000 */
[--C-:B------:R-:W-:Y:S02]  /*a460*/  FFMA.FTZ R2, R203, c[0x0][0x2d0], -R108.reuse ;  /* 0x0000b400cb027a23 */ /* 0x100fe4000001086c */
[----:B------:R-:W-:Y:S02]  /*a470*/  FFMA.FTZ R0, R150, c[0x0][0x2d0], -R108 ;  /* 0x0000b40096007a23 */ /* 0x000fe4000001086c */
[----:B------:R3:W4:Y:S01]  /*a480*/  MUFU.EX2 R132, R2 ;  /* 0x0000000200847308 */ /* 0x0007220000000800 */
[C---:B--2---:R-:W-:Y:S09]  /*a490*/  HMMA.16816.F32 R36, R68.reuse, R72, R36 ;  /* 0x000000484424723c */ /* 0x044ff20000001824 */
[----:B------:R2:W5:Y:S01]  /*a4a0*/  MUFU.EX2 R148, R0 ;  /* 0x0000000000947308 */ /* 0x0005620000000800 */
[C---:B------:R-:W-:Y:S01]  /*a4b0*/  HMMA.16816.F32 R40, R68.reuse, R74, R40 ;  /* 0x0000004a4428723c */ /* 0x040fe20000001828 */
[----:B------:R-:W5:Y:S07]  /*a4c0*/  LDSM.16.MT88.4 R72, [R185+0x3800] ;  /* 0x00380000b948783b */ /* 0x000f6e0000004200 */
[C---:B-1----:R-:W-:Y:S04]  /*a4d0*/  HMMA.16816.F32 R44, R68.reuse, R76, R44 ;  /* 0x0000004c442c723c */ /* 0x042fe8000000182c */
[----:B---3--:R-:W-:Y:S01]  /*a4e0*/  FADD.FTZ R2, R99, R94 ;  /* 0x0000005e63027221 */ /* 0x008fe20000010000 */
[----:B----4-:R-:W-:Y:S03]  /*a4f0*/  F2FP.PACK_AB R129, R111, R132 ;  /* 0x000000846f81723e */ /* 0x010fe600000000ff */
[C---:B------:R-:W-:Y:S01]  /*a500*/  HMMA.16816.F32 R48, R68.reuse, R78, R48 ;  /* 0x0000004e4430723c */ /* 0x040fe20000001830 */
[----:B------:R-:W1:Y:S03]  /*a510*/  LDSM.16.MT88.4 R76, [R187+0x3800] ;  /* 0x00380000bb4c783b */ /* 0x000e660000004200 */
[----:B------:R-:W-:Y:S02]  /*a520*/  FADD.FTZ R2, R96, R2 ;  /* 0x0000000260027221 */ /* 0x000fe40000010000 */
[----:B--2---:R-:W-:Y:S02]  /*a530*/  FFMA.FTZ R0, R151, c[0x0][0x2d0], -R108 ;  /* 0x0000b40097007a23 */ /* 0x004fe4000001086c */
[----:B------:R-:W-:Y:S02]  /*a540*/  FADD.FTZ R2, R100, R2 ;  /* 0x0000000264027221 */ /* 0x000fe40000010000 */
[----:B------:R2:W3:Y:S02]  /*a550*/  MUFU.EX2 R147, R0 ;  /* 0x0000000000937308 */ /* 0x0004e40000000800 */
[----:B------:R-:W-:Y:S04]  /*a560*/  FADD.FTZ R2, R210, R2 ;  /* 0x00000002d2027221 */ /* 0x000fe80000010000 */
[----:B------:R-:W-:Y:S04]  /*a570*/  FADD.FTZ R2, R209, R2 ;  /* 0x00000002d1027221 */ /* 0x000fe80000010000 */
[----:B-----5:R-:W-:Y:S01]  /*a580*/  FADD.FTZ R2, R148, R2 ;  /* 0x0000000294027221 */ /* 0x020fe20000010000 */
[C---:B------:R-:W-:Y:S08]  /*a590*/  HMMA.16816.F32 R52, R68.reuse, R72, R52 ;  /* 0x000000484434723c */ /* 0x040ff00000001834 */
[C---:B------:R-:W-:Y:S01]  /*a5a0*/  HMMA.16816.F32 R56, R68.reuse, R74, R56 ;  /* 0x0000004a4438723c */ /* 0x040fe20000001838 */
[----:B------:R-:W4:Y:S03]  /*a5b0*/  LDSM.16.MT88.4 R72, [R184+0x1000] ;  /* 0x00100000b848783b */ /* 0x000f260000004200 */
[----:B--2---:R-:W-:Y:S02]  /*a5c0*/  FFMA.FTZ R0, R176, c[0x0][0x2d0], -R108 ;  /* 0x0000b400b0007a23 */ /* 0x004fe4000001086c */
[----:B---3--:R-:W-:Y:S02]  /*a5d0*/  FADD.FTZ R2, R147, R2 ;  /* 0x0000000293027221 */ /* 0x008fe40000010000 */
[C---:B-1----:R-:W-:Y:S01]  /*a5e0*/  HMMA.16816.F32 R60, R68.reuse, R76, R60 ;  /* 0x0000004c443c723c */ /* 0x042fe2000000183c */
[----:B------:R1:W2:Y:S07]  /*a5f0*/  MUFU.EX2 R146, R0 ;  /* 0x0000000000927308 */ /* 0x0002ae0000000800 */
[----:B------:R-:W-:Y:S01]  /*a600*/  HMMA.16816.F32 R64, R68, R78, R64 ;  /* 0x0000004e4440723c */ /* 0x000fe20000001840 */
[----:B------:R-:W3:Y:S06]  /*a610*/  LDSM.16.MT88.4 R76, [R186+0x1000] ;  /* 0x00100000ba4c783b */ /* 0x000eec0000004200 */
[----:B------:R-:W-:Y:S02]  /*a620*/  F2FP.PACK_AB R68, R97, R95 ;  /* 0x0000005f6144723e */ /* 0x000fe400000000ff */
[----:B------:R-:W-:Y:S03]  /*a630*/  F2FP.PACK_AB R69, R100, R96 ;  /* 0x000000606445723e */ /* 0x000fe600000000ff */
[----:B------:R-:W-:Y:S02]  /*a640*/  F2FP.PACK_AB R70, R211, R101 ;  /* 0x00000065d346723e */ /* 0x000fe400000000ff */
[----:B------:R-:W-:Y:S01]  /*a650*/  F2FP.PACK_AB R71, R209, R210 ;  /* 0x000000d2d147723e */ /* 0x000fe200000000ff */
[----:B-1----:R-:W-:Y:S02]  /*a660*/  FFMA.FTZ R0, R177, c[0x0][0x2d0], -R108 ;  /* 0x0000b400b1007a23 */ /* 0x002fe4000001086c */
[----:B--2---:R-:W-:Y:S02]  /*a670*/  FADD.FTZ R2, R146, R2 ;  /* 0x0000000292027221 */ /* 0x004fe40000010000 */
[----:B------:R1:W2:Y:S02]  /*a680*/  MUFU.EX2 R145, R0 ;  /* 0x0000000000917308 */ /* 0x0002a40000000800 */
[C---:B----4-:R-:W-:Y:S08]  /*a690*/  HMMA.16816.F32 R4, R68.reuse, R72, R4 ;  /* 0x000000484404723c */ /* 0x050ff00000001804 */
[C---:B------:R-:W-:Y:S01]  /*a6a0*/  HMMA.16816.F32 R8, R68.reuse, R74, R8 ;  /* 0x0000004a4408723c */ /* 0x040fe20000001808 */
[----:B------:R-:W4:Y:S07]  /*a6b0*/  LDSM.16.MT88.4 R72, [R187+0x1000] ;  /* 0x00100000bb48783b */ /* 0x000f2e0000004200 */
[C---:B---3--:R-:W-:Y:S04]  /*a6c0*/  HMMA.16816.F32 R12, R68.reuse, R76, R12 ;  /* 0x0000004c440c723c */ /* 0x048fe8000000180c */
[----:B-1----:R-:W-:Y:S02]  /*a6d0*/  FFMA.FTZ R0, R195, c[0x0][0x2d0], -R108 ;  /* 0x0000b400c3007a23 */ /* 0x002fe4000001086c */
[----:B--2---:R-:W-:Y:S02]  /*a6e0*/  FADD.FTZ R2, R145, R2 ;  /* 0x0000000291027221 */ /* 0x004fe40000010000 */
[C---:B------:R-:W-:Y:S01]  /*a6f0*/  HMMA.16816.F32 R16, R68.reuse, R78, R16 ;  /* 0x0000004e4410723c */ /* 0x040fe20000001810 */
[----:B------:R-:W1:Y:S01]  /*a700*/  LDSM.16.MT88.4 R76, [R184+0x4000] ;  /* 0x00400000b84c783b */ /* 0x000e620000004200 */
[----:B------:R2:W3:Y:S06]  /*a710*/  MUFU.EX2 R140, R0 ;  /* 0x00000000008c7308 */ /* 0x0004ec0000000800 */
[C---:B------:R-:W-:Y:S08]  /*a720*/  HMMA.16816.F32 R20, R68.reuse, R80, R20 ;  /* 0x000000504414723c */ /* 0x040ff00000001814 */
[C---:B------:R-:W-:Y:S01]  /*a730*/  HMMA.16816.F32 R24, R68.reuse, R82, R24 ;  /* 0x000000524418723c */ /* 0x040fe20000001818 */
[----:B------:R-:W5:Y:S07]  /*a740*/  LDSM.16.MT88.4 R80, [R186+0x4000] ;  /* 0x00400000ba50783b */ /* 0x000f6e0000004200 */
[C---:B----4-:R-:W-:Y:S04]  /*a750*/  HMMA.16816.F32 R28, R68.reuse, R72, R28 ;  /* 0x00000048441c723c */ /* 0x050fe8000000181c */
[----:B--2---:R-:W-:Y:S02]  /*a760*/  FFMA.FTZ R0, R200, c[0x0][0x2d0], -R108 ;  /* 0x0000b400c8007a23 */ /* 0x004fe4000001086c */
[----:B---3--:R-:W-:Y:S02]  /*a770*/  FADD.FTZ R2, R140, R2 ;  /* 0x000000028c027221 */ /* 0x008fe40000010000 */
[----:B------:R2:W3:Y:S01]  /*a780*/  MUFU.EX2 R139, R0 ;  /* 0x00000000008b7308 */ /* 0x0004e20000000800 */
[C---:B------:R-:W-:Y:S01]  /*a790*/  HMMA.16816.F32 R32, R68.reuse, R74, R32 ;  /* 0x0000004a4420723c */ /* 0x040fe20000001820 */
[----:B------:R-:W4:Y:S07]  /*a7a0*/  LDSM.16.MT88.4 R72, [R185+0x4000] ;  /* 0x00400000b948783b */ /* 0x000f2e0000004200 */
[C---:B-1----:R-:W-:Y:S08]  /*a7b0*/  HMMA.16816.F32 R36, R68.reuse, R76, R36 ;  /* 0x0000004c4424723c */ /* 0x042ff00000001824 */
[C---:B------:R-:W-:Y:S01]  /*a7c0*/  HMMA.16816.F32 R40, R68.reuse, R78, R40 ;  /* 0x0000004e4428723c */ /* 0x040fe20000001828 */
[----:B------:R-:W1:Y:S03]  /*a7d0*/  LDSM.16.MT88.4 R76, [R187+0x4000] ;  /* 0x00400000bb4c783b */ /* 0x000e660000004200 */
[----:B--2---:R-:W-:Y:S04]  /*a7e0*/  FFMA.FTZ R0, R201, c[0x0][0x2d0], -R108 ;  /* 0x0000b400c9007a23 */ /* 0x004fe8000001086c */
[C---:B-----5:R-:W-:Y:S01]  /*a7f0*/  HMMA.16816.F32 R44, R68.reuse, R80, R44 ;  /* 0x00000050442c723c */ /* 0x060fe2000000182c */
[----:B------:R2:W5:Y:S03]  /*a800*/  MUFU.EX2 R138, R0 ;  /* 0x00000000008a7308 */ /* 0x0005660000000800 */
[----:B---3--:R-:W-:Y:S04]  /*a810*/  FADD.FTZ R2, R139, R2 ;  /* 0x000000028b027221 */ /* 0x008fe80000010000 */
[C---:B------:R-:W-:Y:S01]  /*a820*/  HMMA.16816.F32 R48, R68.reuse, R82, R48 ;  /* 0x000000524430723c */ /* 0x040fe20000001830 */
[----:B------:R-:W3:Y:S07]  /*a830*/  LDSM.16.MT88.4 R80, [R184+0x1800] ;  /* 0x00180000b850783b */ /* 0x000eee0000004200 */
[C---:B----4-:R-:W-:Y:S08]  /*a840*/  HMMA.16816.F32 R52, R68.reuse, R72, R52 ;  /* 0x000000484434723c */ /* 0x050ff00000001834 */
[C---:B------:R-:W-:Y:S01]  /*a850*/  HMMA.16816.F32 R56, R68.reuse, R74, R56 ;  /* 0x0000004a4438723c */ /* 0x040fe20000001838 */
[----:B------:R-:W4:Y:S03]  /*a860*/  LDSM.16.MT88.4 R72, [R186+0x1800] ;  /* 0x00180000ba48783b */ /* 0x000f260000004200 */
[--C-:B--2---:R-:W-:Y:S02]  /*a870*/  FFMA.FTZ R0, R202, c[0x0][0x2d0], -R108.reuse ;  /* 0x0000b400ca007a23 */ /* 0x104fe4000001086c */
[----:B------:R-:W-:Y:S02]  /*a880*/  FFMA.FTZ R108, R178, c[0x0][0x2d0], -R108 ;  /* 0x0000b400b26c7a23 */ /* 0x000fe4000001086c */
[C---:B-1----:R-:W-:Y:S01]  /*a890*/  HMMA.16816.F32 R60, R68.reuse, R76, R60 ;  /* 0x0000004c443c723c */ /* 0x042fe2000000183c */
[----:B------:R1:W-:Y:S03]  /*a8a0*/  MUFU.EX2 R137, R0 ;  /* 0x0000000000897308 */ /* 0x0003e60000000800 */
[----:B-----5:R-:W-:Y:S04]  /*a8b0*/  FADD.FTZ R2, R138, R2 ;  /* 0x000000028a027221 */ /* 0x020fe80000010000 */
[----:B------:R-:W-:Y:S01]  /*a8c0*/  HMMA.16816.F32 R64, R68, R78, R64 ;  /* 0x0000004e4440723c */ /* 0x000fe20000001840 */
[----:B------:R-:W2:Y:S02]  /*a8d0*/  LDSM.16.MT88.4 R76, [R187+0x1800] ;  /* 0x00180000bb4c783b */ /* 0x000ea40000004200 */
[----:B------:R-:W5:Y:S04]  /*a8e0*/  MUFU.EX2 R108, R108 ;  /* 0x0000006c006c7308 */ /* 0x000f680000000800 */
[----:B------:R-:W-:Y:S02]  /*a8f0*/  F2FP.PACK_AB R68, R204, R205 ;  /* 0x000000cdcc44723e */ /* 0x000fe400000000ff */
[----:B------:R-:W-:Y:S03]  /*a900*/  F2FP.PACK_AB R70, R149, R206 ;  /* 0x000000ce9546723e */ /* 0x000fe600000000ff */
[----:B------:R-:W-:Y:S02]  /*a910*/  F2FP.PACK_AB R69, R147, R148 ;  /* 0x000000949345723e */ /* 0x000fe400000000ff */
[----:B------:R-:W-:Y:S01]  /*a920*/  F2FP.PACK_AB R71, R145, R146 ;  /* 0x000000929147723e */ /* 0x000fe200000000ff */
[----:B-1----:R-:W-:Y:S02]  /*a930*/  FADD.FTZ R0, R91, R88 ;  /* 0x000000585b007221 */ /* 0x002fe40000010000 */
[----:B------:R-:W-:Y:S04]  /*a940*/  LDSM.16.MT88.4 R88, [R187+0x2000] ;  /* 0x00200000bb58783b */ /* 0x000fe80000004200 */
[C---:B---3--:R-:W-:Y:S03]  /*a950*/  HMMA.16816.F32 R4, R68.reuse, R80, R4 ;  /* 0x000000504404723c */ /* 0x048fe60000001804 */
[----:B------:R-:W-:Y:S01]  /*a960*/  FADD.FTZ R0, R98, R0 ;  /* 0x0000000062007221 */ /* 0x000fe20000010000 */
[----:B-----5:R-:W-:Y:S03]  /*a970*/  F2FP.PACK_AB R131, R108, R110 ;  /* 0x0000006e6c83723e */ /* 0x020fe600000000ff */
[----:B------:R-:W-:Y:S01]  /*a980*/  FADD.FTZ R0, R95, R0 ;  /* 0x000000005f007221 */ /* 0x000fe20000010000 */
[C---:B------:R-:W-:Y:S01]  /*a990*/  HMMA.16816.F32 R8, R68.reuse, R82, R8 ;  /* 0x000000524408723c */ /* 0x040fe20000001808 */
[----:B------:R-:W1:Y:S03]  /*a9a0*/  LDSM.16.MT88.4 R80, [R184+0x4800] ;  /* 0x00480000b850783b */ /* 0x000e660000004200 */
[----:B------:R-:W-:Y:S04]  /*a9b0*/  FADD.FTZ R0, R97, R0 ;  /* 0x0000000061007221 */ /* 0x000fe80000010000 */
[C---:B----4-:R-:W-:Y:S01]  /*a9c0*/  HMMA.16816.F32 R12, R68.reuse, R72, R12 ;  /* 0x00000048440c723c */ /* 0x050fe2000000180c */
[----:B------:R-:W-:Y:S03]  /*a9d0*/  LDSM.16.MT88.4 R96, [R184+0x5800] ;  /* 0x00580000b860783b */ /* 0x000fe60000004200 */
[----:B------:R-:W-:Y:S04]  /*a9e0*/  FADD.FTZ R0, R101, R0 ;  /* 0x0000000065007221 */ /* 0x000fe80000010000 */
[C---:B------:R-:W-:Y:S01]  /*a9f0*/  HMMA.16816.F32 R16, R68.reuse, R74, R16 ;  /* 0x0000004a4410723c */ /* 0x040fe20000001810 */
[----:B------:R-:W3:Y:S03]  /*aa00*/  LDSM.16.MT88.4 R72, [R186+0x4800] ;  /* 0x00480000ba48783b */ /* 0x000ee60000004200 */
[----:B------:R-:W-:Y:S04]  /*aa10*/  FADD.FTZ R0, R211, R0 ;  /* 0x00000000d3007221 */ /* 0x000fe80000010000 */
[C---:B------:R-:W-:Y:S04]  /*aa20*/  HMMA.16816.F32 R20, R68.reuse, R84, R20 ;  /* 0x000000544414723c */ /* 0x040fe80000001814 */
[----:B------:R-:W-:Y:S04]  /*aa30*/  FADD.FTZ R0, R205, R0 ;  /* 0x00000000cd007221 */ /* 0x000fe80000010000 */
[C---:B------:R-:W-:Y:S01]  /*aa40*/  HMMA.16816.F32 R24, R68.reuse, R86, R24 ;  /* 0x000000564418723c */ /* 0x040fe20000001818 */
[----:B------:R-:W4:Y:S03]  /*aa50*/  LDSM.16.MT88.4 R84, [R185+0x4800] ;  /* 0x00480000b954783b */ /* 0x000f260000004200 */
[----:B------:R-:W-:Y:S04]  /*aa60*/  FADD.FTZ R0, R204, R0 ;  /* 0x00000000cc007221 */ /* 0x000fe80000010000 */
        /* <DEDUP_REMOVED lines=8> */
[----:B------:R-:W-:Y:S03]  /*aaf0*/  LDSM.16.MT88.4 R80, [R186+0x2000] ;  /* 0x00200000ba50783b */ /* 0x000fe60000004200 */
[C---:B------:R-:W-:Y:S04]  /*ab00*/  FADD.FTZ R0, R143.reuse, R0 ;  /* 0x000000008f007221 */ /* 0x040fe80000010000 */
[C---:B---3--:R-:W-:Y:S04]  /*ab10*/  HMMA.16816.F32 R44, R68.reuse, R72, R44 ;  /* 0x00000048442c723c */ /* 0x048fe8000000182c */
        /* <DEDUP_REMOVED lines=8> */
[----:B------:R-:W-:Y:S01]  /*aba0*/  HMMA.16816.F32 R64, R68, R78, R64 ;  /* 0x0000004e4440723c */ /* 0x000fe20000001840 */
[----:B------:R-:W-:Y:S06]  /*abb0*/  LDSM.16.MT88.4 R76, [R186+0x5000] ;  /* 0x00500000ba4c783b */ /* 0x000fec0000004200 */
[----:B------:R-:W-:Y:S02]  /*abc0*/  F2FP.PACK_AB R68, R143, R141 ;  /* 0x0000008d8f44723e */ /* 0x000fe400000000ff */
[----:B------:R-:W-:Y:S03]  /*abd0*/  F2FP.PACK_AB R70, R142, R144 ;  /* 0x000000908e46723e */ /* 0x000fe600000000ff */
[----:B------:R-:W-:Y:S02]  /*abe0*/  F2FP.PACK_AB R69, R139, R140 ;  /* 0x0000008c8b45723e */ /* 0x000fe400000000ff */
[C---:B------:R-:W-:Y:S07]  /*abf0*/  F2FP.PACK_AB R71, R137.reuse, R138 ;  /* 0x0000008a8947723e */ /* 0x040fee00000000ff */
[C---:B-1----:R-:W-:Y:S08]  /*ac00*/  HMMA.16816.F32 R4, R68.reuse, R72, R4 ;  /* 0x000000484404723c */ /* 0x042ff00000001804 */
[C---:B------:R-:W-:Y:S01]  /*ac10*/  HMMA.16816.F32 R8, R68.reuse, R74, R8 ;  /* 0x0000004a4408723c */ /* 0x040fe20000001808 */
[----:B------:R-:W1:Y:S07]  /*ac20*/  LDSM.16.MT88.4 R72, [R184+0x5000] ;  /* 0x00500000b848783b */ /* 0x000e6e0000004200 */
[C---:B------:R-:W-:Y:S08]  /*ac30*/  HMMA.16816.F32 R12, R68.reuse, R80, R12 ;  /* 0x00000050440c723c */ /* 0x040ff0000000180c */
[C---:B------:R-:W-:Y:S01]  /*ac40*/  HMMA.16816.F32 R16, R68.reuse, R82, R16 ;  /* 0x000000524410723c */ /* 0x040fe20000001810 */
[----:B------:R-:W2:Y:S07]  /*ac50*/  LDSM.16.MT88.4 R80, [R185+0x5000] ;  /* 0x00500000b950783b */ /* 0x000eae0000004200 */
[C---:B---3--:R-:W-:Y:S08]  /*ac60*/  HMMA.16816.F32 R20, R68.reuse, R84, R20 ;  /* 0x000000544414723c */ /* 0x048ff00000001814 */
[C---:B------:R-:W-:Y:S01]  /*ac70*/  HMMA.16816.F32 R24, R68.reuse, R86, R24 ;  /* 0x000000564418723c */ /* 0x040fe20000001818 */
[----:B------:R-:W3:Y:S07]  /*ac80*/  LDSM.16.MT88.4 R84, [R187+0x5000] ;  /* 0x00500000bb54783b */ /* 0x000eee0000004200 */
[C---:B------:R-:W-:Y:S08]  /*ac90*/  HMMA.16816.F32 R28, R68.reuse, R88, R28 ;  /* 0x00000058441c723c */ /* 0x040ff0000000181c */
[C---:B------:R-:W-:Y:S01]  /*aca0*/  HMMA.16816.F32 R32, R68.reuse, R90, R32 ;  /* 0x0000005a4420723c */ /* 0x040fe20000001820 */
[----:B------:R-:W-:Y:S07]  /*acb0*/  LDSM.16.MT88.4 R88, [R187+0x2800] ;  /* 0x00280000bb58783b */ /* 0x000fee0000004200 */
[C---:B-1----:R-:W-:Y:S08]  /*acc0*/  HMMA.16816.F32 R36, R68.reuse, R72, R36 ;  /* 0x000000484424723c */ /* 0x042ff00000001824 */
[C---:B------:R-:W-:Y:S01]  /*acd0*/  HMMA.16816.F32 R40, R68.reuse, R74, R40 ;  /* 0x0000004a4428723c */ /* 0x040fe20000001828 */
[----:B------:R-:W1:Y:S07]  /*ace0*/  LDSM.16.MT88.4 R72, [R186+0x2800] ;  /* 0x00280000ba48783b */ /* 0x000e6e0000004200 */
[C---:B------:R-:W-:Y:S08]  /*acf0*/  HMMA.16816.F32 R44, R68.reuse, R76, R44 ;  /* 0x0000004c442c723c */ /* 0x040ff0000000182c */
[C---:B------:R-:W-:Y:S08]  /*ad00*/  HMMA.16816.F32 R48, R68.reuse, R78, R48 ;  /* 0x0000004e4430723c */ /* 0x040ff00000001830 */
[C---:B--2---:R-:W-:Y:S08]  /*ad10*/  HMMA.16816.F32 R52, R68.reuse, R80, R52 ;  /* 0x000000504434723c */ /* 0x044ff00000001834 */
[C---:B------:R-:W-:Y:S01]  /*ad20*/  HMMA.16816.F32 R56, R68.reuse, R82, R56 ;  /* 0x000000524438723c */ /* 0x040fe20000001838 */
[----:B------:R-:W2:Y:S07]  /*ad30*/  LDSM.16.MT88.4 R80, [R185+0x2800] ;  /* 0x00280000b950783b */ /* 0x000eae0000004200 */
[C---:B---3--:R-:W-:Y:S08]  /*ad40*/  HMMA.16816.F32 R60, R68.reuse, R84, R60 ;  /* 0x00000054443c723c */ /* 0x048ff0000000183c */
[----:B------:R-:W-:Y:S08]  /*ad50*/  HMMA.16816.F32 R64, R68, R86, R64 ;  /* 0x000000564440723c */ /* 0x000ff00000001840 */
[C---:B------:R-:W-:Y:S01]  /*ad60*/  HMMA.16816.F32 R116, R128.reuse, R112, R4 ;  /* 0x000000708074723c */ /* 0x040fe20000001804 */
[----:B------:R-:W3:Y:S07]  /*ad70*/  LDSM.16.MT88.4 R4, [R185+0x5800] ;  /* 0x00580000b904783b */ /* 0x000eee0000004200 */
[C---:B------:R-:W-:Y:S01]  /*ad80*/  HMMA.16816.F32 R112, R128.reuse, R114, R8 ;  /* 0x000000728070723c */ /* 0x040fe20000001808 */
[----:B------:R-:W4:Y:S07]  /*ad90*/  LDSM.16.MT88.4 R8, [R187+0x5800] ;  /* 0x00580000bb08783b */ /* 0x000f2e0000004200 */
[C---:B-1----:R-:W-:Y:S08]  /*ada0*/  HMMA.16816.F32 R68, R128.reuse, R72, R12 ;  /* 0x000000488044723c */ /* 0x042ff0000000180c */
        /* <DEDUP_REMOVED lines=9> */
[C---:B---3--:R-:W-:Y:S07]  /*ae40*/  HMMA.16816.F32 R52, R128.reuse, R4, R52 ;  /* 0x000000048034723c */ /* 0x048fee0000001834 */
[----:B------:R-:W-:Y:S01]  /*ae50*/  FADD.FTZ R4, R137, R2 ;  /* 0x0000000289047221 */ /* 0x000fe20000010000 */
[C---:B------:R-:W-:Y:S04]  /*ae60*/  HMMA.16816.F32 R56, R128.reuse, R6, R56 ;  /* 0x000000068038723c */ /* 0x040fe80000001838 */
[----:B------:R-:W-:Y:S02]  /*ae70*/  FADD.FTZ R2, R133, R0 ;  /* 0x0000000085027221 */ /* 0x000fe40000010000 */
[----:B------:R-:W-:Y:S01]  /*ae80*/  FADD.FTZ R0, R132, R4 ;  /* 0x0000000484007221 */ /* 0x000fe20000010000 */
[-C--:B------:R-:W-:Y:S01]  /*ae90*/  MOV R4, R3.reuse ;  /* 0x0000000300047202 */ /* 0x080fe20000000f00 */
[C---:B----4-:R-:W-:Y:S04]  /*aea0*/  HMMA.16816.F32 R60, R128.reuse, R8, R60 ;  /* 0x00000008803c723c */ /* 0x050fe8000000183c */
[----:B------:R-:W-:Y:S02]  /*aeb0*/  FADD.FTZ R2, R134, R2 ;  /* 0x0000000286027221 */ /* 0x000fe40000010000 */
[----:B------:R-:W-:Y:S01]  /*aec0*/  FADD.FTZ R0, R111, R0 ;  /* 0x000000006f007221 */ /* 0x000fe20000010000 */
[----:B------:R-:W-:Y:S01]  /*aed0*/  MOV R111, R3 ;  /* 0x00000003006f7202 */ /* 0x000fe20000000f00 */
[----:B------:R-:W-:Y:S04]  /*aee0*/  HMMA.16816.F32 R64, R128, R10, R64 ;  /* 0x0000000a8040723c */ /* 0x000fe80000001840 */
[----:B------:R-:W-:Y:S02]  /*aef0*/  FADD.FTZ R2, R135, R2 ;  /* 0x0000000287027221 */ /* 0x000fe40000010000 */
[----:B------:R-:W-:Y:S01]  /*af00*/  FADD.FTZ R0, R110, R0 ;  /* 0x000000006e007221 */ /* 0x000fe20000010000 */
[----:B------:R-:W-:Y:S01]  /*af10*/  MOV R110, R109 ;  /* 0x0000006d006e7202 */ /* 0x000fe20000000f00 */
[----:B------:R-:W-:Y:S04]  /*af20*/  FADD.FTZ R225, R136, R2 ;  /* 0x0000000288e17221 */ /* 0x000fe80000010000 */
[----:B------:R-:W-:Y:S01]  /*af30*/  FADD.FTZ R226, R108, R0 ;  /* 0x000000006ce27221 */ /* 0x000fe20000010000 */
[----:B------:R-:W-:-:S05]  /*af40*/  @P0 BRA `(.L_x_734) ;  /* 0xffffbe7000000947 */ /* 0x000fca000383ffff */
.L_x_713:
[----:B------:R-:W-:Y:S01]  /*af50*/  IMAD.MOV.U32 R0, RZ, RZ, c[0x0][0x2c4] ;  /* 0x0000b100ff007624 */ /* 0x000fe200078e00ff */
[----:B------:R-:W-:-:S02]  /*af60*/  ISETP.GE.AND P0, PT, R249, 0x1, PT ;  /* 0x00000001f900780c */ /* 0x000fc40003f06270 */
[----:B------:R-:W-:Y:S02]  /*af70*/  IADD3 R2, R230, 0x1, -R229 ;  /* 0x00000001e6027810 */ /* 0x000fe40007ffe8e5 */
[----:B------:R-:W-:Y:S02]  /*af80*/  ISETP.NE.AND P1, PT, R0, 0x1, PT ;  /* 0x000000010000780c */ /* 0x000fe40003f25270 */
[----:B------:R-:W-:-:S11]  /*af90*/  IADD3 R0, R243, 0x7f, RZ ;  /* 0x0000007ff3007810 */ /* 0x000fd60007ffe0ff */
[----:B------:R-:W-:-:S05]  /*afa0*/  @P1 IMAD.HI.U32 R3, R0, c[0x0][0x2c8], RZ ;  /* 0x0000b20000031a27 */ /* 0x000fca00078e00ff */
[----:B------:R-:W-:-:S05]  /*afb0*/  @P1 SHF.R.U32.HI R0, RZ, c[0x0][0x2cc], R3 ;  /* 0x0000b300ff001a19 */ /* 0x000fca0000011603 */
[----:B------:R-:W-:-:S05]  /*afc0*/  IMAD.IADD R0, R2, 0x1, R0 ;  /* 0x0000000102007824 */ /* 0x000fca00078e0200 */
[----:B------:R-:W-:Y:S01]  /*afd0*/  IADD3 R2, R0, -c[0x0][0x324], RZ ;  /* 0x8000c90000027a10 */ /* 0x000fe20007ffe0ff */
[----:B------:R-:W-:Y:S05]  /*afe0*/  @!P0 BRA `(.L_x_735) ;  /* 0x0000011000008947 */ /* 0x000fea0003800000 */
[----:B------:R-:W-:Y:S01]  /*aff0*/  ISETP.GT.AND P0, PT, R0, -0x1, PT ;  /* 0xffffffff0000780c */ /* 0x000fe20003f04270 */
[----:B------:R-:W-:-:S12]  /*b000*/  BSSY B0, `(.L_x_736) ;  /* 0x000000d000007945 */ /* 0x000fd80003800000 */
[----:B------:R-:W-:Y:S05]  /*b010*/  @P0 BRA `(.L_x_737) ;  /* 0x0000007000000947 */ /* 0x000fea0003800000 */
[----:B------:R-:W-:Y:S01]  /*b020*/  IMAD.MOV.U32 R3, RZ, RZ, 0x1 ;  /* 0x00000001ff037424 */ /* 0x000fe200078e00ff */
[----:B------:R-:W-:-:S04]  /*b030*/  LOP3.LUT R0, RZ, R0, RZ, 0x33, !PT ;  /* 0x00000000ff007212 */ /* 0x000fc800078e33ff */
[----:B------:R-:W-:-:S13]  /*b040*/  ISETP.NE.AND P0, PT, R3, c[0x0][0x32c], PT ;  /* 0x0000cb0003007a0c */ /* 0x000fda0003f05270 */
[----:B------:R-:W-:-:S05]  /*b050*/  @P0 IMAD.HI.U32 R3, R0, c[0x0][0x330], RZ ;  /* 0x0000cc0000030a27 */ /* 0x000fca00078e00ff */
[----:B------:R-:W-:-:S04]  /*b060*/  @P0 SHF.R.U32.HI R0, RZ, c[0x0][0x334], R3 ;  /* 0x0000cd00ff000a19 */ /* 0x000fc80000011603 */
[----:B------:R-:W-:Y:S01]  /*b070*/  LOP3.LUT R0, RZ, R0, RZ, 0x33, !PT ;  /* 0x00000000ff007212 */ /* 0x000fe200078e33ff */
[----:B------:R-:W-:Y:S05]  /*b080*/  BRA `(.L_x_738) ;  /* 0x0000004000007947 */ /* 0x000fea0003800000 */
.L_x_737:
[----:B------:R-:W-:-:S04]  /*b090*/  MOV R3, 0x1 ;  /* 0x0000000100037802 */ /* 0x000fc80000000f00 */
[----:B------:R-:W-:-:S13]  /*b0a0*/  ISETP.NE.AND P0, PT, R3, c[0x0][0x32c], PT ;  /* 0x0000cb0003007a0c */ /* 0x000fda0003f05270 */
[----:B------:R-:W-:-:S05]  /*b0b0*/  @P0 IMAD.HI.U32 R3, R0, c[0x0][0x330], RZ ;  /* 0x0000cc0000030a27 */ /* 0x000fca00078e00ff */
[----:B------:R-:W-:Y:S02]  /*b0c0*/  @P0 SHF.R.U32.HI R0, RZ, c[0x0][0x334], R3 ;  /* 0x0000cd00ff000a19 */ /* 0x000fe40000011603 */
.L_x_738:
[----:B------:R-:W-:Y:S05]  /*b0d0*/  BSYNC B0 ;  /* 0x0000000000007941 */ /* 0x000fea0003800000 */
.L_x_736:
[----:B------:R-:W-:-:S05]  /*b0e0*/  IMAD R0, R0, c[0x0][0x32c], RZ ;  /* 0x0000cb0000007a24 */ /* 0x000fca00078e02ff */
[----:B------:R-:W-:-:S04]  /*b0f0*/  IMNMX R2, R2, R0, !PT ;  /* 0x0000000002027217 */ /* 0x000fc80007800200 */
.L_x_735:
[----:B------:R-:W-:-:S05]  /*b100*/  IADD3 R2, R2, 0x5f, RZ ;  /* 0x0000005f02027810 */ /* 0x000fca0007ffe0ff */
        /* <DEDUP_REMOVED lines=8> */
.L_x_750:
        /* <DEDUP_REMOVED lines=39> */
.L_x_851:
        /* <DEDUP_REMOVED lines=24> */
.L_x_852:
        /* <DEDUP_REMOVED lines=16> */
.L_x_741:
[----:B--23--:R-:W-:Y:S05]  /*b680*/  BSYNC B0 ;  /* 0x0000000000007941 */ /* 0x00cfea0003800000 */
.L_x_740:
        /* <DEDUP_REMOVED lines=178> */
.L_x_853:
        /* <DEDUP_REMOVED lines=24> */
.L_x_854:
        /* <DEDUP_REMOVED lines=16> */
.L_x_745:
[----:B------:R-:W-:Y:S05]  /*c430*/  BSYNC B0 ;  /* 0x0000000000007941 */ /* 0x000fea0003800000 */
.L_x_744:
        /* <DEDUP_REMOVED lines=51> */
.L_x_855:
[----:B--2---:R-:W-:Y:S01]  /*c770*/  FMNMX.FTZ R109, R108, R0, !PT ;  /* 0x000000006c6d7209 */ /* 0x004fe20007810000 */
[----:B------:R-:W-:-:S05]  /*c780*/  BRA.DIV ~URZ, `(.L_x_749) ;  /* 0x0000baf27f007947 */ /* 0x000fca000b800000 */
[----:B------:R-:W-:Y:S04]  /*c790*/  SHFL.BFLY PT, R0, R128, 0x2, 0x1f ;  /* 0x0c401f0080007f89 */ /* 0x000fe800000e0000 */
[----:B------:R-:W2:Y:S02]  /*c7a0*/  SHFL.BFLY PT, R2, R109, 0x1, 0x1f ;  /* 0x0c201f006d027f89 */ /* 0x000ea400000e0000 */
[----:B--2---:R-:W-:Y:S02]  /*c7b0*/  FMNMX.FTZ R109, R109, R2, !PT ;  /* 0x000000026d6d7209 */ /* 0x004fe40007810000 */
[----:B-1----:R-:W-:Y:S05]  /*c7c0*/  FMNMX.FTZ R108, R128, R0, !PT ;  /* 0x00000000806c7209 */ /* 0x002fea0007810000 */
[----:B------:R1:W2:Y:S02]  /*c7d0*/  SHFL.BFLY PT, R0, R108, 0x1, 0x1f ;  /* 0x0c201f006c007f89 */ /* 0x0002a400000e0000 */
.L_x_856:
[C---:B------:R-:W-:Y:S01]  /*c7e0*/  FADD.FTZ R2, -R109.reuse, R110 ;  /* 0x0000006e6d027221 */ /* 0x040fe20000010100 */
[----:B------:R-:W-:Y:S01]  /*c7f0*/  WARPSYNC 0xffffffff ;  /* 0xffffffff00007948 */ /* 0x000fe20003800000 */
[----:B------:R-:W-:Y:S01]  /*c800*/  FMUL.FTZ R110, R109, c[0x0][0x2d0] ;  /* 0x0000b4006d6e7a20 */ /* 0x000fe20000410000 */
[----:B------:R-:W3:Y:S01]  /*c810*/  LDSM.16.MT88.4 R132, [R184] ;  /* 0x00000000b884783b */ /* 0x000ee20000004200 */
[----:B------:R-:W-:Y:S01]  /*c820*/  FMUL.FTZ R2, R2, c[0x0][0x2d0] ;  /* 0x0000b40002027a20 */ /* 0x000fe20000410000 */
[----:B------:R-:W-:Y:S01]  /*c830*/  ISETP.GT.AND P0, PT, R196, R188, PT ;  /* 0x000000bcc400720c */ /* 0x000fe20003f04270 */
[--C-:B------:R-:W-:Y:S01]  /*c840*/  FFMA.FTZ R3, R4, c[0x0][0x2d0], -R110.reuse ;  /* 0x0000b40004037a23 */ /* 0x100fe2000001086e */
[----:B------:R-:W-:Y:S01]  /*c850*/  IADD3 R196, R196, -0x1, RZ ;  /* 0xffffffffc4c47810 */ /* 0x000fe20007ffe0ff */
[--C-:B------:R-:W-:Y:S02]  /*c860*/  FFMA.FTZ R139, R28, c[0x0][0x2d0], -R110.reuse ;  /* 0x0000b4001c8b7a23 */ /* 0x100fe4000001086e */
[----:B------:R4:W-:Y:S01]  /*c870*/  MUFU.EX2 R128, R3 ;  /* 0x0000000300807308 */ /* 0x0009e20000000800 */
[--C-:B------:R-:W-:Y:S02]  /*c880*/  FFMA.FTZ R146, R45, c[0x0][0x2d0], -R110.reuse ;  /* 0x0000b4002d927a23 */ /* 0x100fe4000001086e */
[--C-:B------:R-:W-:Y:S02]  /*c890*/  FFMA.FTZ R144, R36, c[0x0][0x2d0], -R110.reuse ;  /* 0x0000b40024907a23 */ /* 0x100fe4000001086e */
[--C-:B------:R-:W-:Y:S02]  /*c8a0*/  FFMA.FTZ R142, R40, c[0x0][0x2d0], -R110.reuse ;  /* 0x0000b400288e7a23 */ /* 0x100fe4000001086e */
[--C-:B------:R-:W-:Y:S02]  /*c8b0*/  FFMA.FTZ R16, R16, c[0x0][0x2d0], -R110.reuse ;  /* 0x0000b40010107a23 */ /* 0x100fe4000001086e */
[--C-:B------:R-:W-:Y:S01]  /*c8c0*/  FFMA.FTZ R29, R29, c[0x0][0x2d0], -R110.reuse ;  /* 0x0000b4001d1d7a23 */ /* 0x100fe2000001086e */
[----:B------:R-:W5:Y:S01]  /*c8d0*/  MUFU.EX2 R2, R2 ;  /* 0x0000000200027308 */ /* 0x000f620000000800 */
        /* <DEDUP_REMOVED lines=8> */
[--C-:B----4-:R-:W-:Y:S02]  /*c960*/  FFMA.FTZ R3, R5, c[0x0][0x2d0], -R110.reuse ;  /* 0x0000b40005037a23 */ /* 0x110fe4000001086e */
[--C-:B------:R-:W-:Y:S02]  /*c970*/  FFMA.FTZ R147, R44, c[0x0][0x2d0], -R110.reuse ;  /* 0x0000b4002c937a23 */ /* 0x100fe4000001086e */
[--C-:B------:R-:W-:Y:S01]  /*c980*/  FFMA.FTZ R41, R41, c[0x0][0x2d0], -R110.reuse ;  /* 0x0000b40029297a23 */ /* 0x100fe2000001086e */
[----:B------:R4:W-:Y:S01]  /*c990*/  MUFU.EX2 R141, R3 ;  /* 0x00000003008d7308 */ /* 0x0009e20000000800 */
[--C-:B------:R-:W-:Y:S09]  /*c9a0*/  FFMA.FTZ R145, R48, c[0x0][0x2d0], -R110.reuse ;  /* 0x0000b40030917a23 */ /* 0x100ff2000001086e */
[----:B------:R-:W-:Y:S10]  /*c9b0*/  MUFU.EX2 R179, R20 ;  /* 0x0000001400b37308 */ /* 0x000ff40000000800 */
[----:B------:R-:W-:Y:S01]  /*c9c0*/  MUFU.EX2 R139, R139 ;  /* 0x0000008b008b7308 */ /* 0x000fe20000000800 */
[--C-:B----4-:R-:W-:Y:S09]  /*c9d0*/  FFMA.FTZ R3, R8, c[0x0][0x2d0], -R110.reuse ;  /* 0x0000b40008037a23 */ /* 0x110ff2000001086e */
[----:B------:R4:W-:Y:S02]  /*c9e0*/  MUFU.EX2 R148, R3 ;  /* 0x0000000300947308 */ /* 0x0009e40000000800 */
[----:B--2-4-:R-:W-:Y:S01]  /*c9f0*/  FMNMX.FTZ R3, R0, R108, !PT ;  /* 0x0000006c00037209 */ /* 0x014fe20007810000 */
[--C-:B------:R-:W-:Y:S02]  /*ca00*/  FFMA.FTZ R0, R9, c[0x0][0x2d0], -R110.reuse ;  /* 0x0000b40009007a23 */ /* 0x100fe4000001086e */
[--C-:B-1----:R-:W-:Y:S05]  /*ca10*/  FFMA.FTZ R108, R13, c[0x0][0x2d0], -R110.reuse ;  /* 0x0000b4000d6c7a23 */ /* 0x102fea000001086e */
[----:B------:R1:W-:Y:S01]  /*ca20*/  MUFU.EX2 R149, R0 ;  /* 0x0000000000957308 */ /* 0x0003e20000000800 */
[----:B------:R-:W-:Y:S02]  /*ca30*/  FMUL.FTZ R136, R3, c[0x0][0x2d0] ;  /* 0x0000b40003887a20 */ /* 0x000fe40000410000 */
[----:B------:R-:W-:Y:S02]  /*ca40*/  FFMA.FTZ R13, R17, c[0x0][0x2d0], -R110 ;  /* 0x0000b400110d7a23 */ /* 0x000fe4000001086e */
[--C-:B------:R-:W-:Y:S02]  /*ca50*/  FFMA.FTZ R6, R6, c[0x0][0x2d0], -R136.reuse ;  /* 0x0000b40006067a23 */ /* 0x100fe40000010888 */
[--C-:B------:R-:W-:Y:S02]  /*ca60*/  FFMA.FTZ R7, R7, c[0x0][0x2d0], -R136.reuse ;  /* 0x0000b40007077a23 */ /* 0x100fe40000010888 */
[--C-:B------:R-:W-:Y:S01]  /*ca70*/  FFMA.FTZ R4, R10, c[0x0][0x2d0], -R136.reuse ;  /* 0x0000b4000a047a23 */ /* 0x100fe20000010888 */
[----:B------:R-:W-:Y:S01]  /*ca80*/  MUFU.EX2 R140, R6 ;  /* 0x00000006008c7308 */ /* 0x000fe20000000800 */
[----:B------:R-:W-:Y:S09]  /*ca90*/  FFMA.FTZ R5, R11, c[0x0][0x2d0], -R136 ;  /* 0x0000b4000b057a23 */ /* 0x000ff20000010888 */
[----:B------:R-:W2:Y:S01]  /*caa0*/  MUFU.EX2 R17, R7 ;  /* 0x0000000700117308 */ /* 0x000ea20000000800 */
[----:B-1----:R-:W-:Y:S02]  /*cab0*/  FADD.FTZ R0, -R3, R111 ;  /* 0x0000006f03007221 */ /* 0x002fe40000010100 */
[--C-:B------:R-:W-:Y:S02]  /*cac0*/  FFMA.FTZ R111, R12, c[0x0][0x2d0], -R110.reuse ;  /* 0x0000b4000c6f7a23 */ /* 0x100fe4000001086e */
[----:B------:R-:W-:Y:S05]  /*cad0*/  FMUL.FTZ R0, R0, c[0x0][0x2d0] ;  /* 0x0000b40000007a20 */ /* 0x000fea0000410000 */
[----:B------:R-:W-:Y:S01]  /*cae0*/  MUFU.EX2 R28, R4 ;  /* 0x00000004001c7308 */ /* 0x000fe20000000800 */
[----:B------:R-:W-:Y:S09]  /*caf0*/  FFMA.FTZ R110, R49, c[0x0][0x2d0], -R110 ;  /* 0x0000b400316e7a23 */ /* 0x000ff2000001086e */
[----:B------:R-:W1:Y:S10]  /*cb00*/  MUFU.EX2 R0, R0 ;  /* 0x0000000000007308 */ /* 0x000e740000000800 */
[----:B------:R-:W4:Y:S10]  /*cb10*/  MUFU.EX2 R45, R5 ;  /* 0x00000005002d7308 */ /* 0x000f340000000800 */
[----:B------:R-:W-:Y:S10]  /*cb20*/  MUFU.EX2 R37, R111 ;  /* 0x0000006f00257308 */ /* 0x000ff40000000800 */
[----:B------:R-:W1:Y:S10]  /*cb30*/  MUFU.EX2 R44, R108 ;  /* 0x0000006c002c7308 */ /* 0x000e740000000800 */
[----:B------:R-:W3:Y:S10]  /*cb40*/  MUFU.EX2 R151, R13 ;  /* 0x0000000d00977308 */ /* 0x000ef40000000800 */
[----:B------:R-:W-:Y:S01]  /*cb50*/  MUFU.EX2 R111, R144 ;  /* 0x00000090006f7308 */ /* 0x000fe20000000800 */
[C---:B-----5:R-:W-:Y:S01]  /*cb60*/  FMUL.FTZ R8, R2.reuse, R112 ;  /* 0x0000007002087220 */ /* 0x060fe20000410000 */
[----:B--2---:R-:W-:Y:S01]  /*cb70*/  F2FP.PACK_AB R129, R17, R140 ;  /* 0x0000008c1181723e */ /* 0x004fe200000000ff */
[----:B------:R-:W-:Y:S01]  /*cb80*/  FMUL.FTZ R9, R2, R113 ;  /* 0x0000007102097220 */ /* 0x000fe20000410000 */
[----:B------:R-:W-:Y:S01]  /*cb90*/  F2FP.PACK_AB R130, R149, R148 ;  /* 0x000000949582723e */ /* 0x000fe200000000ff */
[C---:B-1----:R-:W-:Y:S01]  /*cba0*/  FMUL.FTZ R10, R0.reuse, R114 ;  /* 0x00000072000a7220 */ /* 0x042fe20000410000 */
[----:B----4-:R-:W-:Y:S01]  /*cbb0*/  F2FP.PACK_AB R131, R45, R28 ;  /* 0x0000001c2d83723e */ /* 0x010fe200000000ff */
[----:B------:R-:W-:Y:S02]  /*cbc0*/  FMUL.FTZ R11, R0, R115 ;  /* 0x00000073000b7220 */ /* 0x000fe40000410000 */
[----:B------:R-:W1:Y:S01]  /*cbd0*/  LDSM.16.MT88.4 R112, [R186] ;  /* 0x00000000ba70783b */ /* 0x000e620000004200 */
[C---:B------:R-:W-:Y:S02]  /*cbe0*/  FMUL.FTZ R4, R2.reuse, R116 ;  /* 0x0000007402047220 */ /* 0x040fe40000410000 */
[----:B------:R-:W-:Y:S02]  /*cbf0*/  FMUL.FTZ R5, R2, R117 ;  /* 0x0000007502057220 */ /* 0x000fe40000410000 */
[C---:B------:R-:W-:Y:S02]  /*cc00*/  FMUL.FTZ R6, R0.reuse, R118 ;  /* 0x0000007600067220 */ /* 0x040fe40000410000 */
[----:B------:R-:W-:Y:S02]  /*cc10*/  FMUL.FTZ R7, R0, R119 ;  /* 0x0000007700077220 */ /* 0x000fe40000410000 */
[C---:B------:R-:W-:Y:S01]  /*cc20*/  FFMA.FTZ R12, R2.reuse, R225, R128 ;  /* 0x000000e1020c7223 */ /* 0x040fe20000010080 */
[C---:B------:R-:W-:Y:S01]  /*cc30*/  F2FP.PACK_AB R128, R141.reuse, R128 ;  /* 0x000000808d80723e */ /* 0x040fe200000000ff */
[----:B------:R-:W-:Y:S01]  /*cc40*/  LDSM.16.MT88.4 R116, [R186+0x800] ;  /* 0x00080000ba74783b */ /* 0x000fe20000004200 */
[----:B------:R-:W-:Y:S02]  /*cc50*/  FMUL.FTZ R68, R2, R68 ;  /* 0x0000004402447220 */ /* 0x000fe40000410000 */
[----:B------:R-:W-:Y:S01]  /*cc60*/  FADD.FTZ R25, R141, R12 ;  /* 0x0000000c8d197221 */ /* 0x000fe20000010000 */
[----:B------:R-:W-:Y:S01]  /*cc70*/  F2FP.PACK_AB R12, R44, R37 ;  /* 0x000000252c0c723e */ /* 0x000fe200000000ff */
[----:B------:R-:W-:Y:S01]  /*cc80*/  MUFU.EX2 R141, R21 ;  /* 0x00000015008d7308 */ /* 0x000fe20000000800 */
[C---:B---3--:R-:W-:Y:S05]  /*cc90*/  HMMA.16816.F32 R4, R128.reuse, R132, R4 ;  /* 0x000000848004723c */ /* 0x048fea0000001804 */
[----:B------:R-:W-:Y:S02]  /*cca0*/  FMUL.FTZ R69, R2, R69 ;  /* 0x0000004502457220 */ /* 0x000fe40000410000 */
[C---:B------:R-:W-:Y:S01]  /*ccb0*/  FMUL.FTZ R70, R0.reuse, R70 ;  /* 0x0000004600467220 */ /* 0x040fe20000410000 */
[C---:B------:R-:W-:Y:S04]  /*ccc0*/  HMMA.16816.F32 R8, R128.reuse, R134, R8 ;  /* 0x000000868008723c */ /* 0x040fe80000001808 */
[----:B------:R-:W-:Y:S02]  /*ccd0*/  FMUL.FTZ R71, R0, R71 ;  /* 0x0000004700477220 */ /* 0x000fe40000410000 */
[C---:B------:R-:W-:Y:S02]  /*cce0*/  FMUL.FTZ R72, R2.reuse, R72 ;  /* 0x0000004802487220 */ /* 0x040fe40000410000 */
[----:B------:R-:W-:Y:S04]  /*ccf0*/  FMUL.FTZ R73, R2, R73 ;  /* 0x0000004902497220 */ /* 0x000fe80000410000 */
[C---:B------:R-:W-:Y:S02]  /*cd00*/  FMUL.FTZ R74, R0.reuse, R74 ;  /* 0x0000004a004a7220 */ /* 0x040fe40000410000 */
[----:B------:R-:W-:Y:S01]  /*cd10*/  FMUL.FTZ R75, R0, R75 ;  /* 0x0000004b004b7220 */ /* 0x000fe20000410000 */
[C---:B-1----:R-:W-:Y:S03]  /*cd20*/  HMMA.16816.F32 R68, R128.reuse, R112, R68 ;  /* 0x000000708044723c */ /* 0x042fe60000001844 */
[C---:B------:R-:W-:Y:S02]  /*cd30*/  FMUL.FTZ R76, R2.reuse, R76 ;  /* 0x0000004c024c7220 */ /* 0x040fe40000410000 */
[----:B------:R-:W-:Y:S02]  /*cd40*/  FMUL.FTZ R77, R2, R77 ;  /* 0x0000004d024d7220 */ /* 0x000fe40000410000 */
[C---:B------:R-:W-:Y:S01]  /*cd50*/  FMUL.FTZ R78, R0.reuse, R78 ;  /* 0x0000004e004e7220 */ /* 0x040fe20000410000 */
[C---:B------:R-:W-:Y:S01]  /*cd60*/  HMMA.16816.F32 R72, R128.reuse, R114, R72 ;  /* 0x000000728048723c */ /* 0x040fe20000001848 */
[----:B------:R-:W1:Y:S03]  /*cd70*/  LDSM.16.MT88.4 R112, [R185] ;  /* 0x00000000b970783b */ /* 0x000e660000004200 */
[----:B------:R-:W-:Y:S02]  /*cd80*/  FMUL.FTZ R79, R0, R79 ;  /* 0x0000004f004f7220 */ /* 0x000fe40000410000 */
[C---:B------:R-:W-:Y:S02]  /*cd90*/  FMUL.FTZ R80, R2.reuse, R80 ;  /* 0x0000005002507220 */ /* 0x040fe40000410000 */
[----:B------:R-:W-:Y:S04]  /*cda0*/  FMUL.FTZ R81, R2, R81 ;  /* 0x0000005102517220 */ /* 0x000fe80000410000 */
[C---:B------:R-:W-:Y:S02]  /*cdb0*/  FMUL.FTZ R82, R0.reuse, R82 ;  /* 0x0000005200527220 */ /* 0x040fe40000410000 */
[----:B------:R-:W-:Y:S02]  /*cdc0*/  FMUL.FTZ R83, R0, R83 ;  /* 0x0000005300537220 */ /* 0x000fe40000410000 */
        /* <DEDUP_REMOVED lines=12> */
[C---:B------:R-:W-:Y:S01]  /*ce90*/  FMUL.FTZ R96, R2.reuse, R96 ;  /* 0x0000006002607220 */ /* 0x040fe20000410000 */
[C---:B-1----:R-:W-:Y:S03]  /*cea0*/  HMMA.16816.F32 R76, R128.reuse, R112, R76 ;  /* 0x00000070804c723c */ /* 0x042fe6000000184c */
[----:B------:R-:W-:Y:S02]  /*ceb0*/  FMUL.FTZ R97, R2, R97 ;  /* 0x0000006102617220 */ /* 0x000fe40000410000 */
[C---:B------:R-:W-:Y:S02]  /*cec0*/  FMUL.FTZ R98, R0.reuse, R98 ;  /* 0x0000006200627220 */ /* 0x040fe40000410000 */
[----:B------:R-:W-:Y:S01]  /*ced0*/  FMUL.FTZ R99, R0, R99 ;  /* 0x0000006300637220 */ /* 0x000fe20000410000 */
[C---:B------:R-:W-:Y:S01]  /*cee0*/  HMMA.16816.F32 R80, R128.reuse, R114, R80 ;  /* 0x000000728050723c */ /* 0x040fe20000001850 */
[----:B------:R-:W1:Y:S03]  /*cef0*/  LDSM.16.MT88.4 R112, [R189] ;  /* 0x00000000bd70783b */ /* 0x000e660000004200 */
        /* <DEDUP_REMOVED lines=16> */
[C---:B------:R-:W-:Y:S02]  /*d000*/  FMUL.FTZ R54, R0.reuse, R54 ;  /* 0x0000003600367220 */ /* 0x040fe40000410000 */
[C---:B------:R-:W-:Y:S01]  /*d010*/  FMUL.FTZ R55, R0.reuse, R55 ;  /* 0x0000003700377220 */ /* 0x040fe20000410000 */
[C---:B-1----:R-:W-:Y:S03]  /*d020*/  HMMA.16816.F32 R84, R128.reuse, R112, R84 ;  /* 0x000000708054723c */ /* 0x042fe60000001854 */
[C---:B------:R-:W-:Y:S02]  /*d030*/  FMUL.FTZ R58, R0.reuse, R58 ;  /* 0x0000003a003a7220 */ /* 0x040fe40000410000 */
[C---:B------:R-:W-:Y:S02]  /*d040*/  FMUL.FTZ R59, R0.reuse, R59 ;  /* 0x0000003b003b7220 */ /* 0x040fe40000410000 */
[C---:B------:R-:W-:Y:S01]  /*d050*/  FMUL.FTZ R62, R0.reuse, R62 ;  /* 0x0000003e003e7220 */ /* 0x040fe20000410000 */
[C---:B------:R-:W-:Y:S01]  /*d060*/  HMMA.16816.F32 R88, R128.reuse, R114, R88 ;  /* 0x000000728058723c */ /* 0x040fe20000001858 */
[----:B------:R-:W1:Y:S03]  /*d070*/  LDSM.16.MT88.4 R112, [R184+0x3000] ;  /* 0x00300000b870783b */ /* 0x000e660000004200 */
[C---:B------:R-:W-:Y:S02]  /*d080*/  FMUL.FTZ R63, R0.reuse, R63 ;  /* 0x0000003f003f7220 */ /* 0x040fe40000410000 */
[C---:B------:R-:W-:Y:S02]  /*d090*/  FMUL.FTZ R66, R0.reuse, R66 ;  /* 0x0000004200427220 */ /* 0x040fe40000410000 */
[----:B------:R-:W-:Y:S04]  /*d0a0*/  FMUL.FTZ R67, R0, R67 ;  /* 0x0000004300437220 */ /* 0x000fe80000410000 */
[--C-:B------:R-:W-:Y:S01]  /*d0b0*/  FFMA.FTZ R2, R14, c[0x0][0x2d0], -R136.reuse ;  /* 0x0000b4000e027a23 */ /* 0x100fe20000010888 */
[----:B------:R-:W-:Y:S03]  /*d0c0*/  F2FP.PACK_AB R14, R151, R150 ;  /* 0x00000096970e723e */ /* 0x000fe600000000ff */
[----:B------:R2:W-:Y:S02]  /*d0d0*/  MUFU.EX2 R36, R2 ;  /* 0x0000000200247308 */ /* 0x0005e40000000800 */
[--C-:B--2---:R-:W-:Y:S01]  /*d0e0*/  FFMA.FTZ R2, R15, c[0x0][0x2d0], -R136.reuse ;  /* 0x0000b4000f027a23 */ /* 0x104fe20000010888 */
[C---:B-1----:R-:W-:Y:S07]  /*d0f0*/  HMMA.16816.F32 R92, R128.reuse, R112, R92 ;  /* 0x00000070805c723c */ /* 0x042fee000000185c */
[----:B------:R1:W2:Y:S01]  /*d100*/  MUFU.EX2 R40, R2 ;  /* 0x0000000200287308 */ /* 0x0002a20000000800 */
[C---:B------:R-:W-:Y:S01]  /*d110*/  HMMA.16816.F32 R96, R128.reuse, R114, R96 ;  /* 0x000000728060723c */ /* 0x040fe20000001860 */
[----:B------:R-:W3:Y:S03]  /*d120*/  LDSM.16.MT88.4 R112, [R186+0x3000] ;  /* 0x00300000ba70783b */ /* 0x000ee60000004200 */
[----:B-1----:R-:W-:Y:S01]  /*d130*/  FFMA.FTZ R2, R18, c[0x0][0x2d0], -R136 ;  /* 0x0000b40012027a23 */ /* 0x002fe20000010888 */
[----:B--2---:R-:W-:Y:S04]  /*d140*/  F2FP.PACK_AB R13, R40, R36 ;  /* 0x00000024280d723e */ /* 0x004fe800000000ff */
[----:B------:R1:W-:Y:S01]  /*d150*/  MUFU.EX2 R135, R2 ;  /* 0x0000000200877308 */ /* 0x0003e20000000800 */
[C---:B---3--:R-:W-:Y:S03]  /*d160*/  HMMA.16816.F32 R100, R128.reuse, R112, R100 ;  /* 0x000000708064723c */ /* 0x048fe60000001864 */
[----:B-1----:R-:W-:Y:S05]  /*d170*/  FFMA.FTZ R2, R0, R226, R140 ;  /* 0x000000e200027223 */ /* 0x002fea000001008c */
[C---:B------:R-:W-:Y:S01]  /*d180*/  HMMA.16816.F32 R104, R128.reuse, R114, R104 ;  /* 0x000000728068723c */ /* 0x040fe20000001868 */
[----:B------:R-:W1:Y:S01]  /*d190*/  LDSM.16.MT88.4 R112, [R185+0x3000] ;  /* 0x00300000b970783b */ /* 0x000e620000004200 */
[----:B------:R-:W-:Y:S02]  /*d1a0*/  MUFU.EX2 R140, R29 ;  /* 0x0000001d008c7308 */ /* 0x000fe40000000800 */
[----:B------:R-:W-:Y:S02]  /*d1b0*/  FFMA.FTZ R0, R19, c[0x0][0x2d0], -R136 ;  /* 0x0000b40013007a23 */ /* 0x000fe40000010888 */
[----:B------:R-:W-:Y:S02]  /*d1c0*/  FADD.FTZ R24, R17, R2 ;  /* 0x0000000211187221 */ /* 0x000fe40000010000 */
[----:B------:R-:W-:Y:S01]  /*d1d0*/  FADD.FTZ R2, R148, R25 ;  /* 0x0000001994027221 */ /* 0x000fe20000010000 */
[----:B------:R-:W-:Y:S03]  /*d1e0*/  LDSM.16.MT88.4 R16, [R185+0x800] ;  /* 0x00080000b910783b */ /* 0x000fe60000004200 */
[----:B------:R2:W3:Y:S02]  /*d1f0*/  MUFU.EX2 R178, R0 ;  /* 0x0000000000b27308 */ /* 0x0004e40000000800 */
[--C-:B--2---:R-:W-:Y:S01]  /*d200*/  FFMA.FTZ R0, R22, c[0x0][0x2d0], -R136.reuse ;  /* 0x0000b40016007a23 */ /* 0x104fe20000010888 */
[----:B---3--:R-:W-:Y:S01]  /*d210*/  F2FP.PACK_AB R15, R178, R135 ;  /* 0x00000087b20f723e */ /* 0x008fe200000000ff */
[C---:B-1----:R-:W-:Y:S08]  /*d220*/  HMMA.16816.F32 R52, R128.reuse, R112, R52 ;  /* 0x000000708034723c */ /* 0x042ff00000001834 */
[C---:B------:R-:W-:Y:S01]  /*d230*/  HMMA.16816.F32 R56, R128.reuse, R114, R56 ;  /* 0x000000728038723c */ /* 0x040fe20000001838 */
[----:B------:R-:W1:Y:S07]  /*d240*/  LDSM.16.MT88.4 R112, [R187+0x3000] ;  /* 0x00300000bb70783b */ /* 0x000e6e0000004200 */
[C---:B-1----:R-:W-:Y:S08]  /*d250*/  HMMA.16816.F32 R60, R128.reuse, R112, R60 ;  /* 0x00000070803c723c */ /* 0x042ff0000000183c */
[----:B------:R-:W-:Y:S01]  /*d260*/  HMMA.16816.F32 R64, R128, R114, R64 ;  /* 0x000000728040723c */ /* 0x000fe20000001840 */
[----:B------:R-:W1:Y:S01]  /*d270*/  LDSM.16.MT88.4 R112, [R184+0x800] ;  /* 0x00080000b870783b */ /* 0x000e620000004200 */
[----:B------:R-:W-:Y:S10]  /*d280*/  MUFU.EX2 R129, R143 ;  /* 0x0000008f00817308 */ /* 0x000ff40000000800 */
[----:B------:R-:W-:Y:S10]  /*d290*/  MUFU.EX2 R130, R142 ;  /* 0x0000008e00827308 */ /* 0x000ff40000000800 */
[----:B------:R-:W-:Y:S10]  /*d2a0*/  MUFU.EX2 R128, R41 ;  /* 0x0000002900807308 */ /* 0x000ff40000000800 */
[----:B------:R-:W-:Y:S01]  /*d2b0*/  MUFU.EX2 R41, R147 ;  /* 0x0000009300297308 */ /* 0x000fe20000000800 */
[C---:B-1----:R-:W-:Y:S08]  /*d2c0*/  HMMA.16816.F32 R4, R12.reuse, R112, R4 ;  /* 0x000000700c04723c */ /* 0x042ff00000001804 */
[C---:B------:R-:W-:Y:S01]  /*d2d0*/  HMMA.16816.F32 R8, R12.reuse, R114, R8 ;  /* 0x000000720c08723c */ /* 0x040fe20000001808 */
[----:B------:R-:W1:Y:S07]  /*d2e0*/  LDSM.16.MT88.4 R112, [R187+0x800] ;  /* 0x00080000bb70783b */ /* 0x000e6e0000004200 */
[C---:B------:R-:W-:Y:S01]  /*d2f0*/  HMMA.16816.F32 R68, R12.reuse, R116, R68 ;  /* 0x000000740c44723c */ /* 0x040fe20000001844 */
[----:B------:R2:W-:Y:S07]  /*d300*/  MUFU.EX2 R117, R0 ;  /* 0x0000000000757308 */ /* 0x0005ee0000000800 */
[C---:B------:R-:W-:Y:S03]  /*d310*/  HMMA.16816.F32 R72, R12.reuse, R118, R72 ;  /* 0x000000760c48723c */ /* 0x040fe60000001848 */
[----:B------:R-:W-:Y:S05]  /*d320*/  MUFU.EX2 R116, R138 ;  /* 0x0000008a00747308 */ /* 0x000fea0000000800 */
[C---:B------:R-:W-:Y:S05]  /*d330*/  HMMA.16816.F32 R76, R12.reuse, R16, R76 ;  /* 0x000000100c4c723c */ /* 0x040fea000000184c */
[----:B------:R-:W3:Y:S03]  /*d340*/  MUFU.EX2 R118, R137 ;  /* 0x0000008900767308 */ /* 0x000ee60000000800 */
[C---:B------:R-:W-:Y:S01]  /*d350*/  HMMA.16816.F32 R80, R12.reuse, R18, R80 ;  /* 0x000000120c50723c */ /* 0x040fe20000001850 */
[----:B------:R-:W4:Y:S03]  /*d360*/  LDSM.16.MT88.4 R16, [R184+0x3800] ;  /* 0x00380000b810783b */ /* 0x000f260000004200 */
[--C-:B--2---:R-:W-:Y:S03]  /*d370*/  FFMA.FTZ R0, R23, c[0x0][0x2d0], -R136.reuse ;  /* 0x0000b40017007a23 */ /* 0x104fe60000010888 */
[----:B------:R-:W-:Y:S01]  /*d380*/  MUFU.EX2 R138, R32 ;  /* 0x00000020008a7308 */ /* 0x000fe20000000800 */
[C---:B-1----:R-:W-:Y:S01]  /*d390*/  HMMA.16816.F32 R84, R12.reuse, R112, R84 ;  /* 0x000000700c54723c */ /* 0x042fe20000001854 */
[----:B------:R-:W-:Y:S07]  /*d3a0*/  LDSM.16.MT88.4 R20, [R186+0x1000] ;  /* 0x00100000ba14783b */ /* 0x000fee0000004200 */
[C---:B------:R-:W-:Y:S01]  /*d3b0*/  HMMA.16816.F32 R88, R12.reuse, R114, R88 ;  /* 0x000000720c58723c */ /* 0x040fe20000001858 */
[----:B------:R-:W1:Y:S01]  /*d3c0*/  LDSM.16.MT88.4 R112, [R186+0x3800] ;  /* 0x00380000ba70783b */ /* 0x000e620000004200 */
[----:B------:R2:W5:Y:S10]  /*d3d0*/  MUFU.EX2 R119, R0 ;  /* 0x0000000000777308 */ /* 0x0005740000000800 */
[----:B------:R-:W-:Y:S01]  /*d3e0*/  MUFU.EX2 R137, R33 ;  /* 0x0000002100897308 */ /* 0x000fe20000000800 */
[C---:B----4-:R-:W-:Y:S03]  /*d3f0*/  HMMA.16816.F32 R92, R12.reuse, R16, R92 ;  /* 0x000000100c5c723c */ /* 0x050fe6000000185c */
[--C-:B--2---:R-:W-:Y:S06]  /*d400*/  FFMA.FTZ R0, R26, c[0x0][0x2d0], -R136.reuse ;  /* 0x0000b4001a007a23 */ /* 0x104fec0000010888 */
[----:B------:R2:W-:Y:S01]  /*d410*/  MUFU.EX2 R177, R0 ;  /* 0x0000000000b17308 */ /* 0x0005e20000000800 */
[C---:B------:R-:W-:Y:S01]  /*d420*/  HMMA.16816.F32 R96, R12.reuse, R18, R96 ;  /* 0x000000120c60723c */ /* 0x040fe20000001860 */
[----:B------:R-:W4:Y:S07]  /*d430*/  LDSM.16.MT88.4 R16, [R185+0x3800] ;  /* 0x00380000b910783b */ /* 0x000f2e0000004200 */
[C---:B-1----:R-:W-:Y:S08]  /*d440*/  HMMA.16816.F32 R100, R12.reuse, R112, R100 ;  /* 0x000000700c64723c */ /* 0x042ff00000001864 */
[C---:B------:R-:W-:Y:S01]  /*d450*/  HMMA.16816.F32 R104, R12.reuse, R114, R104 ;  /* 0x000000720c68723c */ /* 0x040fe20000001868 */
[----:B------:R-:W1:Y:S03]  /*d460*/  LDSM.16.MT88.4 R112, [R187+0x3800] ;  /* 0x00380000bb70783b */ /* 0x000e660000004200 */
[----:B--2---:R-:W-:Y:S04]  /*d470*/  FFMA.FTZ R0, R27, c[0x0][0x2d0], -R136 ;  /* 0x0000b4001b007a23 */ /* 0x004fe80000010888 */
[----:B------:R2:W1:Y:S01]  /*d480*/  MUFU.EX2 R176, R0 ;  /* 0x0000000000b07308 */ /* 0x0004620000000800 */
[C---:B----4-:R-:W-:Y:S08]  /*d490*/  HMMA.16816.F32 R52, R12.reuse, R16, R52 ;  /* 0x000000100c34723c */ /* 0x050ff00000001834 */
[C---:B------:R-:W-:Y:S01]  /*d4a0*/  HMMA.16816.F32 R56, R12.reuse, R18, R56 ;  /* 0x000000120c38723c */ /* 0x040fe20000001838 */
[----:B------:R-:W4:Y:S03]  /*d4b0*/  LDSM.16.MT88.4 R16, [R184+0x1000] ;  /* 0x00100000b810783b */ /* 0x000f260000004200 */
[----:B--2---:R-:W-:Y:S02]  /*d4c0*/  FADD.FTZ R0, R28, R24 ;  /* 0x000000181c007221 */ /* 0x004fe40000010000 */
[----:B------:R-:W-:Y:S02]  /*d4d0*/  FADD.FTZ R28, R149, R2 ;  /* 0x00000002951c7221 */ /* 0x000fe40000010000 */
[----:B------:R-:W-:Y:S01]  /*d4e0*/  FADD.FTZ R2, R45, R0 ;  /* 0x000000002d027221 */ /* 0x000fe20000010000 */
[C---:B-1----:R-:W-:Y:S01]  /*d4f0*/  HMMA.16816.F32 R60, R12.reuse, R112, R60 ;  /* 0x000000700c3c723c */ /* 0x042fe2000000183c */
[----:B------:R-:W1:Y:S02]  /*d500*/  LDSM.16.MT88.4 R24, [R185+0x1000] ;  /* 0x00100000b918783b */ /* 0x000e640000004200 */
[----:B------:R-:W-:Y:S02]  /*d510*/  FFMA.FTZ R0, R30, c[0x0][0x2d0], -R136 ;  /* 0x0000b4001e007a23 */ /* 0x000fe40000010888 */
[----:B------:R-:W-:Y:S02]  /*d520*/  FADD.FTZ R28, R37, R28 ;  /* 0x0000001c251c7221 */ /* 0x000fe40000010000 */
[----:B------:R2:W-:Y:S01]  /*d530*/  MUFU.EX2 R134, R0 ;  /* 0x0000000000867308 */ /* 0x0005e20000000800 */
[----:B------:R-:W-:Y:S01]  /*d540*/  HMMA.16816.F32 R64, R12, R114, R64 ;  /* 0x000000720c40723c */ /* 0x000fe20000001840 */
[----:B------:R-:W-:Y:S03]  /*d550*/  LDSM.16.MT88.4 R112, [R184+0x2800] ;  /* 0x00280000b870783b */ /* 0x000fe60000004200 */
[----:B------:R-:W-:Y:S02]  /*d560*/  FADD.FTZ R32, R44, R28 ;  /* 0x0000001c2c207221 */ /* 0x000fe40000010000 */
[----:B------:R-:W-:Y:S01]  /*d570*/  FADD.FTZ R2, R36, R2 ;  /* 0x0000000224027221 */ /* 0x000fe20000010000 */
[----:B---3--:R-:W-:Y:S01]  /*d580*/  F2FP.PACK_AB R12, R118, R116 ;  /* 0x00000074760c723e */ /* 0x008fe200000000ff */
[----:B------:R-:W-:Y:S01]  /*d590*/  FFMA.FTZ R36, R47, c[0x0][0x2d0], -R136 ;  /* 0x0000b4002f247a23 */ /* 0x000fe20000010888 */
[----:B------:R-:W-:Y:S01]  /*d5a0*/  F2FP.PACK_AB R14, R179, R141 ;  /* 0x0000008db30e723e */ /* 0x000fe200000000ff */
[----:B------:R3:W-:Y:S02]  /*d5b0*/  MUFU.EX2 R44, R110 ;  /* 0x0000006e002c7308 */ /* 0x0007e40000000800 */
[----:B-----5:R-:W-:Y:S01]  /*d5c0*/  F2FP.PACK_AB R13, R119, R117 ;  /* 0x00000075770d723e */ /* 0x020fe200000000ff */
[----:B------:R-:W-:Y:S01]  /*d5d0*/  FADD.FTZ R33, R40, R2 ;  /* 0x0000000228217221 */ /* 0x000fe20000010000 */
[----:B------:R-:W-:Y:S01]  /*d5e0*/  F2FP.PACK_AB R15, R176, R177 ;  /* 0x000000b1b00f723e */ /* 0x000fe200000000ff */
[--C-:B------:R-:W-:Y:S02]  /*d5f0*/  FFMA.FTZ R2, R46, c[0x0][0x2d0], -R136.reuse ;  /* 0x0000b4002e027a23 */ /* 0x100fe40000010888 */
[--C-:B------:R-:W-:Y:S03]  /*d600*/  FFMA.FTZ R37, R50, c[0x0][0x2d0], -R136.reuse ;  /* 0x0000b40032257a23 */ /* 0x100fe60000010888 */
[----:B------:R-:W-:Y:S01]  /*d610*/  MUFU.EX2 R40, R2 ;  /* 0x0000000200287308 */ /* 0x000fe20000000800 */
[--C-:B--2---:R-:W-:Y:S01]  /*d620*/  FFMA.FTZ R0, R31, c[0x0][0x2d0], -R136.reuse ;  /* 0x0000b4001f007a23 */ /* 0x104fe20000010888 */
[C---:B----4-:R-:W-:Y:S01]  /*d630*/  HMMA.16816.F32 R4, R12.reuse, R16, R4 ;  /* 0x000000100c04723c */ /* 0x050fe20000001804 */
[----:B------:R-:W-:Y:S07]  /*d640*/  LDSM.16.MT88.4 R28, [R185+0x1800] ;  /* 0x00180000b91c783b */ /* 0x000fee0000004200 */
[----:B------:R2:W4:Y:S01]  /*d650*/  MUFU.EX2 R133, R0 ;  /* 0x0000000000857308 */ /* 0x0005220000000800 */
[C---:B------:R-:W-:Y:S01]  /*d660*/  HMMA.16816.F32 R8, R12.reuse, R18, R8 ;  /* 0x000000120c08723c */ /* 0x040fe20000001808 */
[----:B------:R-:W5:Y:S02]  /*d670*/  LDSM.16.MT88.4 R16, [R187+0x1000] ;  /* 0x00100000bb10783b */ /* 0x000f640000004200 */
[----:B---3--:R-:W-:Y:S05]  /*d680*/  MOV R110, R109 ;  /* 0x0000006d006e7202 */ /* 0x008fea0000000f00 */
[C---:B------:R-:W-:Y:S01]  /*d690*/  HMMA.16816.F32 R68, R12.reuse, R20, R68 ;  /* 0x000000140c44723c */ /* 0x040fe20000001844 */
[----:B------:R-:W-:Y:S07]  /*d6a0*/  MUFU.EX2 R36, R36 ;  /* 0x0000002400247308 */ /* 0x000fee0000000800 */
[C---:B------:R-:W-:Y:S01]  /*d6b0*/  HMMA.16816.F32 R72, R12.reuse, R22, R72 ;  /* 0x000000160c48723c */ /* 0x040fe20000001848 */
[----:B------:R-:W3:Y:S02]  /*d6c0*/  LDSM.16.MT88.4 R20, [R184+0x4000] ;  /* 0x00400000b814783b */ /* 0x000ee40000004200 */
[----:B------:R-:W-:Y:S01]  /*d6d0*/  MUFU.EX2 R37, R37 ;  /* 0x0000002500257308 */ /* 0x000fe20000000800 */
[--C-:B--2---:R-:W-:Y:S04]  /*d6e0*/  FFMA.FTZ R0, R34, c[0x0][0x2d0], -R136.reuse ;  /* 0x0000b40022007a23 */ /* 0x104fe80000010888 */
[C---:B-1----:R-:W-:Y:S05]  /*d6f0*/  HMMA.16816.F32 R76, R12.reuse, R24, R76 ;  /* 0x000000180c4c723c */ /* 0x042fea000000184c */
[----:B------:R1:W-:Y:S03]  /*d700*/  MUFU.EX2 R132, R0 ;  /* 0x0000000000847308 */ /* 0x0003e60000000800 */
[C---:B------:R-:W-:Y:S01]  /*d710*/  HMMA.16816.F32 R80, R12.reuse, R26, R80 ;  /* 0x0000001a0c50723c */ /* 0x040fe20000001850 */
[----:B------:R-:W2:Y:S07]  /*d720*/  LDSM.16.MT88.4 R24, [R186+0x4000] ;  /* 0x00400000ba18783b */ /* 0x000eae0000004200 */
[C---:B-----5:R-:W-:Y:S08]  /*d730*/  HMMA.16816.F32 R84, R12.reuse, R16, R84 ;  /* 0x000000100c54723c */ /* 0x060ff00000001854 */
[C---:B------:R-:W-:Y:S01]  /*d740*/  HMMA.16816.F32 R88, R12.reuse, R18, R88 ;  /* 0x000000120c58723c */ /* 0x040fe20000001858 */
[----:B------:R-:W5:Y:S03]  /*d750*/  LDSM.16.MT88.4 R16, [R185+0x4000] ;  /* 0x00400000b910783b */ /* 0x000f660000004200 */
[--C-:B-1----:R-:W-:Y:S04]  /*d760*/  FFMA.FTZ R0, R35, c[0x0][0x2d0], -R136.reuse ;  /* 0x0000b40023007a23 */ /* 0x102fe80000010888 */
[C---:B---3--:R-:W-:Y:S01]  /*d770*/  HMMA.16816.F32 R92, R12.reuse, R20, R92 ;  /* 0x000000140c5c723c */ /* 0x048fe2000000185c */
[----:B------:R1:W3:Y:S07]  /*d780*/  MUFU.EX2 R131, R0 ;  /* 0x0000000000837308 */ /* 0x0002ee0000000800 */
[C---:B------:R-:W-:Y:S01]  /*d790*/  HMMA.16816.F32 R96, R12.reuse, R22, R96 ;  /* 0x000000160c60723c */ /* 0x040fe20000001860 */
[----:B------:R-:W3:Y:S07]  /*d7a0*/  LDSM.16.MT88.4 R20, [R187+0x4000] ;  /* 0x00400000bb14783b */ /* 0x000eee0000004200 */
[C---:B--2---:R-:W-:Y:S08]  /*d7b0*/  HMMA.16816.F32 R100, R12.reuse, R24, R100 ;  /* 0x000000180c64723c */ /* 0x044ff00000001864 */
[C---:B------:R-:W-:Y:S01]  /*d7c0*/  HMMA.16816.F32 R104, R12.reuse, R26, R104 ;  /* 0x0000001a0c68723c */ /* 0x040fe20000001868 */
[----:B------:R-:W2:Y:S03]  /*d7d0*/  LDSM.16.MT88.4 R24, [R184+0x1800] ;  /* 0x00180000b818783b */ /* 0x000ea60000004200 */
[----:B-1----:R-:W-:Y:S02]  /*d7e0*/  FFMA.FTZ R0, R38, c[0x0][0x2d0], -R136 ;  /* 0x0000b40026007a23 */ /* 0x002fe40000010888 */
[----:B------:R-:W-:Y:S02]  /*d7f0*/  FADD.FTZ R38, R135, R33 ;  /* 0x0000002187267221 */ /* 0x000fe40000010000 */
[----:B------:R1:W1:Y:S01]  /*d800*/  MUFU.EX2 R108, R0 ;  /* 0x00000000006c7308 */ /* 0x0002620000000800 */
[C---:B-----5:R-:W-:Y:S03]  /*d810*/  HMMA.16816.F32 R52, R12.reuse, R16, R52 ;  /* 0x000000100c34723c */ /* 0x060fe60000001834 */
[----:B------:R-:W-:Y:S04]  /*d820*/  FADD.FTZ R2, R178, R38 ;  /* 0x00000026b2027221 */ /* 0x000fe80000010000 */
[----:B------:R-:W-:Y:S01]  /*d830*/  FADD.FTZ R2, R117, R2 ;  /* 0x0000000275027221 */ /* 0x000fe20000010000 */
[C---:B------:R-:W-:Y:S01]  /*d840*/  HMMA.16816.F32 R56, R12.reuse, R18, R56 ;  /* 0x000000120c38723c */ /* 0x040fe20000001838 */
[----:B------:R-:W5:Y:S03]  /*d850*/  LDSM.16.MT88.4 R16, [R186+0x1800] ;  /* 0x00180000ba10783b */ /* 0x000f660000004200 */
[----:B------:R-:W-:Y:S04]  /*d860*/  FADD.FTZ R2, R119, R2 ;  /* 0x0000000277027221 */ /* 0x000fe80000010000 */
[C---:B---3--:R-:W-:Y:S04]  /*d870*/  HMMA.16816.F32 R60, R12.reuse, R20, R60 ;  /* 0x000000140c3c723c */ /* 0x048fe8000000183c */
[----:B------:R-:W-:Y:S02]  /*d880*/  FADD.FTZ R2, R177, R2 ;  /* 0x00000002b1027221 */ /* 0x000fe40000010000 */
[--C-:B-1----:R-:W-:Y:S02]  /*d890*/  FFMA.FTZ R0, R39, c[0x0][0x2d0], -R136.reuse ;  /* 0x0000b40027007a23 */ /* 0x102fe40000010888 */
[----:B------:R-:W-:Y:S01]  /*d8a0*/  HMMA.16816.F32 R64, R12, R22, R64 ;  /* 0x000000160c40723c */ /* 0x000fe20000001840 */
[----:B------:R-:W1:Y:S01]  /*d8b0*/  LDSM.16.MT88.4 R20, [R187+0x1800] ;  /* 0x00180000bb14783b */ /* 0x000e620000004200 */
[----:B------:R3:W1:Y:S02]  /*d8c0*/  MUFU.EX2 R49, R0 ;  /* 0x0000000000317308 */ /* 0x0006640000000800 */
[----:B------:R-:W-:Y:S02]  /*d8d0*/  FFMA.FTZ R39, R51, c[0x0][0x2d0], -R136 ;  /* 0x0000b40033277a23 */ /* 0x000fe40000010888 */
[----:B------:R-:W-:Y:S01]  /*d8e0*/  FADD.FTZ R2, R176, R2 ;  /* 0x00000002b0027221 */ /* 0x000fe20000010000 */
[----:B------:R-:W-:Y:S02]  /*d8f0*/  F2FP.PACK_AB R12, R140, R139 ;  /* 0x0000008b8c0c723e */ /* 0x000fe400000000ff */
[----:B------:R-:W-:Y:S03]  /*d900*/  F2FP.PACK_AB R14, R137, R138 ;  /* 0x0000008a890e723e */ /* 0x000fe600000000ff */
[----:B----4-:R-:W-:Y:S01]  /*d910*/  F2FP.PACK_AB R13, R133, R134 ;  /* 0x00000086850d723e */ /* 0x010fe200000000ff */
[----:B------:R-:W-:Y:S01]  /*d920*/  MUFU.EX2 R39, R39 ;  /* 0x0000002700277308 */ /* 0x000fe20000000800 */
[----:B------:R-:W-:Y:S01]  /*d930*/  F2FP.PACK_AB R15, R131, R132 ;  /* 0x00000084830f723e */ /* 0x000fe200000000ff */
[----:B------:R-:W-:Y:S04]  /*d940*/  FADD.FTZ R2, R134, R2 ;  /* 0x0000000286027221 */ /* 0x000fe80000010000 */
[----:B------:R-:W-:Y:S02]  /*d950*/  FADD.FTZ R2, R133, R2 ;  /* 0x0000000285027221 */ /* 0x000fe40000010000 */
[C---:B--2---:R-:W-:Y:S03]  /*d960*/  HMMA.16816.F32 R4, R12.reuse, R24, R4 ;  /* 0x000000180c04723c */ /* 0x044fe60000001804 */
[----:B------:R-:W-:Y:S02]  /*d970*/  FADD.FTZ R2, R132, R2 ;  /* 0x0000000284027221 */ /* 0x000fe40000010000 */
[----:B---3--:R-:W-:Y:S03]  /*d980*/  FFMA.FTZ R0, R42, c[0x0][0x2d0], -R136 ;  /* 0x0000b4002a007a23 */ /* 0x008fe60000010888 */
[C---:B------:R-:W-:Y:S01]  /*d990*/  HMMA.16816.F32 R8, R12.reuse, R26, R8 ;  /* 0x0000001a0c08723c */ /* 0x040fe20000001808 */
[----:B------:R-:W2:Y:S01]  /*d9a0*/  LDSM.16.MT88.4 R24, [R184+0x4800] ;  /* 0x00480000b818783b */ /* 0x000ea20000004200 */
[----:B------:R3:W4:Y:S02]  /*d9b0*/  MUFU.EX2 R48, R0 ;  /* 0x0000000000307308 */ /* 0x0007240000000800 */
[----:B------:R-:W-:Y:S04]  /*d9c0*/  FADD.FTZ R2, R131, R2 ;  /* 0x0000000283027221 */ /* 0x000fe80000010000 */
[C---:B-----5:R-:W-:Y:S04]  /*d9d0*/  HMMA.16816.F32 R68, R12.reuse, R16, R68 ;  /* 0x000000100c44723c */ /* 0x060fe80000001844 */
[----:B------:R-:W-:Y:S01]  /*d9e0*/  MUFU.EX2 R42, R146 ;  /* 0x00000092002a7308 */ /* 0x000fe20000000800 */
[----:B------:R-:W-:Y:S03]  /*d9f0*/  FADD.FTZ R2, R108, R2 ;  /* 0x000000026c027221 */ /* 0x000fe60000010000 */
[C---:B------:R-:W-:Y:S01]  /*da00*/  HMMA.16816.F32 R72, R12.reuse, R18, R72 ;  /* 0x000000120c48723c */ /* 0x040fe20000001848 */
[----:B------:R-:W5:Y:S03]  /*da10*/  LDSM.16.MT88.4 R16, [R186+0x4800] ;  /* 0x00480000ba10783b */ /* 0x000f660000004200 */
[----:B-1----:R-:W-:Y:S04]  /*da20*/  FADD.FTZ R2, R49, R2 ;  /* 0x0000000231027221 */ /* 0x002fe80000010000 */
[C---:B------:R-:W-:Y:S04]  /*da30*/  HMMA.16816.F32 R76, R12.reuse, R28, R76 ;  /* 0x0000001c0c4c723c */ /* 0x040fe8000000184c */
[----:B---3--:R-:W-:Y:S02]  /*da40*/  FFMA.FTZ R0, R43, c[0x0][0x2d0], -R136 ;  /* 0x0000b4002b007a23 */ /* 0x008fe40000010888 */
[----:B------:R-:W-:Y:S01]  /*da50*/  MUFU.EX2 R43, R145 ;  /* 0x00000091002b7308 */ /* 0x000fe20000000800 */
[----:B----4-:R-:W-:Y:S01]  /*da60*/  FADD.FTZ R2, R48, R2 ;  /* 0x0000000230027221 */ /* 0x010fe20000010000 */
[C---:B------:R-:W-:Y:S01]  /*da70*/  HMMA.16816.F32 R80, R12.reuse, R30, R80 ;  /* 0x0000001e0c50723c */ /* 0x040fe20000001850 */
[----:B------:R-:W1:Y:S07]  /*da80*/  LDSM.16.MT88.4 R28, [R185+0x4800] ;  /* 0x00480000b91c783b */ /* 0x000e6e0000004200 */
[C---:B------:R-:W-:Y:S01]  /*da90*/  HMMA.16816.F32 R84, R12.reuse, R20, R84 ;  /* 0x000000140c54723c */ /* 0x040fe20000001854 */
[----:B------:R3:W4:Y:S07]  /*daa0*/  MUFU.EX2 R45, R0 ;  /* 0x00000000002d7308 */ /* 0x00072e0000000800 */
[C---:B------:R-:W-:Y:S01]  /*dab0*/  HMMA.16816.F32 R88, R12.reuse, R22, R88 ;  /* 0x000000160c58723c */ /* 0x040fe20000001858 */
[----:B------:R-:W4:Y:S07]  /*dac0*/  LDSM.16.MT88.4 R20, [R187+0x4800] ;  /* 0x00480000bb14783b */ /* 0x000f2e0000004200 */
[C---:B--2---:R-:W-:Y:S08]  /*dad0*/  HMMA.16816.F32 R92, R12.reuse, R24, R92 ;  /* 0x000000180c5c723c */ /* 0x044ff0000000185c */
[C---:B------:R-:W-:Y:S01]  /*dae0*/  HMMA.16816.F32 R96, R12.reuse, R26, R96 ;  /* 0x0000001a0c60723c */ /* 0x040fe20000001860 */
[----:B------:R-:W-:Y:S03]  /*daf0*/  LDSM.16.MT88.4 R24, [R186+0x2000] ;  /* 0x00200000ba18783b */ /* 0x000fe60000004200 */
[----:B---3--:R-:W-:Y:S04]  /*db00*/  FADD.FTZ R0, R150, R32 ;  /* 0x0000002096007221 */ /* 0x008fe80000010000 */
[C---:B-----5:R-:W-:Y:S01]  /*db10*/  HMMA.16816.F32 R100, R12.reuse, R16, R100 ;  /* 0x000000100c64723c */ /* 0x060fe20000001864 */
[----:B------:R-:W-:Y:S03]  /*db20*/  LDSM.16.MT88.4 R32, [R187+0x2000] ;  /* 0x00200000bb20783b */ /* 0x000fe60000004200 */
[----:B------:R-:W-:Y:S04]  /*db30*/  FADD.FTZ R0, R151, R0 ;  /* 0x0000000097007221 */ /* 0x000fe80000010000 */
[C---:B------:R-:W-:Y:S01]  /*db40*/  HMMA.16816.F32 R104, R12.reuse, R18, R104 ;  /* 0x000000120c68723c */ /* 0x040fe20000001868 */
[----:B------:R-:W2:Y:S03]  /*db50*/  LDSM.16.MT88.4 R16, [R184+0x2000] ;  /* 0x00200000b810783b */ /* 0x000ea60000004200 */
[----:B------:R-:W-:Y:S04]  /*db60*/  FADD.FTZ R0, R116, R0 ;  /* 0x0000000074007221 */ /* 0x000fe80000010000 */
[C---:B-1----:R-:W-:Y:S04]  /*db70*/  HMMA.16816.F32 R52, R12.reuse, R28, R52 ;  /* 0x0000001c0c34723c */ /* 0x042fe80000001834 */
[----:B------:R-:W-:Y:S04]  /*db80*/  FADD.FTZ R0, R118, R0 ;  /* 0x0000000076007221 */ /* 0x000fe80000010000 */
[C---:B------:R-:W-:Y:S01]  /*db90*/  HMMA.16816.F32 R56, R12.reuse, R30, R56 ;  /* 0x0000001e0c38723c */ /* 0x040fe20000001838 */
[----:B------:R-:W1:Y:S03]  /*dba0*/  LDSM.16.MT88.4 R28, [R185+0x2000] ;  /* 0x00200000b91c783b */ /* 0x000e660000004200 */
[----:B------:R-:W-:Y:S04]  /*dbb0*/  FADD.FTZ R0, R141, R0 ;  /* 0x000000008d007221 */ /* 0x000fe80000010000 */
[C---:B----4-:R-:W-:Y:S04]  /*dbc0*/  HMMA.16816.F32 R60, R12.reuse, R20, R60 ;  /* 0x000000140c3c723c */ /* 0x050fe8000000183c */
[----:B------:R-:W-:Y:S04]  /*dbd0*/  FADD.FTZ R0, R179, R0 ;  /* 0x00000000b3007221 */ /* 0x000fe80000010000 */
[----:B------:R-:W-:Y:S01]  /*dbe0*/  HMMA.16816.F32 R64, R12, R22, R64 ;  /* 0x000000160c40723c */ /* 0x000fe20000001840 */
[----:B------:R-:W-:Y:S03]  /*dbf0*/  LDSM.16.MT88.4 R20, [R186+0x5000] ;  /* 0x00500000ba14783b */ /* 0x000fe60000004200 */
[----:B------:R-:W-:Y:S03]  /*dc00*/  FADD.FTZ R0, R139, R0 ;  /* 0x000000008b007221 */ /* 0x000fe60000010000 */
[----:B------:R-:W-:Y:S01]  /*dc10*/  F2FP.PACK_AB R12, R129, R111 ;  /* 0x0000006f810c723e */ /* 0x000fe200000000ff */
[----:B------:R-:W-:Y:S01]  /*dc20*/  FADD.FTZ R0, R140, R0 ;  /* 0x000000008c007221 */ /* 0x000fe20000010000 */
[----:B------:R-:W-:Y:S03]  /*dc30*/  F2FP.PACK_AB R14, R128, R130 ;  /* 0x00000082800e723e */ /* 0x000fe600000000ff */
[----:B------:R-:W-:Y:S01]  /*dc40*/  F2FP.PACK_AB R13, R49, R108 ;  /* 0x0000006c310d723e */ /* 0x000fe200000000ff */
[----:B------:R-:W-:Y:S01]  /*dc50*/  FADD.FTZ R0, R138, R0 ;  /* 0x000000008a007221 */ /* 0x000fe20000010000 */
[----:B------:R-:W-:Y:S03]  /*dc60*/  F2FP.PACK_AB R15, R45, R48 ;  /* 0x000000302d0f723e */ /* 0x000fe600000000ff */
[----:B------:R-:W-:Y:S04]  /*dc70*/  FADD.FTZ R0, R137, R0 ;  /* 0x0000000089007221 */ /* 0x000fe80000010000 */
[C---:B--2---:R-:W-:Y:S03]  /*dc80*/  HMMA.16816.F32 R4, R12.reuse, R16, R4 ;  /* 0x000000100c04723c */ /* 0x044fe60000001804 */
[----:B------:R-:W-:Y:S01]  /*dc90*/  FADD.FTZ R0, R111, R0 ;  /* 0x000000006f007221 */ /* 0x000fe20000010000 */
[----:B------:R-:W-:Y:S03]  /*dca0*/  MOV R111, R3 ;  /* 0x00000003006f7202 */ /* 0x000fe60000000f00 */
[----:B------:R-:W-:Y:S01]  /*dcb0*/  FADD.FTZ R0, R129, R0 ;  /* 0x0000000081007221 */ /* 0x000fe20000010000 */
[C---:B------:R-:W-:Y:S01]  /*dcc0*/  HMMA.16816.F32 R8, R12.reuse, R18, R8 ;  /* 0x000000120c08723c */ /* 0x040fe20000001808 */
[----:B------:R-:W2:Y:S03]  /*dcd0*/  LDSM.16.MT88.4 R16, [R184+0x5000] ;  /* 0x00500000b810783b */ /* 0x000ea60000004200 */
[----:B------:R-:W-:Y:S04]  /*dce0*/  FADD.FTZ R0, R130, R0 ;  /* 0x0000000082007221 */ /* 0x000fe80000010000 */
[C---:B------:R-:W-:Y:S04]  /*dcf0*/  HMMA.16816.F32 R68, R12.reuse, R24, R68 ;  /* 0x000000180c44723c */ /* 0x040fe80000001844 */
[----:B------:R-:W-:Y:S04]  /*dd00*/  FADD.FTZ R0, R128, R0 ;  /* 0x0000000080007221 */ /* 0x000fe80000010000 */
[C---:B------:R-:W-:Y:S01]  /*dd10*/  HMMA.16816.F32 R72, R12.reuse, R26, R72 ;  /* 0x0000001a0c48723c */ /* 0x040fe20000001848 */
[----:B------:R-:W3:Y:S07]  /*dd20*/  LDSM.16.MT88.4 R24, [R185+0x5000] ;  /* 0x00500000b918783b */ /* 0x000eee0000004200 */
[C---:B-1----:R-:W-:Y:S08]  /*dd30*/  HMMA.16816.F32 R76, R12.reuse, R28, R76 ;  /* 0x0000001c0c4c723c */ /* 0x042ff0000000184c */
[C---:B------:R-:W-:Y:S01]  /*dd40*/  HMMA.16816.F32 R80, R12.reuse, R30, R80 ;  /* 0x0000001e0c50723c */ /* 0x040fe20000001850 */
[----:B------:R-:W1:Y:S07]  /*dd50*/  LDSM.16.MT88.4 R28, [R187+0x5000] ;  /* 0x00500000bb1c783b */ /* 0x000e6e0000004200 */
[C---:B------:R-:W-:Y:S08]  /*dd60*/  HMMA.16816.F32 R84, R12.reuse, R32, R84 ;  /* 0x000000200c54723c */ /* 0x040ff00000001854 */
[C---:B------:R-:W-:Y:S01]  /*dd70*/  HMMA.16816.F32 R88, R12.reuse, R34, R88 ;  /* 0x000000220c58723c */ /* 0x040fe20000001858 */
[----:B------:R-:W-:Y:S07]  /*dd80*/  LDSM.16.MT88.4 R32, [R184+0x5800] ;  /* 0x00580000b820783b */ /* 0x000fee0000004200 */
[C---:B--2---:R-:W-:Y:S08]  /*dd90*/  HMMA.16816.F32 R92, R12.reuse, R16, R92 ;  /* 0x000000100c5c723c */ /* 0x044ff0000000185c */
[C---:B------:R-:W-:Y:S01]  /*dda0*/  HMMA.16816.F32 R96, R12.reuse, R18, R96 ;  /* 0x000000120c60723c */ /* 0x040fe20000001860 */
[----:B------:R-:W2:Y:S07]  /*ddb0*/  LDSM.16.MT88.4 R16, [R186+0x2800] ;  /* 0x00280000ba10783b */ /* 0x000eae0000004200 */
[C---:B------:R-:W-:Y:S08]  /*ddc0*/  HMMA.16816.F32 R100, R12.reuse, R20, R100 ;  /* 0x000000140c64723c */ /* 0x040ff00000001864 */
[C---:B------:R-:W-:Y:S01]  /*ddd0*/  HMMA.16816.F32 R104, R12.reuse, R22, R104 ;  /* 0x000000160c68723c */ /* 0x040fe20000001868 */
[----:B------:R-:W4:Y:S07]  /*dde0*/  LDSM.16.MT88.4 R20, [R185+0x2800] ;  /* 0x00280000b914783b */ /* 0x000f2e0000004200 */
[C---:B---3--:R-:W-:Y:S08]  /*ddf0*/  HMMA.16816.F32 R52, R12.reuse, R24, R52 ;  /* 0x000000180c34723c */ /* 0x048ff00000001834 */
[C---:B------:R-:W-:Y:S01]  /*de00*/  HMMA.16816.F32 R56, R12.reuse, R26, R56 ;  /* 0x0000001a0c38723c */ /* 0x040fe20000001838 */
[----:B------:R-:W3:Y:S07]  /*de10*/  LDSM.16.MT88.4 R24, [R187+0x2800] ;  /* 0x00280000bb18783b */ /* 0x000eee0000004200 */
[C---:B-1----:R-:W-:Y:S08]  /*de20*/  HMMA.16816.F32 R60, R12.reuse, R28, R60 ;  /* 0x0000001c0c3c723c */ /* 0x042ff0000000183c */
[----:B------:R-:W-:Y:S01]  /*de30*/  HMMA.16816.F32 R64, R12, R30, R64 ;  /* 0x0000001e0c40723c */ /* 0x000fe20000001840 */
[----:B------:R-:W1:Y:S06]  /*de40*/  LDSM.16.MT88.4 R28, [R186+0x5800] ;  /* 0x00580000ba1c783b */ /* 0x000e6c0000004200 */
[----:B------:R-:W-:Y:S02]  /*de50*/  F2FP.PACK_AB R12, R42, R41 ;  /* 0x000000292a0c723e */ /* 0x000fe400000000ff */
[----:B------:R-:W-:Y:S03]  /*de60*/  F2FP.PACK_AB R14, R44, R43 ;  /* 0x0000002b2c0e723e */ /* 0x000fe600000000ff */
[----:B------:R-:W-:Y:S02]  /*de70*/  F2FP.PACK_AB R13, R36, R40 ;  /* 0x00000028240d723e */ /* 0x000fe400000000ff */
[----:B------:R-:W-:Y:S07]  /*de80*/  F2FP.PACK_AB R15, R39, R37 ;  /* 0x00000025270f723e */ /* 0x000fee00000000ff */
[C---:B------:R-:W-:Y:S01]  /*de90*/  HMMA.16816.F32 R116, R12.reuse, R112, R4 ;  /* 0x000000700c74723c */ /* 0x040fe20000001804 */
[----:B------:R-:W5:Y:S07]  /*dea0*/  LDSM.16.MT88.4 R4, [R185+0x5800] ;  /* 0x00580000b904783b */ /* 0x000f6e0000004200 */
[C---:B------:R-:W-:Y:S01]  /*deb0*/  HMMA.16816.F32 R112, R12.reuse, R114, R8 ;  /* 0x000000720c70723c */ /* 0x040fe20000001808 */
[----:B------:R-:W1:Y:S07]  /*dec0*/  LDSM.16.MT88.4 R8, [R187+0x5800] ;  /* 0x00580000bb08783b */ /* 0x000e6e0000004200 */
[C---:B--2---:R-:W-:Y:S08]  /*ded0*/  HMMA.16816.F32 R68, R12.reuse, R16, R68 ;  /* 0x000000100c44723c */ /* 0x044ff00000001844 */
[C---:B------:R-:W-:Y:S08]  /*dee0*/  HMMA.16816.F32 R72, R12.reuse, R18, R72 ;  /* 0x000000120c48723c */ /* 0x040ff00000001848 */
[C---:B----4-:R-:W-:Y:S08]  /*def0*/  HMMA.16816.F32 R76, R12.reuse, R20, R76 ;  /* 0x000000140c4c723c */ /* 0x050ff0000000184c */
[C---:B------:R-:W-:Y:S08]  /*df00*/  HMMA.16816.F32 R80, R12.reuse, R22, R80 ;  /* 0x000000160c50723c */ /* 0x040ff00000001850 */
[C---:B---3--:R-:W-:Y:S08]  /*df10*/  HMMA.16816.F32 R84, R12.reuse, R24, R84 ;  /* 0x000000180c54723c */ /* 0x048ff00000001854 */
[C---:B------:R-:W-:Y:S08]  /*df20*/  HMMA.16816.F32 R88, R12.reuse, R26, R88 ;  /* 0x0000001a0c58723c */ /* 0x040ff00000001858 */
[C---:B------:R-:W-:Y:S08]  /*df30*/  HMMA.16816.F32 R92, R12.reuse, R32, R92 ;  /* 0x000000200c5c723c */ /* 0x040ff0000000185c */
[C---:B------:R-:W-:Y:S08]  /*df40*/  HMMA.16816.F32 R96, R12.reuse, R34, R96 ;  /* 0x000000220c60723c */ /* 0x040ff00000001860 */
[C---:B-1----:R-:W-:Y:S08]  /*df50*/  HMMA.16816.F32 R100, R12.reuse, R28, R100 ;  /* 0x0000001c0c64723c */ /* 0x042ff00000001864 */
[C---:B------:R-:W-:Y:S08]  /*df60*/  HMMA.16816.F32 R104, R12.reuse, R30, R104 ;  /* 0x0000001e0c68723c */ /* 0x040ff00000001868 */
[C---:B-----5:R-:W-:Y:S07]  /*df70*/  HMMA.16816.F32 R52, R12.reuse, R4, R52 ;  /* 0x000000040c34723c */ /* 0x060fee0000001834 */
[----:B------:R-:W-:Y:S01]  /*df80*/  FADD.FTZ R4, R45, R2 ;  /* 0x000000022d047221 */ /* 0x000fe20000010000 */
[C---:B------:R-:W-:Y:S04]  /*df90*/  HMMA.16816.F32 R56, R12.reuse, R6, R56 ;  /* 0x000000060c38723c */ /* 0x040fe80000001838 */
[----:B------:R-:W-:Y:S02]  /*dfa0*/  FADD.FTZ R2, R41, R0 ;  /* 0x0000000029027221 */ /* 0x000fe40000010000 */
[----:B------:R-:W-:Y:S01]  /*dfb0*/  FADD.FTZ R0, R40, R4 ;  /* 0x0000000428007221 */ /* 0x000fe20000010000 */
[----:B------:R-:W-:Y:S01]  /*dfc0*/  MOV R4, R3 ;  /* 0x0000000300047202 */ /* 0x000fe20000000f00 */
[C---:B------:R-:W-:Y:S04]  /*dfd0*/  HMMA.16816.F32 R60, R12.reuse, R8, R60 ;  /* 0x000000080c3c723c */ /* 0x040fe8000000183c */
[----:B------:R-:W-:Y:S02]  /*dfe0*/  FADD.FTZ R2, R42, R2 ;  /* 0x000000022a027221 */ /* 0x000fe40000010000 */
[----:B------:R-:W-:Y:S02]  /*dff0*/  FADD.FTZ R0, R36, R0 ;  /* 0x0000000024007221 */ /* 0x000fe40000010000 */
[----:B------:R-:W-:Y:S04]  /*e000*/  HMMA.16816.F32 R64, R12, R10, R64 ;  /* 0x0000000a0c40723c */ /* 0x000fe80000001840 */
[----:B------:R-:W-:Y:S02]  /*e010*/  FADD.FTZ R2, R43, R2 ;  /* 0x000000022b027221 */ /* 0x000fe40000010000 */
[----:B------:R-:W-:Y:S02]  /*e020*/  FADD.FTZ R0, R37, R0 ;  /* 0x0000000025007221 */ /* 0x000fe40000010000 */
[----:B------:R-:W-:Y:S04]  /*e030*/  FADD.FTZ R225, R44, R2 ;  /* 0x000000022ce17221 */ /* 0x000fe80000010000 */
[----:B------:R-:W-:Y:S01]  /*e040*/  FADD.FTZ R226, R39, R0 ;  /* 0x0000000027e27221 */ /* 0x000fe20000010000 */
[----:B------:R-:W-:-:S05]  /*e050*/  @P0 BRA `(.L_x_750) ;  /* 0xffffd13000000947 */ /* 0x000fca000383ffff */
.L_x_739:
[----:B------:R-:W-:-:S13]  /*e060*/  ISETP.GE.AND P0, PT, R196, R228, PT ;  /* 0x000000e4c400720c */ /* 0x000fda0003f06270 */
[----:B------:R-:W-:Y:S05]  /*e070*/  @!P0 BRA `(.L_x_751) ;  /* 0x0000411000008947 */ /* 0x000fea0003800000 */
[----:B------:R-:W-:Y:S02]  /*e080*/  MOV R111, R4 ;  /* 0x00000004006f7202 */ /* 0x000fe40000000f00 */
[----:B------:R-:W-:Y:S02]  /*e090*/  MOV R110, R109 ;  /* 0x0000006d006e7202 */ /* 0x000fe40000000f00 */
.L_x_769:
[----:B------:R-:W-:Y:S04]  /*e0a0*/  DEPBAR.LE SB0, 0x0 ;  /* 0x000080000000791a */ /* 0x000fe80000000000 */
[----:B------:R-:W-:Y:S01]  /*e0b0*/  WARPSYNC 0xffffffff ;  /* 0xffffffff00007948 */ /* 0x000fe20003800000 */
[----:B------:R-:W-:Y:S01]  /*e0c0*/  BAR.SYNC.DEFER_BLOCKING 0x0 ;  /* 0x0000000000007b1d */ /* 0x000fe20000010000 */
[----:B------:R-:W-:Y:S01]  /*e0d0*/  SHF.R.S32.HI R0, RZ, 0x1f, R199 ;  /* 0x0000001fff007819 */ /* 0x000fe200000114c7 */
[C---:B------:R-:W-:Y:S01]  /*e0e0*/  IMAD.WIDE.U32 R2, R199.reuse, c[0x0][0x208], RZ ;  /* 0x00008200c7027a25 */ /* 0x040fe200078e00ff */
[----:B------:R-:W-:Y:S02]  /*e0f0*/  SHF.R.S32.HI R7, RZ, 0x1f, R216 ;  /* 0x0000001fff077819 */ /* 0x000fe400000114d8 */
[----:B------:R-:W-:Y:S01]  /*e100*/  SHF.R.S32.HI R6, RZ, 0x1f, R208 ;  /* 0x0000001fff067819 */ /* 0x000fe200000114d0 */
[----:B------:R-:W-:Y:S01]  /*e110*/  IMAD R0, R0, c[0x0][0x208], RZ ;  /* 0x0000820000007a24 */ /* 0x000fe200078e02ff */
[----:B------:R-:W-:Y:S01]  /*e120*/  IADD3 R188, R180, 0x5800, RZ ;  /* 0x00005800b4bc7810 */ /* 0x000fe20007ffe0ff */
[----:B------:R-:W-:Y:S01]  /*e130*/  IMAD.SHL.U32 R46, R216, 0x2, RZ ;  /* 0x00000002d82e7824 */ /* 0x000fe200078e00ff */
[C---:B------:R-:W-:Y:S01]  /*e140*/  IADD3 R177, R180.reuse, 0x5000, RZ ;  /* 0x00005000b4b17810 */ /* 0x040fe20007ffe0ff */
[----:B------:R-:W-:Y:S01]  /*e150*/  IMAD R0, R199, c[0x0][0x20c], R0 ;  /* 0x00008300c7007a24 */ /* 0x000fe200078e0200 */
[----:B------:R-:W-:Y:S01]  /*e160*/  IADD3 R176, R180, 0x4800, RZ ;  /* 0x00004800b4b07810 */ /* 0x000fe20007ffe0ff */
[----:B------:R-:W-:Y:S01]  /*e170*/  IMAD.SHL.U32 R13, R208, 0x2, RZ ;  /* 0x00000002d00d7824 */ /* 0x000fe200078e00ff */
[C---:B------:R-:W-:Y:S01]  /*e180*/  IADD3 R109, R180.reuse, 0x4000, RZ ;  /* 0x00004000b46d7810 */ /* 0x040fe20007ffe0ff */
[----:B------:R-:W-:Y:S01]  /*e190*/  IMAD.IADD R3, R3, 0x1, R0 ;  /* 0x0000000103037824 */ /* 0x000fe200078e0200 */
[----:B------:R-:W-:Y:S02]  /*e1a0*/  SHF.R.S32.HI R0, RZ, 0x1f, R198 ;  /* 0x0000001fff007819 */ /* 0x000fe400000114c6 */
[----:B------:R-:W-:Y:S01]  /*e1b0*/  IADD3 R108, R180, 0x3800, RZ ;  /* 0x00003800b46c7810 */ /* 0x000fe20007ffe0ff */
[----:B------:R-:W-:Y:S01]  /*e1c0*/  IMAD.WIDE.U32 R2, R198, c[0x0][0x218], R2 ;  /* 0x00008600c6027a25 */ /* 0x000fe200078e0002 */
[----:B------:R-:W-:Y:S02]  /*e1d0*/  SHF.L.U64.HI R21, R216, 0x1, R7 ;  /* 0x00000001d8157819 */ /* 0x000fe40000010207 */
[----:B------:R-:W-:Y:S01]  /*e1e0*/  SHF.L.U64.HI R20, R208, 0x1, R6 ;  /* 0x00000001d0147819 */ /* 0x000fe20000010206 */
[----:B------:R-:W-:Y:S01]  /*e1f0*/  IMAD R4, R0, c[0x0][0x218], RZ ;  /* 0x0000860000047a24 */ /* 0x000fe200078e02ff */
[----:B------:R-:W-:Y:S01]  /*e200*/  IADD3 R0, P0, R238, R2, RZ ;  /* 0x00000002ee007210 */ /* 0x000fe20007f1e0ff */
[----:B------:R1:W2:Y:S02]  /*e210*/  LDSM.16.M88.4 R8, [R181] ;  /* 0x00000000b508783b */ /* 0x0002a40000000200 */
[----:B------:R-:W-:Y:S02]  /*e220*/  IMAD R4, R198, c[0x0][0x21c], R4 ;  /* 0x00008700c6047a24 */ /* 0x000fe400078e0204 */
[----:B------:R1:W3:Y:S03]  /*e230*/  LDSM.16.M88.4 R16, [R181+0x800] ;  /* 0x00080000b510783b */ /* 0x0002e60000000200 */
[----:B------:R-:W-:Y:S01]  /*e240*/  IADD3.X R2, R242, R3, R4, P0, !PT ;  /* 0x00000003f2027210 */ /* 0x000fe200007fe404 */
[----:B------:R1:W4:Y:S01]  /*e250*/  LDSM.16.M88.4 R24, [R181+0x1000] ;  /* 0x00100000b518783b */ /* 0x0003220000000200 */
[C---:B------:R-:W-:Y:S03]  /*e260*/  LEA R5, P0, R0.reuse, c[0x0][0x1f8], 0x1 ;  /* 0x00007e0000057a11 */ /* 0x040fe600078008ff */
[----:B------:R1:W1:Y:S01]  /*e270*/  LDSM.16.M88.4 R32, [R181+0x1800] ;  /* 0x00180000b520783b */ /* 0x0002620000000200 */
[----:B------:R-:W-:Y:S02]  /*e280*/  LEA.HI.X R4, R0, c[0x0][0x1fc], R2, 0x1, P0 ;  /* 0x00007f0000047a11 */ /* 0x000fe400000f0c02 */
[----:B------:R-:W-:Y:S01]  /*e290*/  IADD3 R0, R180, 0x3000, RZ ;  /* 0x00003000b4007810 */ /* 0x000fe20007ffe0ff */
        /* <DEDUP_REMOVED lines=8> */
[----:B------:R-:W-:-:S05]  /*e320*/  BRA.DIV ~URZ, `(.L_x_752) ;  /* 0x0000a0327f007947 */ /* 0x000fca000b800000 */
[----:B--23--:R2:W3:Y:S02]  /*e330*/  SHFL.IDX PT, R12, R4, RZ, 0x181f ;  /* 0x00181fff040c7589 */ /* 0x00c4e400000e0000 */
.L_x_857:
[----:B------:R-:W5:Y:S01]  /*e340*/  SHFL.IDX PT, R2, R5, 0x2, 0x181f ;  /* 0x00581f0005027f89 */ /* 0x000f6200000e0000 */
[----:B------:R-:W-:Y:S01]  /*e350*/  ISETP.GE.AND P2, PT, R208, c[0x0][0x1d4], PT ;  /* 0x00007500d0007a0c */ /* 0x000fe20003f46270 */
[----:B------:R-:W-:Y:S01]  /*e360*/  BSSY B0, `(.L_x_753) ;  /* 0x00000f3000007945 */ /* 0x000fe20003800000 */
[----:B------:R-:W-:Y:S02]  /*e370*/  ISETP.GE.AND P3, PT, R216, c[0x0][0x1d4], PT ;  /* 0x00007500d8007a0c */ /* 0x000fe40003f66270 */
[----:B------:R-:W-:Y:S02]  /*e380*/  SEL R195, RZ, 0x10, P2 ;  /* 0x00000010ffc37807 */ /* 0x000fe40001000000 */
[----:B------:R-:W2:Y:S01]  /*e390*/  SHFL.IDX PT, R3, R4, 0x2, 0x181f ;  /* 0x00581f0004037f89 */ /* 0x000ea200000e0000 */
[----:B------:R-:W-:Y:S02]  /*e3a0*/  SEL R29, RZ, 0x10, P3 ;  /* 0x00000010ff1d7807 */ /* 0x000fe40001800000 */
[----:B------:R-:W-:Y:S04]  /*e3b0*/  IADD3 R6, -R195, 0x10, RZ ;  /* 0x00000010c3067810 */ /* 0x000fe80007ffe1ff */
[----:B------:R-:W-:Y:S01]  /*e3c0*/  LOP3.LUT R6, R6, 0xf, RZ, 0xc0, !PT ;  /* 0x0000000f06067812 */ /* 0x000fe200078ec0ff */
[----:B------:R-:W-:Y:S03]  /*e3d0*/  SHFL.IDX PT, R28, R5, 0x1, 0x181f ;  /* 0x00381f00051c7f89 */ /* 0x000fe600000e0000 */
[-C--:B-----5:R-:W-:Y:S02]  /*e3e0*/  IADD3 R38, P1, P0, R6, R2.reuse, R13 ;  /* 0x0000000206267210 */ /* 0x0a0fe4000783e00d */
[----:B------:R-:W-:Y:S04]  /*e3f0*/  IADD3 R6, -R29, 0x10, RZ ;  /* 0x000000101d067810 */ /* 0x000fe80007ffe1ff */
[----:B------:R-:W-:Y:S02]  /*e400*/  LOP3.LUT R6, R6, 0xf, RZ, 0xc0, !PT ;  /* 0x0000000f06067812 */ /* 0x000fe400078ec0ff */
[-C--:B--2---:R-:W-:Y:S02]  /*e410*/  IADD3.X R39, RZ, R3.reuse, R20, P1, P0 ;  /* 0x00000003ff277210 */ /* 0x084fe40000fe0414 */
[----:B------:R-:W-:Y:S02]  /*e420*/  IADD3 R44, P1, P0, R6, R2, R46 ;  /* 0x00000002062c7210 */ /* 0x000fe4000783e02e */
[----:B------:R-:W2:Y:S02]  /*e430*/  SHFL.IDX PT, R2, R5, RZ, 0x181f ;  /* 0x00181fff05027589 */ /* 0x000ea400000e0000 */
[--C-:B------:R-:W-:Y:S02]  /*e440*/  IADD3.X R45, RZ, R3, R21.reuse, P1, P0 ;  /* 0x00000003ff2d7210 */ /* 0x100fe40000fe0415 */
[----:B------:R-:W-:Y:S03]  /*e450*/  ISETP.NE.U32.AND P1, PT, R195, RZ, PT ;  /* 0x000000ffc300720c */ /* 0x000fe60003f25070 */
[----:B------:R5:W4:Y:S01]  /*e460*/  SHFL.IDX PT, R3, R4, 0x1, 0x181f ;  /* 0x00381f0004037f89 */ /* 0x000b2200000e0000 */
[-C--:B--2---:R-:W-:Y:S05]  /*e470*/  IADD3 R22, P0, R2, R13.reuse, RZ ;  /* 0x0000000d02167210 */ /* 0x084fea0007f1e0ff */
[--C-:B---3--:R-:W-:Y:S01]  /*e480*/  IMAD.X R23, R12, 0x1, R20.reuse, P0 ;  /* 0x000000010c177824 */ /* 0x108fe200000e0614 */
[C---:B-----5:R-:W-:Y:S03]  /*e490*/  HMMA.16816.F32 R4, R120.reuse, R8, RZ ;  /* 0x000000087804723c */ /* 0x060fe600000018ff */
[-C--:B------:R-:W-:Y:S01]  /*e4a0*/  IADD3 R30, P0, R2, R46.reuse, RZ ;  /* 0x0000002e021e7210 */ /* 0x080fe20007f1e0ff */
[----:B------:R2:W-:Y:S04]  /*e4b0*/  LDGSTS.E.BYPASS.LTC128B.128 [R197+0x100], [R22.64], !P2 ;  /* 0x0010000016c57fae */ /* 0x0005e8000d101d46 */
[C---:B------:R-:W-:Y:S01]  /*e4c0*/  HMMA.16816.F32 R8, R120.reuse, R10, RZ ;  /* 0x0000000a7808723c */ /* 0x040fe200000018ff */
[--C-:B------:R-:W-:Y:S03]  /*e4d0*/  IMAD.X R31, R12, 0x1, R21.reuse, P0 ;  /* 0x000000010c1f7824 */ /* 0x100fe600000e0615 */
[C---:B------:R-:W-:Y:S02]  /*e4e0*/  IADD3 R36, P0, R28.reuse, R13, RZ ;  /* 0x0000000d1c247210 */ /* 0x040fe40007f1e0ff */
[----:B------:R3:W-:Y:S02]  /*e4f0*/  LDGSTS.E.BYPASS.LTC128B.128 [R197+0x3100], [R30.64], !P3 ;  /* 0x031000001ec57fae */ /* 0x0007e4000d901d46 */
[C---:B------:R-:W-:Y:S01]  /*e500*/  HMMA.16816.F32 R12, R120.reuse, R16, RZ ;  /* 0x00000010780c723c */ /* 0x040fe200000018ff */
[C---:B----4-:R-:W-:Y:S03]  /*e510*/  IMAD.X R37, R3.reuse, 0x1, R20, P0 ;  /* 0x0000000103257824 */ /* 0x050fe600000e0614 */
[----:B------:R-:W-:Y:S02]  /*e520*/  IADD3 R2, P0, R28, R46, RZ ;  /* 0x0000002e1c027210 */ /* 0x000fe40007f1e0ff */
[----:B------:R4:W-:Y:S02]  /*e530*/  LDGSTS.E.BYPASS.LTC128B.128 [R197+0x1100], [R36.64], !P2 ;  /* 0x0110000024c57fae */ /* 0x0009e4000d101d46 */
[C---:B------:R-:W-:Y:S01]  /*e540*/  HMMA.16816.F32 R16, R120.reuse, R18, RZ ;  /* 0x000000127810723c */ /* 0x040fe200000018ff */
[----:B------:R-:W-:Y:S01]  /*e550*/  IMAD.X R3, R3, 0x1, R21, P0 ;  /* 0x0000000103037824 */ /* 0x000fe200000e0615 */
[----:B------:R-:W-:Y:S04]  /*e560*/  ISETP.NE.U32.AND P0, PT, R29, RZ, PT ;  /* 0x000000ff1d00720c */ /* 0x000fe80003f05070 */
[----:B------:R1:W-:Y:S02]  /*e570*/  LDGSTS.E.BYPASS.LTC128B.128 [R197+0x4100], [R2.64], !P3 ;  /* 0x0410000002c57fae */ /* 0x0003e4000d901d46 */
[C---:B--2---:R-:W-:Y:S05]  /*e580*/  HMMA.16816.F32 R20, R120.reuse, R24, RZ ;  /* 0x000000187814723c */ /* 0x044fea00000018ff */
[----:B------:R4:W-:Y:S03]  /*e590*/  LDGSTS.E.BYPASS.LTC128B.128.ZFILL [R197+0x2100], [R38.64], P1 ;  /* 0x0210000026c57fae */ /* 0x0009e60008941d46 */
[C---:B------:R-:W-:Y:S04]  /*e5a0*/  HMMA.16816.F32 R24, R120.reuse, R26, RZ ;  /* 0x0000001a7818723c */ /* 0x040fe800000018ff */
[----:B------:R2:W-:Y:S01]  /*e5b0*/  LDGSTS.E.BYPASS.LTC128B.128.ZFILL [R197+0x5100], [R44.64], P0 ;  /* 0x051000002cc57fae */ /* 0x0005e20008141d46 */
[----:B------:R-:W-:Y:S03]  /*e5c0*/  ISETP.GT.AND P0, PT, R196, R228, PT ;  /* 0x000000e4c400720c */ /* 0x000fe60003f04270 */
[C---:B-1-3--:R-:W-:Y:S03]  /*e5d0*/  HMMA.16816.F32 R28, R120.reuse, R32, RZ ;  /* 0x00000020781c723c */ /* 0x04afe600000018ff */
[----:B------:R-:W0:Y:S05]  /*e5e0*/  LDGDEPBAR ;  /* 0x00000000000079af */ /* 0x000e2a0000000000 */
[C---:B------:R-:W-:Y:S08]  /*e5f0*/  HMMA.16816.F32 R32, R120.reuse, R34, RZ ;  /* 0x000000227820723c */ /* 0x040ff000000018ff */
[C---:B----4-:R-:W-:Y:S08]  /*e600*/  HMMA.16816.F32 R36, R120.reuse, R40, RZ ;  /* 0x000000287824723c */ /* 0x050ff000000018ff */
[C---:B------:R-:W-:Y:S08]  /*e610*/  HMMA.16816.F32 R40, R120.reuse, R42, RZ ;  /* 0x0000002a7828723c */ /* 0x040ff000000018ff */
[C---:B--2---:R-:W-:Y:S08]  /*e620*/  HMMA.16816.F32 R44, R120.reuse, R48, RZ ;  /* 0x00000030782c723c */ /* 0x044ff000000018ff */
        /* <DEDUP_REMOVED lines=17> */
[----:B------:R-:W-:Y:S01]  /*e740*/  HMMA.16816.F32 R48, R124, R150, R48 ;  /* 0x000000967c30723c */ /* 0x000fe20000001830 */
[----:B------:R-:W-:Y:S07]  /*e750*/  LDSM.16.M88.4 R148, [R109] ;  /* 0x000000006d94783b */ /* 0x000fee0000000200 */
        /* <DEDUP_REMOVED lines=41> */
[----:B------:R-:W4:Y:S07]  /*e9f0*/  LDSM.16.M88.4 R140, [R0] ;  /* 0x00000000008c783b */ /* 0x000f2e0000000200 */
[C---:B-----5:R-:W-:Y:S08]  /*ea00*/  HMMA.16816.F32 R20, R160.reuse, R144, R20 ;  /* 0x00000090a014723c */ /* 0x060ff00000001814 */
[C---:B------:R-:W-:Y:S01]  /*ea10*/  HMMA.16816.F32 R24, R160.reuse, R146, R24 ;  /* 0x00000092a018723c */ /* 0x040fe20000001818 */
[----:B------:R-:W5:Y:S07]  /*ea20*/  LDSM.16.M88.4 R144, [R108] ;  /* 0x000000006c90783b */ /* 0x000f6e0000000200 */
[C---:B-1----:R-:W-:Y:S08]  /*ea30*/  HMMA.16816.F32 R28, R160.reuse, R128, R28 ;  /* 0x00000080a01c723c */ /* 0x042ff0000000181c */
[C---:B------:R-:W-:Y:S01]  /*ea40*/  HMMA.16816.F32 R32, R160.reuse, R130, R32 ;  /* 0x00000082a020723c */ /* 0x040fe20000001820 */
[----:B------:R-:W1:Y:S07]  /*ea50*/  LDSM.16.M88.4 R128, [R176] ;  /* 0x00000000b080783b */ /* 0x000e6e0000000200 */
[C---:B--2---:R-:W-:Y:S01]  /*ea60*/  HMMA.16816.F32 R36, R160.reuse, R132, R36 ;  /* 0x00000084a024723c */ /* 0x044fe20000001824 */
[----:B------:R-:W2:Y:S07]  /*ea70*/  LDSM.16.M88.4 R176, [R177] ;  /* 0x00000000b1b0783b */ /* 0x000eae0000000200 */
[C---:B------:R-:W-:Y:S01]  /*ea80*/  HMMA.16816.F32 R40, R160.reuse, R134, R40 ;  /* 0x00000086a028723c */ /* 0x040fe20000001828 */
[----:B------:R-:W1:Y:S07]  /*ea90*/  LDSM.16.M88.4 R132, [R188] ;  /* 0x00000000bc84783b */ /* 0x000e6e0000000200 */
[C---:B---3--:R-:W-:Y:S08]  /*eaa0*/  HMMA.16816.F32 R44, R160.reuse, R136, R44 ;  /* 0x00000088a02c723c */ /* 0x048ff0000000182c */
[----:B------:R-:W-:Y:S01]  /*eab0*/  HMMA.16816.F32 R48, R160, R138, R48 ;  /* 0x0000008aa030723c */ /* 0x000fe20000001830 */
[----:B------:R-:W-:Y:S07]  /*eac0*/  LDSM.16.M88.4 R136, [R183+0x3800] ;  /* 0x00380000b788783b */ /* 0x000fee0000000200 */
[C---:B----4-:R-:W-:Y:S08]  /*ead0*/  HMMA.16816.F32 R4, R164.reuse, R140, R4 ;  /* 0x0000008ca404723c */ /* 0x050ff00000001804 */
[C---:B------:R-:W-:Y:S01]  /*eae0*/  HMMA.16816.F32 R8, R164.reuse, R142, R8 ;  /* 0x0000008ea408723c */ /* 0x040fe20000001808 */
[----:B------:R-:W-:Y:S07]  /*eaf0*/  LDSM.16.M88.4 R140, [R183+0x4000] ;  /* 0x00400000b78c783b */ /* 0x000fee0000000200 */
[C---:B-----5:R-:W-:Y:S08]  /*eb00*/  HMMA.16816.F32 R12, R164.reuse, R144, R12 ;  /* 0x00000090a40c723c */ /* 0x060ff0000000180c */
[C---:B------:R-:W-:Y:S01]  /*eb10*/  HMMA.16816.F32 R16, R164.reuse, R146, R16 ;  /* 0x00000092a410723c */ /* 0x040fe20000001810 */
[----:B------:R-:W-:Y:S07]  /*eb20*/  LDSM.16.M88.4 R144, [R183+0x4800] ;  /* 0x00480000b790783b */ /* 0x000fee0000000200 */
[C---:B------:R-:W-:Y:S08]  /*eb30*/  HMMA.16816.F32 R20, R164.reuse, R148, R20 ;  /* 0x00000094a414723c */ /* 0x040ff00000001814 */
        /* <DEDUP_REMOVED lines=8> */
[C---:B------:R-:W-:Y:S08]  /*ebc0*/  HMMA.16816.F32 R44, R164.reuse, R132, R44 ;  /* 0x00000084a42c723c */ /* 0x040ff0000000182c */
[----:B------:R-:W-:Y:S01]  /*ebd0*/  HMMA.16816.F32 R48, R164, R134, R48 ;  /* 0x00000086a430723c */ /* 0x000fe20000001830 */
[----:B------:R-:W-:Y:S07]  /*ebe0*/  LDSM.16.M88.4 R132, [R182+0x800] ;  /* 0x00080000b684783b */ /* 0x000fee0000000200 */
[C---:B-1----:R-:W-:Y:S08]  /*ebf0*/  HMMA.16816.F32 R4, R168.reuse, R128, R4 ;  /* 0x00000080a804723c */ /* 0x042ff00000001804 */
        /* <DEDUP_REMOVED lines=13> */
[----:B------:R-:W3:Y:S01]  /*ecd0*/  LDSM.16.M88.4 R148, [R182+0x2800] ;  /* 0x00280000b694783b */ /* 0x000ee20000000200 */
[----:B------:R-:W-:Y:S06]  /*ece0*/  DEPBAR.LE SB0, 0x0 ;  /* 0x000080000000791a */ /* 0x000fec0000000000 */
[C---:B--2---:R-:W-:Y:S01]  /*ecf0*/  HMMA.16816.F32 R44, R168.reuse, R176, R44 ;  /* 0x000000b0a82c723c */ /* 0x044fe2000000182c */
[----:B------:R-:W-:Y:S07]  /*ed00*/  BAR.SYNC.DEFER_BLOCKING 0x0 ;  /* 0x0000000000007b1d */ /* 0x000fee0000010000 */
[----:B------:R-:W-:Y:S08]  /*ed10*/  HMMA.16816.F32 R48, R168, R178, R48 ;  /* 0x000000b2a830723c */ /* 0x000ff00000001830 */
[C---:B-1----:R-:W-:Y:S08]  /*ed20*/  HMMA.16816.F32 R4, R172.reuse, R128, R4 ;  /* 0x00000080ac04723c */ /* 0x042ff00000001804 */
[C---:B------:R-:W-:Y:S08]  /*ed30*/  HMMA.16816.F32 R8, R172.reuse, R130, R8 ;  /* 0x00000082ac08723c */ /* 0x040ff00000001808 */
[C---:B------:R-:W-:Y:S08]  /*ed40*/  HMMA.16816.F32 R12, R172.reuse, R132, R12 ;  /* 0x00000084ac0c723c */ /* 0x040ff0000000180c */
        /* <DEDUP_REMOVED lines=12> */
[----:B------:R-:W-:Y:S01]  /*ee10*/  SHF.R.S32.HI R129, RZ, 0x1f, R208 ;  /* 0x0000001fff817819 */ /* 0x000fe200000114d0 */
[----:B------:R-:W-:Y:S02]  /*ee20*/  IMAD R200, R227, 0x20, R244 ;  /* 0x00000020e3c87824 */ /* 0x000fe400078e02f4 */
[----:B------:R-:W-:Y:S01]  /*ee30*/  IMAD R2, R196, 0x60, R233 ;  /* 0x00000060c4027824 */ /* 0x000fe200078e02e9 */
[----:B------:R-:W-:Y:S01]  /*ee40*/  ISETP.NE.AND P5, PT, R201, 0x1, PT ;  /* 0x00000001c900780c */ /* 0x000fe20003fa5270 */
[----:B------:R-:W-:Y:S01]  /*ee50*/  IMAD.MOV.U32 R198, RZ, RZ, RZ ;  /* 0x000000ffffc67224 */ /* 0x000fe200078e00ff */
[----:B------:R-:W-:Y:S01]  /*ee60*/  ISETP.GT.AND P4, PT, R200, 0x5f, PT ;  /* 0x0000005fc800780c */ /* 0x000fe20003f84270 */
[----:B------:R-:W-:Y:S01]  /*ee70*/  IMAD.SHL.U32 R134, R216, 0x2, RZ ;  /* 0x00000002d8867824 */ /* 0x000fe200078e00ff */
[----:B------:R-:W-:Y:S01]  /*ee80*/  IADD3 R2, R2, -0x60, R200 ;  /* 0xffffffa002027810 */ /* 0x000fe20007ffe0c8 */
[----:B------:R-:W-:Y:S01]  /*ee90*/  IMAD.SHL.U32 R133, R208, 0x2, RZ ;  /* 0x00000002d0857824 */ /* 0x000fe200078e00ff */
[----:B------:R-:W-:Y:S03]  /*eea0*/  SHF.R.S32.HI R200, RZ, 0x1f, R216 ;  /* 0x0000001fffc87819 */ /* 0x000fe600000114d8 */
[----:B------:R-:W-:Y:S01]  /*eeb0*/  IMAD.MOV.U32 R0, RZ, RZ, R2 ;  /* 0x000000ffff007224 */ /* 0x000fe200078e0002 */
[----:B------:R-:W-:Y:S03]  /*eec0*/  SHF.L.U64.HI R128, R216, 0x1, R200 ;  /* 0x00000001d8807819 */ /* 0x000fe600000102c8 */
        /* <DEDUP_REMOVED lines=25> */
.L_x_858:
[----:B------:R-:W-:-:S05]  /*f060*/  BRA.DIV ~URZ, `(.L_x_756) ;  /* 0x000093d27f007947 */ /* 0x000fca000b800000 */
[----:B------:R-:W3:Y:S01]  /*f070*/  SHFL.IDX PT, R2, R108, RZ, 0x181f ;  /* 0x00181fff6c027589 */ /* 0x000ee200000e0000 */
[C---:B------:R-:W-:Y:S02]  /*f080*/  IADD3 R3, -R195.reuse, 0x10, RZ ;  /* 0x00000010c3037810 */ /* 0x040fe40007ffe1ff */
[----:B------:R-:W-:Y:S02]  /*f090*/  ISETP.NE.U32.AND P2, PT, R195, RZ, PT ;  /* 0x000000ffc300720c */ /* 0x000fe40003f45070 */
[----:B------:R-:W-:Y:S04]  /*f0a0*/  LOP3.LUT R132, R3, 0xf, RZ, 0xc0, !PT ;  /* 0x0000000f03847812 */ /* 0x000fe800078ec0ff */
[----:B---3--:R-:W-:Y:S04]  /*f0b0*/  IADD3 R130, P1, P0, R132, R2, R133 ;  /* 0x0000000284827210 */ /* 0x008fe8000783e085 */
[----:B--2---:R-:W-:Y:S02]  /*f0c0*/  IADD3.X R131, RZ, R129, R109, P1, P0 ;  /* 0x00000081ff837210 */ /* 0x004fe40000fe046d */
[----:B------:R-:W-:Y:S03]  /*f0d0*/  IADD3 R2, P0, R2, R134, RZ ;  /* 0x0000008602027210 */ /* 0x000fe60007f1e0ff */
[----:B------:R-:W-:Y:S01]  /*f0e0*/  @!PT LDS RZ, [RZ] ;  /* 0x00000000fffff984 */ /* 0x000fe20000000800 */
[----:B------:R-:W-:Y:S01]  /*f0f0*/  @!PT LDS RZ, [RZ] ;  /* 0x00000000fffff984 */ /* 0x000fe20000000800 */
[----:B------:R2:W-:Y:S02]  /*f100*/  LDGSTS.E.BYPASS.LTC128B.128.ZFILL [R197+0x8100], [R130.64], P2 ;  /* 0x0810000082c57fae */ /* 0x0005e40009141d46 */
[--C-:B------:R-:W-:Y:S02]  /*f110*/  IMAD.X R3, R129, 0x1, R128.reuse, P0 ;  /* 0x0000000181037824 */ /* 0x100fe400000e0680 */
[----:B------:R-:W-:Y:S04]  /*f120*/  SHFL.IDX PT, R129, R0, 0x1, 0x181f ;  /* 0x00381f0000817f89 */ /* 0x000fe800000e0000 */
[----:B------:R3:W-:Y:S04]  /*f130*/  LDGSTS.E.BYPASS.LTC128B.128 [R197+0xb100], [R2.64], !P3 ;  /* 0x0b10000002c57fae */ /* 0x0007e8000d901d46 */
[----:B-1----:R-:W-:Y:S04]  /*f140*/  SHFL.IDX PT, R0, R0, 0x2, 0x181f ;  /* 0x00581f0000007f89 */ /* 0x002fe800000e0000 */
[----:B--2---:R-:W3:Y:S02]  /*f150*/  SHFL.IDX PT, R130, R108, 0x1, 0x181f ;  /* 0x00381f006c827f89 */ /* 0x004ee400000e0000 */
[----:B---3--:R-:W-:Y:S04]  /*f160*/  IADD3 R2, P1, P0, R132, R130, R133 ;  /* 0x0000008284027210 */ /* 0x008fe8000783e085 */
[----:B------:R-:W-:Y:S02]  /*f170*/  IADD3.X R3, RZ, R129, R109, P1, P0 ;  /* 0x00000081ff037210 */ /* 0x000fe40000fe046d */
[----:B------:R-:W-:Y:S03]  /*f180*/  IADD3 R130, P0, R130, R134, RZ ;  /* 0x0000008682827210 */ /* 0x000fe60007f1e0ff */
[----:B------:R1:W-:Y:S02]  /*f190*/  LDGSTS.E.BYPASS.LTC128B.128.ZFILL [R197+0x9100], [R2.64], P2 ;  /* 0x0910000002c57fae */ /* 0x0003e40009141d46 */
[----:B------:R-:W-:Y:S05]  /*f1a0*/  IMAD.X R131, R129, 0x1, R128, P0 ;  /* 0x0000000181837824 */ /* 0x000fea00000e0680 */
[----:B------:R2:W-:Y:S04]  /*f1b0*/  LDGSTS.E.BYPASS.LTC128B.128 [R197+0xc100], [R130.64], !P3 ;  /* 0x0c10000082c57fae */ /* 0x0005e8000d901d46 */
[----:B-1----:R2:W1:Y:S02]  /*f1c0*/  SHFL.IDX PT, R2, R108, 0x2, 0x181f ;  /* 0x00581f006c027f89 */ /* 0x00246400000e0000 */
.L_x_859:
[----:B------:R-:W-:Y:S04]  /*f1d0*/  IADD3 R3, -R195, 0x10, RZ ;  /* 0x00000010c3037810 */ /* 0x000fe80007ffe1ff */
[----:B------:R-:W-:Y:S04]  /*f1e0*/  LOP3.LUT R3, R3, 0xf, RZ, 0xc0, !PT ;  /* 0x0000000f03037812 */ /* 0x000fe800078ec0ff */
[----:B-12---:R-:W-:Y:S04]  /*f1f0*/  IADD3 R108, P1, P0, R3, R2, R133 ;  /* 0x00000002036c7210 */ /* 0x006fe8000783e085 */
[----:B------:R-:W-:Y:S02]  /*f200*/  IADD3.X R109, RZ, R0, R109, P1, P0 ;  /* 0x00000000ff6d7210 */ /* 0x000fe40000fe046d */
[----:B------:R-:W-:Y:S02]  /*f210*/  ISETP.NE.U32.AND P0, PT, R195, RZ, PT ;  /* 0x000000ffc300720c */ /* 0x000fe40003f05070 */
[----:B------:R-:W-:Y:S05]  /*f220*/  IADD3 R2, P1, R2, R134, RZ ;  /* 0x0000008602027210 */ /* 0x000fea0007f3e0ff */
[----:B------:R-:W-:Y:S06]  /*f230*/  IMAD.X R3, R0, 0x1, R128, P1 ;  /* 0x0000000100037824 */ /* 0x000fec00008e0680 */
[----:B------:R-:W-:Y:S01]  /*f240*/  @!PT LDS RZ, [RZ] ;  /* 0x00000000fffff984 */ /* 0x000fe20000000800 */
[----:B------:R-:W-:Y:S01]  /*f250*/  @!PT LDS RZ, [RZ] ;  /* 0x00000000fffff984 */ /* 0x000fe20000000800 */
[----:B------:R-:W-:Y:S01]  /*f260*/  @!PT LDS RZ, [RZ] ;  /* 0x00000000fffff984 */ /* 0x000fe20000000800 */
[----:B------:R1:W-:Y:S04]  /*f270*/  LDGSTS.E.BYPASS.LTC128B.128.ZFILL [R197+0xa100], [R108.64], P0 ;  /* 0x0a1000006cc57fae */ /* 0x0003e80008141d46 */
[----:B------:R1:W-:Y:S02]  /*f280*/  LDGSTS.E.BYPASS.LTC128B.128 [R197+0xd100], [R2.64], !P3 ;  /* 0x0d10000002c57fae */ /* 0x0003e4000d901d46 */
.L_x_754:
[----:B------:R-:W-:Y:S05]  /*f290*/  BSYNC B0 ;  /* 0x0000000000007941 */ /* 0x000fea0003800000 */
.L_x_753:
        /* <DEDUP_REMOVED lines=13> */
.L_x_860:
        /* <DEDUP_REMOVED lines=18> */
.L_x_760:
[----:B------:R-:W-:Y:S04]  /*f490*/  MOV R130, c[0x0][0x32c] ;  /* 0x0000cb0000827a02 */ /* 0x000fe80000000f00 */
[----:B------:R-:W-:Y:S11]  /*f4a0*/  ISETP.NE.AND P0, PT, R130, 0x1, PT ;  /* 0x000000018200780c */ /* 0x000ff60003f05270 */
[----:B------:R-:W-:Y:S02]  /*f4b0*/  @!UPT UIADD3 URZ, URZ, URZ, URZ ;  /* 0x0000003f3f3ff290 */ /* 0x000fe4000fffe03f */
[----:B------:R-:W-:Y:S05]  /*f4c0*/  @P0 IMAD.HI.U32 R130, R3, c[0x0][0x330], RZ ;  /* 0x0000cc0003820a27 */ /* 0x000fea00078e00ff */
[----:B------:R-:W-:Y:S02]  /*f4d0*/  @P0 SHF.R.U32.HI R3, RZ, c[0x0][0x334], R130 ;  /* 0x0000cd00ff030a19 */ /* 0x000fe40000011682 */
.L_x_761:
[----:B------:R-:W-:Y:S05]  /*f4e0*/  BSYNC B0 ;  /* 0x0000000000007941 */ /* 0x000fea0003800000 */
.L_x_759:
[----:B------:R-:W-:Y:S04]  /*f4f0*/  IMAD.IADD R130, R108, 0x1, -R231 ;  /* 0x000000016c827824 */ /* 0x000fe800078e0ae7 */
[----:B------:R-:W-:Y:S05]  /*f500*/  IMAD R3, R3, c[0x0][0x32c], R130 ;  /* 0x0000cb0003037a24 */ /* 0x000fea00078e0282 */
[----:B------:R-:W-:Y:S02]  /*f510*/  IADD3 R130, R3, c[0x0][0x32c], RZ ;  /* 0x0000cb0003827a10 */ /* 0x000fe40007ffe0ff */
[----:B------:R-:W-:Y:S02]  /*f520*/  IMNMX R0, R0, R3, !PT ;  /* 0x0000000300007217 */ /* 0x000fe40007800200 */
[----:B------:R-:W-:Y:S02]  /*f530*/  IMNMX R2, R2, R130, PT ;  /* 0x0000008202027217 */ /* 0x000fe40003800200 */
.L_x_758:
        /* <DEDUP_REMOVED lines=135> */
.L_x_861:
        /* <DEDUP_REMOVED lines=17> */
.L_x_765:
[----:B------:R-:W-:Y:S04]  /*fec0*/  MOV R4, c[0x0][0x32c] ;  /* 0x0000cb0000047a02 */ /* 0x000fe80000000f00 */
[----:B------:R-:W-:Y:S11]  /*fed0*/  ISETP.NE.AND P0, PT, R4, 0x1, PT ;  /* 0x000000010400780c */ /* 0x000ff60003f05270 */
[----:B------:R-:W-:Y:S02]  /*fee0*/  @!UPT UIADD3 URZ, URZ, URZ, URZ ;  /* 0x0000003f3f3ff290 */ /* 0x000fe4000fffe03f */
[----:B------:R-:W-:Y:S05]  /*fef0*/  @P0 IMAD.HI.U32 R4, R3, c[0x0][0x330], RZ ;  /* 0x0000cc0003040a27 */ /* 0x000fea00078e00ff */
[----:B------:R-:W-:Y:S02]  /*ff00*/  @P0 SHF.R.U32.HI R3, RZ, c[0x0][0x334], R4 ;  /* 0x0000cd00ff030a19 */ /* 0x000fe40000011604 */
.L_x_766:
[----:B------:R-:W-:Y:S05]  /*ff10*/  BSYNC B0 ;  /* 0x0000000000007941 */ /* 0x000fea0003800000 */
.L_x_764:
[----:B------:R-:W-:Y:S04]  /*ff20*/  IMAD.IADD R4, R108, 0x1, -R231 ;  /* 0x000000016c047824 */ /* 0x000fe800078e0ae7 */
[----:B------:R-:W-:Y:S05]  /*ff30*/  IMAD R3, R3, c[0x0][0x32c], R4 ;  /* 0x0000cb0003037a24 */ /* 0x000fea00078e0204 */
[----:B------:R-:W-:Y:S02]  /*ff40*/  IADD3 R4, R3, c[0x0][0x32c], RZ ;  /* 0x0000cb0003047a10 */ /* 0x000fe40007ffe0ff */
[----:B------:R-:W-:Y:S02]  /*ff50*/  IMNMX R0, R0, R3, !PT ;  /* 0x0000000300007217 */ /* 0x000fe40007800200 */
[----:B------:R-:W-:Y:S02]  /*ff60*/  IMNMX R2, R2, R4, PT ;  /* 0x0000000402027217 */ /* 0x000fe40003800200 */
.L_x_763:
        /* <DEDUP_REMOVED lines=126> */
[----:B------:R-:W-:Y:S02]  /*10750*/  ISETP.LT.OR P1, PT, R2, 0x59, P2 ;  /* 0x000000590200780c */ /* 0x000fe40001721670 */
        /* <DEDUP_REMOVED lines=13> */
.L_x_862:
[----:B---34-:R-:W-:Y:S01]  /*10830*/  FMNMX.FTZ R108, R108, R0, !PT ;  /* 0x000000006c6c7209 */ /* 0x018fe20007810000 */
[----:B------:R-:W-:-:S05]  /*10840*/  BRA.DIV ~URZ, `(.L_x_768) ;  /* 0x000080627f007947 */ /* 0x000fca000b800000 */
[----:B------:R-:W-:Y:S04]  /*10850*/  SHFL.BFLY PT, R0, R4, 0x2, 0x1f ;  /* 0x0c401f0004007f89 */ /* 0x000fe800000e0000 */
[----:B------:R-:W3:Y:S02]  /*10860*/  SHFL.BFLY PT, R2, R108, 0x1, 0x1f ;  /* 0x0c201f006c027f89 */ /* 0x000ee400000e0000 */
[----:B-123--:R-:W-:Y:S02]  /*10870*/  FMNMX.FTZ R109, R108, R2, !PT ;  /* 0x000000026c6d7209 */ /* 0x00efe40007810000 */
[----:B------:R-:W-:Y:S05]  /*10880*/  FMNMX.FTZ R4, R4, R0, !PT ;  /* 0x0000000004047209 */ /* 0x000fea0007810000 */
[----:B------:R1:W2:Y:S02]  /*10890*/  SHFL.BFLY PT, R0, R4, 0x1, 0x1f ;  /* 0x0c201f0004007f89 */ /* 0x0002a400000e0000 */
.L_x_863:
[C---:B------:R-:W-:Y:S01]  /*108a0*/  FMUL.FTZ R2, R109.reuse, c[0x0][0x2d0] ;  /* 0x0000b4006d027a20 */ /* 0x040fe20000410000 */
[----:B------:R-:W-:Y:S01]  /*108b0*/  FSETP.NEU.FTZ.AND P0, PT, R109, -INF , PT ;  /* 0xff8000006d00780b */ /* 0x000fe20003f1d000 */
[----:B------:R-:W-:Y:S01]  /*108c0*/  WARPSYNC 0xffffffff ;  /* 0xffffffff00007948 */ /* 0x000fe20003800000 */
[----:B--2---:R-:W-:Y:S01]  /*108d0*/  FMNMX.FTZ R3, R0, R4, !PT ;  /* 0x0000000400037209 */ /* 0x004fe20007810000 */
[----:B------:R-:W2:Y:S01]  /*108e0*/  LDSM.16.MT88.4 R16, [R184] ;  /* 0x00000000b810783b */ /* 0x000ea20000004200 */
[----:B------:R-:W-:Y:S03]  /*108f0*/  FSEL R24, R2, RZ, P0 ;  /* 0x000000ff02187208 */ /* 0x000fe60000000000 */
[----:B-1----:R-:W-:Y:S02]  /*10900*/  FMUL.FTZ R4, R3, c[0x0][0x2d0] ;  /* 0x0000b40003047a20 */ /* 0x002fe40000410000 */
        /* <DEDUP_REMOVED lines=17> */
[--C-:B-1----:R-:W-:Y:S05]  /*10a20*/  FFMA.FTZ R2, R131, c[0x0][0x2d0], -R24.reuse ;  /* 0x0000b40083027a23 */ /* 0x102fea0000010818 */
[----:B------:R1:W3:Y:S10]  /*10a30*/  MUFU.EX2 R130, R2 ;  /* 0x0000000200827308 */ /* 0x0002f40000000800 */
[----:B------:R-:W-:Y:S10]  /*10a40*/  MUFU.EX2 R136, R35 ;  /* 0x0000002300887308 */ /* 0x000ff40000000800 */
[----:B------:R-:W-:Y:S01]  /*10a50*/  MUFU.EX2 R137, R34 ;  /* 0x0000002200897308 */ /* 0x000fe20000000800 */
[--C-:B-1----:R-:W-:Y:S02]  /*10a60*/  FFMA.FTZ R2, R5, c[0x0][0x2d0], -R24.reuse ;  /* 0x0000b40005027a23 */ /* 0x102fe40000010818 */
[----:B------:R-:W-:Y:S07]  /*10a70*/  FFMA.FTZ R5, R9, c[0x0][0x2d0], -R24 ;  /* 0x0000b40009057a23 */ /* 0x000fee0000010818 */
[----:B------:R1:W-:Y:S10]  /*10a80*/  MUFU.EX2 R179, R2 ;  /* 0x0000000200b37308 */ /* 0x0003f40000000800 */
[----:B------:R-:W4:Y:S01]  /*10a90*/  MUFU.EX2 R188, R5 ;  /* 0x0000000500bc7308 */ /* 0x000f220000000800 */
[----:B-1----:R-:W-:Y:S02]  /*10aa0*/  FSEL R2, R109, RZ, P0 ;  /* 0x000000ff6d027208 */ /* 0x002fe40000000000 */
[----:B------:R-:W-:Y:S03]  /*10ab0*/  FSETP.NEU.FTZ.AND P0, PT, R3, -INF , PT ;  /* 0xff8000000300780b */ /* 0x000fe60003f1d000 */
[----:B------:R-:W-:Y:S01]  /*10ac0*/  FADD.FTZ R0, -R2, R110 ;  /* 0x0000006e02007221 */ /* 0x000fe20000010100 */
[----:B------:R-:W-:Y:S03]  /*10ad0*/  FSEL R32, R4, RZ, P0 ;  /* 0x000000ff04207208 */ /* 0x000fe60000000000 */
[----:B------:R-:W-:Y:S01]  /*10ae0*/  FMUL.FTZ R0, R0, c[0x0][0x2d0] ;  /* 0x0000b40000007a20 */ /* 0x000fe20000410000 */
[----:B---3--:R-:W-:Y:S01]  /*10af0*/  F2FP.PACK_AB R12, R130, R10 ;  /* 0x0000000a820c723e */ /* 0x008fe200000000ff */
[--C-:B------:R-:W-:Y:S01]  /*10b00*/  FFMA.FTZ R4, R6, c[0x0][0x2d0], -R32.reuse ;  /* 0x0000b40006047a23 */ /* 0x100fe20000010820 */
[----:B----4-:R-:W-:Y:S01]  /*10b10*/  F2FP.PACK_AB R14, R188, R179 ;  /* 0x000000b3bc0e723e */ /* 0x010fe200000000ff */
[----:B------:R1:W3:Y:S01]  /*10b20*/  MUFU.EX2 R2, R0 ;  /* 0x0000000000027308 */ /* 0x0002e20000000800 */
[--C-:B------:R-:W-:Y:S02]  /*10b30*/  FFMA.FTZ R36, R47, c[0x0][0x2d0], -R32.reuse ;  /* 0x0000b4002f247a23 */ /* 0x100fe40000010820 */
[--C-:B------:R-:W-:Y:S07]  /*10b40*/  FFMA.FTZ R37, R46, c[0x0][0x2d0], -R32.reuse ;  /* 0x0000b4002e257a23 */ /* 0x100fee0000010820 */
[----:B------:R4:W-:Y:S10]  /*10b50*/  MUFU.EX2 R27, R4 ;  /* 0x00000004001b7308 */ /* 0x0009f40000000800 */
[----:B------:R-:W-:Y:S01]  /*10b60*/  MUFU.EX2 R37, R37 ;  /* 0x0000002500257308 */ /* 0x000fe20000000800 */
[----:B-1----:R-:W-:Y:S02]  /*10b70*/  FFMA.FTZ R0, R8, c[0x0][0x2d0], -R32 ;  /* 0x0000b40008007a23 */ /* 0x002fe40000010820 */
[C---:B---3--:R-:W-:Y:S02]  /*10b80*/  FMUL.FTZ R5, R2.reuse, R117 ;  /* 0x0000007502057220 */ /* 0x048fe40000410000 */
[C---:B------:R-:W-:Y:S05]  /*10b90*/  FFMA.FTZ R29, R2.reuse, R225, R10 ;  /* 0x000000e1021d7223 */ /* 0x040fea000001000a */
[----:B------:R-:W1:Y:S01]  /*10ba0*/  MUFU.EX2 R131, R0 ;  /* 0x0000000000837308 */ /* 0x000e620000000800 */
[C---:B------:R-:W-:Y:S02]  /*10bb0*/  FMUL.FTZ R8, R2.reuse, R112 ;  /* 0x0000007002087220 */ /* 0x040fe40000410000 */
[C---:B------:R-:W-:Y:S02]  /*10bc0*/  FMUL.FTZ R9, R2.reuse, R113 ;  /* 0x0000007102097220 */ /* 0x040fe40000410000 */
[--C-:B----4-:R-:W-:Y:S02]  /*10bd0*/  FFMA.FTZ R4, R11, c[0x0][0x2d0], -R32.reuse ;  /* 0x0000b4000b047a23 */ /* 0x110fe40000010820 */
[C---:B------:R-:W-:Y:S02]  /*10be0*/  FMUL.FTZ R68, R2.reuse, R68 ;  /* 0x0000004402447220 */ /* 0x040fe40000410000 */
[C---:B------:R-:W-:Y:S01]  /*10bf0*/  FMUL.FTZ R69, R2.reuse, R69 ;  /* 0x0000004502457220 */ /* 0x040fe20000410000 */
[----:B------:R3:W-:Y:S01]  /*10c00*/  MUFU.EX2 R195, R4 ;  /* 0x0000000400c37308 */ /* 0x0007e20000000800 */
[C---:B------:R-:W-:Y:S02]  /*10c10*/  FMUL.FTZ R72, R2.reuse, R72 ;  /* 0x0000004802487220 */ /* 0x040fe40000410000 */
[C---:B------:R-:W-:Y:S02]  /*10c20*/  FMUL.FTZ R73, R2.reuse, R73 ;  /* 0x0000004902497220 */ /* 0x040fe40000410000 */
[C---:B------:R-:W-:Y:S02]  /*10c30*/  FMUL.FTZ R76, R2.reuse, R76 ;  /* 0x0000004c024c7220 */ /* 0x040fe40000410000 */
[C---:B------:R-:W-:Y:S02]  /*10c40*/  FMUL.FTZ R77, R2.reuse, R77 ;  /* 0x0000004d024d7220 */ /* 0x040fe40000410000 */
[C---:B------:R-:W-:Y:S01]  /*10c50*/  FMUL.FTZ R80, R2.reuse, R80 ;  /* 0x0000005002507220 */ /* 0x040fe20000410000 */
[----:B------:R-:W-:Y:S01]  /*10c60*/  MUFU.EX2 R117, R26 ;  /* 0x0000001a00757308 */ /* 0x000fe20000000800 */
[C---:B------:R-:W-:Y:S02]  /*10c70*/  FMUL.FTZ R81, R2.reuse, R81 ;  /* 0x0000005102517220 */ /* 0x040fe40000410000 */
[C---:B------:R-:W-:Y:S01]  /*10c80*/  FMUL.FTZ R84, R2.reuse, R84 ;  /* 0x0000005402547220 */ /* 0x040fe20000410000 */
[----:B-1----:R-:W-:Y:S01]  /*10c90*/  F2FP.PACK_AB R13, R131, R27 ;  /* 0x0000001b830d723e */ /* 0x002fe200000000ff */
[----:B------:R-:W-:Y:S02]  /*10ca0*/  FFMA.FTZ R0, R7, c[0x0][0x2d0], -R32 ;  /* 0x0000b40007007a23 */ /* 0x000fe40000010820 */
[C---:B------:R-:W-:Y:S02]  /*10cb0*/  FMUL.FTZ R85, R2.reuse, R85 ;  /* 0x0000005502557220 */ /* 0x040fe40000410000 */
[C---:B------:R-:W-:Y:S01]  /*10cc0*/  FMUL.FTZ R88, R2.reuse, R88 ;  /* 0x0000005802587220 */ /* 0x040fe20000410000 */
[----:B------:R1:W4:Y:S01]  /*10cd0*/  MUFU.EX2 R178, R0 ;  /* 0x0000000000b27308 */ /* 0x0003220000000800 */
[C---:B------:R-:W-:Y:S02]  /*10ce0*/  FMUL.FTZ R89, R2.reuse, R89 ;  /* 0x0000005902597220 */ /* 0x040fe40000410000 */
[C---:B------:R-:W-:Y:S02]  /*10cf0*/  FMUL.FTZ R92, R2.reuse, R92 ;  /* 0x0000005c025c7220 */ /* 0x040fe40000410000 */
[C---:B---3--:R-:W-:Y:S02]  /*10d00*/  FMUL.FTZ R4, R2.reuse, R116 ;  /* 0x0000007402047220 */ /* 0x048fe40000410000 */
[C---:B------:R-:W-:Y:S02]  /*10d10*/  FMUL.FTZ R93, R2.reuse, R93 ;  /* 0x0000005d025d7220 */ /* 0x040fe40000410000 */
[C---:B------:R-:W-:Y:S02]  /*10d20*/  FMUL.FTZ R96, R2.reuse, R96 ;  /* 0x0000006002607220 */ /* 0x040fe40000410000 */
[C---:B------:R-:W-:Y:S02]  /*10d30*/  FMUL.FTZ R97, R2.reuse, R97 ;  /* 0x0000006102617220 */ /* 0x040fe40000410000 */
[C---:B------:R-:W-:Y:S02]  /*10d40*/  FMUL.FTZ R100, R2.reuse, R100 ;  /* 0x0000006402647220 */ /* 0x040fe40000410000 */
[C---:B------:R-:W-:Y:S02]  /*10d50*/  FMUL.FTZ R101, R2.reuse, R101 ;  /* 0x0000006502657220 */ /* 0x040fe40000410000 */
[C---:B------:R-:W-:Y:S02]  /*10d60*/  FMUL.FTZ R104, R2.reuse, R104 ;  /* 0x0000006802687220 */ /* 0x040fe40000410000 */
[C---:B------:R-:W-:Y:S02]  /*10d70*/  FMUL.FTZ R105, R2.reuse, R105 ;  /* 0x0000006902697220 */ /* 0x040fe40000410000 */
[C---:B------:R-:W-:Y:S02]  /*10d80*/  FMUL.FTZ R52, R2.reuse, R52 ;  /* 0x0000003402347220 */ /* 0x040fe40000410000 */
[C---:B------:R-:W-:Y:S01]  /*10d90*/  FMUL.FTZ R53, R2.reuse, R53 ;  /* 0x0000003502357220 */ /* 0x040fe20000410000 */
[----:B-1----:R-:W-:Y:S01]  /*10da0*/  FSEL R0, R3, RZ, P0 ;  /* 0x000000ff03007208 */ /* 0x002fe20000000000 */
[C---:B------:R-:W-:Y:S01]  /*10db0*/  FMUL.FTZ R56, R2.reuse, R56 ;  /* 0x0000003802387220 */ /* 0x040fe20000410000 */
[----:B----4-:R-:W-:Y:S01]  /*10dc0*/  F2FP.PACK_AB R15, R195, R178 ;  /* 0x000000b2c30f723e */ /* 0x010fe200000000ff */
[----:B------:R-:W-:Y:S01]  /*10dd0*/  FMUL.FTZ R57, R2, R57 ;  /* 0x0000003902397220 */ /* 0x000fe20000410000 */
[----:B------:R-:W-:Y:S01]  /*10de0*/  ISETP.GT.AND P0, PT, R196, R228, PT ;  /* 0x000000e4c400720c */ /* 0x000fe20003f04270 */
[----:B------:R-:W-:Y:S02]  /*10df0*/  FADD.FTZ R0, -R0, R111 ;  /* 0x0000006f00007221 */ /* 0x000fe40000010100 */
[----:B------:R-:W-:Y:S02]  /*10e00*/  FMUL.FTZ R60, R2, R60 ;  /* 0x0000003c023c7220 */ /* 0x000fe40000410000 */
[----:B------:R-:W-:Y:S02]  /*10e10*/  FMUL.FTZ R0, R0, c[0x0][0x2d0] ;  /* 0x0000b40000007a20 */ /* 0x000fe40000410000 */
[C---:B------:R-:W-:Y:S02]  /*10e20*/  FMUL.FTZ R61, R2.reuse, R61 ;  /* 0x0000003d023d7220 */ /* 0x040fe40000410000 */
[C---:B------:R-:W-:Y:S02]  /*10e30*/  FMUL.FTZ R64, R2.reuse, R64 ;  /* 0x0000004002407220 */ /* 0x040fe40000410000 */
[----:B------:R-:W1:Y:S01]  /*10e40*/  MUFU.EX2 R0, R0 ;  /* 0x0000000000007308 */ /* 0x000e620000000800 */
[----:B------:R-:W-:Y:S02]  /*10e50*/  FMUL.FTZ R65, R2, R65 ;  /* 0x0000004102417220 */ /* 0x000fe40000410000 */
[--C-:B------:R-:W-:Y:S07]  /*10e60*/  FFMA.FTZ R2, R135, c[0x0][0x2d0], -R24.reuse ;  /* 0x0000b40087027a23 */ /* 0x100fee0000010818 */
[----:B------:R3:W-:Y:S01]  /*10e70*/  MUFU.EX2 R110, R2 ;  /* 0x00000002006e7308 */ /* 0x0007e20000000800 */
[C---:B-1----:R-:W-:Y:S02]  /*10e80*/  FMUL.FTZ R6, R0.reuse, R118 ;  /* 0x0000007600067220 */ /* 0x042fe40000410000 */
[C---:B------:R-:W-:Y:S02]  /*10e90*/  FMUL.FTZ R7, R0.reuse, R119 ;  /* 0x0000007700077220 */ /* 0x040fe40000410000 */
[C---:B------:R-:W-:Y:S02]  /*10ea0*/  FFMA.FTZ R27, R0.reuse, R226, R27 ;  /* 0x000000e2001b7223 */ /* 0x040fe4000001001b */
[C---:B------:R-:W-:Y:S02]  /*10eb0*/  FMUL.FTZ R10, R0.reuse, R114 ;  /* 0x00000072000a7220 */ /* 0x040fe40000410000 */
[C---:B------:R-:W-:Y:S01]  /*10ec0*/  FMUL.FTZ R11, R0.reuse, R115 ;  /* 0x00000073000b7220 */ /* 0x040fe20000410000 */
[C---:B--2---:R-:W-:Y:S05]  /*10ed0*/  HMMA.16816.F32 R4, R12.reuse, R16, R4 ;  /* 0x000000100c04723c */ /* 0x044fea0000001804 */
[C---:B------:R-:W-:Y:S02]  /*10ee0*/  FMUL.FTZ R70, R0.reuse, R70 ;  /* 0x0000004600467220 */ /* 0x040fe40000410000 */
[C---:B------:R-:W-:Y:S01]  /*10ef0*/  FMUL.FTZ R71, R0.reuse, R71 ;  /* 0x0000004700477220 */ /* 0x040fe20000410000 */
[C---:B------:R-:W-:Y:S01]  /*10f00*/  HMMA.16816.F32 R8, R12.reuse, R18, R8 ;  /* 0x000000120c08723c */ /* 0x040fe20000001808 */
[----:B------:R-:W1:Y:S03]  /*10f10*/  LDSM.16.MT88.4 R16, [R186] ;  /* 0x00000000ba10783b */ /* 0x000e660000004200 */
[C---:B------:R-:W-:Y:S02]  /*10f20*/  FMUL.FTZ R74, R0.reuse, R74 ;  /* 0x0000004a004a7220 */ /* 0x040fe40000410000 */
[C---:B------:R-:W-:Y:S02]  /*10f30*/  FMUL.FTZ R75, R0.reuse, R75 ;  /* 0x0000004b004b7220 */ /* 0x040fe40000410000 */
[C---:B------:R-:W-:Y:S04]  /*10f40*/  FMUL.FTZ R78, R0.reuse, R78 ;  /* 0x0000004e004e7220 */ /* 0x040fe80000410000 */
        /* <DEDUP_REMOVED lines=11> */
[--C-:B---3--:R-:W-:Y:S02]  /*11000*/  FFMA.FTZ R2, R134, c[0x0][0x2d0], -R24.reuse ;  /* 0x0000b40086027a23 */ /* 0x108fe40000010818 */
[C---:B------:R-:W-:Y:S02]  /*11010*/  FMUL.FTZ R102, R0.reuse, R102 ;  /* 0x0000006600667220 */ /* 0x040fe40000410000 */
[----:B------:R2:W-:Y:S01]  /*11020*/  MUFU.EX2 R112, R2 ;  /* 0x0000000200707308 */ /* 0x0005e20000000800 */
[C---:B------:R-:W-:Y:S01]  /*11030*/  FMUL.FTZ R103, R0.reuse, R103 ;  /* 0x0000006700677220 */ /* 0x040fe20000410000 */
[C---:B-1----:R-:W-:Y:S03]  /*11040*/  HMMA.16816.F32 R68, R12.reuse, R16, R68 ;  /* 0x000000100c44723c */ /* 0x042fe60000001844 */
[C---:B------:R-:W-:Y:S02]  /*11050*/  FMUL.FTZ R106, R0.reuse, R106 ;  /* 0x0000006a006a7220 */ /* 0x040fe40000410000 */
        /* <DEDUP_REMOVED lines=8> */
[----:B--2---:R-:W-:Y:S02]  /*110e0*/  FFMA.FTZ R2, R133, c[0x0][0x2d0], -R24 ;  /* 0x0000b40085027a23 */ /* 0x004fe40000010818 */
[C---:B------:R-:W-:Y:S02]  /*110f0*/  FMUL.FTZ R63, R0.reuse, R63 ;  /* 0x0000003f003f7220 */ /* 0x040fe40000410000 */
[----:B------:R2:W-:Y:S01]  /*11100*/  MUFU.EX2 R115, R2 ;  /* 0x0000000200737308 */ /* 0x0005e20000000800 */
[C---:B------:R-:W-:Y:S02]  /*11110*/  FMUL.FTZ R66, R0.reuse, R66 ;  /* 0x0000004200427220 */ /* 0x040fe40000410000 */
[----:B------:R-:W-:Y:S02]  /*11120*/  FMUL.FTZ R67, R0, R67 ;  /* 0x0000004300437220 */ /* 0x000fe40000410000 */
[----:B------:R-:W-:Y:S05]  /*11130*/  FFMA.FTZ R0, R28, c[0x0][0x2d0], -R32 ;  /* 0x0000b4001c007a23 */ /* 0x000fea0000010820 */
[----:B------:R3:W-:Y:S01]  /*11140*/  MUFU.EX2 R200, R0 ;  /* 0x0000000000c87308 */ /* 0x0007e20000000800 */
[C---:B-1----:R-:W-:Y:S03]  /*11150*/  HMMA.16816.F32 R76, R12.reuse, R16, R76 ;  /* 0x000000100c4c723c */ /* 0x042fe6000000184c */
[--C-:B--2---:R-:W-:Y:S06]  /*11160*/  FFMA.FTZ R2, R132, c[0x0][0x2d0], -R24.reuse ;  /* 0x0000b40084027a23 */ /* 0x104fec0000010818 */
[----:B------:R1:W-:Y:S01]  /*11170*/  MUFU.EX2 R201, R2 ;  /* 0x0000000200c97308 */ /* 0x0003e20000000800 */
[C---:B------:R-:W-:Y:S01]  /*11180*/  HMMA.16816.F32 R80, R12.reuse, R18, R80 ;  /* 0x000000120c50723c */ /* 0x040fe20000001850 */
[----:B------:R-:W2:Y:S02]  /*11190*/  LDSM.16.MT88.4 R16, [R189] ;  /* 0x00000000bd10783b */ /* 0x000ea40000004200 */
[----:B---3--:R-:W-:Y:S06]  /*111a0*/  FFMA.FTZ R0, R143, c[0x0][0x2d0], -R24 ;  /* 0x0000b4008f007a23 */ /* 0x008fec0000010818 */
[----:B------:R3:W-:Y:S03]  /*111b0*/  MUFU.EX2 R143, R0 ;  /* 0x00000000008f7308 */ /* 0x0007e60000000800 */
[--C-:B-1----:R-:W-:Y:S07]  /*111c0*/  FFMA.FTZ R2, R20, c[0x0][0x2d0], -R32.reuse ;  /* 0x0000b40014027a23 */ /* 0x102fee0000010820 */
[----:B------:R1:W4:Y:S01]  /*111d0*/  MUFU.EX2 R111, R2 ;  /* 0x00000002006f7308 */ /* 0x0003220000000800 */
[--C-:B---3--:R-:W-:Y:S09]  /*111e0*/  FFMA.FTZ R0, R44, c[0x0][0x2d0], -R32.reuse ;  /* 0x0000b4002c007a23 */ /* 0x108ff20000010820 */
[----:B------:R3:W-:Y:S01]  /*111f0*/  MUFU.EX2 R116, R0 ;  /* 0x0000000000747308 */ /* 0x0007e20000000800 */
[C---:B--2---:R-:W-:Y:S09]  /*11200*/  HMMA.16816.F32 R84, R12.reuse, R16, R84 ;  /* 0x000000100c54723c */ /* 0x044ff20000001854 */
[----:B------:R-:W-:Y:S01]  /*11210*/  MUFU.EX2 R44, R50 ;  /* 0x00000032002c7308 */ /* 0x000fe20000000800 */
[C---:B------:R-:W-:Y:S01]  /*11220*/  HMMA.16816.F32 R88, R12.reuse, R18, R88 ;  /* 0x000000120c58723c */ /* 0x040fe20000001858 */
[----:B------:R-:W2:Y:S02]  /*11230*/  LDSM.16.MT88.4 R16, [R184+0x3000] ;  /* 0x00300000b810783b */ /* 0x000ea40000004200 */
[--C-:B-1----:R-:W-:Y:S06]  /*11240*/  FFMA.FTZ R2, R21, c[0x0][0x2d0], -R32.reuse ;  /* 0x0000b40015027a23 */ /* 0x102fec0000010820 */
[----:B------:R1:W5:Y:S01]  /*11250*/  MUFU.EX2 R114, R2 ;  /* 0x0000000200727308 */ /* 0x0003620000000800 */
[----:B------:R-:W-:Y:S02]  /*11260*/  LDSM.16.MT88.4 R20, [R186+0x800] ;  /* 0x00080000ba14783b */ /* 0x000fe40000004200 */
[--C-:B---3--:R-:W-:Y:S07]  /*11270*/  FFMA.FTZ R0, R45, c[0x0][0x2d0], -R32.reuse ;  /* 0x0000b4002d007a23 */ /* 0x108fee0000010820 */
[----:B------:R3:W-:Y:S10]  /*11280*/  MUFU.EX2 R118, R0 ;  /* 0x0000000000767308 */ /* 0x0007f40000000800 */
[----:B------:R-:W-:Y:S01]  /*11290*/  MUFU.EX2 R45, R40 ;  /* 0x00000028002d7308 */ /* 0x000fe20000000800 */
[----:B-1----:R-:W-:Y:S02]  /*112a0*/  FFMA.FTZ R2, R25, c[0x0][0x2d0], -R32 ;  /* 0x0000b40019027a23 */ /* 0x002fe40000010820 */
[----:B------:R-:W-:Y:S07]  /*112b0*/  FFMA.FTZ R25, R145, c[0x0][0x2d0], -R24 ;  /* 0x0000b40091197a23 */ /* 0x000fee0000010818 */
[----:B------:R1:W1:Y:S01]  /*112c0*/  MUFU.EX2 R113, R2 ;  /* 0x0000000200717308 */ /* 0x0002620000000800 */
[C---:B--2---:R-:W-:Y:S03]  /*112d0*/  HMMA.16816.F32 R92, R12.reuse, R16, R92 ;  /* 0x000000100c5c723c */ /* 0x044fe6000000185c */
[----:B---3--:R-:W-:Y:S06]  /*112e0*/  FFMA.FTZ R0, R48, c[0x0][0x2d0], -R32 ;  /* 0x0000b40030007a23 */ /* 0x008fec0000010820 */
[----:B------:R-:W2:Y:S01]  /*112f0*/  MUFU.EX2 R119, R25 ;  /* 0x0000001900777308 */ /* 0x000ea20000000800 */
[C---:B------:R-:W-:Y:S01]  /*11300*/  HMMA.16816.F32 R96, R12.reuse, R18, R96 ;  /* 0x000000120c60723c */ /* 0x040fe20000001860 */
[----:B------:R-:W3:Y:S08]  /*11310*/  LDSM.16.MT88.4 R16, [R186+0x3000] ;  /* 0x00300000ba10783b */ /* 0x000ef00000004200 */
[----:B------:R2:W-:Y:S03]  /*11320*/  MUFU.EX2 R141, R0 ;  /* 0x00000000008d7308 */ /* 0x0005e60000000800 */
[----:B-1----:R-:W-:Y:S02]  /*11330*/  FFMA.FTZ R2, R144, c[0x0][0x2d0], -R24 ;  /* 0x0000b40090027a23 */ /* 0x002fe40000010818 */
[----:B------:R-:W-:Y:S05]  /*11340*/  FADD.FTZ R24, R130, R29 ;  /* 0x0000001d82187221 */ /* 0x000fea0000010000 */
[----:B------:R1:W1:Y:S10]  /*11350*/  MUFU.EX2 R142, R2 ;  /* 0x00000002008e7308 */ /* 0x0002740000000800 */
[----:B------:R4:W-:Y:S01]  /*11360*/  MUFU.EX2 R130, R39 ;  /* 0x0000002700827308 */ /* 0x0009e20000000800 */
[----:B--2---:R-:W-:Y:S09]  /*11370*/  FFMA.FTZ R0, R49, c[0x0][0x2d0], -R32 ;  /* 0x0000b40031007a23 */ /* 0x004ff20000010820 */
[----:B------:R2:W2:Y:S01]  /*11380*/  MUFU.EX2 R140, R0 ;  /* 0x00000000008c7308 */ /* 0x0004a20000000800 */
[C---:B---3--:R-:W-:Y:S03]  /*11390*/  HMMA.16816.F32 R100, R12.reuse, R16, R100 ;  /* 0x000000100c64723c */ /* 0x048fe60000001864 */
[----:B-1----:R-:W-:Y:S04]  /*113a0*/  FADD.FTZ R2, R131, R27 ;  /* 0x0000001b83027221 */ /* 0x002fe80000010000 */
[----:B------:R-:W-:Y:S01]  /*113b0*/  FADD.FTZ R28, R178, R2 ;  /* 0x00000002b21c7221 */ /* 0x000fe20000010000 */
[C---:B------:R-:W-:Y:S01]  /*113c0*/  HMMA.16816.F32 R104, R12.reuse, R18, R104 ;  /* 0x000000120c68723c */ /* 0x040fe20000001868 */
[----:B------:R-:W1:Y:S01]  /*113d0*/  LDSM.16.MT88.4 R16, [R185+0x3000] ;  /* 0x00300000b910783b */ /* 0x000e620000004200 */
[----:B------:R3:W-:Y:S02]  /*113e0*/  MUFU.EX2 R131, R38 ;  /* 0x0000002600837308 */ /* 0x0007e40000000800 */
[----:B------:R-:W-:Y:S02]  /*113f0*/  FADD.FTZ R28, R195, R28 ;  /* 0x0000001cc31c7221 */ /* 0x000fe40000010000 */
[----:B----4-:R-:W-:Y:S02]  /*11400*/  FFMA.FTZ R39, R43, c[0x0][0x2d0], -R32 ;  /* 0x0000b4002b277a23 */ /* 0x010fe40000010820 */
[----:B------:R-:W-:Y:S02]  /*11410*/  FADD.FTZ R33, R111, R28 ;  /* 0x0000001c6f217221 */ /* 0x000fe40000010000 */
[----:B------:R-:W-:Y:S02]  /*11420*/  LDSM.16.MT88.4 R28, [R185+0x1800] ;  /* 0x00180000b91c783b */ /* 0x000fe40000004200 */
[----:B------:R-:W-:Y:S01]  /*11430*/  MUFU.EX2 R43, R51 ;  /* 0x00000033002b7308 */ /* 0x000fe20000000800 */
[----:B--2---:R-:W-:Y:S05]  /*11440*/  FADD.FTZ R0, R179, R24 ;  /* 0x00000018b3007221 */ /* 0x004fea0000010000 */
[----:B------:R-:W-:Y:S01]  /*11450*/  LDSM.16.MT88.4 R24, [R185+0x1000] ;  /* 0x00100000b918783b */ /* 0x000fe20000004200 */
[----:B------:R-:W-:Y:S02]  /*11460*/  FADD.FTZ R2, R188, R0 ;  /* 0x00000000bc027221 */ /* 0x000fe40000010000 */
[----:B------:R-:W-:Y:S01]  /*11470*/  FFMA.FTZ R0, R128, c[0x0][0x2d0], -R32 ;  /* 0x0000b40080007a23 */ /* 0x000fe20000010820 */
[----:B------:R-:W-:Y:S01]  /*11480*/  MUFU.EX2 R40, R36 ;  /* 0x0000002400287308 */ /* 0x000fe20000000800 */
[----:B------:R-:W-:Y:S04]  /*11490*/  FADD.FTZ R2, R110, R2 ;  /* 0x000000026e027221 */ /* 0x000fe80000010000 */
[C---:B------:R-:W-:Y:S02]  /*114a0*/  FADD.FTZ R34, R112.reuse, R2 ;  /* 0x0000000270227221 */ /* 0x040fe40000010000 */
[----:B------:R-:W-:Y:S02]  /*114b0*/  FFMA.FTZ R2, R177, c[0x0][0x2d0], -R32 ;  /* 0x0000b400b1027a23 */ /* 0x000fe40000010820 */
[----:B---3--:R-:W-:Y:S01]  /*114c0*/  FADD.FTZ R38, R115, R34 ;  /* 0x0000002273267221 */ /* 0x008fe20000010000 */
[----:B------:R2:W3:Y:S01]  /*114d0*/  MUFU.EX2 R135, R0 ;  /* 0x0000000000877308 */ /* 0x0004e20000000800 */
[C---:B-1----:R-:W-:Y:S09]  /*114e0*/  HMMA.16816.F32 R52, R12.reuse, R16, R52 ;  /* 0x000000100c34723c */ /* 0x042ff20000001834 */
[----:B------:R-:W-:Y:S01]  /*114f0*/  MUFU.EX2 R128, R42 ;  /* 0x0000002a00807308 */ /* 0x000fe20000000800 */
[C---:B------:R-:W-:Y:S01]  /*11500*/  HMMA.16816.F32 R56, R12.reuse, R18, R56 ;  /* 0x000000120c38723c */ /* 0x040fe20000001838 */
[----:B------:R-:W1:Y:S08]  /*11510*/  LDSM.16.MT88.4 R16, [R187+0x3000] ;  /* 0x00300000bb10783b */ /* 0x000e700000004200 */
[----:B------:R-:W-:Y:S03]  /*11520*/  MUFU.EX2 R42, R108 ;  /* 0x0000006c002a7308 */ /* 0x000fe60000000800 */
[--C-:B--2---:R-:W-:Y:S07]  /*11530*/  FFMA.FTZ R0, R129, c[0x0][0x2d0], -R32.reuse ;  /* 0x0000b40081007a23 */ /* 0x104fee0000010820 */
[----:B------:R2:W4:Y:S10]  /*11540*/  MUFU.EX2 R134, R0 ;  /* 0x0000000000867308 */ /* 0x0005340000000800 */
[----:B------:R-:W-:Y:S10]  /*11550*/  MUFU.EX2 R129, R41 ;  /* 0x0000002900817308 */ /* 0x000ff40000000800 */
[----:B------:R3:W-:Y:S01]  /*11560*/  MUFU.EX2 R41, R2 ;  /* 0x0000000200297308 */ /* 0x0007e20000000800 */
[----:B--2---:R-:W-:Y:S01]  /*11570*/  FFMA.FTZ R0, R147, c[0x0][0x2d0], -R32 ;  /* 0x0000b40093007a23 */ /* 0x004fe20000010820 */
[C---:B-1----:R-:W-:Y:S08]  /*11580*/  HMMA.16816.F32 R60, R12.reuse, R16, R60 ;  /* 0x000000100c3c723c */ /* 0x042ff0000000183c */
[----:B------:R1:W2:Y:S01]  /*11590*/  MUFU.EX2 R133, R0 ;  /* 0x0000000000857308 */ /* 0x0002a20000000800 */
[----:B------:R-:W-:Y:S01]  /*115a0*/  HMMA.16816.F32 R64, R12, R18, R64 ;  /* 0x000000120c40723c */ /* 0x000fe20000001840 */
[----:B------:R-:W2:Y:S08]  /*115b0*/  LDSM.16.MT88.4 R16, [R184+0x800] ;  /* 0x00080000b810783b */ /* 0x000eb00000004200 */
[----:B------:R-:W-:Y:S03]  /*115c0*/  MUFU.EX2 R39, R39 ;  /* 0x0000002700277308 */ /* 0x000fe60000000800 */
[----:B------:R-:W-:Y:S01]  /*115d0*/  F2FP.PACK_AB R12, R112, R110 ;  /* 0x0000006e700c723e */ /* 0x000fe200000000ff */
[C---:B---3--:R-:W-:Y:S01]  /*115e0*/  FADD.FTZ R2, R201.reuse, R38 ;  /* 0x00000026c9027221 */ /* 0x048fe20000010000 */
[----:B------:R-:W-:Y:S02]  /*115f0*/  F2FP.PACK_AB R14, R201, R115 ;  /* 0x00000073c90e723e */ /* 0x000fe400000000ff */
[----:B-----5:R-:W-:Y:S01]  /*11600*/  F2FP.PACK_AB R13, R114, R111 ;  /* 0x0000006f720d723e */ /* 0x020fe200000000ff */
[----:B------:R-:W-:Y:S01]  /*11610*/  FADD.FTZ R2, R117, R2 ;  /* 0x0000000275027221 */ /* 0x000fe20000010000 */
[----:B------:R-:W-:Y:S03]  /*11620*/  F2FP.PACK_AB R15, R200, R113 ;  /* 0x00000071c80f723e */ /* 0x000fe600000000ff */
[----:B------:R-:W-:Y:S02]  /*11630*/  FADD.FTZ R2, R119, R2 ;  /* 0x0000000277027221 */ /* 0x000fe40000010000 */
[--C-:B-1----:R-:W-:Y:S04]  /*11640*/  FFMA.FTZ R0, R148, c[0x0][0x2d0], -R32.reuse ;  /* 0x0000b40094007a23 */ /* 0x102fe80000010820 */
[----:B------:R1:W3:Y:S01]  /*11650*/  MUFU.EX2 R132, R0 ;  /* 0x0000000000847308 */ /* 0x0002e20000000800 */
[C---:B--2---:R-:W-:Y:S03]  /*11660*/  HMMA.16816.F32 R4, R12.reuse, R16, R4 ;  /* 0x000000100c04723c */ /* 0x044fe60000001804 */
[--C-:B-1----:R-:W-:Y:S05]  /*11670*/  FFMA.FTZ R0, R149, c[0x0][0x2d0], -R32.reuse ;  /* 0x0000b40095007a23 */ /* 0x102fea0000010820 */
[C---:B------:R-:W-:Y:S01]  /*11680*/  HMMA.16816.F32 R8, R12.reuse, R18, R8 ;  /* 0x000000120c08723c */ /* 0x040fe20000001808 */
[----:B------:R-:W1:Y:S01]  /*11690*/  LDSM.16.MT88.4 R16, [R185+0x800] ;  /* 0x00080000b910783b */ /* 0x000e620000004200 */
[----:B------:R2:W5:Y:S06]  /*116a0*/  MUFU.EX2 R111, R0 ;  /* 0x00000000006f7308 */ /* 0x00056c0000000800 */
[C---:B------:R-:W-:Y:S08]  /*116b0*/  HMMA.16816.F32 R68, R12.reuse, R20, R68 ;  /* 0x000000140c44723c */ /* 0x040ff00000001844 */
[C---:B------:R-:W-:Y:S01]  /*116c0*/  HMMA.16816.F32 R72, R12.reuse, R22, R72 ;  /* 0x000000160c48723c */ /* 0x040fe20000001848 */
[----:B------:R-:W3:Y:S03]  /*116d0*/  LDSM.16.MT88.4 R20, [R187+0x800] ;  /* 0x00080000bb14783b */ /* 0x000ee60000004200 */
[--C-:B--2---:R-:W-:Y:S04]  /*116e0*/  FFMA.FTZ R0, R150, c[0x0][0x2d0], -R32.reuse ;  /* 0x0000b40096007a23 */ /* 0x104fe80000010820 */
[----:B------:R2:W2:Y:S01]  /*116f0*/  MUFU.EX2 R110, R0 ;  /* 0x00000000006e7308 */ /* 0x0004a20000000800 */
[C---:B-1----:R-:W-:Y:S08]  /*11700*/  HMMA.16816.F32 R76, R12.reuse, R16, R76 ;  /* 0x000000100c4c723c */ /* 0x042ff0000000184c */
[C---:B------:R-:W-:Y:S01]  /*11710*/  HMMA.16816.F32 R80, R12.reuse, R18, R80 ;  /* 0x000000120c50723c */ /* 0x040fe20000001850 */
[----:B------:R-:W1:Y:S03]  /*11720*/  LDSM.16.MT88.4 R16, [R184+0x3800] ;  /* 0x00380000b810783b */ /* 0x000e660000004200 */
[--C-:B--2---:R-:W-:Y:S04]  /*11730*/  FFMA.FTZ R0, R151, c[0x0][0x2d0], -R32.reuse ;  /* 0x0000b40097007a23 */ /* 0x104fe80000010820 */
[C---:B---3--:R-:W-:Y:S01]  /*11740*/  HMMA.16816.F32 R84, R12.reuse, R20, R84 ;  /* 0x000000140c54723c */ /* 0x048fe20000001854 */
[----:B------:R2:W3:Y:S07]  /*11750*/  MUFU.EX2 R49, R0 ;  /* 0x0000000000317308 */ /* 0x0004ee0000000800 */
[C---:B------:R-:W-:Y:S01]  /*11760*/  HMMA.16816.F32 R88, R12.reuse, R22, R88 ;  /* 0x000000160c58723c */ /* 0x040fe20000001858 */
[----:B------:R-:W3:Y:S03]  /*11770*/  LDSM.16.MT88.4 R20, [R186+0x3800] ;  /* 0x00380000ba14783b */ /* 0x000ee60000004200 */
[----:B--2---:R-:W-:Y:S04]  /*11780*/  FFMA.FTZ R0, R176, c[0x0][0x2d0], -R32 ;  /* 0x0000b400b0007a23 */ /* 0x004fe80000010820 */
[----:B------:R2:W2:Y:S01]  /*11790*/  MUFU.EX2 R48, R0 ;  /* 0x0000000000307308 */ /* 0x0004a20000000800 */
[C---:B-1----:R-:W-:Y:S08]  /*117a0*/  HMMA.16816.F32 R92, R12.reuse, R16, R92 ;  /* 0x000000100c5c723c */ /* 0x042ff0000000185c */
[C---:B------:R-:W-:Y:S01]  /*117b0*/  HMMA.16816.F32 R96, R12.reuse, R18, R96 ;  /* 0x000000120c60723c */ /* 0x040fe20000001860 */
[----:B------:R-:W1:Y:S07]  /*117c0*/  LDSM.16.MT88.4 R16, [R185+0x3800] ;  /* 0x00380000b910783b */ /* 0x000e6e0000004200 */
[C---:B---3--:R-:W-:Y:S04]  /*117d0*/  HMMA.16816.F32 R100, R12.reuse, R20, R100 ;  /* 0x000000140c64723c */ /* 0x048fe80000001864 */
[----:B--2---:R-:W-:Y:S04]  /*117e0*/  FADD.FTZ R0, R114, R33 ;  /* 0x0000002172007221 */ /* 0x004fe80000010000 */
[C---:B------:R-:W-:Y:S01]  /*117f0*/  HMMA.16816.F32 R104, R12.reuse, R22, R104 ;  /* 0x000000160c68723c */ /* 0x040fe20000001868 */
[----:B------:R-:W2:Y:S03]  /*11800*/  LDSM.16.MT88.4 R20, [R187+0x3800] ;  /* 0x00380000bb14783b */ /* 0x000ea60000004200 */
[----:B------:R-:W-:Y:S04]  /*11810*/  FADD.FTZ R0, R113, R0 ;  /* 0x0000000071007221 */ /* 0x000fe80000010000 */
[----:B------:R-:W-:Y:S01]  /*11820*/  FADD.FTZ R0, R200, R0 ;  /* 0x00000000c8007221 */ /* 0x000fe20000010000 */
[----:B------:R-:W-:Y:S03]  /*11830*/  LDSM.16.MT88.4 R32, [R187+0x2000] ;  /* 0x00200000bb20783b */ /* 0x000fe60000004200 */
[----:B------:R-:W-:Y:S04]  /*11840*/  FADD.FTZ R0, R116, R0 ;  /* 0x0000000074007221 */ /* 0x000fe80000010000 */
[----:B------:R-:W-:Y:S01]  /*11850*/  FADD.FTZ R36, R118, R0 ;  /* 0x0000000076247221 */ /* 0x000fe20000010000 */
[----:B------:R-:W-:Y:S01]  /*11860*/  LDSM.16.MT88.4 R112, [R184+0x2800] ;  /* 0x00280000b870783b */ /* 0x000fe20000004200 */
[----:B------:R-:W-:Y:S02]  /*11870*/  FADD.FTZ R0, R142, R2 ;  /* 0x000000028e007221 */ /* 0x000fe40000010000 */
[----:B------:R-:W-:Y:S02]  /*11880*/  FADD.FTZ R2, R141, R36 ;  /* 0x000000248d027221 */ /* 0x000fe40000010000 */
[----:B------:R-:W-:Y:S02]  /*11890*/  FADD.FTZ R0, R143, R0 ;  /* 0x000000008f007221 */ /* 0x000fe40000010000 */
[----:B------:R-:W-:Y:S01]  /*118a0*/  FADD.FTZ R2, R140, R2 ;  /* 0x000000028c027221 */ /* 0x000fe20000010000 */
[C---:B-1----:R-:W-:Y:S03]  /*118b0*/  HMMA.16816.F32 R52, R12.reuse, R16, R52 ;  /* 0x000000100c34723c */ /* 0x042fe60000001834 */
[----:B------:R-:W-:Y:S02]  /*118c0*/  FADD.FTZ R0, R138, R0 ;  /* 0x000000008a007221 */ /* 0x000fe40000010000 */
[----:B------:R-:W-:Y:S02]  /*118d0*/  FADD.FTZ R2, R135, R2 ;  /* 0x0000000287027221 */ /* 0x000fe40000010000 */
[----:B------:R-:W-:Y:S01]  /*118e0*/  FADD.FTZ R0, R139, R0 ;  /* 0x000000008b007221 */ /* 0x000fe20000010000 */
[C---:B------:R-:W-:Y:S01]  /*118f0*/  HMMA.16816.F32 R56, R12.reuse, R18, R56 ;  /* 0x000000120c38723c */ /* 0x040fe20000001838 */
[----:B------:R-:W1:Y:S03]  /*11900*/  LDSM.16.MT88.4 R16, [R184+0x1000] ;  /* 0x00100000b810783b */ /* 0x000e660000004200 */
[----:B----4-:R-:W-:Y:S02]  /*11910*/  FADD.FTZ R2, R134, R2 ;  /* 0x0000000286027221 */ /* 0x010fe40000010000 */
[----:B------:R-:W-:Y:S02]  /*11920*/  FADD.FTZ R0, R137, R0 ;  /* 0x0000000089007221 */ /* 0x000fe40000010000 */
[C---:B--2---:R-:W-:Y:S04]  /*11930*/  HMMA.16816.F32 R60, R12.reuse, R20, R60 ;  /* 0x000000140c3c723c */ /* 0x044fe8000000183c */
[----:B------:R-:W-:Y:S02]  /*11940*/  FADD.FTZ R2, R133, R2 ;  /* 0x0000000285027221 */ /* 0x000fe40000010000 */
[----:B------:R-:W-:Y:S02]  /*11950*/  FADD.FTZ R0, R136, R0 ;  /* 0x0000000088007221 */ /* 0x000fe40000010000 */
[----:B------:R-:W-:Y:S01]  /*11960*/  HMMA.16816.F32 R64, R12, R22, R64 ;  /* 0x000000160c40723c */ /* 0x000fe20000001840 */
[----:B------:R-:W2:Y:S03]  /*11970*/  LDSM.16.MT88.4 R20, [R186+0x1000] ;  /* 0x00100000ba14783b */ /* 0x000ea60000004200 */
[----:B------:R-:W-:Y:S02]  /*11980*/  FADD.FTZ R2, R132, R2 ;  /* 0x0000000284027221 */ /* 0x000fe40000010000 */
[----:B------:R-:W-:Y:S01]  /*11990*/  FADD.FTZ R0, R128, R0 ;  /* 0x0000000080007221 */ /* 0x000fe20000010000 */
[----:B------:R-:W-:Y:S01]  /*119a0*/  F2FP.PACK_AB R12, R119, R117 ;  /* 0x00000075770c723e */ /* 0x000fe200000000ff */
[----:B-----5:R-:W-:Y:S01]  /*119b0*/  FADD.FTZ R2, R111, R2 ;  /* 0x000000026f027221 */ /* 0x020fe20000010000 */
[----:B------:R-:W-:Y:S03]  /*119c0*/  F2FP.PACK_AB R14, R143, R142 ;  /* 0x0000008e8f0e723e */ /* 0x000fe600000000ff */
[----:B------:R-:W-:Y:S01]  /*119d0*/  F2FP.PACK_AB R13, R118, R116 ;  /* 0x00000074760d723e */ /* 0x000fe200000000ff */
[----:B------:R-:W-:Y:S01]  /*119e0*/  FADD.FTZ R0, R130, R0 ;  /* 0x0000000082007221 */ /* 0x000fe20000010000 */
[----:B------:R-:W-:Y:S01]  /*119f0*/  F2FP.PACK_AB R15, R140, R141 ;  /* 0x0000008d8c0f723e */ /* 0x000fe200000000ff */
[----:B------:R-:W-:Y:S02]  /*11a00*/  FADD.FTZ R2, R110, R2 ;  /* 0x000000026e027221 */ /* 0x000fe40000010000 */
[----:B------:R-:W-:Y:S02]  /*11a10*/  FADD.FTZ R0, R131, R0 ;  /* 0x0000000083007221 */ /* 0x000fe40000010000 */
[----:B------:R-:W-:Y:S02]  /*11a20*/  FADD.FTZ R2, R49, R2 ;  /* 0x0000000231027221 */ /* 0x000fe40000010000 */
[----:B------:R-:W-:Y:S01]  /*11a30*/  FADD.FTZ R0, R129, R0 ;  /* 0x0000000081007221 */ /* 0x000fe20000010000 */
        /* <DEDUP_REMOVED lines=21> */
[C---:B--2---:R-:W-:Y:S08]  /*11b90*/  HMMA.16816.F32 R60, R12.reuse, R20, R60 ;  /* 0x000000140c3c723c */ /* 0x044ff0000000183c */
[----:B------:R-:W-:Y:S01]  /*11ba0*/  HMMA.16816.F32 R64, R12, R22, R64 ;  /* 0x000000160c40723c */ /* 0x000fe20000001840 */
[----:B------:R-:W2:Y:S06]  /*11bb0*/  LDSM.16.MT88.4 R20, [R187+0x1800] ;  /* 0x00180000bb14783b */ /* 0x000eac0000004200 */
[----:B------:R-:W-:Y:S02]  /*11bc0*/  F2FP.PACK_AB R12, R139, R138 ;  /* 0x0000008a8b0c723e */ /* 0x000fe400000000ff */
[----:B------:R-:W-:Y:S03]  /*11bd0*/  F2FP.PACK_AB R14, R136, R137 ;  /* 0x00000089880e723e */ /* 0x000fe600000000ff */
[----:B------:R-:W-:Y:S02]  /*11be0*/  F2FP.PACK_AB R13, R134, R135 ;  /* 0x00000087860d723e */ /* 0x000fe400000000ff */
[----:B------:R-:W-:Y:S07]  /*11bf0*/  F2FP.PACK_AB R15, R132, R133 ;  /* 0x00000085840f723e */ /* 0x000fee00000000ff */
        /* <DEDUP_REMOVED lines=27> */
[----:B------:R-:W-:Y:S02]  /*11db0*/  F2FP.PACK_AB R15, R48, R49 ;  /* 0x00000031300f723e */ /* 0x000fe400000000ff */
[----:B------:R-:W-:Y:S02]  /*11dc0*/  MOV R110, R109 ;  /* 0x0000006d006e7202 */ /* 0x000fe40000000f00 */
[----:B------:R-:W-:Y:S03]  /*11dd0*/  MOV R111, R3 ;  /* 0x00000003006f7202 */ /* 0x000fe60000000f00 */
        /* <DEDUP_REMOVED lines=22> */
[----:B------:R-:W-:Y:S01]  /*11f40*/  HMMA.16816.F32 R64, R12, R30, R64 ;  /* 0x0000001e0c40723c */ /* 0x000fe20000001840 */
[----:B------:R-:W3:Y:S06]  /*11f50*/  LDSM.16.MT88.4 R28, [R186+0x5800] ;  /* 0x00580000ba1c783b */ /* 0x000eec0000004200 */
[----:B------:R-:W-:Y:S02]  /*11f60*/  F2FP.PACK_AB R12, R43, R42 ;  /* 0x0000002a2b0c723e */ /* 0x000fe400000000ff */
[----:B------:R-:W-:Y:S03]  /*11f70*/  F2FP.PACK_AB R14, R45, R44 ;  /* 0x0000002c2d0e723e */ /* 0x000fe600000000ff */
[----:B------:R-:W-:Y:S02]  /*11f80*/  F2FP.PACK_AB R13, R40, R41 ;  /* 0x00000029280d723e */ /* 0x000fe400000000ff */
[----:B------:R-:W-:Y:S07]  /*11f90*/  F2FP.PACK_AB R15, R39, R37 ;  /* 0x00000025270f723e */ /* 0x000fee00000000ff */
[C---:B------:R-:W-:Y:S01]  /*11fa0*/  HMMA.16816.F32 R116, R12.reuse, R112, R4 ;  /* 0x000000700c74723c */ /* 0x040fe20000001804 */
[----:B------:R-:W5:Y:S07]  /*11fb0*/  LDSM.16.MT88.4 R4, [R185+0x5800] ;  /* 0x00580000b904783b */ /* 0x000f6e0000004200 */
[C---:B------:R-:W-:Y:S01]  /*11fc0*/  HMMA.16816.F32 R112, R12.reuse, R114, R8 ;  /* 0x000000720c70723c */ /* 0x040fe20000001808 */
[----:B------:R-:W3:Y:S07]  /*11fd0*/  LDSM.16.MT88.4 R8, [R187+0x5800] ;  /* 0x00580000bb08783b */ /* 0x000eee0000004200 */
[C---:B-1----:R-:W-:Y:S08]  /*11fe0*/  HMMA.16816.F32 R68, R12.reuse, R16, R68 ;  /* 0x000000100c44723c */ /* 0x042ff00000001844 */
[C---:B------:R-:W-:Y:S08]  /*11ff0*/  HMMA.16816.F32 R72, R12.reuse, R18, R72 ;  /* 0x000000120c48723c */ /* 0x040ff00000001848 */
[C---:B----4-:R-:W-:Y:S08]  /*12000*/  HMMA.16816.F32 R76, R12.reuse, R20, R76 ;  /* 0x000000140c4c723c */ /* 0x050ff0000000184c */
[C---:B------:R-:W-:Y:S08]  /*12010*/  HMMA.16816.F32 R80, R12.reuse, R22, R80 ;  /* 0x000000160c50723c */ /* 0x040ff00000001850 */
[C---:B--2---:R-:W-:Y:S08]  /*12020*/  HMMA.16816.F32 R84, R12.reuse, R24, R84 ;  /* 0x000000180c54723c */ /* 0x044ff00000001854 */
[C---:B------:R-:W-:Y:S08]  /*12030*/  HMMA.16816.F32 R88, R12.reuse, R26, R88 ;  /* 0x0000001a0c58723c */ /* 0x040ff00000001858 */
[C---:B------:R-:W-:Y:S08]  /*12040*/  HMMA.16816.F32 R92, R12.reuse, R32, R92 ;  /* 0x000000200c5c723c */ /* 0x040ff0000000185c */
[C---:B------:R-:W-:Y:S08]  /*12050*/  HMMA.16816.F32 R96, R12.reuse, R34, R96 ;  /* 0x000000220c60723c */ /* 0x040ff00000001860 */
[C---:B---3--:R-:W-:Y:S08]  /*12060*/  HMMA.16816.F32 R100, R12.reuse, R28, R100 ;  /* 0x0000001c0c64723c */ /* 0x048ff00000001864 */
[C---:B------:R-:W-:Y:S08]  /*12070*/  HMMA.16816.F32 R104, R12.reuse, R30, R104 ;  /* 0x0000001e0c68723c */ /* 0x040ff00000001868 */
[C---:B-----5:R-:W-:Y:S07]  /*12080*/  HMMA.16816.F32 R52, R12.reuse, R4, R52 ;  /* 0x000000040c34723c */ /* 0x060fee0000001834 */
[----:B------:R-:W-:Y:S01]  /*12090*/  FADD.FTZ R4, R48, R2 ;  /* 0x0000000230047221 */ /* 0x000fe20000010000 */
[C---:B------:R-:W-:Y:S04]  /*120a0*/  HMMA.16816.F32 R56, R12.reuse, R6, R56 ;  /* 0x000000060c38723c */ /* 0x040fe80000001838 */
[----:B------:R-:W-:Y:S02]  /*120b0*/  FADD.FTZ R2, R42, R0 ;  /* 0x000000002a027221 */ /* 0x000fe40000010000 */
[----:B------:R-:W-:Y:S02]  /*120c0*/  FADD.FTZ R0, R41, R4 ;  /* 0x0000000429007221 */ /* 0x000fe40000010000 */
[C---:B------:R-:W-:Y:S04]  /*120d0*/  HMMA.16816.F32 R60, R12.reuse, R8, R60 ;  /* 0x000000080c3c723c */ /* 0x040fe8000000183c */
[----:B------:R-:W-:Y:S02]  /*120e0*/  FADD.FTZ R2, R43, R2 ;  /* 0x000000022b027221 */ /* 0x000fe40000010000 */
[----:B------:R-:W-:Y:S02]  /*120f0*/  FADD.FTZ R0, R40, R0 ;  /* 0x0000000028007221 */ /* 0x000fe40000010000 */
[----:B------:R-:W-:Y:S04]  /*12100*/  HMMA.16816.F32 R64, R12, R10, R64 ;  /* 0x0000000a0c40723c */ /* 0x000fe80000001840 */
[----:B------:R-:W-:Y:S02]  /*12110*/  FADD.FTZ R4, R44, R2 ;  /* 0x000000022c047221 */ /* 0x000fe40000010000 */
[----:B------:R-:W-:Y:S01]  /*12120*/  FADD.FTZ R2, R37, R0 ;  /* 0x0000000025027221 */ /* 0x000fe20000010000 */
[----:B------:R-:W-:Y:S01]  /*12130*/  IADD3 R0, R196, -0x1, RZ ;  /* 0xffffffffc4007810 */ /* 0x000fe20007ffe0ff */
[----:B------:R-:W-:Y:S01]  /*12140*/  FADD.FTZ R225, R45, R4 ;  /* 0x000000042de17221 */ /* 0x000fe20000010000 */
[----:B------:R-:W-:Y:S03]  /*12150*/  MOV R4, R3 ;  /* 0x0000000300047202 */ /* 0x000fe60000000f00 */
[----:B------:R-:W-:Y:S01]  /*12160*/  MOV R196, R0 ;  /* 0x0000000000c47202 */ /* 0x000fe20000000f00 */
[----:B------:R-:W-:Y:S01]  /*12170*/  FADD.FTZ R226, R39, R2 ;  /* 0x0000000227e27221 */ /* 0x000fe20000010000 */
[----:B------:R-:W-:-:S05]  /*12180*/  @P0 BRA `(.L_x_769) ;  /* 0xffffbf1000000947 */ /* 0x000fca000383ffff */
.L_x_751:
[----:B------:R-:W-:Y:S05]  /*12190*/  BRA.DIV ~URZ, `(.L_x_770) ;  /* 0x000067f27f007947 */ /* 0x000fea000b800000 */
[----:B------:R1:W2:Y:S02]  /*121a0*/  SHFL.BFLY PT, R0, R225, 0x2, 0x1f ;  /* 0x0c401f00e1007f89 */ /* 0x0002a400000e0000 */
.L_x_864:
[----:B--2---:R-:W-:Y:S01]  /*121b0*/  FADD.FTZ R5, R0, R225 ;  /* 0x000000e100057221 */ /* 0x004fe20000010000 */
[----:B------:R-:W-:Y:S05]  /*121c0*/  BRA.DIV ~URZ, `(.L_x_771) ;  /* 0x000068127f007947 */ /* 0x000fea000b800000 */
[----:B------:R-:W2:Y:S04]  /*121d0*/  SHFL.BFLY PT, R0, R226, 0x2, 0x1f ;  /* 0x0c401f00e2007f89 */ /* 0x000ea800000e0000 */
[----:B------:R-:W3:Y:S01]  /*121e0*/  SHFL.BFLY PT, R2, R5, 0x1, 0x1f ;  /* 0x0c201f0005027f89 */ /* 0x000ee200000e0000 */
[----:B--2---:R-:W-:-:S02]  /*121f0*/  FADD.FTZ R6, R0, R226 ;  /* 0x000000e200067221 */ /* 0x004fc40000010000 */
[----:B---3--:R-:W-:-:S03]  /*12200*/  FADD.FTZ R5, R5, R2 ;  /* 0x0000000205057221 */ /* 0x008fc60000010000 */
[----:B------:R2:W3:Y:S04]  /*12210*/  SHFL.BFLY PT, R3, R6, 0x1, 0x1f ;  /* 0x0c201f0006037f89 */ /* 0x0004e800000e0000 */
.L_x_865:
[----:B------:R-:W-:Y:S01]  /*12220*/  FSETP.NE.FTZ.AND P1, PT, R5, RZ, PT ;  /* 0x000000ff0500720b */ /* 0x000fe20003f35000 */
[----:B---3--:R-:W-:Y:S01]  /*12230*/  FADD.FTZ R3, R3, R6 ;  /* 0x0000000603037221 */ /* 0x008fe20000010000 */
[----:B------:R-:W-:Y:S02]  /*12240*/  MOV R2, RZ ;  /* 0x000000ff00027202 */ /* 0x000fe40000000f00 */
[----:B------:R-:W-:Y:S02]  /*12250*/  MOV R0, RZ ;  /* 0x000000ff00007202 */ /* 0x000fe40000000f00 */
[----:B------:R-:W-:Y:S02]  /*12260*/  FSETP.NE.FTZ.AND P0, PT, R3, RZ, PT ;  /* 0x000000ff0300720b */ /* 0x000fe40003f15000 */
[----:B------:R-:W-:Y:S02]  /*12270*/  MOV R23, 0xff800000 ;  /* 0xff80000000177802 */ /* 0x000fe40000000f00 */
[----:B------:R-:W-:-:S03]  /*12280*/  MOV R22, 0xff800000 ;  /* 0xff80000000167802 */ /* 0x000fc60000000f00 */
[----:B------:R-:W3:Y:S08]  /*12290*/  @P1 MUFU.LG2 R7, R5 ;  /* 0x0000000500071308 */ /* 0x000ef00000000c00 */
[----:B------:R4:W5:Y:S01]  /*122a0*/  @P1 MUFU.RCP R2, R5 ;  /* 0x0000000500021308 */ /* 0x0009620000001000 */
[----:B---3--:R-:W-:-:S07]  /*122b0*/  @P1 FMUL.FTZ R7, R7, 0.69314718246459960938 ;  /* 0x3f31721807071820 */ /* 0x008fce0000410000 */
[----:B------:R-:W3:Y:S01]  /*122c0*/  @P0 MUFU.RCP R0, R3 ;  /* 0x0000000300000308 */ /* 0x000ee20000001000 */
[----:B----4-:R-:W-:Y:S01]  /*122d0*/  @P1 MOV R5, 0x3f317218 ;  /* 0x3f31721800051802 */ /* 0x010fe20000000f00 */
[C---:B-----5:R-:W-:Y:S02]  /*122e0*/  FMUL.FTZ R28, R2.reuse, R68 ;  /* 0x00000044021c7220 */ /* 0x060fe40000410000 */
[C---:B------:R-:W-:Y:S02]  /*122f0*/  FMUL.FTZ R29, R2.reuse, R69 ;  /* 0x00000045021d7220 */ /* 0x040fe40000410000 */
[----:B------:R-:W-:Y:S02]  /*12300*/  @P1 FMUL.FTZ R5, R5, c[0x0][0x2d0] ;  /* 0x0000b40005051a20 */ /* 0x000fe40000410000 */
[C---:B------:R-:W-:Y:S02]  /*12310*/  FMUL.FTZ R30, R2.reuse, R72 ;  /* 0x00000048021e7220 */ /* 0x040fe40000410000 */
        /* <DEDUP_REMOVED lines=31> */
[----:B------:R4:W5:Y:S01]  /*12510*/  @P0 MUFU.LG2 R2, R3 ;  /* 0x0000000300020308 */ /* 0x0009620000000c00 */
[C---:B---3--:R-:W-:Y:S02]  /*12520*/  FMUL.FTZ R52, R0.reuse, R82 ;  /* 0x0000005200347220 */ /* 0x048fe40000410000 */
[----:B------:R-:W-:-:S02]  /*12530*/  FMUL.FTZ R53, R0, R83 ;  /* 0x0000005300357220 */ /* 0x000fc40000410000 */
[C---:B------:R-:W-:Y:S02]  /*12540*/  FMUL.FTZ R82, R0.reuse, R86 ;  /* 0x0000005600527220 */ /* 0x040fe40000410000 */
[C---:B------:R-:W-:Y:S02]  /*12550*/  FMUL.FTZ R83, R0.reuse, R87 ;  /* 0x0000005700537220 */ /* 0x040fe40000410000 */
[C---:B------:R-:W-:Y:S02]  /*12560*/  FMUL.FTZ R50, R0.reuse, R70 ;  /* 0x0000004600327220 */ /* 0x040fe40000410000 */
[C---:B------:R-:W-:Y:S02]  /*12570*/  FMUL.FTZ R51, R0.reuse, R71 ;  /* 0x0000004700337220 */ /* 0x040fe40000410000 */
[C---:B------:R-:W-:Y:S02]  /*12580*/  FMUL.FTZ R84, R0.reuse, R74 ;  /* 0x0000004a00547220 */ /* 0x040fe40000410000 */
[----:B------:R-:W-:Y:S01]  /*12590*/  FMUL.FTZ R85, R0, R75 ;  /* 0x0000004b00557220 */ /* 0x000fe20000410000 */
[----:B----4-:R-:W-:Y:S01]  /*125a0*/  @P0 MOV R3, 0x3f317218 ;  /* 0x3f31721800030802 */ /* 0x010fe20000000f00 */
[----:B-----5:R-:W-:-:S02]  /*125b0*/  @P0 FMUL.FTZ R2, R2, 0.69314718246459960938 ;  /* 0x3f31721802020820 */ /* 0x020fc40000410000 */
        /* <DEDUP_REMOVED lines=27> */
.L_x_692:
[----:B------:R-:W3:Y:S01]  /*12770*/  S2R R2, SR_TID.X ;  /* 0x0000000000027919 */ /* 0x000ee20000002100 */
[----:B------:R-:W-:Y:S01]  /*12780*/  BSSY B0, `(.L_x_772) ;  /* 0x0000010000007945 */ /* 0x000fe20003800000 */
[----:B---3--:R-:W-:-:S13]  /*12790*/  LOP3.LUT P0, RZ, R2, 0xff, RZ, 0xc0, !PT ;  /* 0x000000ff02ff7812 */ /* 0x008fda000780c0ff */
[----:B------:R-:W-:Y:S05]  /*127a0*/  @P0 BRA `(.L_x_773) ;  /* 0x000000d000000947 */ /* 0x000fea0003800000 */
[----:B------:R-:W3:Y:S01]  /*127b0*/  S2R R4, SR_LANEID ;  /* 0x0000000000047919 */ /* 0x000ee20000000000 */
[----:B------:R-:W-:Y:S01]  /*127c0*/  VOTEU.ANY UR4, UPT, PT ;  /* 0x0000000000047886 */ /* 0x000fe200038e0100 */
[----:B------:R-:W-:Y:S01]  /*127d0*/  IMAD.MOV.U32 R5, RZ, RZ, c[0x0][0x564] ;  /* 0x00015900ff057624 */ /* 0x000fe200078e00ff */
[----:B------:R-:W3:Y:S08]  /*127e0*/  FLO.U32 R3, UR4 ;  /* 0x0000000400037d00 */ /* 0x000ef000080e0000 */
[----:B------:R-:W4:Y:S01]  /*127f0*/  POPC R2, UR4 ;  /* 0x0000000400027d09 */ /* 0x000f220008000000 */
[----:B---3--:R-:W-:Y:S01]  /*12800*/  ISETP.EQ.U32.AND P0, PT, R3, R4, PT ;  /* 0x000000040300720c */ /* 0x008fe20003f02070 */
[----:B------:R-:W-:-:S12]  /*12810*/  IMAD.MOV.U32 R4, RZ, RZ, c[0x0][0x560] ;  /* 0x00015800ff047624 */ /* 0x000fd800078e00ff */
[----:B----4-:R3:W4:Y:S04]  /*12820*/  @P0 ATOMG.E.ADD.STRONG.GPU PT, R2, [R4.64], R2 ;  /* 0x00000002040209a8 */ /* 0x01072800081ee1c6 */
[----:B---3--:R-:W3:Y:S04]  /*12830*/  S2R R4, SR_LTMASK ;  /* 0x0000000000047919 */ /* 0x008ee80000003900 */
[----:B----4-:R3:W4:Y:S02]  /*12840*/  SHFL.IDX PT, R3, R2, R3, 0x1f ;  /* 0x00001f0302037589 */ /* 0x01072400000e0000 */
[----:B---3--:R-:W-:-:S06]  /*12850*/  LOP3.LUT R2, R4, UR4, RZ, 0xc0, !PT ;  /* 0x0000000404027c12 */ /* 0x008fcc000f8ec0ff */
[----:B------:R-:W4:Y:S02]  /*12860*/  POPC R2, R2 ;  /* 0x0000000200027309 */ /* 0x000f240000000000 */
[----:B----4-:R-:W-:-:S06]  /*12870*/  IADD3 R248, R3, c[0x0][0xc], R2 ;  /* 0x0000030003f87a10 */ /* 0x010fcc0007ffe002 */
.L_x_773:
[----:B------:R-:W-:Y:S05]  /*12880*/  BSYNC B0 ;  /* 0x0000000000007941 */ /* 0x000fea0003800000 */
.L_x_772:
[----:B------:R-:W-:Y:S01]  /*12890*/  PRMT R0, R0, 0x9910, RZ ;  /* 0x0000991000007816 */ /* 0x000fe200000000ff */
[----:B------:R-:W-:Y:S01]  /*128a0*/  BSSY B1, `(.L_x_774) ;  /* 0x00002d9000017945 */ /* 0x000fe20003800000 */
[----:B------:R-:W-:Y:S02]  /*128b0*/  IMAD.MOV.U32 R62, RZ, RZ, R248 ;  /* 0x000000ffff3e7224 */ /* 0x000fe400078e00f8 */
[----:B------:R-:W-:-:S13]  /*128c0*/  ISETP.NE.AND P0, PT, R0, RZ, PT ;  /* 0x000000ff0000720c */ /* 0x000fda0003f05270 */
[----:B------:R-:W-:Y:S05]  /*128d0*/  @!P0 BRA `(.L_x_775) ;  /* 0x0000220000008947 */ /* 0x000fea0003800000 */
[----:B------:R-:W3:Y:S04]  /*128e0*/  LDL R12, [R1] ;  /* 0x00000000010c7983 */ /* 0x000ee80000100800 */
[----:B------:R-:W4:Y:S04]  /*128f0*/  LDL R5, [R1+0x4] ;  /* 0x0000040001057983 */ /* 0x000f280000100800 */
[----:B--2---:R-:W2:Y:S04]  /*12900*/  LDL R11, [R1+0xc] ;  /* 0x00000c00010b7983 */ /* 0x004ea80000100800 */
[----:B------:R-:W2:Y:S04]  /*12910*/  LDL R10, [R1+0x8] ;  /* 0x00000800010a7983 */ /* 0x000ea80000100800 */
[----:B------:R-:W2:Y:S04]  /*12920*/  LDL R9, [R1+0x1c] ;  /* 0x00001c0001097983 */ /* 0x000ea80000100800 */
[----:B------:R-:W2:Y:S04]  /*12930*/  LDL R7, [R1+0x14] ;  /* 0x0000140001077983 */ /* 0x000ea80000100800 */
[----:B------:R-:W2:Y:S04]  /*12940*/  LDL R6, [R1+0x18] ;  /* 0x0000180001067983 */ /* 0x000ea80000100800 */
[----:B------:R-:W2:Y:S01]  /*12950*/  LDL R8, [R1+0x10] ;  /* 0x0000100001087983 */ /* 0x000ea20000100800 */
[----:B------:R-:W-:Y:S01]  /*12960*/  WARPSYNC 0xffffffff ;  /* 0xffffffff00007948 */ /* 0x000fe20003800000 */
[----:B------:R-:W-:Y:S01]  /*12970*/  F2FP.PACK_AB R0, R109, R108 ;  /* 0x0000006c6d00723e */ /* 0x000fe200000000ff */
[----:B------:R-:W-:Y:S01]  /*12980*/  IMAD.MOV.U32 R15, RZ, RZ, c[0x0][0x388] ;  /* 0x0000e200ff0f7624 */ /* 0x000fe200078e00ff */
[----:B------:R-:W-:Y:S01]  /*12990*/  BAR.SYNC.DEFER_BLOCKING 0x1, 0x100 ;  /* 0x0044000000007b1d */ /* 0x000fe20000010000 */
[----:B------:R-:W-:-:S02]  /*129a0*/  F2FP.PACK_AB R2, R81, R80 ;  /* 0x000000505102723e */ /* 0x000fc400000000ff */
[----:B------:R-:W-:Y:S02]  /*129b0*/  F2FP.PACK_AB R3, R27, R26 ;  /* 0x0000001a1b03723e */ /* 0x000fe400000000ff */
[----:B------:R-:W-:Y:S02]  /*129c0*/  F2FP.PACK_AB R4, R53, R52 ;  /* 0x000000343504723e */ /* 0x000fe400000000ff */
[----:B------:R-:W-:Y:S02]  /*129d0*/  ISETP.NE.U32.AND P0, PT, RZ, c[0x0][0x508], PT ;  /* 0x00014200ff007a0c */ /* 0x000fe40003f05070 */
[----:B------:R-:W-:Y:S02]  /*129e0*/  ISETP.NE.U32.AND P2, PT, RZ, c[0x0][0x500], PT ;  /* 0x00014000ff007a0c */ /* 0x000fe40003f45070 */
[----:B------:R-:W-:Y:S02]  /*129f0*/  ISETP.NE.AND.EX P1, PT, RZ, c[0x0][0x50c], PT, P0 ;  /* 0x00014300ff007a0c */ /* 0x000fe40003f25300 */
[----:B------:R-:W-:Y:S01]  /*12a00*/  ISETP.NE.AND.EX P2, PT, RZ, c[0x0][0x504], PT, P2 ;  /* 0x00014100ff007a0c */ /* 0x000fe20003f45320 */
[----:B---3--:R3:W-:Y:S04]  /*12a10*/  STS [R12], R0 ;  /* 0x000000000c007388 */ /* 0x0087e80000000800 */
[----:B------:R1:W-:Y:S04]  /*12a20*/  STS [R12+0x400], R2 ;  /* 0x000400020c007388 */ /* 0x0003e80000000800 */
[----:B----4-:R4:W-:Y:S01]  /*12a30*/  STS [R5], R3 ;  /* 0x0000000305007388 */ /* 0x0109e20000000800 */
[----:B---3--:R-:W-:-:S02]  /*12a40*/  F2FP.PACK_AB R0, R61, R60 ;  /* 0x0000003c3d00723e */ /* 0x008fc400000000ff */
[----:B-1----:R-:W-:-:S03]  /*12a50*/  F2FP.PACK_AB R2, R29, R28 ;  /* 0x0000001c1d02723e */ /* 0x002fc600000000ff */
        /* <DEDUP_REMOVED lines=21> */
[----:B------:R3:W-:Y:S04]  /*12bb0*/  STS [R8], R4 ;  /* 0x0000000408007388 */ /* 0x0007e80000000800 */
[----:B------:R4:W-:Y:S01]  /*12bc0*/  STS [R8+0x400], R2 ;  /* 0x0004000208007388 */ /* 0x0009e20000000800 */
[----:B-1----:R-:W-:Y:S02]  /*12bd0*/  F2FP.PACK_AB R0, R69, R68 ;  /* 0x000000444500723e */ /* 0x002fe400000000ff */
[----:B--2---:R-:W-:-:S03]  /*12be0*/  F2FP.PACK_AB R3, R41, R40 ;  /* 0x000000282903723e */ /* 0x004fc600000000ff */
[----:B------:R1:W-:Y:S01]  /*12bf0*/  STS [R12+0x4000], R0 ;  /* 0x004000000c007388 */ /* 0x0003e20000000800 */
[----:B---3--:R-:W-:Y:S02]  /*12c00*/  F2FP.PACK_AB R4, R57, R56 ;  /* 0x000000383904723e */ /* 0x008fe400000000ff */
[----:B----4-:R-:W-:-:S03]  /*12c10*/  F2FP.PACK_AB R2, R71, R70 ;  /* 0x000000464702723e */ /* 0x010fc600000000ff */
[----:B------:R2:W-:Y:S04]  /*12c20*/  STS [R12+0x4400], R4 ;  /* 0x004400040c007388 */ /* 0x0005e80000000800 */
[----:B------:R3:W-:Y:S04]  /*12c30*/  STS [R5+0x4000], R3 ;  /* 0x0040000305007388 */ /* 0x0007e80000000800 */
[----:B------:R4:W-:Y:S01]  /*12c40*/  STS [R5+0x4400], R2 ;  /* 0x0044000205007388 */ /* 0x0009e20000000800 */
[----:B-1----:R-:W-:-:S05]  /*12c50*/  F2FP.PACK_AB R0, R43, R42 ;  /* 0x0000002a2b00723e */ /* 0x002fca00000000ff */
[----:B------:R1:W-:Y:S01]  /*12c60*/  STS [R11+0x4000], R0 ;  /* 0x004000000b007388 */ /* 0x0003e20000000800 */
[----:B--2---:R-:W-:Y:S02]  /*12c70*/  F2FP.PACK_AB R4, R75, R74 ;  /* 0x0000004a4b04723e */ /* 0x004fe400000000ff */
[----:B---3--:R-:W-:-:S03]  /*12c80*/  F2FP.PACK_AB R3, R89, R88 ;  /* 0x000000585903723e */ /* 0x008fc600000000ff */
[----:B------:R2:W-:Y:S01]  /*12c90*/  STS [R11+0x4400], R4 ;  /* 0x004400040b007388 */ /* 0x0005e20000000800 */
[----:B----4-:R-:W-:Y:S02]  /*12ca0*/  F2FP.PACK_AB R5, R45, R44 ;  /* 0x0000002c2d05723e */ /* 0x010fe400000000ff */
[----:B------:R-:W-:-:S03]  /*12cb0*/  F2FP.PACK_AB R2, R77, R76 ;  /* 0x0000004c4d02723e */ /* 0x000fc600000000ff */
[----:B------:R-:W-:Y:S04]  /*12cc0*/  STS [R10+0x4000], R5 ;  /* 0x004000050a007388 */ /* 0x000fe80000000800 */
[----:B------:R3:W-:Y:S04]  /*12cd0*/  STS [R10+0x4400], R3 ;  /* 0x004400030a007388 */ /* 0x0007e80000000800 */
[----:B------:R4:W-:Y:S01]  /*12ce0*/  STS [R9+0x4000], R2 ;  /* 0x0040000209007388 */ /* 0x0009e20000000800 */
[----:B-1----:R-:W-:-:S05]  /*12cf0*/  F2FP.PACK_AB R0, R87, R86 ;  /* 0x000000565700723e */ /* 0x002fca00000000ff */
[----:B------:R1:W-:Y:S01]  /*12d00*/  STS [R9+0x4400], R0 ;  /* 0x0044000009007388 */ /* 0x0003e20000000800 */
[----:B--2---:R-:W-:-:S05]  /*12d10*/  F2FP.PACK_AB R4, R73, R72 ;  /* 0x000000484904723e */ /* 0x004fca00000000ff */
[----:B------:R2:W-:Y:S01]  /*12d20*/  STS [R7+0x4000], R4 ;  /* 0x0040000407007388 */ /* 0x0005e20000000800 */
[----:B---3--:R-:W-:Y:S02]  /*12d30*/  F2FP.PACK_AB R3, R59, R58 ;  /* 0x0000003a3b03723e */ /* 0x008fe400000000ff */
[----:B----4-:R-:W-:-:S03]  /*12d40*/  F2FP.PACK_AB R2, R47, R46 ;  /* 0x0000002e2f02723e */ /* 0x010fc600000000ff */
[----:B------:R3:W-:Y:S04]  /*12d50*/  STS [R7+0x4400], R3 ;  /* 0x0044000307007388 */ /* 0x0007e80000000800 */
[----:B------:R4:W-:Y:S01]  /*12d60*/  STS [R6+0x4000], R2 ;  /* 0x0040000206007388 */ /* 0x0009e20000000800 */
[----:B-1----:R-:W-:-:S05]  /*12d70*/  F2FP.PACK_AB R0, R55, R54 ;  /* 0x000000363700723e */ /* 0x002fca00000000ff */
[----:B------:R1:W-:Y:S01]  /*12d80*/  STS [R6+0x4400], R0 ;  /* 0x0044000006007388 */ /* 0x0003e20000000800 */
[----:B--2---:R-:W-:Y:S01]  /*12d90*/  IMAD.MOV.U32 R4, RZ, RZ, 0x4 ;  /* 0x00000004ff047424 */ /* 0x004fe200078e00ff */
[----:B---3--:R-:W-:Y:S01]  /*12da0*/  F2FP.PACK_AB R3, R25, R24 ;  /* 0x000000181903723e */ /* 0x008fe200000000ff */
[----:B----4-:R-:W-:-:S04]  /*12db0*/  IMAD.MOV.U32 R2, RZ, RZ, RZ ;  /* 0x000000ffff027224 */ /* 0x010fc800078e00ff */
[----:B------:R2:W-:Y:S01]  /*12dc0*/  STS [R8+0x4000], R3 ;  /* 0x0040000308007388 */ /* 0x0005e20000000800 */
[----:B-1----:R-:W-:Y:S01]  /*12dd0*/  F2FP.PACK_AB R0, R49, R48 ;  /* 0x000000303100723e */ /* 0x002fe200000000ff */
[----:B------:R-:W-:-:S04]  /*12de0*/  @P1 IMAD.WIDE R6, R251, R4, c[0x0][0x508] ;  /* 0x00014200fb061625 */ /* 0x000fc800078e0204 */
[----:B------:R1:W-:Y:S01]  /*12df0*/  STS [R8+0x4400], R0 ;  /* 0x0044000008007388 */ /* 0x0003e20000000800 */
[----:B------:R-:W-:-:S03]  /*12e00*/  IMAD.WIDE R4, R251, R4, c[0x0][0x500] ;  /* 0x00014000fb047625 */ /* 0x000fc600078e0204 */
[----:B------:R-:W-:Y:S06]  /*12e10*/  BAR.SYNC.DEFER_BLOCKING 0x1, 0x100 ;  /* 0x0044000000007b1d */ /* 0x000fec0000010000 */
[----:B------:R1:W5:Y:S04]  /*12e20*/  @P1 LDG.E R15, [R6.64] ;  /* 0x00000006060f1981 */ /* 0x000368000c1e1900 */
[----:B------:R1:W5:Y:S01]  /*12e30*/  @P2 LDG.E R2, [R4.64] ;  /* 0x0000000604022981 */ /* 0x000362000c1e1900 */
[----:B------:R-:W-:-:S04]  /*12e40*/  ISETP.NE.AND P0, PT, R246, RZ, PT ;  /* 0x000000fff600720c */ /* 0x000fc80003f05270 */
[----:B--2---:R-:W-:Y:S01]  /*12e50*/  SEL R3, R246, c[0x0][0x3d4], P0 ;  /* 0x0000f500f6037a07 */ /* 0x004fe20000000000 */
[----:B------:R-:W-:Y:S05]  /*12e60*/  @P1 BRA `(.L_x_776) ;  /* 0x0000004000001947 */ /* 0x000fea0003800000 */
[----:B------:R-:W-:Y:S05]  /*12e70*/  @!P2 BRA `(.L_x_776) ;  /* 0x000000300000a947 */ /* 0x000fea0003800000 */
[----:B-1----:R1:W2:Y:S04]  /*12e80*/  LDG.E R0, [R4.64] ;  /* 0x0000000604007981 */ /* 0x0022a8000c1e1900 */
[----:B-1----:R-:W2:Y:S02]  /*12e90*/  LDG.E R4, [R4.64+0x4] ;  /* 0x0000040604047981 */ /* 0x002ea4000c1e1900 */
[----:B--2--5:R-:W-:Y:S02]  /*12ea0*/  IADD3 R15, -R0, R4, RZ ;  /* 0x00000004000f7210 */ /* 0x024fe40007ffe1ff */
.L_x_776:
[----:B------:R-:W2:Y:S01]  /*12eb0*/  LDL R66, [R1+0x24] ;  /* 0x0000240001427983 */ /* 0x000ea20000100800 */
[----:B------:R-:W-:Y:S01]  /*12ec0*/  IMAD.MOV.U32 R9, RZ, RZ, 0x368 ;  /* 0x00000368ff097424 */ /* 0x000fe200078e00ff */
[----:B------:R-:W-:Y:S01]  /*12ed0*/  ISETP.GT.AND P2, PT, R3, 0x1, PT ;  /* 0x000000010300780c */ /* 0x000fe20003f44270 */
[----:B-1----:R-:W-:Y:S01]  /*12ee0*/  IMAD.MOV.U32 R0, RZ, RZ, c[0x0][0x4e8] ;  /* 0x00013a00ff007624 */ /* 0x002fe200078e00ff */
[----:B------:R-:W-:Y:S01]  /*12ef0*/  ISETP.NE.U32.AND P0, PT, RZ, c[0x0][0x500], PT ;  /* 0x00014000ff007a0c */ /* 0x000fe20003f05070 */
[----:B------:R-:W-:Y:S01]  /*12f00*/  IMAD.IADD R11, R245, 0x1, R243 ;  /* 0x00000001f50b7824 */ /* 0x000fe200078e02f3 */
[----:B------:R-:W-:Y:S01]  /*12f10*/  SEL R9, R9, 0x328, P2 ;  /* 0x0000032809097807 */ /* 0x000fe20001000000 */
[----:B------:R-:W1:Y:S01]  /*12f20*/  S2R R67, SR_TID.X ;  /* 0x0000000000437919 */ /* 0x000e620000002100 */
[----:B------:R-:W-:-:S02]  /*12f30*/  ISETP.NE.AND P3, PT, R0, 0x1, PT ;  /* 0x000000010000780c */ /* 0x000fc40003f65270 */
[----:B------:R-:W3:Y:S01]  /*12f40*/  LDC.64 R6, c[0x0][R9+0x170] ;  /* 0x00005c0009067b82 */ /* 0x000ee20000000a00 */
[----:B------:R-:W-:Y:S02]  /*12f50*/  ISETP.NE.AND.EX P0, PT, RZ, c[0x0][0x504], PT, P0 ;  /* 0x00014100ff007a0c */ /* 0x000fe40003f05300 */
[----:B------:R-:W-:Y:S02]  /*12f60*/  SHF.R.S32.HI R3, RZ, 0x1f, R251 ;  /* 0x0000001fff037819 */ /* 0x000fe400000114fb */
[----:B------:R-:W-:Y:S02]  /*12f70*/  SEL R0, R251, RZ, !P0 ;  /* 0x000000fffb007207 */ /* 0x000fe40004000000 */
[----:B------:R-:W-:Y:S01]  /*12f80*/  SEL R4, R3, RZ, !P0 ;  /* 0x000000ff03047207 */ /* 0x000fe20004000000 */
[----:B------:R-:W4:Y:S01]  /*12f90*/  LDC.64 R16, c[0x0][R9+0x168] ;  /* 0x00005a0009107b82 */ /* 0x000f220000000a00 */
[----:B------:R-:W-:Y:S02]  /*12fa0*/  LOP3.LUT R10, R250, 0xffff, RZ, 0xc0, !PT ;  /* 0x0000fffffa0a7812 */ /* 0x000fe400078ec0ff */
[----:B------:R-:W-:-:S05]  /*12fb0*/  @P3 IMAD.HI.U32 R8, R11, c[0x0][0x4ec], RZ ;  /* 0x00013b000b083a27 */ /* 0x000fca00078e00ff */
[----:B------:R3:W4:Y:S01]  /*12fc0*/  LDC.64 R18, c[0x0][R9+0x178] ;  /* 0x00005e0009127b82 */ /* 0x0007220000000a00 */
[----:B-1----:R-:W-:-:S07]  /*12fd0*/  SHF.R.S32.HI R63, RZ, 0x1f, R67 ;  /* 0x0000001fff3f7819 */ /* 0x002fce0000011443 */
[----:B------:R1:W1:Y:S01]  /*12fe0*/  LDC.64 R20, c[0x0][R9+0x160] ;  /* 0x0000580009147b82 */ /* 0x0002620000000a00 */
[----:B------:R-:W-:-:S04]  /*12ff0*/  LEA.HI R63, R63, R67, RZ, 0x5 ;  /* 0x000000433f3f7211 */ /* 0x000fc800078f28ff */
[----:B------:R-:W-:-:S05]  /*13000*/  LOP3.LUT R63, R63, 0xffffffe0, RZ, 0xc0, !PT ;  /* 0xffffffe03f3f7812 */ /* 0x000fca00078ec0ff */
[----:B------:R-:W-:Y:S02]  /*13010*/  IMAD.IADD R63, R67, 0x1, -R63 ;  /* 0x00000001433f7824 */ /* 0x000fe400078e0a3f */
[----:B---3--:R-:W-:-:S04]  /*13020*/  IMAD R3, R7, R0, RZ ;  /* 0x0000000007037224 */ /* 0x008fc800078e02ff */
[C---:B------:R-:W-:Y:S02]  /*13030*/  IMAD R12, R6.reuse, R4, R3 ;  /* 0x00000004060c7224 */ /* 0x040fe400078e0203 */
[----:B------:R-:W-:-:S04]  /*13040*/  IMAD.WIDE.U32 R4, R6, R0, RZ ;  /* 0x0000000006047225 */ /* 0x000fc800078e00ff */
[----:B----4-:R-:W-:-:S04]  /*13050*/  IMAD.WIDE.U32 R6, R16, R10, RZ ;  /* 0x0000000a10067225 */ /* 0x010fc800078e00ff */
[----:B------:R-:W-:Y:S01]  /*13060*/  IMAD.MOV.U32 R3, RZ, RZ, R11 ;  /* 0x000000ffff037224 */ /* 0x000fe200078e000b */
[----:B------:R-:W-:Y:S01]  /*13070*/  @P3 SHF.R.U32.HI R3, RZ, c[0x0][0x4f0], R8 ;  /* 0x00013c00ff033a19 */ /* 0x000fe20000011608 */
[----:B-1----:R-:W-:Y:S01]  /*13080*/  IMAD R9, R17, R10, RZ ;  /* 0x0000000a11097224 */ /* 0x002fe200078e02ff */
[----:B------:R-:W-:Y:S01]  /*13090*/  SEL R8, R247, RZ, P2 ;  /* 0x000000fff7087207 */ /* 0x000fe20001000000 */
[----:B------:R-:W-:Y:S01]  /*130a0*/  IMAD.IADD R13, R5, 0x1, R12 ;  /* 0x00000001050d7824 */ /* 0x000fe200078e020c */
[--C-:B-----5:R-:W-:Y:S01]  /*130b0*/  IADD3 R14, P1, P0, R4, R6, R2.reuse ;  /* 0x00000006040e7210 */ /* 0x120fe2000783e002 */
[----:B------:R-:W-:Y:S01]  /*130c0*/  IMAD.IADD R4, R7, 0x1, R9 ;  /* 0x0000000107047824 */ /* 0x000fe200078e0209 */
[----:B------:R-:W-:Y:S01]  /*130d0*/  SHF.R.S32.HI R12, RZ, 0x1f, R2 ;  /* 0x0000001fff0c7819 */ /* 0x000fe20000011402 */
[----:B------:R-:W-:Y:S02]  /*130e0*/  IMAD R9, R19, R8, RZ ;  /* 0x0000000813097224 */ /* 0x000fe400078e02ff */
[----:B------:R-:W-:Y:S01]  /*130f0*/  IMAD.MOV R5, RZ, RZ, -R3 ;  /* 0x000000ffff057224 */ /* 0x000fe200078e0a03 */
[----:B------:R-:W-:Y:S01]  /*13100*/  IADD3.X R13, R13, R4, R12, P1, P0 ;  /* 0x000000040d0d7210 */ /* 0x000fe20000fe040c */
[----:B------:R-:W-:-:S04]  /*13110*/  IMAD.WIDE.U32 R6, R18, R8, RZ ;  /* 0x0000000812067225 */ /* 0x000fc800078e00ff */
        /* <DEDUP_REMOVED lines=11> */
[----:B------:R-:W-:Y:S02]  /*131d0*/  IMAD.MOV.U32 R7, RZ, RZ, c[0x0][0x4ac] ;  /* 0x00012b00ff077624 */ /* 0x000fe400078e00ff */
[----:B------:R-:W-:Y:S01]  /*131e0*/  IMAD.IADD R5, R5, 0x1, R3 ;  /* 0x0000000105057824 */ /* 0x000fe200078e0203 */
[----:B------:R-:W-:Y:S01]  /*131f0*/  LEA R3, P0, R4, R6, 0x2 ;  /* 0x0000000604037211 */ /* 0x000fe200078010ff */
[----:B------:R-:W-:Y:S01]  /*13200*/  IMAD R9, R15, c[0x0][0x4e8], RZ ;  /* 0x00013a000f097a24 */ /* 0x000fe200078e02ff */
[----:B------:R-:W-:-:S03]  /*13210*/  SEL R7, R7, c[0x0][0x454], P2 ;  /* 0x0001150007077a07 */ /* 0x000fc60001000000 */
[----:B------:R-:W-:Y:S01]  /*13220*/  SHFL.IDX PT, R6, R3, RZ, 0x1c1f ;  /* 0x001c1fff03067589 */ /* 0x000fe200000e0000 */
[----:B------:R-:W-:Y:S02]  /*13230*/  LEA.HI.X R5, R4, R7, R5, 0x2, P0 ;  /* 0x0000000704057211 */ /* 0x000fe400000f1405 */
[----:B------:R-:W-:Y:S01]  /*13240*/  LOP3.LUT P0, RZ, R63, 0x3, RZ, 0xc0, !PT ;  /* 0x000000033fff7812 */ /* 0x000fe2000780c0ff */
[----:B------:R2:W-:Y:S04]  /*13250*/  SHFL.IDX PT, R4, R3, 0x1, 0x1c1f ;  /* 0x003c1f0003047f89 */ /* 0x0005e800000e0000 */
[----:B------:R-:W1:Y:S04]  /*13260*/  SHFL.IDX PT, R7, R5, RZ, 0x1c1f ;  /* 0x001c1fff05077589 */ /* 0x000e6800000e0000 */
[----:B------:R-:W3:Y:S01]  /*13270*/  SHFL.IDX PT, R5, R5, 0x1, 0x1c1f ;  /* 0x003c1f0005057f89 */ /* 0x000ee200000e0000 */
[----:B--2---:R-:W-:-:S05]  /*13280*/  IMAD.IADD R3, R66, 0x1, R243 ;  /* 0x0000000142037824 */ /* 0x004fca00078e02f3 */
        /* <DEDUP_REMOVED lines=11> */
[C---:B-1----:R-:W-:Y:S01]  /*13340*/  IMAD.WIDE.U32 R4, R2.reuse, c[0x0][0x3a0], RZ ;  /* 0x0000e80002047a25 */ /* 0x042fe200078e00ff */
[----:B------:R-:W-:Y:S01]  /*13350*/  SHF.R.S32.HI R7, RZ, 0x1f, R0 ;  /* 0x0000001fff077819 */ /* 0x000fe20000011400 */
[----:B------:R1:W2:Y:S01]  /*13360*/  LDS.128 R16, [R197+0x80] ;  /* 0x00008000c5107984 */ /* 0x0002a20000000c00 */
[----:B------:R-:W-:Y:S01]  /*13370*/  IADD3 R6, R63, R243, RZ ;  /* 0x000000f33f067210 */ /* 0x000fe20007ffe0ff */
[----:B------:R-:W-:-:S02]  /*13380*/  IMAD R2, R2, c[0x0][0x3a4], R12 ;  /* 0x0000e90002027a24 */ /* 0x000fc400078e020c */
[----:B------:R1:W3:Y:S03]  /*13390*/  LDS.128 R24, [R197+0x1080] ;  /* 0x00108000c5187984 */ /* 0x0002e60000000c00 */
[----:B------:R-:W-:Y:S01]  /*133a0*/  IADD3 R3, R5, R2, RZ ;  /* 0x0000000205037210 */ /* 0x000fe20007ffe0ff */
[----:B------:R1:W4:Y:S01]  /*133b0*/  LDS.128 R32, [R197+0x2080] ;  /* 0x00208000c5207984 */ /* 0x0003220000000c00 */
[----:B------:R-:W-:-:S03]  /*133c0*/  MOV R2, R4 ;  /* 0x0000000400027202 */ /* 0x000fc60000000f00 */
[----:B------:R1:W1:Y:S02]  /*133d0*/  LDS.128 R36, [R197+0x3080] ;  /* 0x00308000c5247984 */ /* 0x0002640000000c00 */
[----:B------:R-:W-:Y:S01]  /*133e0*/  IMAD.WIDE.U32 R4, R10, c[0x0][0x3e8], R2 ;  /* 0x0000fa000a047a25 */ /* 0x000fe200078e0002 */
[----:B------:R-:W-:Y:S01]  /*133f0*/  MOV R2, R6 ;  /* 0x0000000600027202 */ /* 0x000fe20000000f00 */
[----:B------:R1:W1:Y:S02]  /*13400*/  LDS.128 R12, [R197+0x4080] ;  /* 0x00408000c50c7984 */ /* 0x0002640000000c00 */
[----:B------:R-:W-:Y:S02]  /*13410*/  IMAD R3, R7, c[0x0][0x3f0], RZ ;  /* 0x0000fc0007037a24 */ /* 0x000fe400078e02ff */
[----:B------:R-:W-:Y:S01]  /*13420*/  @P3 IMAD.HI.U32 R7, R6, c[0x0][0x4ec], RZ ;  /* 0x00013b0006073a27 */ /* 0x000fe200078e00ff */
[----:B------:R1:W1:Y:S03]  /*13430*/  LDS.128 R20, [R197+0x5080] ;  /* 0x00508000c5147984 */ /* 0x0002660000000c00 */
[----:B------:R-:W-:Y:S01]  /*13440*/  IMAD R5, R10, c[0x0][0x3ec], R5 ;  /* 0x0000fb000a057a24 */ /* 0x000fe200078e0205 */
[----:B------:R1:W1:Y:S01]  /*13450*/  LDS.128 R28, [R197+0x6080] ;  /* 0x00608000c51c7984 */ /* 0x0002620000000c00 */
[----:B------:R-:W-:Y:S01]  /*13460*/  @P3 SHF.R.U32.HI R2, RZ, c[0x0][0x4f0], R7 ;  /* 0x00013c00ff023a19 */ /* 0x000fe20000011607 */
[----:B------:R-:W-:-:S02]  /*13470*/  IMAD R7, R0, c[0x0][0x3f4], R3 ;  /* 0x0000fd0000077a24 */ /* 0x000fc400078e0203 */
[----:B------:R1:W1:Y:S01]  /*13480*/  LDS.128 R40, [R197+0x7080] ;  /* 0x00708000c5287984 */ /* 0x0002620000000c00 */
[----:B------:R-:W-:Y:S01]  /*13490*/  IMAD.WIDE.U32 R4, R0, c[0x0][0x3f0], R4 ;  /* 0x0000fc0000047a25 */ /* 0x000fe200078e0004 */
[----:B------:R-:W-:Y:S02]  /*134a0*/  SHF.R.S32.HI R3, RZ, 0x1f, R2 ;  /* 0x0000001fff037819 */ /* 0x000fe40000011402 */
[----:B------:R-:W-:Y:S02]  /*134b0*/  IADD3 R0, -R2, RZ, RZ ;  /* 0x000000ff02007210 */ /* 0x000fe40007ffe1ff */
[----:B------:R-:W-:Y:S01]  /*134c0*/  IADD3 R5, R5, R7, RZ ;  /* 0x0000000705057210 */ /* 0x000fe20007ffe0ff */
[----:B------:R-:W-:Y:S02]  /*134d0*/  IMAD R3, R3, c[0x0][0x3e0], RZ ;  /* 0x0000f80003037a24 */ /* 0x000fe400078e02ff */
[----:B------:R-:W-:Y:S02]  /*134e0*/  IMAD R0, R0, c[0x0][0x4e8], R6 ;  /* 0x00013a0000007a24 */ /* 0x000fe400078e0206 */
[----:B------:R-:W-:-:S02]  /*134f0*/  IMAD R6, R2, c[0x0][0x3e4], R3 ;  /* 0x0000f90002067a24 */ /* 0x000fc400078e0203 */
        /* <DEDUP_REMOVED lines=11> */
.L_x_866:
[----:B------:R-:W-:Y:S05]  /*135b0*/  BRA.DIV ~URZ, `(.L_x_779) ;  /* 0x000055927f007947 */ /* 0x000fea000b800000 */
[----:B------:R4:W2:Y:S02]  /*135c0*/  SHFL.IDX PT, R0, R8, RZ, 0x181f ;  /* 0x00181fff08007589 */ /* 0x0008a400000e0000 */
.L_x_867:
[----:B------:R-:W-:Y:S01]  /*135d0*/  IADD3 R6, R244, R243, RZ ;  /* 0x000000f3f4067210 */ /* 0x000fe20007ffe0ff */
[----:B------:R-:W-:Y:S03]  /*135e0*/  BSSY B0, `(.L_x_780) ;  /* 0x000000d000007945 */ /* 0x000fe60003800000 */
[----:B------:R-:W-:-:S13]  /*135f0*/  ISETP.GE.AND P0, PT, R6, R9, PT ;  /* 0x000000090600720c */ /* 0x000fda0003f06270 */
[----:B------:R-:W-:Y:S05]  /*13600*/  @P0 BRA `(.L_x_781) ;  /* 0x000000a000000947 */ /* 0x000fea0003800000 */
[----:B------:R-:W-:Y:S02]  /*13610*/  ISETP.GE.AND P1, PT, R208, c[0x0][0x3c8], PT ;  /* 0x0000f200d0007a0c */ /* 0x000fe40003f26270 */
[----:B------:R-:W-:Y:S02]  /*13620*/  ISETP.GE.AND P0, PT, R216, c[0x0][0x3c8], PT ;  /* 0x0000f200d8007a0c */ /* 0x000fe40003f06270 */
[----:B------:R-:W-:Y:S02]  /*13630*/  SHF.R.S32.HI R44, RZ, 0x1f, R208 ;  /* 0x0000001fff2c7819 */ /* 0x000fe400000114d0 */
[----:B------:R-:W-:-:S07]  /*13640*/  SHF.R.S32.HI R11, RZ, 0x1f, R216 ;  /* 0x0000001fff0b7819 */ /* 0x000fce00000114d8 */
[-C--:B--2---:R-:W-:Y:S02]  /*13650*/  @!P1 LEA R4, P3, R208, R0.reuse, 0x1 ;  /* 0x00000000d0049211 */ /* 0x084fe400078608ff */
[----:B------:R-:W-:Y:S02]  /*13660*/  @!P0 LEA R2, P2, R216, R0, 0x1 ;  /* 0x00000000d8028211 */ /* 0x000fe400078408ff */
[-C--:B---3--:R-:W-:Y:S02]  /*13670*/  @!P1 LEA.HI.X R5, R208, R10.reuse, R44, 0x1, P3 ;  /* 0x0000000ad0059211 */ /* 0x088fe400018f0c2c */
[----:B------:R-:W-:-:S03]  /*13680*/  @!P0 LEA.HI.X R3, R216, R10, R11, 0x1, P2 ;  /* 0x0000000ad8038211 */ /* 0x000fc600010f0c0b */
[----:B------:R2:W-:Y:S04]  /*13690*/  @!P1 ST.E.128 [R4.64], R16 ;  /* 0x0000001004009985 */ /* 0x0005e8000c101d06 */
[----:B-1----:R2:W-:Y:S02]  /*136a0*/  @!P0 ST.E.128 [R2.64], R12 ;  /* 0x0000000c02008985 */ /* 0x0025e4000c101d06 */
.L_x_781:
[----:B------:R-:W-:Y:S05]  /*136b0*/  BSYNC B0 ;  /* 0x0000000000007941 */ /* 0x000fea0003800000 */
.L_x_780:
[----:B------:R-:W-:Y:S05]  /*136c0*/  BRA.DIV ~URZ, `(.L_x_782) ;  /* 0x000054f27f007947 */ /* 0x000fea000b800000 */
[----:B---3--:R3:W4:Y:S04]  /*136d0*/  SHFL.IDX PT, R10, R7, 0x1, 0x181f ;  /* 0x00381f00070a7f89 */ /* 0x00872800000e0000 */
[----:B--2---:R3:W2:Y:S02]  /*136e0*/  SHFL.IDX PT, R0, R8, 0x1, 0x181f ;  /* 0x00381f0008007f89 */ /* 0x0046a400000e0000 */
.L_x_868:
        /* <DEDUP_REMOVED lines=8> */
[-C--:B--2---:R-:W-:Y:S02]  /*13770*/  @!P1 LEA R4, P3, R208, R0.reuse, 0x1 ;  /* 0x00000000d0049211 */ /* 0x084fe400078608ff */
[----:B------:R-:W-:Y:S02]  /*13780*/  @!P0 LEA R2, P2, R216, R0, 0x1 ;  /* 0x00000000d8028211 */ /* 0x000fe400078408ff */
[-C--:B----4-:R-:W-:Y:S02]  /*13790*/  @!P1 LEA.HI.X R5, R208, R10.reuse, R12, 0x1, P3 ;  /* 0x0000000ad0059211 */ /* 0x090fe400018f0c0c */
[----:B------:R-:W-:-:S03]  /*137a0*/  @!P0 LEA.HI.X R3, R216, R10, R11, 0x1, P2 ;  /* 0x0000000ad8038211 */ /* 0x000fc600010f0c0b */
[----:B------:R1:W-:Y:S04]  /*137b0*/  @!P1 ST.E.128 [R4.64], R24 ;  /* 0x0000001804009985 */ /* 0x0003e8000c101d06 */
[----:B------:R1:W-:Y:S02]  /*137c0*/  @!P0 ST.E.128 [R2.64], R20 ;  /* 0x0000001402008985 */ /* 0x0003e4000c101d06 */
.L_x_784:
[----:B------:R-:W-:Y:S05]  /*137d0*/  BSYNC B0 ;  /* 0x0000000000007941 */ /* 0x000fea0003800000 */
.L_x_783:
[----:B------:R-:W-:Y:S05]  /*137e0*/  BRA.DIV ~URZ, `(.L_x_785) ;  /* 0x000054a27f007947 */ /* 0x000fea000b800000 */
[----:B----4-:R4:W3:Y:S02]  /*137f0*/  SHFL.IDX PT, R10, R7, 0x2, 0x181f ;  /* 0x00581f00070a7f89 */ /* 0x0108e400000e0000 */
.L_x_869:
[----:B------:R-:W-:Y:S05]  /*13800*/  BRA.DIV ~URZ, `(.L_x_786) ;  /* 0x000054f27f007947 */ /* 0x000fea000b800000 */
[----:B--2---:R2:W4:Y:S02]  /*13810*/  SHFL.IDX PT, R0, R8, 0x2, 0x181f ;  /* 0x00581f0008007f89 */ /* 0x00452400000e0000 */
.L_x_870:
        /* <DEDUP_REMOVED lines=8> */
[-C--:B----4-:R-:W-:Y:S02]  /*138a0*/  @!P1 LEA R4, P3, R208, R0.reuse, 0x1 ;  /* 0x00000000d0049211 */ /* 0x090fe400078608ff */
[----:B------:R-:W-:Y:S02]  /*138b0*/  @!P0 LEA R2, P2, R216, R0, 0x1 ;  /* 0x00000000d8028211 */ /* 0x000fe400078408ff */
[-C--:B---3--:R-:W-:Y:S02]  /*138c0*/  @!P1 LEA.HI.X R5, R208, R10.reuse, R12, 0x1, P3 ;  /* 0x0000000ad0059211 */ /* 0x088fe400018f0c0c */
[----:B------:R-:W-:-:S03]  /*138d0*/  @!P0 LEA.HI.X R3, R216, R10, R11, 0x1, P2 ;  /* 0x0000000ad8038211 */ /* 0x000fc600010f0c0b */
[----:B------:R1:W-:Y:S04]  /*138e0*/  @!P1 ST.E.128 [R4.64], R32 ;  /* 0x0000002004009985 */ /* 0x0003e8000c101d06 */
[----:B------:R1:W-:Y:S02]  /*138f0*/  @!P0 ST.E.128 [R2.64], R28 ;  /* 0x0000001c02008985 */ /* 0x0003e4000c101d06 */
.L_x_788:
[----:B------:R-:W-:Y:S05]  /*13900*/  BSYNC B0 ;  /* 0x0000000000007941 */ /* 0x000fea0003800000 */
.L_x_787:
[----:B------:R-:W-:Y:S05]  /*13910*/  BRA.DIV ~URZ, `(.L_x_789) ;  /* 0x000054527f007947 */ /* 0x000fea000b800000 */
[----:B---34-:R-:W3:Y:S04]  /*13920*/  SHFL.IDX PT, R7, R7, 0x3, 0x181f ;  /* 0x00781f0007077f89 */ /* 0x018ee800000e0000 */
[----:B------:R4:W1:Y:S02]  /*13930*/  SHFL.IDX PT, R0, R8, 0x3, 0x181f ;  /* 0x00781f0008007f89 */ /* 0x00086400000e0000 */
.L_x_871:
        /* <DEDUP_REMOVED lines=15> */
.L_x_777:
[----:B------:R-:W-:Y:S02]  /*13a30*/  IMAD R12, R12, c[0x0][0x408], RZ ;  /* 0x000102000c0c7a24 */ /* 0x000fe400078e02ff */
[----:B-1----:R-:W-:-:S04]  /*13a40*/  IMAD.WIDE.U32 R4, R2, c[0x0][0x408], RZ ;  /* 0x0001020002047a25 */ /* 0x002fc800078e00ff */
[----:B------:R-:W-:-:S05]  /*13a50*/  IMAD R2, R2, c[0x0][0x40c], R12 ;  /* 0x0001030002027a24 */ /* 0x000fca00078e020c */
[----:B------:R-:W-:Y:S02]  /*13a60*/  IADD3 R3, R5, R2, RZ ;  /* 0x0000000205037210 */ /* 0x000fe40007ffe0ff */
[----:B------:R-:W-:Y:S02]  /*13a70*/  MOV R2, R4 ;  /* 0x0000000400027202 */ /* 0x000fe40000000f00 */
[----:B------:R-:W-:-:S03]  /*13a80*/  SHF.R.S32.HI R5, RZ, 0x1f, R0 ;  /* 0x0000001fff057819 */ /* 0x000fc60000011400 */
[----:B------:R-:W-:-:S04]  /*13a90*/  IMAD.WIDE.U32 R2, R10, c[0x0][0x438], R2 ;  /* 0x00010e000a027a25 */ /* 0x000fc800078e0002 */
[----:B------:R-:W-:Y:S02]  /*13aa0*/  IMAD R4, R5, c[0x0][0x440], RZ ;  /* 0x0001100005047a24 */ /* 0x000fe400078e02ff */
        /* <DEDUP_REMOVED lines=8> */
[----:B------:R-:W-:Y:S01]  /*13b30*/  IADD3 R4, -R0, RZ, RZ ;  /* 0x000000ff00047210 */ /* 0x000fe20007ffe1ff */
[----:B------:R-:W-:-:S04]  /*13b40*/  IMAD.WIDE.U32 R2, R247, c[0x0][0x448], R2 ;  /* 0x00011200f7027a25 */ /* 0x000fc800078e0002 */
[----:B------:R-:W-:Y:S02]  /*13b50*/  IMAD R5, R5, c[0x0][0x430], RZ ;  /* 0x00010c0005057a24 */ /* 0x000fe400078e02ff */
[----:B------:R-:W-:Y:S02]  /*13b60*/  IMAD R3, R247, c[0x0][0x44c], R3 ;  /* 0x00011300f7037a24 */ /* 0x000fe400078e0203 */
        /* <DEDUP_REMOVED lines=13> */
.L_x_872:
[----:B------:R-:W-:Y:S05]  /*13c40*/  BRA.DIV ~URZ, `(.L_x_792) ;  /* 0x000052627f007947 */ /* 0x000fea000b800000 */
[----:B------:R3:W4:Y:S02]  /*13c50*/  SHFL.IDX PT, R0, R12, RZ, 0x1c1f ;  /* 0x001c1fff0c007589 */ /* 0x00072400000e0000 */
.L_x_873:
[----:B------:R-:W-:Y:S01]  /*13c60*/  BSSY B0, `(.L_x_793) ;  /* 0x000006e000007945 */ /* 0x000fe20003800000 */
[----:B------:R-:W-:Y:S05]  /*13c70*/  @P0 BRA `(.L_x_794) ;  /* 0x000006c000000947 */ /* 0x000fea0003800000 */
[C---:B------:R-:W-:Y:S02]  /*13c80*/  IADD3 R9, R231.reuse, 0x8, RZ ;  /* 0x00000008e7097810 */ /* 0x040fe40007ffe0ff */
[----:B------:R-:W-:Y:S02]  /*13c90*/  ISETP.GE.AND P1, PT, R231, c[0x0][0x3c8], PT ;  /* 0x0000f200e7007a0c */ /* 0x000fe40003f26270 */
[----:B------:R-:W-:Y:S02]  /*13ca0*/  ISETP.GE.AND P0, PT, R9, c[0x0][0x3c8], PT ;  /* 0x0000f20009007a0c */ /* 0x000fe40003f06270 */
[C---:B------:R-:W-:Y:S02]  /*13cb0*/  IADD3 R10, R231.reuse, 0x10, RZ ;  /* 0x00000010e70a7810 */ /* 0x040fe40007ffe0ff */
[----:B------:R-:W-:-:S02]  /*13cc0*/  IADD3 R8, R231, 0x18, RZ ;  /* 0x00000018e7087810 */ /* 0x000fc40007ffe0ff */
[----:B------:R-:W-:Y:S02]  /*13cd0*/  IADD3 R11, R231, 0x8, RZ ;  /* 0x00000008e70b7810 */ /* 0x000fe40007ffe0ff */
[----:B------:R-:W-:Y:S02]  /*13ce0*/  ISETP.GE.AND P3, PT, R10, c[0x0][0x3c8], PT ;  /* 0x0000f2000a007a0c */ /* 0x000fe40003f66270 */
[----:B------:R-:W-:Y:S01]  /*13cf0*/  ISETP.GE.AND P4, PT, R8, c[0x0][0x3c8], PT ;  /* 0x0000f20008007a0c */ /* 0x000fe20003f86270 */
[----:B----4-:R-:W-:Y:S01]  /*13d00*/  @!P1 IMAD.MOV.U32 R6, RZ, RZ, R0 ;  /* 0x000000ffff069224 */ /* 0x010fe200078e0000 */
[----:B------:R-:W-:Y:S01]  /*13d10*/  SHF.R.S32.HI R11, RZ, 0x1f, R11 ;  /* 0x0000001fff0b7819 */ /* 0x000fe2000001140b */
[----:B--2---:R-:W-:Y:S01]  /*13d20*/  @!P1 IMAD.MOV.U32 R7, RZ, RZ, R4 ;  /* 0x000000ffff079224 */ /* 0x004fe200078e0004 */
[----:B------:R-:W-:Y:S02]  /*13d30*/  @!P0 LEA R2, P2, R9, R0, 0x2 ;  /* 0x0000000009028211 */ /* 0x000fe400078410ff */
[C---:B------:R-:W-:Y:S01]  /*13d40*/  IADD3 R15, R231.reuse, 0x20, RZ ;  /* 0x00000020e70f7810 */ /* 0x040fe20007ffe0ff */
[----:B------:R-:W-:Y:S01]  /*13d50*/  @!P1 IMAD.WIDE R6, R231, 0x4, R6 ;  /* 0x00000004e7069825 */ /* 0x000fe200078e0206 */
[----:B------:R-:W-:-:S02]  /*13d60*/  @!P0 LEA.HI.X R3, R9, R4, R11, 0x2, P2 ;  /* 0x0000000409038211 */ /* 0x000fc400010f140b */
[C---:B------:R-:W-:Y:S02]  /*13d70*/  IADD3 R9, R231.reuse, 0x28, RZ ;  /* 0x00000028e7097810 */ /* 0x040fe40007ffe0ff */
[----:B------:R-:W-:Y:S01]  /*13d80*/  IADD3 R14, R231, 0x10, RZ ;  /* 0x00000010e70e7810 */ /* 0x000fe20007ffe0ff */
[----:B------:R2:W-:Y:S01]  /*13d90*/  @!P1 ST.E.64 [R6.64], R108 ;  /* 0x0000006c06009985 */ /* 0x0005e2000c101b06 */
[----:B------:R-:W-:Y:S02]  /*13da0*/  ISETP.GE.AND P2, PT, R15, c[0x0][0x3c8], PT ;  /* 0x0000f2000f007a0c */ /* 0x000fe40003f46270 */
[----:B------:R-:W-:Y:S01]  /*13db0*/  IADD3 R11, R231, 0x18, RZ ;  /* 0x00000018e70b7810 */ /* 0x000fe20007ffe0ff */
[----:B------:R4:W-:Y:S01]  /*13dc0*/  @!P0 ST.E.64 [R2.64], R26 ;  /* 0x0000001a02008985 */ /* 0x0009e2000c101b06 */
[----:B------:R-:W-:Y:S02]  /*13dd0*/  ISETP.GE.AND P1, PT, R9, c[0x0][0x3c8], PT ;  /* 0x0000f20009007a0c */ /* 0x000fe40003f26270 */
[----:B------:R-:W-:-:S02]  /*13de0*/  SHF.R.S32.HI R14, RZ, 0x1f, R14 ;  /* 0x0000001fff0e7819 */ /* 0x000fc4000001140e */
[----:B------:R-:W-:Y:S02]  /*13df0*/  SHF.R.S32.HI R11, RZ, 0x1f, R11 ;  /* 0x0000001fff0b7819 */ /* 0x000fe4000001140b */
[C---:B------:R-:W-:Y:S02]  /*13e00*/  IADD3 R16, R231.reuse, 0x20, RZ ;  /* 0x00000020e7107810 */ /* 0x040fe40007ffe0ff */
[C---:B------:R-:W-:Y:S02]  /*13e10*/  IADD3 R17, R231.reuse, 0x40, RZ ;  /* 0x00000040e7117810 */ /* 0x040fe40007ffe0ff */
[----:B------:R-:W-:Y:S02]  /*13e20*/  SHF.R.S32.HI R16, RZ, 0x1f, R16 ;  /* 0x0000001fff107819 */ /* 0x000fe40000011410 */
[----:B------:R-:W-:Y:S02]  /*13e30*/  SHF.R.S32.HI R17, RZ, 0x1f, R17 ;  /* 0x0000001fff117819 */ /* 0x000fe40000011411 */
[----:B------:R-:W-:-:S04]  /*13e40*/  IADD3 R18, R231, 0x68, RZ ;  /* 0x00000068e7127810 */ /* 0x000fc80007ffe0ff */
[----:B------:R-:W-:Y:S02]  /*13e50*/  SHF.R.S32.HI R18, RZ, 0x1f, R18 ;  /* 0x0000001fff127819 */ /* 0x000fe40000011412 */
[-C--:B--2---:R-:W-:Y:S02]  /*13e60*/  @!P3 LEA R6, P5, R10, R0.reuse, 0x2 ;  /* 0x000000000a06b211 */ /* 0x084fe400078a10ff */
[----:B----4-:R-:W-:Y:S02]  /*13e70*/  @!P4 LEA R2, P0, R8, R0, 0x2 ;  /* 0x000000000802c211 */ /* 0x010fe400078010ff */
[-C--:B------:R-:W-:Y:S02]  /*13e80*/  @!P3 LEA.HI.X R7, R10, R4.reuse, R14, 0x2, P5 ;  /* 0x000000040a07b211 */ /* 0x080fe400028f140e */
[----:B------:R-:W-:Y:S02]  /*13e90*/  @!P4 LEA.HI.X R3, R8, R4, R11, 0x2, P0 ;  /* 0x000000040803c211 */ /* 0x000fe400000f140b */
[C---:B------:R-:W-:Y:S01]  /*13ea0*/  IADD3 R10, R231.reuse, 0x30, RZ ;  /* 0x00000030e70a7810 */ /* 0x040fe20007ffe0ff */
[----:B------:R2:W-:Y:S01]  /*13eb0*/  @!P3 ST.E.64 [R6.64], R28 ;  /* 0x0000001c0600b985 */ /* 0x0005e2000c101b06 */
[----:B------:R-:W-:-:S02]  /*13ec0*/  IADD3 R8, R231, 0x38, RZ ;  /* 0x00000038e7087810 */ /* 0x000fc40007ffe0ff */
[C---:B------:R-:W-:Y:S01]  /*13ed0*/  IADD3 R11, R231.reuse, 0x28, RZ ;  /* 0x00000028e70b7810 */ /* 0x040fe20007ffe0ff */
[----:B------:R4:W-:Y:S01]  /*13ee0*/  @!P4 ST.E.64 [R2.64], R30 ;  /* 0x0000001e0200c985 */ /* 0x0009e2000c101b06 */
[----:B------:R-:W-:Y:S02]  /*13ef0*/  ISETP.GE.AND P3, PT, R10, c[0x0][0x3c8], PT ;  /* 0x0000f2000a007a0c */ /* 0x000fe40003f66270 */
[----:B------:R-:W-:Y:S02]  /*13f00*/  ISETP.GE.AND P4, PT, R8, c[0x0][0x3c8], PT ;  /* 0x0000f20008007a0c */ /* 0x000fe40003f86270 */
[----:B------:R-:W-:Y:S02]  /*13f10*/  SHF.R.S32.HI R11, RZ, 0x1f, R11 ;  /* 0x0000001fff0b7819 */ /* 0x000fe4000001140b */
[----:B------:R-:W-:Y:S02]  /*13f20*/  IADD3 R14, R231, 0x40, RZ ;  /* 0x00000040e70e7810 */ /* 0x000fe40007ffe0ff */
[----:B--2---:R-:W-:-:S02]  /*13f30*/  @!P2 LEA R6, P5, R15, R0, 0x2 ;  /* 0x000000000f06a211 */ /* 0x004fc400078a10ff */
[----:B----4-:R-:W-:Y:S02]  /*13f40*/  @!P1 LEA R2, P0, R9, R0, 0x2 ;  /* 0x0000000009029211 */ /* 0x010fe400078010ff */
[-C--:B------:R-:W-:Y:S02]  /*13f50*/  @!P2 LEA.HI.X R7, R15, R4.reuse, R16, 0x2, P5 ;  /* 0x000000040f07a211 */ /* 0x080fe400028f1410 */
[----:B------:R-:W-:Y:S02]  /*13f60*/  @!P1 LEA.HI.X R3, R9, R4, R11, 0x2, P0 ;  /* 0x0000000409039211 */ /* 0x000fe400000f140b */
[C---:B------:R-:W-:Y:S01]  /*13f70*/  IADD3 R15, R231.reuse, 0x48, RZ ;  /* 0x00000048e70f7810 */ /* 0x040fe20007ffe0ff */
[----:B------:R2:W-:Y:S01]  /*13f80*/  @!P2 ST.E.64 [R6.64], R32 ;  /* 0x000000200600a985 */ /* 0x0005e2000c101b06 */
[C---:B------:R-:W-:Y:S02]  /*13f90*/  IADD3 R16, R231.reuse, 0x30, RZ ;  /* 0x00000030e7107810 */ /* 0x040fe40007ffe0ff */
[----:B------:R-:W-:Y:S01]  /*13fa0*/  IADD3 R9, R231, 0x38, RZ ;  /* 0x00000038e7097810 */ /* 0x000fe20007ffe0ff */
[----:B------:R4:W-:Y:S01]  /*13fb0*/  @!P1 ST.E.64 [R2.64], R34 ;  /* 0x0000002202009985 */ /* 0x0009e2000c101b06 */
[----:B------:R-:W-:-:S02]  /*13fc0*/  ISETP.GE.AND P1, PT, R15, c[0x0][0x3c8], PT ;  /* 0x0000f2000f007a0c */ /* 0x000fc40003f26270 */
[----:B------:R-:W-:Y:S02]  /*13fd0*/  ISETP.GE.AND P2, PT, R14, c[0x0][0x3c8], PT ;  /* 0x0000f2000e007a0c */ /* 0x000fe40003f46270 */
[----:B------:R-:W-:Y:S02]  /*13fe0*/  SHF.R.S32.HI R16, RZ, 0x1f, R16 ;  /* 0x0000001fff107819 */ /* 0x000fe40000011410 */
[----:B------:R-:W-:Y:S02]  /*13ff0*/  SHF.R.S32.HI R9, RZ, 0x1f, R9 ;  /* 0x0000001fff097819 */ /* 0x000fe40000011409 */
[----:B------:R-:W-:-:S04]  /*14000*/  IADD3 R11, R231, 0x50, RZ ;  /* 0x00000050e70b7810 */ /* 0x000fc80007ffe0ff */
[----:B------:R-:W-:Y:S02]  /*14010*/  ISETP.GE.AND P6, PT, R11, c[0x0][0x3c8], PT ;  /* 0x0000f2000b007a0c */ /* 0x000fe40003fc6270 */
[-C--:B--2---:R-:W-:Y:S02]  /*14020*/  @!P3 LEA R6, P5, R10, R0.reuse, 0x2 ;  /* 0x000000000a06b211 */ /* 0x084fe400078a10ff */
[----:B----4-:R-:W-:Y:S02]  /*14030*/  @!P4 LEA R2, P0, R8, R0, 0x2 ;  /* 0x000000000802c211 */ /* 0x010fe400078010ff */
[-C--:B------:R-:W-:Y:S02]  /*14040*/  @!P3 LEA.HI.X R7, R10, R4.reuse, R16, 0x2, P5 ;  /* 0x000000040a07b211 */ /* 0x080fe400028f1410 */
[----:B------:R-:W-:Y:S02]  /*14050*/  @!P4 LEA.HI.X R3, R8, R4, R9, 0x2, P0 ;  /* 0x000000040803c211 */ /* 0x000fe400000f1409 */
[C---:B------:R-:W-:Y:S01]  /*14060*/  IADD3 R16, R231.reuse, 0x48, RZ ;  /* 0x00000048e7107810 */ /* 0x040fe20007ffe0ff */
[----:B------:R2:W-:Y:S01]  /*14070*/  @!P3 ST.E.64 [R6.64], R36 ;  /* 0x000000240600b985 */ /* 0x0005e2000c101b06 */
[----:B------:R-:W-:-:S02]  /*14080*/  IADD3 R10, R231, 0x58, RZ ;  /* 0x00000058e70a7810 */ /* 0x000fc40007ffe0ff */
[----:B------:R-:W-:Y:S01]  /*14090*/  SHF.R.S32.HI R16, RZ, 0x1f, R16 ;  /* 0x0000001fff107819 */ /* 0x000fe20000011410 */
[----:B------:R4:W-:Y:S01]  /*140a0*/  @!P4 ST.E.64 [R2.64], R38 ;  /* 0x000000260200c985 */ /* 0x0009e2000c101b06 */
[----:B------:R-:W-:Y:S02]  /*140b0*/  @!P2 LEA R8, P0, R14, R0, 0x2 ;  /* 0x000000000e08a211 */ /* 0x000fe400078010ff */
[----:B------:R-:W-:Y:S02]  /*140c0*/  ISETP.GE.AND P5, PT, R10, c[0x0][0x3c8], PT ;  /* 0x0000f2000a007a0c */ /* 0x000fe40003fa6270 */
[----:B------:R-:W-:Y:S02]  /*140d0*/  @!P2 LEA.HI.X R9, R14, R4, R17, 0x2, P0 ;  /* 0x000000040e09a211 */ /* 0x000fe400000f1411 */
[C---:B------:R-:W-:Y:S02]  /*140e0*/  IADD3 R14, R231.reuse, 0x60, RZ ;  /* 0x00000060e70e7810 */ /* 0x040fe40007ffe0ff */
[----:B------:R-:W-:Y:S01]  /*140f0*/  IADD3 R17, R231, 0x68, RZ ;  /* 0x00000068e7117810 */ /* 0x000fe20007ffe0ff */
[----:B------:R-:W-:Y:S01]  /*14100*/  @!P2 ST.E.64 [R8.64], R68 ;  /* 0x000000440800a985 */ /* 0x000fe2000c101b06 */
[----:B------:R-:W-:-:S02]  /*14110*/  ISETP.GE.AND P4, PT, R14, c[0x0][0x3c8], PT ;  /* 0x0000f2000e007a0c */ /* 0x000fc40003f86270 */
[----:B------:R-:W-:Y:S02]  /*14120*/  ISETP.GE.AND P2, PT, R17, c[0x0][0x3c8], PT ;  /* 0x0000f20011007a0c */ /* 0x000fe40003f46270 */
[-C--:B--2---:R-:W-:Y:S02]  /*14130*/  @!P6 LEA R6, P0, R11, R0.reuse, 0x2 ;  /* 0x000000000b06e211 */ /* 0x084fe400078010ff */
[----:B----4-:R-:W-:-:S04]  /*14140*/  @!P1 LEA R2, P3, R15, R0, 0x2 ;  /* 0x000000000f029211 */ /* 0x010fc800078610ff */
[-C--:B------:R-:W-:Y:S02]  /*14150*/  @!P1 LEA.HI.X R3, R15, R4.reuse, R16, 0x2, P3 ;  /* 0x000000040f039211 */ /* 0x080fe400018f1410 */
[C---:B------:R-:W-:Y:S02]  /*14160*/  IADD3 R16, R231.reuse, 0x50, RZ ;  /* 0x00000050e7107810 */ /* 0x040fe40007ffe0ff */
[----:B------:R-:W-:Y:S01]  /*14170*/  IADD3 R15, R231, 0x70, RZ ;  /* 0x00000070e70f7810 */ /* 0x000fe20007ffe0ff */
[----:B------:R2:W-:Y:S01]  /*14180*/  @!P1 ST.E.64 [R2.64], R40 ;  /* 0x0000002802009985 */ /* 0x0005e2000c101b06 */
[----:B------:R-:W-:Y:S02]  /*14190*/  SHF.R.S32.HI R16, RZ, 0x1f, R16 ;  /* 0x0000001fff107819 */ /* 0x000fe40000011410 */
[----:B------:R-:W-:Y:S02]  /*141a0*/  ISETP.GE.AND P1, PT, R15, c[0x0][0x3c8], PT ;  /* 0x0000f2000f007a0c */ /* 0x000fe40003f26270 */
[----:B------:R-:W-:-:S02]  /*141b0*/  @!P6 LEA.HI.X R7, R11, R4, R16, 0x2, P0 ;  /* 0x000000040b07e211 */ /* 0x000fc400000f1410 */
[C---:B------:R-:W-:Y:S02]  /*141c0*/  IADD3 R11, R231.reuse, 0x58, RZ ;  /* 0x00000058e70b7810 */ /* 0x040fe40007ffe0ff */
[----:B------:R-:W-:Y:S01]  /*141d0*/  IADD3 R16, R231, 0x60, RZ ;  /* 0x00000060e7107810 */ /* 0x000fe20007ffe0ff */
[----:B------:R4:W-:Y:S01]  /*141e0*/  @!P6 ST.E.64 [R6.64], R42 ;  /* 0x0000002a0600e985 */ /* 0x0009e2000c101b06 */
[----:B------:R-:W-:Y:S02]  /*141f0*/  SHF.R.S32.HI R11, RZ, 0x1f, R11 ;  /* 0x0000001fff0b7819 */ /* 0x000fe4000001140b */
[----:B------:R-:W-:Y:S02]  /*14200*/  ISETP.GE.AND P0, PT, R252, c[0x0][0x3c8], PT ;  /* 0x0000f200fc007a0c */ /* 0x000fe40003f06270 */
[----:B------:R-:W-:Y:S02]  /*14210*/  SHF.R.S32.HI R16, RZ, 0x1f, R16 ;  /* 0x0000001fff107819 */ /* 0x000fe40000011410 */
[----:B--2---:R-:W-:-:S04]  /*14220*/  @!P5 LEA R2, P3, R10, R0, 0x2 ;  /* 0x000000000a02d211 */ /* 0x004fc800078610ff */
[----:B------:R-:W-:Y:S02]  /*14230*/  @!P5 LEA.HI.X R3, R10, R4, R11, 0x2, P3 ;  /* 0x000000040a03d211 */ /* 0x000fe400018f140b */
[CC--:B------:R-:W-:Y:S02]  /*14240*/  @!P4 LEA R10, P6, R14.reuse, R0.reuse, 0x2 ;  /* 0x000000000e0ac211 */ /* 0x0c0fe400078c10ff */
[----:B------:R-:W-:Y:S01]  /*14250*/  @!P2 LEA R8, P3, R17, R0, 0x2 ;  /* 0x000000001108a211 */ /* 0x000fe200078610ff */
[----:B------:R2:W-:Y:S01]  /*14260*/  @!P5 ST.E.64 [R2.64], R44 ;  /* 0x0000002c0200d985 */ /* 0x0005e2000c101b06 */
[----:B------:R-:W-:Y:S02]  /*14270*/  @!P4 LEA.HI.X R11, R14, R4, R16, 0x2, P6 ;  /* 0x000000040e0bc211 */ /* 0x000fe400030f1410 */
[----:B------:R-:W-:Y:S02]  /*14280*/  IADD3 R16, R231, 0x70, RZ ;  /* 0x00000070e7107810 */ /* 0x000fe40007ffe0ff */
[----:B----4-:R-:W-:Y:S01]  /*14290*/  @!P1 LEA R6, P5, R15, R0, 0x2 ;  /* 0x000000000f069211 */ /* 0x010fe200078a10ff */
[----:B------:R4:W-:Y:S01]  /*142a0*/  @!P4 ST.E.64 [R10.64], R76 ;  /* 0x0000004c0a00c985 */ /* 0x0009e2000c101b06 */
[----:B------:R-:W-:-:S02]  /*142b0*/  SHF.R.S32.HI R16, RZ, 0x1f, R16 ;  /* 0x0000001fff107819 */ /* 0x000fc40000011410 */
[-C--:B------:R-:W-:Y:S02]  /*142c0*/  @!P2 LEA.HI.X R9, R17, R4.reuse, R18, 0x2, P3 ;  /* 0x000000041109a211 */ /* 0x080fe400018f1412 */
[----:B------:R-:W-:Y:S02]  /*142d0*/  SHF.R.S32.HI R14, RZ, 0x1f, R252 ;  /* 0x0000001fff0e7819 */ /* 0x000fe400000114fc */
[----:B------:R-:W-:Y:S01]  /*142e0*/  @!P1 LEA.HI.X R7, R15, R4, R16, 0x2, P5 ;  /* 0x000000040f079211 */ /* 0x000fe200028f1410 */
[----:B------:R4:W-:Y:S04]  /*142f0*/  @!P2 ST.E.64 [R8.64], R72 ;  /* 0x000000480800a985 */ /* 0x0009e8000c101b06 */
[----:B------:R4:W-:Y:S01]  /*14300*/  @!P1 ST.E.64 [R6.64], R46 ;  /* 0x0000002e06009985 */ /* 0x0009e2000c101b06 */
[----:B--2---:R-:W-:-:S04]  /*14310*/  @!P0 LEA R2, P3, R252, R0, 0x2 ;  /* 0x00000000fc028211 */ /* 0x004fc800078610ff */
[----:B------:R-:W-:-:S05]  /*14320*/  @!P0 LEA.HI.X R3, R252, R4, R14, 0x2, P3 ;  /* 0x00000004fc038211 */ /* 0x000fca00018f140e */
[----:B------:R4:W-:Y:S04]  /*14330*/  @!P0 ST.E.64 [R2.64], R24 ;  /* 0x0000001802008985 */ /* 0x0009e8000c101b06 */
.L_x_794:
[----:B------:R-:W-:Y:S05]  /*14340*/  BSYNC B0 ;  /* 0x0000000000007941 */ /* 0x000fea0003800000 */
.L_x_793:
[----:B------:R-:W-:Y:S05]  /*14350*/  BRA.DIV ~URZ, `(.L_x_795) ;  /* 0x00004bc27f007947 */ /* 0x000fea000b800000 */
[----:B--2---:R2:W1:Y:S04]  /*14360*/  SHFL.IDX PT, R4, R5, 0x1, 0x1c1f ;  /* 0x003c1f0005047f89 */ /* 0x00446800000e0000 */
[----:B----4-:R2:W4:Y:S02]  /*14370*/  SHFL.IDX PT, R0, R12, 0x1, 0x1c1f ;  /* 0x003c1f000c007f89 */ /* 0x01052400000e0000 */
.L_x_874:
[----:B------:R-:W-:-:S13]  /*14380*/  ISETP.NE.AND P0, PT, R13, RZ, PT ;  /* 0x000000ff0d00720c */ /* 0x000fda0003f05270 */
[----:B------:R-:W-:Y:S05]  /*14390*/  @P0 BRA `(.L_x_790) ;  /* 0x0000129000000947 */ /* 0x000fea0003800000 */
[C---:B------:R-:W-:Y:S02]  /*143a0*/  IADD3 R14, R231.reuse, 0x8, RZ ;  /* 0x00000008e70e7810 */ /* 0x040fe40007ffe0ff */
[C---:B------:R-:W-:Y:S02]  /*143b0*/  ISETP.GE.AND P2, PT, R231.reuse, c[0x0][0x3c8], PT ;  /* 0x0000f200e7007a0c */ /* 0x040fe40003f46270 */
[----:B------:R-:W-:Y:S02]  /*143c0*/  ISETP.GE.AND P1, PT, R14, c[0x0][0x3c8], PT ;  /* 0x0000f2000e007a0c */ /* 0x000fe40003f26270 */
[C---:B------:R-:W-:Y:S02]  /*143d0*/  IADD3 R11, R231.reuse, 0x10, RZ ;  /* 0x00000010e70b7810 */ /* 0x040fe40007ffe0ff */
[----:B------:R-:W-:Y:S02]  /*143e0*/  IADD3 R15, R231, 0x20, RZ ;  /* 0x00000020e70f7810 */ /* 0x000fe40007ffe0ff */
[----:B------:R-:W-:-:S02]  /*143f0*/  ISETP.GE.AND P0, PT, R11, c[0x0][0x3c8], PT ;  /* 0x0000f2000b007a0c */ /* 0x000fc40003f06270 */
[----:B------:R-:W-:Y:S02]  /*14400*/  IADD3 R16, R231, 0x8, RZ ;  /* 0x00000008e7107810 */ /* 0x000fe40007ffe0ff */
[----:B------:R-:W-:Y:S01]  /*14410*/  ISETP.GE.AND P4, PT, R15, c[0x0][0x3c8], PT ;  /* 0x0000f2000f007a0c */ /* 0x000fe20003f86270 */
[----:B----4-:R-:W-:Y:S01]  /*14420*/  @!P2 IMAD.MOV.U32 R8, RZ, RZ, R0 ;  /* 0x000000ffff08a224 */ /* 0x010fe200078e0000 */
[----:B------:R-:W-:Y:S01]  /*14430*/  SHF.R.S32.HI R16, RZ, 0x1f, R16 ;  /* 0x0000001fff107819 */ /* 0x000fe20000011410 */
[----:B-1----:R-:W-:Y:S01]  /*14440*/  @!P2 IMAD.MOV.U32 R9, RZ, RZ, R4 ;  /* 0x000000ffff09a224 */ /* 0x002fe200078e0004 */
[C---:B------:R-:W-:Y:S02]  /*14450*/  @!P1 LEA R6, P3, R14.reuse, R0, 0x2 ;  /* 0x000000000e069211 */ /* 0x040fe400078610ff */
[C---:B--23--:R-:W-:Y:S01]  /*14460*/  IADD3 R12, R231.reuse, 0x10, RZ ;  /* 0x00000010e70c7810 */ /* 0x04cfe20007ffe0ff */
[----:B------:R-:W-:Y:S01]  /*14470*/  @!P2 IMAD.WIDE R8, R231, 0x4, R8 ;  /* 0x00000004e708a825 */ /* 0x000fe200078e0208 */
[----:B------:R-:W-:-:S02]  /*14480*/  @!P1 LEA.HI.X R7, R14, R4, R16, 0x2, P3 ;  /* 0x000000040e079211 */ /* 0x000fc400018f1410 */
[----:B------:R-:W-:Y:S02]  /*14490*/  IADD3 R5, R231, 0x18, RZ ;  /* 0x00000018e7057810 */ /* 0x000fe40007ffe0ff */
[----:B------:R-:W-:Y:S01]  /*144a0*/  @!P0 LEA R2, P6, R11, R0, 0x2 ;  /* 0x000000000b028211 */ /* 0x000fe200078c10ff */
[----:B------:R1:W-:Y:S01]  /*144b0*/  @!P2 ST.E.64 [R8.64], R80 ;  /* 0x000000500800a985 */ /* 0x0003e2000c101b06 */
[----:B------:R-:W-:Y:S02]  /*144c0*/  SHF.R.S32.HI R12, RZ, 0x1f, R12 ;  /* 0x0000001fff0c7819 */ /* 0x000fe4000001140c */
[----:B------:R-:W-:Y:S01]  /*144d0*/  ISETP.GE.AND P5, PT, R5, c[0x0][0x3c8], PT ;  /* 0x0000f20005007a0c */ /* 0x000fe20003fa6270 */
[----:B------:R2:W-:Y:S01]  /*144e0*/  @!P1 ST.E.64 [R6.64], R60 ;  /* 0x0000003c06009985 */ /* 0x0005e2000c101b06 */
[----:B------:R-:W-:Y:S02]  /*144f0*/  @!P0 LEA.HI.X R3, R11, R4, R12, 0x2, P6 ;  /* 0x000000040b038211 */ /* 0x000fe400030f140c */
[----:B------:R-:W-:-:S02]  /*14500*/  IADD3 R14, R231, 0x18, RZ ;  /* 0x00000018e70e7810 */ /* 0x000fc40007ffe0ff */
[C---:B------:R-:W-:Y:S01]  /*14510*/  IADD3 R10, R231.reuse, 0x28, RZ ;  /* 0x00000028e70a7810 */ /* 0x040fe20007ffe0ff */
[----:B------:R3:W-:Y:S01]  /*14520*/  @!P0 ST.E.64 [R2.64], R50 ;  /* 0x0000003202008985 */ /* 0x0007e2000c101b06 */
[C---:B------:R-:W-:Y:S02]  /*14530*/  IADD3 R12, R231.reuse, 0x38, RZ ;  /* 0x00000038e70c7810 */ /* 0x040fe40007ffe0ff */
[----:B------:R-:W-:Y:S02]  /*14540*/  SHF.R.S32.HI R14, RZ, 0x1f, R14 ;  /* 0x0000001fff0e7819 */ /* 0x000fe4000001140e */
[----:B------:R-:W-:Y:S02]  /*14550*/  IADD3 R16, R231, 0x20, RZ ;  /* 0x00000020e7107810 */ /* 0x000fe40007ffe0ff */
[----:B------:R-:W-:Y:S02]  /*14560*/  ISETP.GE.AND P3, PT, R10, c[0x0][0x3c8], PT ;  /* 0x0000f2000a007a0c */ /* 0x000fe40003f66270 */
[----:B------:R-:W-:-:S02]  /*14570*/  ISETP.GE.AND P1, PT, R12, c[0x0][0x3c8], PT ;  /* 0x0000f2000c007a0c */ /* 0x000fc40003f26270 */
[----:B------:R-:W-:Y:S02]  /*14580*/  SHF.R.S32.HI R16, RZ, 0x1f, R16 ;  /* 0x0000001fff107819 */ /* 0x000fe40000011410 */
[C---:B------:R-:W-:Y:S02]  /*14590*/  IADD3 R11, R231.reuse, 0x30, RZ ;  /* 0x00000030e70b7810 */ /* 0x040fe40007ffe0ff */
[----:B------:R-:W-:Y:S02]  /*145a0*/  IADD3 R13, R231, 0x38, RZ ;  /* 0x00000038e70d7810 */ /* 0x000fe40007ffe0ff */
[----:B------:R-:W-:Y:S02]  /*145b0*/  ISETP.GE.AND P2, PT, R11, c[0x0][0x3c8], PT ;  /* 0x0000f2000b007a0c */ /* 0x000fe40003f46270 */
[----:B-1----:R-:W-:Y:S02]  /*145c0*/  @!P5 LEA R8, P0, R5, R0, 0x2 ;  /* 0x000000000508d211 */ /* 0x002fe400078010ff */
[----:B------:R-:W-:-:S02]  /*145d0*/  SHF.R.S32.HI R13, RZ, 0x1f, R13 ;  /* 0x0000001fff0d7819 */ /* 0x000fc4000001140d */
[----:B--2---:R-:W-:Y:S02]  /*145e0*/  @!P4 LEA R6, P6, R15, R0, 0x2 ;  /* 0x000000000f06c211 */ /* 0x004fe400078c10ff */
[----:B------:R-:W-:Y:S02]  /*145f0*/  @!P5 LEA.HI.X R9, R5, R4, R14, 0x2, P0 ;  /* 0x000000040509d211 */ /* 0x000fe400000f140e */
[C---:B------:R-:W-:Y:S02]  /*14600*/  IADD3 R14, R231.reuse, 0x28, RZ ;  /* 0x00000028e70e7810 */ /* 0x040fe40007ffe0ff */
[----:B------:R-:W-:Y:S01]  /*14610*/  IADD3 R5, R231, 0x40, RZ ;  /* 0x00000040e7057810 */ /* 0x000fe20007ffe0ff */
[----:B------:R1:W-:Y:S01]  /*14620*/  @!P5 ST.E.64 [R8.64], R84 ;  /* 0x000000540800d985 */ /* 0x0003e2000c101b06 */
[----:B------:R-:W-:-:S05]  /*14630*/  SHF.R.S32.HI R14, RZ, 0x1f, R14 ;  /* 0x0000001fff0e7819 */ /* 0x000fca000001140e */
[----:B---3--:R-:W-:-:S04]  /*14640*/  P2R R2, PR, RZ, 0x40 ;  /* 0x00000040ff027803 */ /* 0x008fc80000000000 */
[----:B------:R-:W-:Y:S02]  /*14650*/  ISETP.NE.AND P0, PT, R2, RZ, PT ;  /* 0x000000ff0200720c */ /* 0x000fe40003f05270 */
[C---:B------:R-:W-:Y:S02]  /*14660*/  @!P3 LEA R2, P6, R10.reuse, R0, 0x2 ;  /* 0x000000000a02b211 */ /* 0x040fe400078c10ff */
[-C--:B------:R-:W-:Y:S02]  /*14670*/  @!P4 LEA.HI.X R7, R15, R4.reuse, R16, 0x2, P0 ;  /* 0x000000040f07c211 */ /* 0x080fe400000f1410 */
[----:B------:R-:W-:Y:S02]  /*14680*/  @!P3 LEA.HI.X R3, R10, R4, R14, 0x2, P6 ;  /* 0x000000040a03b211 */ /* 0x000fe400030f140e */
[----:B------:R-:W-:Y:S01]  /*14690*/  ISETP.GE.AND P0, PT, R5, c[0x0][0x3c8], PT ;  /* 0x0000f20005007a0c */ /* 0x000fe20003f06270 */
[----:B------:R2:W-:Y:S01]  /*146a0*/  @!P4 ST.E.64 [R6.64], R64 ;  /* 0x000000400600c985 */ /* 0x0005e2000c101b06 */
[----:B------:R-:W-:-:S02]  /*146b0*/  IADD3 R15, R231, 0x30, RZ ;  /* 0x00000030e70f7810 */ /* 0x000fc40007ffe0ff */
[C---:B------:R-:W-:Y:S01]  /*146c0*/  IADD3 R14, R231.reuse, 0x48, RZ ;  /* 0x00000048e70e7810 */ /* 0x040fe20007ffe0ff */
[----:B------:R3:W-:Y:S01]  /*146d0*/  @!P3 ST.E.64 [R2.64], R52 ;  /* 0x000000340200b985 */ /* 0x0007e2000c101b06 */
[----:B------:R-:W-:Y:S02]  /*146e0*/  SHF.R.S32.HI R15, RZ, 0x1f, R15 ;  /* 0x0000001fff0f7819 */ /* 0x000fe4000001140f */
[----:B------:R-:W-:Y:S02]  /*146f0*/  ISETP.GE.AND P5, PT, R14, c[0x0][0x3c8], PT ;  /* 0x0000f2000e007a0c */ /* 0x000fe40003fa6270 */
[----:B------:R-:W-:Y:S02]  /*14700*/  IADD3 R10, R231, 0x50, RZ ;  /* 0x00000050e70a7810 */ /* 0x000fe40007ffe0ff */
[----:B-1----:R-:W-:Y:S02]  /*14710*/  @!P2 LEA R8, P3, R11, R0, 0x2 ;  /* 0x000000000b08a211 */ /* 0x002fe400078610ff */
[----:B------:R-:W-:-:S02]  /*14720*/  IADD3 R16, R231, 0x48, RZ ;  /* 0x00000048e7107810 */ /* 0x000fc40007ffe0ff */
[----:B------:R-:W-:Y:S02]  /*14730*/  @!P2 LEA.HI.X R9, R11, R4, R15, 0x2, P3 ;  /* 0x000000040b09a211 */ /* 0x000fe400018f140f */
[C---:B------:R-:W-:Y:S02]  /*14740*/  IADD3 R11, R231.reuse, 0x40, RZ ;  /* 0x00000040e70b7810 */ /* 0x040fe40007ffe0ff */
[----:B------:R-:W-:Y:S01]  /*14750*/  SHF.R.S32.HI R16, RZ, 0x1f, R16 ;  /* 0x0000001fff107819 */ /* 0x000fe20000011410 */
[----:B------:R-:W-:Y:S01]  /*14760*/  @!P2 ST.E.64 [R8.64], R82 ;  /* 0x000000520800a985 */ /* 0x000fe2000c101b06 */
[----:B------:R-:W-:Y:S02]  /*14770*/  SHF.R.S32.HI R11, RZ, 0x1f, R11 ;  /* 0x0000001fff0b7819 */ /* 0x000fe4000001140b */
[----:B------:R-:W-:-:S04]  /*14780*/  IADD3 R15, R231, 0x60, RZ ;  /* 0x00000060e70f7810 */ /* 0x000fc80007ffe0ff */
[----:B------:R-:W-:Y:S02]  /*14790*/  ISETP.GE.AND P2, PT, R15, c[0x0][0x3c8], PT ;  /* 0x0000f2000f007a0c */ /* 0x000fe40003f46270 */
[-C--:B--2---:R-:W-:Y:S02]  /*147a0*/  @!P1 LEA R6, P4, R12, R0.reuse, 0x2 ;  /* 0x000000000c069211 */ /* 0x084fe400078810ff */
[----:B---3--:R-:W-:-:S11]  /*147b0*/  @!P0 LEA R2, P6, R5, R0, 0x2 ;  /* 0x0000000005028211 */ /* 0x008fd600078c10ff */
[----:B------:R-:W-:Y:S02]  /*147c0*/  P2R R3, PR, RZ, 0x10 ;  /* 0x00000010ff037803 */ /* 0x000fe40000000000 */
[----:B------:R-:W-:Y:S02]  /*147d0*/  ISETP.GE.AND P4, PT, R10, c[0x0][0x3c8], PT ;  /* 0x0000f2000a007a0c */ /* 0x000fe40003f86270 */
[----:B------:R-:W-:Y:S02]  /*147e0*/  ISETP.NE.AND P3, PT, R3, RZ, PT ;  /* 0x000000ff0300720c */ /* 0x000fe40003f65270 */
[-C--:B------:R-:W-:Y:S02]  /*147f0*/  @!P0 LEA.HI.X R3, R5, R4.reuse, R11, 0x2, P6 ;  /* 0x0000000405038211 */ /* 0x080fe400030f140b */
[----:B------:R-:W-:Y:S02]  /*14800*/  @!P1 LEA.HI.X R7, R12, R4, R13, 0x2, P3 ;  /* 0x000000040c079211 */ /* 0x000fe400018f140d */
[----:B------:R-:W-:-:S02]  /*14810*/  IADD3 R12, R231, 0x58, RZ ;  /* 0x00000058e70c7810 */ /* 0x000fc40007ffe0ff */
[C---:B------:R-:W-:Y:S01]  /*14820*/  IADD3 R11, R231.reuse, 0x50, RZ ;  /* 0x00000050e70b7810 */ /* 0x040fe20007ffe0ff */
[----:B------:R1:W-:Y:S01]  /*14830*/  @!P1 ST.E.64 [R6.64], R78 ;  /* 0x0000004e06009985 */ /* 0x0003e2000c101b06 */
[----:B------:R-:W-:Y:S02]  /*14840*/  ISETP.GE.AND P3, PT, R12, c[0x0][0x3c8], PT ;  /* 0x0000f2000c007a0c */ /* 0x000fe40003f66270 */
[----:B------:R-:W-:Y:S01]  /*14850*/  SHF.R.S32.HI R11, RZ, 0x1f, R11 ;  /* 0x0000001fff0b7819 */ /* 0x000fe2000001140b */
[----:B------:R2:W-:Y:S01]  /*14860*/  @!P0 ST.E.64 [R2.64], R56 ;  /* 0x0000003802008985 */ /* 0x0005e2000c101b06 */
[C---:B------:R-:W-:Y:S02]  /*14870*/  IADD3 R13, R231.reuse, 0x68, RZ ;  /* 0x00000068e70d7810 */ /* 0x040fe40007ffe0ff */
[----:B------:R-:W-:Y:S02]  /*14880*/  IADD3 R5, R231, 0x70, RZ ;  /* 0x00000070e7057810 */ /* 0x000fe40007ffe0ff */
[----:B------:R-:W-:-:S02]  /*14890*/  ISETP.GE.AND P1, PT, R13, c[0x0][0x3c8], PT ;  /* 0x0000f2000d007a0c */ /* 0x000fc40003f26270 */
[----:B-1----:R-:W-:-:S04]  /*148a0*/  @!P5 LEA R6, P0, R14, R0, 0x2 ;  /* 0x000000000e06d211 */ /* 0x002fc800078010ff */
[----:B------:R-:W-:Y:S02]  /*148b0*/  @!P5 LEA.HI.X R7, R14, R4, R16, 0x2, P0 ;  /* 0x000000040e07d211 */ /* 0x000fe400000f1410 */
[C---:B--2---:R-:W-:Y:S02]  /*148c0*/  @!P4 LEA R2, P6, R10.reuse, R0, 0x2 ;  /* 0x000000000a02c211 */ /* 0x044fe400078c10ff */
[----:B------:R-:W-:Y:S01]  /*148d0*/  IADD3 R14, R231, 0x58, RZ ;  /* 0x00000058e70e7810 */ /* 0x000fe20007ffe0ff */
[----:B------:R-:W-:Y:S01]  /*148e0*/  @!P5 ST.E.64 [R6.64], R70 ;  /* 0x000000460600d985 */ /* 0x000fe2000c101b06 */
[----:B------:R-:W-:Y:S02]  /*148f0*/  @!P4 LEA.HI.X R3, R10, R4, R11, 0x2, P6 ;  /* 0x000000040a03c211 */ /* 0x000fe400030f140b */
[----:B------:R-:W-:Y:S02]  /*14900*/  @!P3 LEA R10, P5, R12, R0, 0x2 ;  /* 0x000000000c0ab211 */ /* 0x000fe400078a10ff */
[----:B------:R-:W-:Y:S01]  /*14910*/  ISETP.GE.AND P0, PT, R5, c[0x0][0x3c8], PT ;  /* 0x0000f20005007a0c */ /* 0x000fe20003f06270 */
[----:B------:R1:W-:Y:S01]  /*14920*/  @!P4 ST.E.64 [R2.64], R74 ;  /* 0x0000004a0200c985 */ /* 0x0003e2000c101b06 */
[----:B------:R-:W-:-:S02]  /*14930*/  SHF.R.S32.HI R14, RZ, 0x1f, R14 ;  /* 0x0000001fff0e7819 */ /* 0x000fc4000001140e */
[----:B------:R-:W-:Y:S02]  /*14940*/  IADD3 R16, R231, 0x60, RZ ;  /* 0x00000060e7107810 */ /* 0x000fe40007ffe0ff */
[----:B------:R-:W-:Y:S02]  /*14950*/  @!P2 LEA R8, P6, R15, R0, 0x2 ;  /* 0x000000000f08a211 */ /* 0x000fe400078c10ff */
[----:B------:R-:W-:-:S04]  /*14960*/  SHF.R.S32.HI R16, RZ, 0x1f, R16 ;  /* 0x0000001fff107819 */ /* 0x000fc80000011410 */
[----:B------:R-:W-:Y:S02]  /*14970*/  @!P2 LEA.HI.X R9, R15, R4, R16, 0x2, P6 ;  /* 0x000000040f09a211 */ /* 0x000fe400030f1410 */
[----:B-1----:R-:W-:Y:S02]  /*14980*/  P2R R2, PR, RZ, 0x20 ;  /* 0x00000020ff027803 */ /* 0x002fe40000000000 */
[----:B------:R-:W-:Y:S02]  /*14990*/  @!P1 LEA R6, P5, R13, R0, 0x2 ;  /* 0x000000000d069211 */ /* 0x000fe400078a10ff */
[----:B------:R-:W-:-:S04]  /*149a0*/  ISETP.NE.AND P4, PT, R2, RZ, PT ;  /* 0x000000ff0200720c */ /* 0x000fc80003f85270 */
[----:B------:R-:W-:Y:S02]  /*149b0*/  @!P3 LEA.HI.X R11, R12, R4, R14, 0x2, P4 ;  /* 0x000000040c0bb211 */ /* 0x000fe400020f140e */
[C---:B------:R-:W-:Y:S02]  /*149c0*/  IADD3 R14, R231.reuse, 0x68, RZ ;  /* 0x00000068e70e7810 */ /* 0x040fe40007ffe0ff */
[----:B------:R-:W-:Y:S01]  /*149d0*/  IADD3 R12, R231, 0x70, RZ ;  /* 0x00000070e70c7810 */ /* 0x000fe20007ffe0ff */
[----:B------:R1:W-:Y:S01]  /*149e0*/  @!P3 ST.E.64 [R10.64], R88 ;  /* 0x000000580a00b985 */ /* 0x0003e2000c101b06 */
[----:B------:R-:W-:Y:S02]  /*149f0*/  SHF.R.S32.HI R14, RZ, 0x1f, R14 ;  /* 0x0000001fff0e7819 */ /* 0x000fe4000001140e */
[----:B------:R-:W-:Y:S01]  /*14a00*/  SHF.R.S32.HI R12, RZ, 0x1f, R12 ;  /* 0x0000001fff0c7819 */ /* 0x000fe2000001140c */
[----:B------:R1:W-:Y:S01]  /*14a10*/  @!P2 ST.E.64 [R8.64], R86 ;  /* 0x000000560800a985 */ /* 0x0003e2000c101b06 */
[----:B------:R-:W-:-:S02]  /*14a20*/  @!P0 LEA R2, P4, R5, R0, 0x2 ;  /* 0x0000000005028211 */ /* 0x000fc400078810ff */
[-C--:B------:R-:W-:Y:S02]  /*14a30*/  @!P1 LEA.HI.X R7, R13, R4.reuse, R14, 0x2, P5 ;  /* 0x000000040d079211 */ /* 0x080fe400028f140e */
[----:B------:R-:W-:-:S03]  /*14a40*/  @!P0 LEA.HI.X R3, R5, R4, R12, 0x2, P4 ;  /* 0x0000000405038211 */ /* 0x000fc600020f140c */
[----:B------:R1:W-:Y:S04]  /*14a50*/  @!P1 ST.E.64 [R6.64], R58 ;  /* 0x0000003a06009985 */ /* 0x0003e8000c101b06 */
[----:B------:R1:W-:Y:S01]  /*14a60*/  @!P0 ST.E.64 [R2.64], R54 ;  /* 0x0000003602008985 */ /* 0x0003e2000c101b06 */
[----:B------:R-:W-:-:S13]  /*14a70*/  ISETP.GE.AND P0, PT, R252, c[0x0][0x3c8], PT ;  /* 0x0000f200fc007a0c */ /* 0x000fda0003f06270 */
[----:B------:R-:W-:Y:S05]  /*14a80*/  @P0 BRA `(.L_x_790) ;  /* 0x00000ba000000947 */ /* 0x000fea0003800000 */
[----:B------:R-:W-:Y:S02]  /*14a90*/  SHF.R.S32.HI R5, RZ, 0x1f, R252 ;  /* 0x0000001fff057819 */ /* 0x000fe400000114fc */
[----:B-1----:R-:W-:-:S04]  /*14aa0*/  LEA R2, P0, R252, R0, 0x2 ;  /* 0x00000000fc027211 */ /* 0x002fc800078010ff */
[----:B------:R-:W-:-:S05]  /*14ab0*/  LEA.HI.X R3, R252, R4, R5, 0x2, P0 ;  /* 0x00000004fc037211 */ /* 0x000fca00000f1405 */
[----:B------:R1:W-:Y:S01]  /*14ac0*/  ST.E.64 [R2.64], R48 ;  /* 0x0000003002007985 */ /* 0x0003e2000c101b06 */
[----:B------:R-:W-:Y:S05]  /*14ad0*/  BRA `(.L_x_790) ;  /* 0x00000b5000007947 */ /* 0x000fea0003800000 */
.L_x_775:
[----:B------:R-:W-:Y:S01]  /*14ae0*/  ISETP.NE.U32.AND P0, PT, RZ, c[0x0][0x508], PT ;  /* 0x00014200ff007a0c */ /* 0x000fe20003f05070 */
[----:B------:R-:W-:Y:S01]  /*14af0*/  IMAD.MOV.U32 R4, RZ, RZ, 0x4 ;  /* 0x00000004ff047424 */ /* 0x000fe200078e00ff */
[----:B------:R-:W-:Y:S01]  /*14b00*/  ISETP.NE.U32.AND P2, PT, RZ, c[0x0][0x500], PT ;  /* 0x00014000ff007a0c */ /* 0x000fe20003f45070 */
[----:B------:R-:W-:Y:S01]  /*14b10*/  IMAD.MOV.U32 R20, RZ, RZ, c[0x0][0x388] ;  /* 0x0000e200ff147624 */ /* 0x000fe200078e00ff */
[----:B------:R-:W-:Y:S01]  /*14b20*/  ISETP.NE.AND.EX P0, PT, RZ, c[0x0][0x50c], PT, P0 ;  /* 0x00014300ff007a0c */ /* 0x000fe20003f05300 */
[----:B--2---:R-:W-:Y:S01]  /*14b30*/  IMAD.MOV.U32 R6, RZ, RZ, RZ ;  /* 0x000000ffff067224 */ /* 0x004fe200078e00ff */
[----:B------:R-:W-:Y:S01]  /*14b40*/  ISETP.NE.AND.EX P2, PT, RZ, c[0x0][0x504], PT, P2 ;  /* 0x00014100ff007a0c */ /* 0x000fe20003f45320 */
[----:B------:R-:W-:-:S10]  /*14b50*/  IMAD.WIDE R2, R251, R4, c[0x0][0x500] ;  /* 0x00014000fb027625 */ /* 0x000fd400078e0204 */
[----:B------:R-:W-:Y:S02]  /*14b60*/  @P0 IMAD.WIDE R4, R251, R4, c[0x0][0x508] ;  /* 0x00014200fb040625 */ /* 0x000fe400078e0204 */
[----:B------:R2:W5:Y:S04]  /*14b70*/  @P2 LDG.E R6, [R2.64] ;  /* 0x0000000602062981 */ /* 0x000568000c1e1900 */
[----:B------:R2:W5:Y:S01]  /*14b80*/  @P0 LDG.E R20, [R4.64] ;  /* 0x0000000604140981 */ /* 0x000562000c1e1900 */
[----:B------:R-:W-:-:S04]  /*14b90*/  ISETP.NE.AND P1, PT, R246, RZ, PT ;  /* 0x000000fff600720c */ /* 0x000fc80003f25270 */
[----:B------:R-:W-:Y:S01]  /*14ba0*/  SEL R19, R246, c[0x0][0x3d4], P1 ;  /* 0x0000f500f6137a07 */ /* 0x000fe20000800000 */
[----:B------:R-:W-:Y:S05]  /*14bb0*/  @P0 BRA `(.L_x_796) ;  /* 0x0000004000000947 */ /* 0x000fea0003800000 */
[----:B------:R-:W-:Y:S05]  /*14bc0*/  @!P2 BRA `(.L_x_796) ;  /* 0x000000300000a947 */ /* 0x000fea0003800000 */
[----:B------:R3:W4:Y:S04]  /*14bd0*/  LDG.E R0, [R2.64] ;  /* 0x0000000602007981 */ /* 0x000728000c1e1900 */
[----:B--23--:R-:W4:Y:S02]  /*14be0*/  LDG.E R2, [R2.64+0x4] ;  /* 0x0000040602027981 */ /* 0x00cf24000c1e1900 */
[----:B----45:R-:W-:Y:S02]  /*14bf0*/  IADD3 R20, -R0, R2, RZ ;  /* 0x0000000200147210 */ /* 0x030fe40007ffe1ff */
.L_x_796:
[----:B--2---:R-:W2:Y:S01]  /*14c00*/  S2R R2, SR_TID.X ;  /* 0x0000000000027919 */ /* 0x004ea20000002100 */
[----:B------:R-:W-:Y:S01]  /*14c10*/  SHF.R.S32.HI R0, RZ, 0x1f, R251 ;  /* 0x0000001fff007819 */ /* 0x000fe200000114fb */
[----:B------:R-:W-:Y:S01]  /*14c20*/  BSSY B0, `(.L_x_797) ;  /* 0x0000036000007945 */ /* 0x000fe20003800000 */
[----:B------:R-:W-:-:S02]  /*14c30*/  LOP3.LUT R15, R250, 0xffff, RZ, 0xc0, !PT ;  /* 0x0000fffffa0f7812 */ /* 0x000fc400078ec0ff */
[----:B-----5:R-:W-:Y:S02]  /*14c40*/  SHF.R.S32.HI R18, RZ, 0x1f, R6 ;  /* 0x0000001fff127819 */ /* 0x020fe40000011406 */
[----:B------:R-:W-:Y:S02]  /*14c50*/  SEL R16, R251, RZ, !P2 ;  /* 0x000000fffb107207 */ /* 0x000fe40005000000 */
[----:B------:R-:W-:Y:S02]  /*14c60*/  SEL R21, R0, RZ, !P2 ;  /* 0x000000ff00157207 */ /* 0x000fe40005000000 */
[----:B--2---:R-:W-:-:S13]  /*14c70*/  ISETP.GT.AND P0, PT, R2, 0x7f, PT ;  /* 0x0000007f0200780c */ /* 0x004fda0003f04270 */
[----:B------:R-:W-:Y:S05]  /*14c80*/  @P0 BRA `(.L_x_798) ;  /* 0x000002f000000947 */ /* 0x000fea0003800000 */
[----:B------:R-:W-:Y:S01]  /*14c90*/  IMAD R0, R20, c[0x0][0x4e8], RZ ;  /* 0x00013a0014007a24 */ /* 0x000fe200078e02ff */
[----:B------:R-:W-:-:S04]  /*14ca0*/  IADD3 R14, R243, R2, RZ ;  /* 0x00000002f30e7210 */ /* 0x000fc80007ffe0ff */
[----:B------:R-:W-:-:S13]  /*14cb0*/  ISETP.GE.AND P0, PT, R14, R0, PT ;  /* 0x000000000e00720c */ /* 0x000fda0003f06270 */
[----:B------:R-:W-:Y:S05]  /*14cc0*/  @P0 BRA `(.L_x_798) ;  /* 0x000002b000000947 */ /* 0x000fea0003800000 */
[----:B------:R-:W-:Y:S01]  /*14cd0*/  IMAD.MOV.U32 R0, RZ, RZ, 0x368 ;  /* 0x00000368ff007424 */ /* 0x000fe200078e00ff */
[----:B------:R-:W-:-:S04]  /*14ce0*/  ISETP.GT.AND P2, PT, R19, 0x1, PT ;  /* 0x000000011300780c */ /* 0x000fc80003f44270 */
[----:B------:R-:W-:-:S04]  /*14cf0*/  SEL R0, R0, 0x328, P2 ;  /* 0x0000032800007807 */ /* 0x000fc80001000000 */
[----:B------:R2:W3:Y:S08]  /*14d00*/  LDC.64 R8, c[0x0][R0+0x170] ;  /* 0x00005c0000087b82 */ /* 0x0004f00000000a00 */
[----:B------:R2:W4:Y:S08]  /*14d10*/  LDC.64 R4, c[0x0][R0+0x168] ;  /* 0x00005a0000047b82 */ /* 0x0005300000000a00 */
[----:B------:R2:W5:Y:S08]  /*14d20*/  LDC.64 R12, c[0x0][R0+0x178] ;  /* 0x00005e00000c7b82 */ /* 0x0005700000000a00 */
[----:B------:R2:W1:Y:S02]  /*14d30*/  LDC.64 R10, c[0x0][R0+0x160] ;  /* 0x00005800000a7b82 */ /* 0x0004640000000a00 */
[----:B--2---:R-:W-:-:S02]  /*14d40*/  IMAD.MOV.U32 R0, RZ, RZ, c[0x0][0x4e8] ;  /* 0x00013a00ff007624 */ /* 0x004fc400078e00ff */
[-C--:B---3--:R-:W-:Y:S02]  /*14d50*/  IMAD R7, R9, R16.reuse, RZ ;  /* 0x0000001009077224 */ /* 0x088fe400078e02ff */
[----:B------:R-:W-:Y:S01]  /*14d60*/  IMAD.WIDE.U32 R2, R8, R16, RZ ;  /* 0x0000001008027225 */ /* 0x000fe200078e00ff */
[----:B------:R-:W-:Y:S02]  /*14d70*/  ISETP.NE.AND P0, PT, R0, 0x1, PT ;  /* 0x000000010000780c */ /* 0x000fe40003f05270 */
[----:B------:R-:W-:Y:S01]  /*14d80*/  MOV R0, R14 ;  /* 0x0000000e00007202 */ /* 0x000fe20000000f00 */
[----:B------:R-:W-:Y:S01]  /*14d90*/  IMAD R8, R8, R21, R7 ;  /* 0x0000001508087224 */ /* 0x000fe200078e0207 */
[----:B------:R-:W-:Y:S01]  /*14da0*/  SEL R7, R247, RZ, P2 ;  /* 0x000000fff7077207 */ /* 0x000fe20001000000 */
[-C--:B----4-:R-:W-:Y:S02]  /*14db0*/  IMAD R9, R5, R15.reuse, RZ ;  /* 0x0000000f05097224 */ /* 0x090fe400078e02ff */
[----:B------:R-:W-:Y:S01]  /*14dc0*/  IMAD.WIDE.U32 R4, R4, R15, RZ ;  /* 0x0000000f04047225 */ /* 0x000fe200078e00ff */
[----:B------:R-:W-:-:S03]  /*14dd0*/  IADD3 R3, R3, R8, RZ ;  /* 0x0000000803037210 */ /* 0x000fc60007ffe0ff */
[----:B------:R-:W-:Y:S02]  /*14de0*/  IMAD.IADD R9, R5, 0x1, R9 ;  /* 0x0000000105097824 */ /* 0x000fe400078e0209 */
[----:B------:R-:W-:-:S04]  /*14df0*/  @P0 IMAD.HI.U32 R17, R14, c[0x0][0x4ec], RZ ;  /* 0x00013b000e110a27 */ /* 0x000fc800078e00ff */
[-C--:B-----5:R-:W-:Y:S01]  /*14e00*/  IMAD R8, R13, R7.reuse, RZ ;  /* 0x000000070d087224 */ /* 0x0a0fe200078e02ff */
[----:B------:R-:W-:Y:S02]  /*14e10*/  @P0 SHF.R.U32.HI R0, RZ, c[0x0][0x4f0], R17 ;  /* 0x00013c00ff000a19 */ /* 0x000fe40000011611 */
[----:B------:R-:W-:Y:S01]  /*14e20*/  IADD3 R17, P1, P0, R2, R4, R6 ;  /* 0x0000000402117210 */ /* 0x000fe2000783e006 */
[----:B------:R-:W-:-:S03]  /*14e30*/  IMAD.WIDE.U32 R4, R12, R7, RZ ;  /* 0x000000070c047225 */ /* 0x000fc600078e00ff */
[----:B------:R-:W-:Y:S01]  /*14e40*/  IADD3.X R9, R3, R9, R18, P1, P0 ;  /* 0x0000000903097210 */ /* 0x000fe20000fe0412 */
[----:B------:R-:W-:Y:S01]  /*14e50*/  IMAD.MOV R2, RZ, RZ, -R0 ;  /* 0x000000ffff027224 */ /* 0x000fe200078e0a00 */
[----:B------:R-:W-:Y:S01]  /*14e60*/  IADD3 R5, R5, R8, RZ ;  /* 0x0000000805057210 */ /* 0x000fe20007ffe0ff */
[----:B------:R-:W-:Y:S01]  /*14e70*/  IMAD.MOV.U32 R8, RZ, RZ, c[0x0][0x4a8] ;  /* 0x00012a00ff087624 */ /* 0x000fe200078e00ff */
[----:B------:R-:W-:Y:S01]  /*14e80*/  IADD3 R4, P1, P0, R0, R17, R4 ;  /* 0x0000001100047210 */ /* 0x000fe2000783e004 */
[----:B------:R-:W-:Y:S01]  /*14e90*/  IMAD R2, R2, c[0x0][0x4e8], R14 ;  /* 0x00013a0002027a24 */ /* 0x000fe200078e020e */
[----:B------:R-:W-:-:S03]  /*14ea0*/  SHF.R.S32.HI R3, RZ, 0x1f, R0 ;  /* 0x0000001fff037819 */ /* 0x000fc60000011400 */
[----:B-1----:R-:W-:Y:S01]  /*14eb0*/  IMAD R0, R11, R2, RZ ;  /* 0x000000020b007224 */ /* 0x002fe200078e02ff */
[----:B------:R-:W-:Y:S02]  /*14ec0*/  SHF.R.S32.HI R7, RZ, 0x1f, R2 ;  /* 0x0000001fff077819 */ /* 0x000fe40000011402 */
        /* <DEDUP_REMOVED lines=11> */
.L_x_798:
[----:B------:R-:W-:Y:S05]  /*14f80*/  BSYNC B0 ;  /* 0x0000000000007941 */ /* 0x000fea0003800000 */
.L_x_797:
        /* <DEDUP_REMOVED lines=8> */
[----:B------:R-:W-:-:S03]  /*15010*/  IADD3 R4, R4, R243, RZ ;  /* 0x000000f304047210 */ /* 0x000fc60007ffe0ff */
        /* <DEDUP_REMOVED lines=26> */
.L_x_875:
[----:B------:R-:W-:Y:S05]  /*151c0*/  BRA.DIV ~URZ, `(.L_x_800) ;  /* 0x00003e927f007947 */ /* 0x000fea000b800000 */
[----:B------:R3:W4:Y:S02]  /*151d0*/  SHFL.IDX PT, R0, R10, RZ, 0x181f ;  /* 0x00181fff0a007589 */ /* 0x00072400000e0000 */
.L_x_876:
[----:B------:R-:W-:Y:S01]  /*151e0*/  IMAD R8, R20, c[0x0][0x4e8], RZ ;  /* 0x00013a0014087a24 */ /* 0x000fe200078e02ff */
        /* <DEDUP_REMOVED lines=10> */
[-C--:B--2---:R-:W-:Y:S02]  /*15290*/  @!P1 LEA.HI.X R5, R208, R9.reuse, R12, 0x1, P3 ;  /* 0x00000009d0059211 */ /* 0x084fe400018f0c0c */
[----:B------:R-:W-:-:S03]  /*152a0*/  @!P0 LEA.HI.X R3, R216, R9, R11, 0x1, P2 ;  /* 0x00000009d8038211 */ /* 0x000fc600010f0c0b */
[----:B------:R2:W-:Y:S04]  /*152b0*/  @!P1 ST.E.128 [R4.64], RZ ;  /* 0x000000ff04009985 */ /* 0x0005e8000c101d06 */
[----:B------:R2:W-:Y:S02]  /*152c0*/  @!P0 ST.E.128 [R2.64], RZ ;  /* 0x000000ff02008985 */ /* 0x0005e4000c101d06 */
.L_x_802:
[----:B------:R-:W-:Y:S05]  /*152d0*/  BSYNC B0 ;  /* 0x0000000000007941 */ /* 0x000fea0003800000 */
.L_x_801:
[----:B------:R-:W-:Y:S05]  /*152e0*/  BRA.DIV ~URZ, `(.L_x_803) ;  /* 0x00003de27f007947 */ /* 0x000fea000b800000 */
[----:B--2---:R2:W1:Y:S04]  /*152f0*/  SHFL.IDX PT, R9, R7, 0x1, 0x181f ;  /* 0x00381f0007097f89 */ /* 0x00446800000e0000 */
[----:B----4-:R2:W4:Y:S02]  /*15300*/  SHFL.IDX PT, R0, R10, 0x1, 0x181f ;  /* 0x00381f000a007f89 */ /* 0x01052400000e0000 */
.L_x_877:
        /* <DEDUP_REMOVED lines=10> */
[-C--:B-1----:R-:W-:Y:S02]  /*153b0*/  @!P1 LEA.HI.X R5, R208, R9.reuse, R12, 0x1, P3 ;  /* 0x00000009d0059211 */ /* 0x082fe400018f0c0c */
[----:B------:R-:W-:-:S03]  /*153c0*/  @!P0 LEA.HI.X R3, R216, R9, R11, 0x1, P2 ;  /* 0x00000009d8038211 */ /* 0x000fc600010f0c0b */
[----:B------:R1:W-:Y:S04]  /*153d0*/  @!P1 ST.E.128 [R4.64], RZ ;  /* 0x000000ff04009985 */ /* 0x0003e8000c101d06 */
[----:B------:R1:W-:Y:S02]  /*153e0*/  @!P0 ST.E.128 [R2.64], RZ ;  /* 0x000000ff02008985 */ /* 0x0003e4000c101d06 */
.L_x_805:
[----:B------:R-:W-:Y:S05]  /*153f0*/  BSYNC B0 ;  /* 0x0000000000007941 */ /* 0x000fea0003800000 */
.L_x_804:
[----:B------:R-:W-:Y:S05]  /*15400*/  BRA.DIV ~URZ, `(.L_x_806) ;  /* 0x00003d927f007947 */ /* 0x000fea000b800000 */
[----:B-1----:R1:W2:Y:S02]  /*15410*/  SHFL.IDX PT, R9, R7, 0x2, 0x181f ;  /* 0x00581f0007097f89 */ /* 0x0022a400000e0000 */
.L_x_878:
[----:B------:R-:W-:Y:S05]  /*15420*/  BRA.DIV ~URZ, `(.L_x_807) ;  /* 0x00003de27f007947 */ /* 0x000fea000b800000 */
[----:B----4-:R4:W1:Y:S02]  /*15430*/  SHFL.IDX PT, R0, R10, 0x2, 0x181f ;  /* 0x00581f000a007f89 */ /* 0x01086400000e0000 */
.L_x_879:
        /* <DEDUP_REMOVED lines=8> */
[-C--:B-1----:R-:W-:Y:S02]  /*154c0*/  @!P1 LEA R4, P3, R208, R0.reuse, 0x1 ;  /* 0x00000000d0049211 */ /* 0x082fe400078608ff */
[----:B------:R-:W-:Y:S02]  /*154d0*/  @!P0 LEA R2, P2, R216, R0, 0x1 ;  /* 0x00000000d8028211 */ /* 0x000fe400078408ff */
[-C--:B--2---:R-:W-:Y:S02]  /*154e0*/  @!P1 LEA.HI.X R5, R208, R9.reuse, R12, 0x1, P3 ;  /* 0x00000009d0059211 */ /* 0x084fe400018f0c0c */
[----:B------:R-:W-:-:S03]  /*154f0*/  @!P0 LEA.HI.X R3, R216, R9, R11, 0x1, P2 ;  /* 0x00000009d8038211 */ /* 0x000fc600010f0c0b */
[----:B------:R1:W-:Y:S04]  /*15500*/  @!P1 ST.E.128 [R4.64], RZ ;  /* 0x000000ff04009985 */ /* 0x0003e8000c101d06 */
[----:B------:R1:W-:Y:S02]  /*15510*/  @!P0 ST.E.128 [R2.64], RZ ;  /* 0x000000ff02008985 */ /* 0x0003e4000c101d06 */
.L_x_809:
[----:B------:R-:W-:Y:S05]  /*15520*/  BSYNC B0 ;  /* 0x0000000000007941 */ /* 0x000fea0003800000 */
.L_x_808:
[----:B------:R-:W-:Y:S05]  /*15530*/  BRA.DIV ~URZ, `(.L_x_810) ;  /* 0x00003d427f007947 */ /* 0x000fea000b800000 */
[----:B-12---:R-:W1:Y:S04]  /*15540*/  SHFL.IDX PT, R7, R7, 0x3, 0x181f ;  /* 0x00781f0007077f89 */ /* 0x006e6800000e0000 */
[----:B------:R2:W3:Y:S02]  /*15550*/  SHFL.IDX PT, R0, R10, 0x3, 0x181f ;  /* 0x00781f000a007f89 */ /* 0x0004e400000e0000 */
.L_x_880:
[----:B------:R-:W-:-:S04]  /*15560*/  IADD3 R6, R6, 0x60, RZ ;  /* 0x0000006006067810 */ /* 0x000fc80007ffe0ff */
[----:B------:R-:W-:-:S13]  /*15570*/  ISETP.GE.AND P0, PT, R6, R8, PT ;  /* 0x000000080600720c */ /* 0x000fda0003f06270 */
[----:B------:R-:W-:Y:S05]  /*15580*/  @P0 BRA `(.L_x_790) ;  /* 0x000000a000000947 */ /* 0x000fea0003800000 */
[----:B------:R-:W-:Y:S02]  /*15590*/  ISETP.GE.AND P1, PT, R208, c[0x0][0x3c8], PT ;  /* 0x0000f200d0007a0c */ /* 0x000fe40003f26270 */
[----:B------:R-:W-:Y:S02]  /*155a0*/  ISETP.GE.AND P0, PT, R216, c[0x0][0x3c8], PT ;  /* 0x0000f200d8007a0c */ /* 0x000fe40003f06270 */
[----:B--234-:R-:W-:Y:S02]  /*155b0*/  SHF.R.S32.HI R10, RZ, 0x1f, R208 ;  /* 0x0000001fff0a7819 */ /* 0x01cfe400000114d0 */
[----:B------:R-:W-:-:S07]  /*155c0*/  SHF.R.S32.HI R9, RZ, 0x1f, R216 ;  /* 0x0000001fff097819 */ /* 0x000fce00000114d8 */
[-C--:B------:R-:W-:Y:S02]  /*155d0*/  @!P1 LEA R4, P3, R208, R0.reuse, 0x1 ;  /* 0x00000000d0049211 */ /* 0x080fe400078608ff */
[----:B------:R-:W-:Y:S02]  /*155e0*/  @!P0 LEA R2, P2, R216, R0, 0x1 ;  /* 0x00000000d8028211 */ /* 0x000fe400078408ff */
[-C--:B-1----:R-:W-:Y:S02]  /*155f0*/  @!P1 LEA.HI.X R5, R208, R7.reuse, R10, 0x1, P3 ;  /* 0x00000007d0059211 */ /* 0x082fe400018f0c0a */
[----:B------:R-:W-:-:S03]  /*15600*/  @!P0 LEA.HI.X R3, R216, R7, R9, 0x1, P2 ;  /* 0x00000007d8038211 */ /* 0x000fc600010f0c09 */
[----:B------:R1:W-:Y:S04]  /*15610*/  @!P1 ST.E.128 [R4.64], RZ ;  /* 0x000000ff04009985 */ /* 0x0003e8000c101d06 */
[----:B------:R1:W-:Y:S02]  /*15620*/  @!P0 ST.E.128 [R2.64], RZ ;  /* 0x000000ff02008985 */ /* 0x0003e4000c101d06 */
.L_x_790:
[----:B------:R-:W-:Y:S05]  /*15630*/  BSYNC B1 ;  /* 0x0000000000017941 */ /* 0x000fea0003800000 */
.L_x_774:
[----:B-1-34-:R-:W3:Y:S02]  /*15640*/  LDL R0, [R1+0x20] ;  /* 0x0000200001007983 */ /* 0x01aee40000100800 */
[----:B---3--:R-:W-:-:S13]  /*15650*/  ISETP.NE.AND P0, PT, R0, RZ, PT ;  /* 0x000000ff0000720c */ /* 0x008fda0003f05270 */
[----:B------:R-:W-:Y:S01]  /*15660*/  @P0 WARPSYNC 0xffffffff ;  /* 0xffffffff00000948 */ /* 0x000fe20003800000 */
[----:B------:R-:W-:Y:S06]  /*15670*/  @P0 BAR.SYNC.DEFER_BLOCKING 0x5, 0x100 ;  /* 0x0144000000000b1d */ /* 0x000fec0000010000 */
[----:B------:R-:W1:Y:S04]  /*15680*/  @P0 LDS.128 R248, [0xe100] ;  /* 0x00e10000fff80984 */ /* 0x000e680000000c00 */
[----:B------:R-:W-:Y:S06]  /*15690*/  @P0 BAR.ARV 0x4, 0x100 ;  /* 0x0104000000000b1d */ /* 0x000fec0000002000 */
[----:B------:R-:W-:Y:S05]  /*156a0*/  @P0 BRA `(.L_x_811) ;  /* 0x00000f6000000947 */ /* 0x000fea0003800000 */
[----:B------:R-:W3:Y:S01]  /*156b0*/  S2R R0, SR_TID.X ;  /* 0x0000000000007919 */ /* 0x000ee20000002100 */
[----:B------:R-:W-:Y:S01]  /*156c0*/  IMAD.MOV.U32 R7, RZ, RZ, RZ ;  /* 0x000000ffff077224 */ /* 0x000fe200078e00ff */
[----:B--23--:R-:W-:-:S04]  /*156d0*/  LOP3.LUT R12, R0, 0x1f, RZ, 0xc0, !PT ;  /* 0x0000001f000c7812 */ /* 0x00cfc800078ec0ff */
[----:B------:R-:W-:Y:S01]  /*156e0*/  ISETP.NE.AND P6, PT, R12, 0x1f, PT ;  /* 0x0000001f0c00780c */ /* 0x000fe20003fc5270 */
[----:B------:R-:W-:Y:S10]  /*156f0*/  BRA.DIV ~URZ, `(.L_x_812) ;  /* 0x00003c527f007947 */ /* 0x000ff4000b800000 */
[----:B------:R2:W3:Y:S02]  /*15700*/  SHFL.IDX PT, R9, R62, RZ, 0x1f ;  /* 0x00001fff3e097589 */ /* 0x0004e400000e0000 */
.L_x_881:
[----:B------:R-:W-:Y:S05]  /*15710*/  BRA.DIV ~URZ, `(.L_x_813) ;  /* 0x00003ca27f007947 */ /* 0x000fea000b800000 */
[----:B------:R4:W2:Y:S02]  /*15720*/  SHFL.IDX PT, R8, R62, 0x1, 0x1f ;  /* 0x00201f003e087f89 */ /* 0x0008a400000e0000 */
.L_x_882:
[----:B-1----:R-:W-:Y:S02]  /*15730*/  IMAD.IADD R0, R251, 0x1, R12 ;  /* 0x00000001fb007824 */ /* 0x002fe400078e020c */
        /* <DEDUP_REMOVED lines=16> */
[----:B------:R1:W4:Y:S02]  /*15840*/  SHFL.UP PT, R4, R0, 0x1, RZ ;  /* 0x0420000000047989 */ /* 0x00032400000e00ff */
.L_x_883:
[----:B----4-:R-:W-:-:S04]  /*15850*/  SEL R4, R4, RZ, P5 ;  /* 0x000000ff04047207 */ /* 0x010fc80002800000 */
        /* <DEDUP_REMOVED lines=14> */
[----:B------:R1:W4:Y:S02]  /*15940*/  SHFL.IDX PT, R0, R4, 0x1f, 0x1f ;  /* 0x03e01f0004007f89 */ /* 0x00032400000e0000 */
.L_x_884:
[----:B----4-:R-:W-:Y:S01]  /*15950*/  IMAD R0, R0, c[0x0][0x538], RZ ;  /* 0x00014e0000007a24 */ /* 0x010fe200078e02ff */
[----:B------:R-:W-:Y:S04]  /*15960*/  BSSY B1, `(.L_x_816) ;  /* 0x00000c5000017945 */ /* 0x000fe80003800000 */
[----:B--2---:R-:W-:-:S04]  /*15970*/  IADD3 R8, R0, R8, RZ ;  /* 0x0000000800087210 */ /* 0x004fc80007ffe0ff */
[----:B---3--:R-:W-:-:S13]  /*15980*/  ISETP.GT.AND P0, PT, R8, R9, PT ;  /* 0x000000090800720c */ /* 0x008fda0003f04270 */
[----:B------:R-:W-:Y:S05]  /*15990*/  @P0 BRA `(.L_x_817) ;  /* 0x0000024000000947 */ /* 0x000fea0003800000 */
.L_x_821:
        /* <DEDUP_REMOVED lines=16> */
.L_x_885:
        /* <DEDUP_REMOVED lines=16> */
.L_x_886:
[----:B--2---:R-:W-:-:S05]  /*15ba0*/  IMAD R0, R0, c[0x0][0x538], RZ ;  /* 0x00014e0000007a24 */ /* 0x004fca00078e02ff */
[----:B------:R-:W-:-:S04]  /*15bb0*/  IADD3 R8, R0, R8, RZ ;  /* 0x0000000800087210 */ /* 0x000fc80007ffe0ff */
[----:B------:R-:W-:-:S13]  /*15bc0*/  ISETP.GT.AND P0, PT, R8, R9, PT ;  /* 0x000000090800720c */ /* 0x000fda0003f04270 */
[----:B-1----:R-:W-:Y:S05]  /*15bd0*/  @!P0 BRA `(.L_x_821) ;  /* 0xfffffdc000008947 */ /* 0x002fea000383ffff */
.L_x_817:
[----:B------:R-:W-:-:S05]  /*15be0*/  IADD3 R8, -R0, R8, RZ ;  /* 0x0000000800087210 */ /* 0x000fca0007ffe1ff */
[----:B------:R-:W-:-:S05]  /*15bf0*/  IMAD R0, R4, c[0x0][0x538], R8 ;  /* 0x00014e0004007a24 */ /* 0x000fca00078e0208 */
[----:B------:R-:W-:Y:S01]  /*15c00*/  ISETP.GT.AND P0, PT, R0, R9, PT ;  /* 0x000000090000720c */ /* 0x000fe20003f04270 */
[----:B------:R-:W-:-:S12]  /*15c10*/  BRA.DIV ~URZ, `(.L_x_822) ;  /* 0x00003c027f007947 */ /* 0x000fd8000b800000 */
[----:B------:R-:W-:-:S04]  /*15c20*/  VOTE.ANY R5, PT, !P0 ;  /* 0x0000000000057806 */ /* 0x000fc800040e0100 */
.L_x_887:
[----:B------:R-:W2:Y:S02]  /*15c30*/  POPC R0, R5 ;  /* 0x0000000500007309 */ /* 0x000ea40000000000 */
[----:B--2---:R-:W-:Y:S01]  /*15c40*/  IADD3 R251, R0, R251, RZ ;  /* 0x000000fb00fb7210 */ /* 0x004fe20007ffe0ff */
[----:B------:R-:W-:Y:S05]  /*15c50*/  BRA.DIV ~URZ, `(.L_x_823) ;  /* 0x00003c127f007947 */ /* 0x000fea000b800000 */
[----:B------:R2:W3:Y:S04]  /*15c60*/  SHFL.IDX PT, R10, R6, R0, 0x1f ;  /* 0x00001f00060a7589 */ /* 0x0004e800000e0000 */
[----:B------:R2:W4:Y:S02]  /*15c70*/  SHFL.IDX PT, R7, R7, R0, 0x1f ;  /* 0x00001f0007077589 */ /* 0x00052400000e0000 */
.L_x_888:
[----:B------:R-:W-:Y:S01]  /*15c80*/  ISETP.NE.AND P0, PT, R5, RZ, PT ;  /* 0x000000ff0500720c */ /* 0x000fe20003f05270 */
[----:B------:R-:W-:-:S12]  /*15c90*/  BSSY B0, `(.L_x_824) ;  /* 0x0000005000007945 */ /* 0x000fd80003800000 */
[----:B------:R-:W-:Y:S05]  /*15ca0*/  @!P0 BRA `(.L_x_825) ;  /* 0x0000003000008947 */ /* 0x000fea0003800000 */
[----:B--2---:R-:W-:Y:S01]  /*15cb0*/  IADD3 R0, R0, -0x1, RZ ;  /* 0xffffffff00007810 */ /* 0x004fe20007ffe0ff */
[----:B------:R-:W-:Y:S05]  /*15cc0*/  BRA.DIV ~URZ, `(.L_x_826) ;  /* 0x00003c727f007947 */ /* 0x000fea000b800000 */
[----:B------:R2:W1:Y:S02]  /*15cd0*/  SHFL.IDX PT, R11, R4, R0, 0x1f ;  /* 0x00001f00040b7589 */ /* 0x00046400000e0000 */
.L_x_825:
[----:B------:R-:W-:Y:S05]  /*15ce0*/  BSYNC B0 ;  /* 0x0000000000007941 */ /* 0x000fea0003800000 */
.L_x_824:
[----:B----4-:R-:W-:Y:S01]  /*15cf0*/  ISETP.NE.AND P0, PT, R7, 0x1, PT ;  /* 0x000000010700780c */ /* 0x010fe20003f05270 */
[----:B-1----:R-:W-:Y:S01]  /*15d00*/  IMAD R248, R11, c[0x0][0x538], R8 ;  /* 0x00014e000bf87a24 */ /* 0x002fe200078e0208 */
[----:B------:R-:W-:Y:S04]  /*15d10*/  BSSY B0, `(.L_x_827) ;  /* 0x0000082000007945 */ /* 0x000fe80003800000 */
[----:B------:R-:W-:-:S07]  /*15d20*/  IADD3 R8, -R248, R9, RZ ;  /* 0x00000009f8087210 */ /* 0x000fce0007ffe1ff */
[----:B------:R-:W-:Y:S05]  /*15d30*/  @!P0 BRA `(.L_x_828) ;  /* 0x000003d000008947 */ /* 0x000fea0003800000 */
[-C--:B---3--:R-:W-:Y:S02]  /*15d40*/  IABS R2, R10.reuse ;  /* 0x0000000a00027213 */ /* 0x088fe40000000000 */
[----:B------:R-:W-:Y:S02]  /*15d50*/  IABS R9, R10 ;  /* 0x0000000a00097213 */ /* 0x000fe40000000000 */
[----:B--2---:R-:W1:Y:S08]  /*15d60*/  I2F.RP R0, R2 ;  /* 0x0000000200007306 */ /* 0x004e700000209400 */
[----:B-1----:R-:W1:Y:S02]  /*15d70*/  MUFU.RCP R0, R0 ;  /* 0x0000000000007308 */ /* 0x002e640000001000 */
[----:B-1----:R-:W-:-:S06]  /*15d80*/  IADD3 R0, R0, 0xffffffe, RZ ;  /* 0x0ffffffe00007810 */ /* 0x002fcc0007ffe0ff */
[----:B------:R-:W1:Y:S02]  /*15d90*/  F2I.FTZ.U32.TRUNC.NTZ R5, R0 ;  /* 0x0000000000057305 */ /* 0x000e64000021f000 */
[----:B-1----:R-:W-:Y:S01]  /*15da0*/  IMAD.MOV R3, RZ, RZ, -R5 ;  /* 0x000000ffff037224 */ /* 0x002fe200078e0a05 */
[----:B------:R-:W-:-:S03]  /*15db0*/  IABS R0, R7 ;  /* 0x0000000700007213 */ /* 0x000fc60000000000 */
[----:B------:R-:W-:Y:S01]  /*15dc0*/  IMAD.MOV.U32 R4, RZ, RZ, R3 ;  /* 0x000000ffff047224 */ /* 0x000fe200078e0003 */
[----:B------:R-:W-:Y:S01]  /*15dd0*/  IABS R3, R8 ;  /* 0x0000000800037213 */ /* 0x000fe20000000000 */
[----:B------:R-:W-:Y:S02]  /*15de0*/  IMAD.MOV.U32 R6, RZ, RZ, R0 ;  /* 0x000000ffff067224 */ /* 0x000fe400078e0000 */
[----:B------:R-:W-:Y:S02]  /*15df0*/  IMAD R0, R4, R2, RZ ;  /* 0x0000000204007224 */ /* 0x000fe400078e02ff */
[----:B------:R-:W-:Y:S01]  /*15e00*/  IMAD.MOV.U32 R4, RZ, RZ, RZ ;  /* 0x000000ffff047224 */ /* 0x000fe200078e00ff */
[----:B------:R-:W1:Y:S03]  /*15e10*/  I2F.RP R11, R6 ;  /* 0x00000006000b7306 */ /* 0x000e660000209400 */
[----:B------:R-:W-:-:S04]  /*15e20*/  IMAD.HI.U32 R5, R5, R0, R4 ;  /* 0x0000000005057227 */ /* 0x000fc800078e0004 */
[----:B------:R-:W-:-:S05]  /*15e30*/  IMAD.MOV R0, RZ, RZ, -R9 ;  /* 0x000000ffff007224 */ /* 0x000fca00078e0a09 */
[----:B------:R-:W-:Y:S01]  /*15e40*/  MOV R4, R0 ;  /* 0x0000000000047202 */ /* 0x000fe20000000f00 */
[----:B------:R-:W-:-:S04]  /*15e50*/  IMAD.HI.U32 R0, R5, R3, RZ ;  /* 0x0000000305007227 */ /* 0x000fc800078e00ff */
[----:B------:R-:W-:Y:S02]  /*15e60*/  IMAD R3, R0, R4, R3 ;  /* 0x0000000400037224 */ /* 0x000fe400078e0203 */
[----:B-1----:R-:W1:Y:S03]  /*15e70*/  MUFU.RCP R4, R11 ;  /* 0x0000000b00047308 */ /* 0x002e660000001000 */
[----:B------:R-:W-:-:S13]  /*15e80*/  ISETP.GT.U32.AND P0, PT, R2, R3, PT ;  /* 0x000000030200720c */ /* 0x000fda0003f04070 */
[----:B------:R-:W-:Y:S01]  /*15e90*/  @!P0 IMAD.IADD R3, R3, 0x1, -R2 ;  /* 0x0000000103038824 */ /* 0x000fe200078e0a02 */
[----:B-1----:R-:W-:Y:S02]  /*15ea0*/  IADD3 R4, R4, 0xffffffe, RZ ;  /* 0x0ffffffe04047810 */ /* 0x002fe40007ffe0ff */
[----:B------:R-:W-:Y:S02]  /*15eb0*/  @!P0 IADD3 R0, R0, 0x1, RZ ;  /* 0x0000000100008810 */ /* 0x000fe40007ffe0ff */
[----:B------:R-:W-:Y:S02]  /*15ec0*/  ISETP.GE.U32.AND P2, PT, R3, R2, PT ;  /* 0x000000020300720c */ /* 0x000fe40003f46070 */
[----:B------:R-:W1:Y:S01]  /*15ed0*/  F2I.FTZ.U32.TRUNC.NTZ R3, R4 ;  /* 0x0000000400037305 */ /* 0x000e62000021f000 */
[----:B------:R-:W-:Y:S02]  /*15ee0*/  LOP3.LUT R2, R8, R10, RZ, 0x3c, !PT ;  /* 0x0000000a08027212 */ /* 0x000fe400078e3cff */
[----:B------:R-:W-:-:S02]  /*15ef0*/  ISETP.NE.AND P0, PT, R10, RZ, PT ;  /* 0x000000ff0a00720c */ /* 0x000fc40003f05270 */
[----:B------:R-:W-:-:S06]  /*15f00*/  ISETP.GE.AND P1, PT, R2, RZ, PT ;  /* 0x000000ff0200720c */ /* 0x000fcc0003f26270 */
[----:B------:R-:W-:Y:S01]  /*15f10*/  @P2 IADD3 R0, R0, 0x1, RZ ;  /* 0x0000000100002810 */ /* 0x000fe20007ffe0ff */
[----:B-1----:R-:W-:-:S06]  /*15f20*/  IMAD.MOV R2, RZ, RZ, -R3 ;  /* 0x000000ffff027224 */ /* 0x002fcc00078e0a03 */
[----:B------:R-:W-:Y:S01]  /*15f30*/  @!P1 IMAD.MOV R0, RZ, RZ, -R0 ;  /* 0x000000ffff009224 */ /* 0x000fe200078e0a00 */
[----:B------:R-:W-:Y:S02]  /*15f40*/  @!P0 LOP3.LUT R0, RZ, R10, RZ, 0x33, !PT ;  /* 0x0000000aff008212 */ /* 0x000fe400078e33ff */
[----:B------:R-:W-:Y:S02]  /*15f50*/  MOV R4, R2 ;  /* 0x0000000200047202 */ /* 0x000fe40000000f00 */
[----:B------:R-:W-:Y:S02]  /*15f60*/  IABS R2, R7 ;  /* 0x0000000700027213 */ /* 0x000fe40000000000 */
[----:B------:R-:W-:Y:S01]  /*15f70*/  IABS R9, R0 ;  /* 0x0000000000097213 */ /* 0x000fe20000000000 */
[----:B------:R-:W-:Y:S02]  /*15f80*/  IMAD R4, R4, R6, RZ ;  /* 0x0000000604047224 */ /* 0x000fe400078e02ff */
[----:B------:R-:W-:-:S02]  /*15f90*/  IMAD.MOV R5, RZ, RZ, -R2 ;  /* 0x000000ffff057224 */ /* 0x000fc400078e0a02 */
[----:B------:R-:W-:-:S04]  /*15fa0*/  IMAD.MOV.U32 R2, RZ, RZ, RZ ;  /* 0x000000ffff027224 */ /* 0x000fc800078e00ff */
[----:B------:R-:W-:Y:S01]  /*15fb0*/  IMAD.HI.U32 R2, R3, R4, R2 ;  /* 0x0000000403027227 */ /* 0x000fe200078e0002 */
[----:B------:R-:W-:-:S03]  /*15fc0*/  MOV R4, R5 ;  /* 0x0000000500047202 */ /* 0x000fc60000000f00 */
[----:B------:R-:W-:-:S04]  /*15fd0*/  IMAD.MOV.U32 R3, RZ, RZ, R9 ;  /* 0x000000ffff037224 */ /* 0x000fc800078e0009 */
[----:B------:R-:W-:-:S04]  /*15fe0*/  IMAD.HI.U32 R2, R2, R3, RZ ;  /* 0x0000000302027227 */ /* 0x000fc800078e00ff */
[----:B------:R-:W-:Y:S01]  /*15ff0*/  IMAD R3, R2, R4, R3 ;  /* 0x0000000402037224 */ /* 0x000fe200078e0203 */
[----:B------:R-:W-:-:S04]  /*16000*/  IADD3 R4, -R0, RZ, RZ ;  /* 0x000000ff00047210 */ /* 0x000fc80007ffe1ff */
        /* <DEDUP_REMOVED lines=9> */
[----:B------:R-:W-:-:S05]  /*160a0*/  @!P0 LOP3.LUT R2, RZ, R7, RZ, 0x33, !PT ;  /* 0x00000007ff028212 */ /* 0x000fca00078e33ff */
[----:B------:R-:W-:-:S04]  /*160b0*/  IMAD.MOV R3, RZ, RZ, -R2 ;  /* 0x000000ffff037224 */ /* 0x000fc800078e0a02 */
[C---:B------:R-:W-:Y:S02]  /*160c0*/  IMAD R3, R7.reuse, R3, R0 ;  /* 0x0000000307037224 */ /* 0x040fe400078e0200 */
[----:B------:R-:W-:Y:S02]  /*160d0*/  IMAD R0, R7, 0x1000000, R2 ;  /* 0x0100000007007824 */ /* 0x000fe400078e0202 */
[----:B------:R-:W-:Y:S02]  /*160e0*/  IMAD R2, R10, R4, R8 ;  /* 0x000000040a027224 */ /* 0x000fe400078e0208 */
[----:B------:R-:W-:Y:S01]  /*160f0*/  IMAD R250, R3, 0x10000, R0 ;  /* 0x0001000003fa7824 */ /* 0x000fe200078e0200 */
[----:B------:R-:W-:Y:S05]  /*16100*/  BRA `(.L_x_829) ;  /* 0x0000042000007947 */ /* 0x000fea0003800000 */
.L_x_828:
[----:B------:R-:W-:-:S04]  /*16110*/  IMAD.MOV.U32 R2, RZ, RZ, 0x4 ;  /* 0x00000004ff027424 */ /* 0x000fc800078e00ff */
[----:B------:R-:W-:-:S05]  /*16120*/  IMAD.WIDE R2, R251, R2, c[0x0][0x590] ;  /* 0x00016400fb027625 */ /* 0x000fca00078e0202 */
[----:B--2---:R-:W2:Y:S02]  /*16130*/  LDG.E R4, [R2.64] ;  /* 0x0000000602047981 */ /* 0x004ea4000c1e1900 */
[----:B--23--:R-:W-:-:S05]  /*16140*/  IMAD R9, R4, R10, RZ ;  /* 0x0000000a04097224 */ /* 0x00cfca00078e02ff */
        /* <DEDUP_REMOVED lines=28> */
[----:B------:R-:W-:Y:S02]  /*16310*/  IMAD R11, R4, R2, RZ ;  /* 0x00000002040b7224 */ /* 0x000fe400078e02ff */
[----:B------:R-:W-:-:S03]  /*16320*/  IMAD.MOV R2, RZ, RZ, -R2 ;  /* 0x000000ffff027224 */ /* 0x000fc600078e0a02 */
[----:B------:R-:W-:Y:S01]  /*16330*/  IADD3 R0, -R11, c[0x0][0x538], RZ ;  /* 0x00014e000b007a10 */ /* 0x000fe20007ffe1ff */
[----:B------:R-:W-:-:S03]  /*16340*/  IMAD R6, R9, R2, R8 ;  /* 0x0000000209067224 */ /* 0x000fc600078e0208 */
[----:B------:R-:W-:Y:S02]  /*16350*/  IMNMX R0, R4, R0, PT ;  /* 0x0000000004007217 */ /* 0x000fe40003800200 */
[----:B------:R-:W-:Y:S02]  /*16360*/  IABS R2, R6 ;  /* 0x0000000600027213 */ /* 0x000fe40000000000 */
[-C--:B------:R-:W-:Y:S02]  /*16370*/  IABS R3, R0.reuse ;  /* 0x0000000000037213 */ /* 0x080fe40000000000 */
[----:B------:R-:W-:Y:S02]  /*16380*/  IABS R9, R0 ;  /* 0x0000000000097213 */ /* 0x000fe40000000000 */
[----:B------:R-:W1:Y:S01]  /*16390*/  I2F.RP R4, R3 ;  /* 0x0000000300047306 */ /* 0x000e620000209400 */
[----:B------:R-:W-:Y:S02]  /*163a0*/  MOV R7, R2 ;  /* 0x0000000200077202 */ /* 0x000fe40000000f00 */
[----:B------:R-:W-:-:S05]  /*163b0*/  IMAD.MOV R2, RZ, RZ, -R9 ;  /* 0x000000ffff027224 */ /* 0x000fca00078e0a09 */
[----:B-1----:R-:W1:Y:S02]  /*163c0*/  MUFU.RCP R4, R4 ;  /* 0x0000000400047308 */ /* 0x002e640000001000 */
[----:B-1----:R-:W-:-:S06]  /*163d0*/  IADD3 R4, R4, 0xffffffe, RZ ;  /* 0x0ffffffe04047810 */ /* 0x002fcc0007ffe0ff */
[----:B------:R-:W1:Y:S02]  /*163e0*/  F2I.FTZ.U32.TRUNC.NTZ R5, R4 ;  /* 0x0000000400057305 */ /* 0x000e64000021f000 */
[----:B-1----:R-:W-:-:S04]  /*163f0*/  IMAD.MOV R4, RZ, RZ, -R5 ;  /* 0x000000ffff047224 */ /* 0x002fc800078e0a05 */
[----:B------:R-:W-:Y:S02]  /*16400*/  IMAD R8, R4, R3, RZ ;  /* 0x0000000304087224 */ /* 0x000fe400078e02ff */
[----:B------:R-:W-:-:S04]  /*16410*/  IMAD.MOV.U32 R4, RZ, RZ, RZ ;  /* 0x000000ffff047224 */ /* 0x000fc800078e00ff */
[----:B------:R-:W-:-:S04]  /*16420*/  IMAD.HI.U32 R5, R5, R8, R4 ;  /* 0x0000000805057227 */ /* 0x000fc800078e0004 */
[----:B------:R-:W-:Y:S02]  /*16430*/  IMAD.MOV.U32 R4, RZ, RZ, R2 ;  /* 0x000000ffff047224 */ /* 0x000fe400078e0002 */
[----:B------:R-:W-:-:S04]  /*16440*/  IMAD.HI.U32 R2, R5, R7, RZ ;  /* 0x0000000705027227 */ /* 0x000fc800078e00ff */
[----:B------:R-:W-:-:S05]  /*16450*/  IMAD R4, R2, R4, R7 ;  /* 0x0000000402047224 */ /* 0x000fca00078e0207 */
[----:B------:R-:W-:-:S13]  /*16460*/  ISETP.GT.U32.AND P0, PT, R3, R4, PT ;  /* 0x000000040300720c */ /* 0x000fda0003f04070 */
[-C--:B------:R-:W-:Y:S02]  /*16470*/  @!P0 IADD3 R4, R4, -R3.reuse, RZ ;  /* 0x8000000304048210 */ /* 0x080fe40007ffe0ff */
[----:B------:R-:W-:Y:S02]  /*16480*/  @!P0 IADD3 R2, R2, 0x1, RZ ;  /* 0x0000000102028810 */ /* 0x000fe40007ffe0ff */
[----:B------:R-:W-:Y:S02]  /*16490*/  ISETP.GE.U32.AND P2, PT, R4, R3, PT ;  /* 0x000000030400720c */ /* 0x000fe40003f46070 */
[----:B------:R-:W-:Y:S02]  /*164a0*/  LOP3.LUT R3, R6, R0, RZ, 0x3c, !PT ;  /* 0x0000000006037212 */ /* 0x000fe400078e3cff */
[----:B------:R-:W-:Y:S02]  /*164b0*/  ISETP.NE.AND P0, PT, R0, RZ, PT ;  /* 0x000000ff0000720c */ /* 0x000fe40003f05270 */
[----:B------:R-:W-:Y:S01]  /*164c0*/  ISETP.GE.AND P1, PT, R3, RZ, PT ;  /* 0x000000ff0300720c */ /* 0x000fe20003f26270 */
[----:B------:R-:W-:Y:S01]  /*164d0*/  IMAD.MOV R3, RZ, RZ, -R0 ;  /* 0x000000ffff037224 */ /* 0x000fe200078e0a00 */
[----:B------:R-:W-:-:S05]  /*164e0*/  IADD3 R6, R11, 0x1000000, R6 ;  /* 0x010000000b067810 */ /* 0x000fca0007ffe006 */
[----:B------:R-:W-:-:S06]  /*164f0*/  @P2 IADD3 R2, R2, 0x1, RZ ;  /* 0x0000000102022810 */ /* 0x000fcc0007ffe0ff */
[----:B------:R-:W-:Y:S01]  /*16500*/  @!P1 IMAD.MOV R2, RZ, RZ, -R2 ;  /* 0x000000ffff029224 */ /* 0x000fe200078e0a02 */
[----:B------:R-:W-:-:S05]  /*16510*/  @!P0 LOP3.LUT R2, RZ, R0, RZ, 0x33, !PT ;  /* 0x00000000ff028212 */ /* 0x000fca00078e33ff */
[----:B------:R-:W-:Y:S02]  /*16520*/  IMAD R250, R2, R3, R6 ;  /* 0x0000000302fa7224 */ /* 0x000fe400078e0206 */
.L_x_829:
[----:B------:R-:W-:Y:S05]  /*16530*/  BSYNC B0 ;  /* 0x0000000000007941 */ /* 0x000fea0003800000 */
.L_x_827:
[----:B------:R-:W-:-:S04]  /*16540*/  LOP3.LUT R2, RZ, R2, RZ, 0x33, !PT ;  /* 0x00000002ff027212 */ /* 0x000fc800078e33ff */
[----:B------:R-:W-:Y:S01]  /*16550*/  IADD3 R249, R2, R10, RZ ;  /* 0x0000000a02f97210 */ /* 0x000fe20007ffe0ff */
[----:B------:R-:W-:Y:S05]  /*16560*/  BRA `(.L_x_830) ;  /* 0x0000004000007947 */ /* 0x000fea0003800000 */
.L_x_818:
[----:B------:R-:W-:Y:S01]  /*16570*/  IMAD.MOV.U32 R248, RZ, RZ, R9 ;  /* 0x000000fffff87224 */ /* 0x000fe200078e0009 */
[----:B------:R-:W-:Y:S01]  /*16580*/  MOV R250, RZ ;  /* 0x000000ff00fa7202 */ /* 0x000fe20000000f00 */
[----:B------:R-:W-:Y:S01]  /*16590*/  IMAD.MOV.U32 R249, RZ, RZ, RZ ;  /* 0x000000fffff97224 */ /* 0x000fe200078e00ff */
[----:B------:R-:W-:Y:S02]  /*165a0*/  MOV R251, c[0x0][0x53c] ;  /* 0x00014f0000fb7a02 */ /* 0x000fe40000000f00 */
.L_x_830:
[----:B------:R-:W-:Y:S05]  /*165b0*/  BSYNC B1 ;  /* 0x0000000000017941 */ /* 0x000fea0003800000 */
.L_x_816:
[----:B------:R-:W-:Y:S01]  /*165c0*/  WARPSYNC 0xffffffff ;  /* 0xffffffff00007948 */ /* 0x000fe20003800000 */
[----:B------:R-:W-:Y:S01]  /*165d0*/  BAR.SYNC.DEFER_BLOCKING 0x4, 0x100 ;  /* 0x0104000000007b1d */ /* 0x000fe20000010000 */
[----:B------:R-:W-:-:S13]  /*165e0*/  ISETP.NE.AND P0, PT, R12, RZ, PT ;  /* 0x000000ff0c00720c */ /* 0x000fda0003f05270 */
[----:B------:R2:W-:Y:S04]  /*165f0*/  @!P0 STS.128 [0xe100], R248 ;  /* 0x00e100f8ff008388 */ /* 0x0005e80000000c00 */
[----:B------:R-:W-:Y:S06]  /*16600*/  BAR.ARV 0x5, 0x100 ;  /* 0x0144000000007b1d */ /* 0x000fec0000002000 */
.L_x_811:
[----:B-1----:R-:W-:-:S13]  /*16610*/  ISETP.GE.AND P0, PT, R251, c[0x0][0x53c], PT ;  /* 0x00014f00fb007a0c */ /* 0x002fda0003f06270 */
[----:B--2---:R-:W-:Y:S01]  /*16620*/  @P0 CALL.REL.NOINC `(.L_x_831) ;  /* 0x0000001000000944 */ /* 0x004fe20003c00000 */
[----:B------:R-:W-:Y:S05]  /*16630*/  BRA `(.L_x_832) ;  /* 0xfffeb34000007947 */ /* 0x000fea000383ffff */
.L_x_831:
[----:B------:R-:W-:Y:S05]  /*16640*/  EXIT ;  /* 0x000000000000794d */ /* 0x000fea0003800000 */
.L_x_667:
[----:B------:R-:W-:Y:S01]  /*16650*/  IMAD.MOV.U32 R0, RZ, RZ, R5 ;  /* 0x000000ffff007224 */ /* 0x000fe200078e0005 */
[----:B------:R-:W-:Y:S02]  /*16660*/  MOV R2, 0x1 ;  /* 0x0000000100027802 */ /* 0x000fe40000000f00 */
[----:B------:R-:W-:Y:S02]  /*16670*/  MOV R3, 0x16690 ;  /* 0x0001669000037802 */ /* 0x000fe40000000f00 */
[----:B--2---:R-:W-:Y:S05]  /*16680*/  CALL.REL.NOINC `($__internal_12_$__cuda_sm70_shflsync_up_p) ;  /* 0x000033e000007944 */ /* 0x004fea0003c00000 */
[----:B------:R-:W-:Y:S01]  /*16690*/  MOV R0, R4 ;  /* 0x0000000400007202 */ /* 0x000fe20000000f00 */
[----:B------:R-:W-:Y:S05]  /*166a0*/  BRA `(.L_x_833) ;  /* 0xfffe9d9000007947 */ /* 0x000fea000383ffff */
.L_x_668:
[----:B------:R-:W-:Y:S01]  /*166b0*/  IMAD.MOV.U32 R0, RZ, RZ, R5 ;  /* 0x000000ffff007224 */ /* 0x000fe200078e0005 */
[----:B------:R-:W-:Y:S02]  /*166c0*/  MOV R2, 0x2 ;  /* 0x0000000200027802 */ /* 0x000fe40000000f00 */
[----:B------:R-:W-:Y:S02]  /*166d0*/  MOV R3, 0x166f0 ;  /* 0x000166f000037802 */ /* 0x000fe40000000f00 */
[----:B--2---:R-:W-:Y:S05]  /*166e0*/  CALL.REL.NOINC `($__internal_12_$__cuda_sm70_shflsync_up_p) ;  /* 0x0000338000007944 */ /* 0x004fea0003c00000 */
[----:B------:R-:W-:Y:S01]  /*166f0*/  SEL R0, R4, RZ, P4 ;  /* 0x000000ff04007207 */ /* 0x000fe20002000000 */
[----:B------:R-:W-:Y:S01]  /*16700*/  IMAD.MOV.U32 R2, RZ, RZ, 0x4 ;  /* 0x00000004ff027424 */ /* 0x000fe200078e00ff */
[----:B------:R-:W-:-:S03]  /*16710*/  MOV R3, 0x16740 ;  /* 0x0001674000037802 */ /* 0x000fc60000000f00 */
[----:B------:R-:W-:Y:S02]  /*16720*/  IMAD.IADD R0, R5, 0x1, R0 ;  /* 0x0000000105007824 */ /* 0x000fe400078e0200 */
[----:B------:R-:W-:Y:S05]  /*16730*/  CALL.REL.NOINC `($__internal_12_$__cuda_sm70_shflsync_up_p) ;  /* 0x0000333000007944 */ /* 0x000fea0003c00000 */
        /* <DEDUP_REMOVED lines=12> */
[----:B------:R-:W-:Y:S02]  /*16800*/  MOV R179, 0x1f ;  /* 0x0000001f00b37802 */ /* 0x000fe40000000f00 */
[----:B------:R-:W-:Y:S01]  /*16810*/  MOV R3, 0x16850 ;  /* 0x0001685000037802 */ /* 0x000fe20000000f00 */
[----:B------:R-:W-:-:S04]  /*16820*/  IMAD.IADD R4, R0, 0x1, R4 ;  /* 0x0000000100047824 */ /* 0x000fc800078e0204 */
[----:B------:R-:W-:Y:S02]  /*16830*/  IMAD.MOV.U32 R178, RZ, RZ, R4 ;  /* 0x000000ffffb27224 */ /* 0x000fe400078e0004 */
[----:B------:R-:W-:Y:S05]  /*16840*/  CALL.REL.NOINC `($__internal_11_$__cuda_sm70_shflsync_idx_p) ;  /* 0x000031c000007944 */ /* 0x000fea0003c00000 */
[----:B------:R-:W-:Y:S01]  /*16850*/  MOV R0, R179 ;  /* 0x000000b300007202 */ /* 0x000fe20000000f00 */
[----:B------:R-:W-:Y:S05]  /*16860*/  BRA `(.L_x_834) ;  /* 0xfffe9cd000007947 */ /* 0x000fea000383ffff */
.L_x_670:
[----:B------:R-:W-:Y:S02]  /*16870*/  SEL R0, RZ, 0x1, P0 ;  /* 0x00000001ff007807 */ /* 0x000fe40000000000 */
[----:B------:R-:W-:Y:S02]  /*16880*/  MOV R2, 0x168a0 ;  /* 0x000168a000027802 */ /* 0x000fe40000000f00 */
[----:B--2---:R-:W-:Y:S05]  /*16890*/  CALL.REL.NOINC `($__internal_13_$__cuda_sm70_votesync_ballot) ;  /* 0x0000324000007944 */ /* 0x004fea0003c00000 */
[----:B------:R-:W-:Y:S01]  /*168a0*/  MOV R6, R0 ;  /* 0x0000000000067202 */ /* 0x000fe20000000f00 */
[----:B------:R-:W-:Y:S05]  /*168b0*/  BRA `(.L_x_835) ;  /* 0xfffe9d1000007947 */ /* 0x000fea000383ffff */
.L_x_671:
[----:B------:R-:W-:Y:S01]  /*168c0*/  IMAD.MOV.U32 R178, RZ, RZ, R9 ;  /* 0x000000ffffb27224 */ /* 0x000fe200078e0009 */
[----:B------:R-:W-:Y:S01]  /*168d0*/  MOV R2, R0 ;  /* 0x0000000000027202 */ /* 0x000fe20000000f00 */
[----:B------:R-:W-:Y:S01]  /*168e0*/  IMAD.MOV.U32 R179, RZ, RZ, 0x1f ;  /* 0x0000001fffb37424 */ /* 0x000fe200078e00ff */
[----:B------:R-:W-:Y:S02]  /*168f0*/  MOV R3, 0x16910 ;  /* 0x0001691000037802 */ /* 0x000fe40000000f00 */
[----:B------:R-:W-:Y:S05]  /*16900*/  CALL.REL.NOINC `($__internal_11_$__cuda_sm70_shflsync_idx_p) ;  /* 0x0000310000007944 */ /* 0x000fea0003c00000 */
[----:B------:R-:W-:Y:S01]  /*16910*/  IMAD.MOV.U32 R12, RZ, RZ, R179 ;  /* 0x000000ffff0c7224 */ /* 0x000fe200078e00b3 */
[----:B------:R-:W-:Y:S01]  /*16920*/  MOV R178, R8 ;  /* 0x0000000800b27202 */ /* 0x000fe20000000f00 */
[----:B------:R-:W-:Y:S01]  /*16930*/  IMAD.MOV.U32 R5, RZ, RZ, RZ ;  /* 0x000000ffff057224 */ /* 0x000fe200078e00ff */
[----:B------:R-:W-:Y:S01]  /*16940*/  MOV R2, R0 ;  /* 0x0000000000027202 */ /* 0x000fe20000000f00 */
[----:B------:R-:W-:Y:S01]  /*16950*/  IMAD.MOV.U32 R179, RZ, RZ, 0x1f ;  /* 0x0000001fffb37424 */ /* 0x000fe200078e00ff */
[----:B------:R-:W-:-:S02]  /*16960*/  MOV R3, 0x16980 ;  /* 0x0001698000037802 */ /* 0x000fc40000000f00 */
[----:B------:R-:W-:Y:S05]  /*16970*/  CALL.REL.NOINC `($__internal_11_$__cuda_sm70_shflsync_idx_p) ;  /* 0x0000309000007944 */ /* 0x000fea0003c00000 */
[----:B------:R-:W-:Y:S01]  /*16980*/  MOV R9, R179 ;  /* 0x000000b300097202 */ /* 0x000fe20000000f00 */
[----:B------:R-:W-:Y:S05]  /*16990*/  BRA `(.L_x_836) ;  /* 0xfffe9c9000007947 */ /* 0x000fea000383ffff */
.L_x_674:
[----:B------:R-:W-:Y:S01]  /*169a0*/  IMAD.MOV.U32 R178, RZ, RZ, R4 ;  /* 0x000000ffffb27224 */ /* 0x000fe200078e0004 */
[----:B------:R-:W-:Y:S01]  /*169b0*/  MOV R2, R0 ;  /* 0x0000000000027202 */ /* 0x000fe20000000f00 */
[----:B------:R-:W-:Y:S01]  /*169c0*/  IMAD.MOV.U32 R179, RZ, RZ, 0x1f ;  /* 0x0000001fffb37424 */ /* 0x000fe200078e00ff */
[----:B------:R-:W-:-:S02]  /*169d0*/  MOV R3, 0x169f0 ;  /* 0x000169f000037802 */ /* 0x000fc40000000f00 */
[----:B--23--:R-:W-:Y:S05]  /*169e0*/  CALL.REL.NOINC `($__internal_11_$__cuda_sm70_shflsync_idx_p) ;  /* 0x0000302000007944 */ /* 0x00cfea0003c00000 */
[----:B------:R-:W-:Y:S01]  /*169f0*/  MOV R5, R179 ;  /* 0x000000b300057202 */ /* 0x000fe20000000f00 */
[----:B------:R-:W-:Y:S05]  /*16a00*/  BRA `(.L_x_673) ;  /* 0xfffe9c8000007947 */ /* 0x000fea000383ffff */
.L_x_695:
[----:B------:R-:W-:Y:S01]  /*16a10*/  IMAD.MOV.U32 R178, RZ, RZ, R0 ;  /* 0x000000ffffb27224 */ /* 0x000fe200078e0000 */
[----:B------:R-:W-:Y:S01]  /*16a20*/  MOV R2, RZ ;  /* 0x000000ff00027202 */ /* 0x000fe20000000f00 */
[----:B------:R-:W-:Y:S01]  /*16a30*/  IMAD.MOV.U32 R179, RZ, RZ, 0x181f ;  /* 0x0000181fffb37424 */ /* 0x000fe200078e00ff */
[----:B------:R-:W-:-:S02]  /*16a40*/  MOV R3, 0x16a60 ;  /* 0x00016a6000037802 */ /* 0x000fc40000000f00 */
[----:B------:R-:W-:Y:S05]  /*16a50*/  CALL.REL.NOINC `($__internal_11_$__cuda_sm70_shflsync_idx_p) ;  /* 0x00002fb000007944 */ /* 0x000fea0003c00000 */
[----:B------:R-:W-:Y:S01]  /*16a60*/  MOV R9, R179 ;  /* 0x000000b300097202 */ /* 0x000fe20000000f00 */
[----:B------:R-:W-:Y:S05]  /*16a70*/  BRA `(.L_x_837) ;  /* 0xfffed51000007947 */ /* 0x000fea000383ffff */
.L_x_696:
[----:B------:R-:W-:Y:S01]  /*16a80*/  IMAD.MOV.U32 R178, RZ, RZ, R7 ;  /* 0x000000ffffb27224 */ /* 0x000fe200078e0007 */
[----:B------:R-:W-:Y:S01]  /*16a90*/  MOV R2, RZ ;  /* 0x000000ff00027202 */ /* 0x000fe20000000f00 */
[----:B------:R-:W-:Y:S01]  /*16aa0*/  IMAD.MOV.U32 R179, RZ, RZ, 0x181f ;  /* 0x0000181fffb37424 */ /* 0x000fe200078e00ff */
[----:B------:R-:W-:-:S02]  /*16ab0*/  MOV R3, 0x16ad0 ;  /* 0x00016ad000037802 */ /* 0x000fc40000000f00 */
[----:B-12---:R-:W-:Y:S05]  /*16ac0*/  CALL.REL.NOINC `($__internal_11_$__cuda_sm70_shflsync_idx_p) ;  /* 0x00002f4000007944 */ /* 0x006fea0003c00000 */
[----:B------:R-:W-:Y:S01]  /*16ad0*/  IADD3 R10, P2, R179, R200, RZ ;  /* 0x000000c8b30a7210 */ /* 0x000fe20007f5e0ff */
[----:B------:R-:W-:Y:S01]  /*16ae0*/  IMAD.MOV.U32 R178, RZ, RZ, R0 ;  /* 0x000000ffffb27224 */ /* 0x000fe200078e0000 */
[----:B------:R-:W-:-:S02]  /*16af0*/  ISETP.GE.AND P1, PT, R208, c[0x0][0x1d4], PT ;  /* 0x00007500d0007a0c */ /* 0x000fc40003f26270 */
[----:B------:R-:W-:Y:S01]  /*16b00*/  ISETP.GE.AND P0, PT, R216, c[0x0][0x1d4], PT ;  /* 0x00007500d8007a0c */ /* 0x000fe20003f06270 */
[----:B------:R-:W-:Y:S01]  /*16b10*/  IMAD.X R11, R9, 0x1, R5, P2 ;  /* 0x00000001090b7824 */ /* 0x000fe200010e0605 */
[----:B------:R-:W-:Y:S01]  /*16b20*/  IADD3 R2, P2, R179, R202, RZ ;  /* 0x000000cab3027210 */ /* 0x000fe20007f5e0ff */
[----:B------:R-:W-:-:S04]  /*16b30*/  IMAD.MOV.U32 R179, RZ, RZ, 0x181f ;  /* 0x0000181fffb37424 */ /* 0x000fc800078e00ff */
[----:B------:R-:W-:-:S04]  /*16b40*/  IMAD.X R3, R9, 0x1, R6, P2 ;  /* 0x0000000109037824 */ /* 0x000fc800010e0606 */
[----:B------:R-:W-:Y:S01]  /*16b50*/  @!PT LDS RZ, [RZ] ;  /* 0x00000000fffff984 */ /* 0x000fe20000000800 */
[----:B------:R-:W-:Y:S01]  /*16b60*/  @!PT LDS RZ, [RZ] ;  /* 0x00000000fffff984 */ /* 0x000fe20000000800 */
[----:B------:R-:W-:Y:S01]  /*16b70*/  @!PT LDS RZ, [RZ] ;  /* 0x00000000fffff984 */ /* 0x000fe20000000800 */
[----:B------:R1:W-:Y:S04]  /*16b80*/  LDGSTS.E.BYPASS.LTC128B.128 [R197+0x8100], [R10.64], !P1 ;  /* 0x081000000ac57fae */ /* 0x0003e8000c901d46 */
[----:B------:R2:W-:Y:S01]  /*16b90*/  LDGSTS.E.BYPASS.LTC128B.128 [R197+0xb100], [R2.64], !P0 ;  /* 0x0b10000002c57fae */ /* 0x0005e2000c101d46 */
[----:B-1----:R-:W-:Y:S02]  /*16ba0*/  SEL R11, RZ, 0x10, P1 ;  /* 0x00000010ff0b7807 */ /* 0x002fe40000800000 */
[----:B------:R-:W-:Y:S01]  /*16bb0*/  SEL R10, RZ, 0x10, P0 ;  /* 0x00000010ff0a7807 */ /* 0x000fe20000000000 */
[----:B--2---:R-:W-:Y:S01]  /*16bc0*/  IMAD.MOV.U32 R2, RZ, RZ, 0x1 ;  /* 0x00000001ff027424 */ /* 0x004fe200078e00ff */
[----:B------:R-:W-:Y:S02]  /*16bd0*/  MOV R3, 0x16bf0 ;  /* 0x00016bf000037802 */ /* 0x000fe40000000f00 */
[----:B------:R-:W-:Y:S05]  /*16be0*/  CALL.REL.NOINC `($__internal_11_$__cuda_sm70_shflsync_idx_p) ;  /* 0x00002e2000007944 */ /* 0x000fea0003c00000 */
[----:B------:R-:W-:Y:S01]  /*16bf0*/  IMAD.MOV.U32 R12, RZ, RZ, R179 ;  /* 0x000000ffff0c7224 */ /* 0x000fe200078e00b3 */
[----:B------:R-:W-:Y:S01]  /*16c00*/  MOV R2, 0x1 ;  /* 0x0000000100027802 */ /* 0x000fe20000000f00 */
[----:B------:R-:W-:Y:S01]  /*16c10*/  IMAD.MOV.U32 R178, RZ, RZ, R7 ;  /* 0x000000ffffb27224 */ /* 0x000fe200078e0007 */
[----:B------:R-:W-:-:S02]  /*16c20*/  MOV R179, 0x181f ;  /* 0x0000181f00b37802 */ /* 0x000fc40000000f00 */
[----:B------:R-:W-:Y:S02]  /*16c30*/  MOV R3, 0x16c50 ;  /* 0x00016c5000037802 */ /* 0x000fe40000000f00 */
[----:B------:R-:W-:Y:S05]  /*16c40*/  CALL.REL.NOINC `($__internal_11_$__cuda_sm70_shflsync_idx_p) ;  /* 0x00002dc000007944 */ /* 0x000fea0003c00000 */
[C---:B------:R-:W-:Y:S01]  /*16c50*/  IADD3 R8, -R11.reuse, 0x10, RZ ;  /* 0x000000100b087810 */ /* 0x040fe20007ffe1ff */
[----:B------:R-:W-:Y:S01]  /*16c60*/  IMAD.MOV.U32 R178, RZ, RZ, R0 ;  /* 0x000000ffffb27224 */ /* 0x000fe200078e0000 */
[----:B------:R-:W-:Y:S02]  /*16c70*/  IADD3 R2, -R10, 0x10, RZ ;  /* 0x000000100a027810 */ /* 0x000fe40007ffe1ff */
[----:B------:R-:W-:Y:S02]  /*16c80*/  LOP3.LUT R8, R8, 0xf, RZ, 0xc0, !PT ;  /* 0x0000000f08087812 */ /* 0x000fe400078ec0ff */
[----:B------:R-:W-:Y:S02]  /*16c90*/  LOP3.LUT R2, R2, 0xf, RZ, 0xc0, !PT ;  /* 0x0000000f02027812 */ /* 0x000fe400078ec0ff */
[----:B------:R-:W-:Y:S02]  /*16ca0*/  IADD3 R8, P1, P0, R8, R179, R200 ;  /* 0x000000b308087210 */ /* 0x000fe4000783e0c8 */
[----:B------:R-:W-:-:S02]  /*16cb0*/  ISETP.NE.U32.AND P2, PT, R11, RZ, PT ;  /* 0x000000ff0b00720c */ /* 0x000fc40003f45070 */
[----:B------:R-:W-:Y:S02]  /*16cc0*/  IADD3.X R9, RZ, R12, R5, P1, P0 ;  /* 0x0000000cff097210 */ /* 0x000fe40000fe0405 */
[----:B------:R-:W-:Y:S01]  /*16cd0*/  IADD3 R2, P1, P0, R2, R179, R202 ;  /* 0x000000b302027210 */ /* 0x000fe2000783e0ca */
[----:B------:R-:W-:-:S03]  /*16ce0*/  IMAD.MOV.U32 R179, RZ, RZ, 0x181f ;  /* 0x0000181fffb37424 */ /* 0x000fc600078e00ff */
[----:B------:R-:W-:Y:S02]  /*16cf0*/  IADD3.X R3, RZ, R12, R6, P1, P0 ;  /* 0x0000000cff037210 */ /* 0x000fe40000fe0406 */
[----:B------:R-:W-:-:S03]  /*16d00*/  ISETP.NE.U32.AND P0, PT, R10, RZ, PT ;  /* 0x000000ff0a00720c */ /* 0x000fc60003f05070 */
[----:B------:R-:W-:Y:S01]  /*16d10*/  @!PT LDS RZ, [RZ] ;  /* 0x00000000fffff984 */ /* 0x000fe20000000800 */
[----:B------:R-:W-:Y:S01]  /*16d20*/  @!PT LDS RZ, [RZ] ;  /* 0x00000000fffff984 */ /* 0x000fe20000000800 */
[----:B------:R-:W-:Y:S01]  /*16d30*/  @!PT LDS RZ, [RZ] ;  /* 0x00000000fffff984 */ /* 0x000fe20000000800 */
[----:B------:R1:W-:Y:S10]  /*16d40*/  LDGSTS.E.BYPASS.LTC128B.128.ZFILL [R197+0x9100], [R8.64], P2 ;  /* 0x0910000008c57fae */ /* 0x0003f40009141d46 */
[----:B------:R2:W-:Y:S02]  /*16d50*/  LDGSTS.E.BYPASS.LTC128B.128.ZFILL [R197+0xc100], [R2.64], P0 ;  /* 0x0c10000002c57fae */ /* 0x0005e40008141d46 */
[----:B--2---:R-:W-:Y:S01]  /*16d60*/  IMAD.MOV.U32 R2, RZ, RZ, 0x2 ;  /* 0x00000002ff027424 */ /* 0x004fe200078e00ff */
[----:B------:R-:W-:-:S02]  /*16d70*/  MOV R3, 0x16d90 ;  /* 0x00016d9000037802 */ /* 0x000fc40000000f00 */
[----:B-1----:R-:W-:Y:S05]  /*16d80*/  CALL.REL.NOINC `($__internal_11_$__cuda_sm70_shflsync_idx_p) ;  /* 0x00002c8000007944 */ /* 0x002fea0003c00000 */
[----:B------:R-:W-:Y:S01]  /*16d90*/  IMAD.MOV.U32 R0, RZ, RZ, R179 ;  /* 0x000000ffff007224 */ /* 0x000fe200078e00b3 */
[----:B------:R-:W-:Y:S01]  /*16da0*/  MOV R2, 0x2 ;  /* 0x0000000200027802 */ /* 0x000fe20000000f00 */
[----:B------:R-:W-:Y:S01]  /*16db0*/  IMAD.MOV.U32 R178, RZ, RZ, R7 ;  /* 0x000000ffffb27224 */ /* 0x000fe200078e0007 */
[----:B------:R-:W-:-:S02]  /*16dc0*/  MOV R179, 0x181f ;  /* 0x0000181f00b37802 */ /* 0x000fc40000000f00 */
[----:B------:R-:W-:Y:S02]  /*16dd0*/  MOV R3, 0x16df0 ;  /* 0x00016df000037802 */ /* 0x000fe40000000f00 */
[----:B------:R-:W-:Y:S05]  /*16de0*/  CALL.REL.NOINC `($__internal_11_$__cuda_sm70_shflsync_idx_p) ;  /* 0x00002c2000007944 */ /* 0x000fea0003c00000 */
[----:B------:R-:W-:Y:S01]  /*16df0*/  MOV R2, R179 ;  /* 0x000000b300027202 */ /* 0x000fe20000000f00 */
[----:B------:R-:W-:Y:S05]  /*16e00*/  BRA `(.L_x_838) ;  /* 0xfffed2e000007947 */ /* 0x000fea000383ffff */
.L_x_697:
[----:B------:R-:W-:Y:S01]  /*16e10*/  IMAD.MOV.U32 R178, RZ, RZ, R5 ;  /* 0x000000ffffb27224 */ /* 0x000fe200078e0005 */
[----:B------:R-:W-:Y:S01]  /*16e20*/  MOV R2, RZ ;  /* 0x000000ff00027202 */ /* 0x000fe20000000f00 */
[----:B------:R-:W-:Y:S01]  /*16e30*/  IMAD.MOV.U32 R179, RZ, RZ, 0x1c1f ;  /* 0x00001c1fffb37424 */ /* 0x000fe200078e00ff */
[----:B------:R-:W-:Y:S02]  /*16e40*/  MOV R3, 0x16e60 ;  /* 0x00016e6000037802 */ /* 0x000fe40000000f00 */
[----:B------:R-:W-:Y:S05]  /*16e50*/  CALL.REL.NOINC `($__internal_11_$__cuda_sm70_shflsync_idx_p) ;  /* 0x00002bb000007944 */ /* 0x000fea0003c00000 */
[----:B------:R-:W-:Y:S01]  /*16e60*/  MOV R3, R179 ;  /* 0x000000b300037202 */ /* 0x000fe20000000f00 */
[----:B------:R-:W-:Y:S05]  /*16e70*/  BRA `(.L_x_839) ;  /* 0xfffed48000007947 */ /* 0x000fea000383ffff */
.L_x_702:
[----:B------:R-:W-:Y:S01]  /*16e80*/  IMAD.MOV.U32 R178, RZ, RZ, R5 ;  /* 0x000000ffffb27224 */ /* 0x000fe200078e0005 */
[----:B------:R-:W-:Y:S01]  /*16e90*/  MOV R2, 0x1 ;  /* 0x0000000100027802 */ /* 0x000fe20000000f00 */
[----:B------:R-:W-:Y:S01]  /*16ea0*/  IMAD.MOV.U32 R179, RZ, RZ, 0x1c1f ;  /* 0x00001c1fffb37424 */ /* 0x000fe200078e00ff */
[----:B------:R-:W-:Y:S02]  /*16eb0*/  MOV R3, 0x16ed0 ;  /* 0x00016ed000037802 */ /* 0x000fe40000000f00 */
[----:B-1----:R-:W-:Y:S05]  /*16ec0*/  CALL.REL.NOINC `($__internal_11_$__cuda_sm70_shflsync_idx_p) ;  /* 0x00002b4000007944 */ /* 0x002fea0003c00000 */
[----:B------:R-:W-:Y:S01]  /*16ed0*/  MOV R3, R179 ;  /* 0x000000b300037202 */ /* 0x000fe20000000f00 */
[----:B------:R-:W-:Y:S05]  /*16ee0*/  BRA `(.L_x_840) ;  /* 0xfffede0000007947 */ /* 0x000fea000383ffff */
.L_x_707:
[----:B------:R-:W-:Y:S01]  /*16ef0*/  IMAD.MOV.U32 R108, RZ, RZ, R4 ;  /* 0x000000ffff6c7224 */ /* 0x000fe200078e0004 */
[----:B------:R-:W-:-:S02]  /*16f00*/  MOV R0, 0x2 ;  /* 0x0000000200007802 */ /* 0x000fc40000000f00 */
[----:B------:R-:W-:Y:S02]  /*16f10*/  MOV R2, 0x16f30 ;  /* 0x00016f3000027802 */ /* 0x000fe40000000f00 */
[----:B------:R-:W-:Y:S05]  /*16f20*/  CALL.REL.NOINC `($__internal_10_$__cuda_sm70_shflsync_bfly_p) ;  /* 0x00002a8000007944 */ /* 0x000fea0003c00000 */
[----:B------:R-:W-:Y:S05]  /*16f30*/  BRA `(.L_x_841) ;  /* 0xfffee7e000007947 */ /* 0x000fea000383ffff */
.L_x_708:
[----:B------:R-:W-:Y:S01]  /*16f40*/  IMAD.MOV.U32 R108, RZ, RZ, R4 ;  /* 0x000000ffff6c7224 */ /* 0x000fe200078e0004 */
[----:B------:R-:W-:Y:S02]  /*16f50*/  MOV R0, 0x1 ;  /* 0x0000000100007802 */ /* 0x000fe40000000f00 */
[----:B------:R-:W-:Y:S02]  /*16f60*/  MOV R2, 0x16f80 ;  /* 0x00016f8000027802 */ /* 0x000fe40000000f00 */
[----:B------:R-:W-:Y:S05]  /*16f70*/  CALL.REL.NOINC `($__internal_10_$__cuda_sm70_shflsync_bfly_p) ;  /* 0x00002a3000007944 */ /* 0x000fea0003c00000 */
[----:B------:R-:W-:Y:S01]  /*16f80*/  FMNMX.FTZ R109, R4, R0, !PT ;  /* 0x00000000046d7209 */ /* 0x000fe20007810000 */
[----:B------:R-:W-:Y:S01]  /*16f90*/  IMAD.MOV.U32 R108, RZ, RZ, R5 ;  /* 0x000000ffff6c7224 */ /* 0x000fe200078e0005 */
[----:B------:R-:W-:Y:S01]  /*16fa0*/  MOV R2, 0x16fd0 ;  /* 0x00016fd000027802 */ /* 0x000fe20000000f00 */
[----:B------:R-:W-:Y:S02]  /*16fb0*/  IMAD.MOV.U32 R0, RZ, RZ, 0x2 ;  /* 0x00000002ff007424 */ /* 0x000fe400078e00ff */
[----:B------:R-:W-:Y:S05]  /*16fc0*/  CALL.REL.NOINC `($__internal_10_$__cuda_sm70_shflsync_bfly_p) ;  /* 0x000029e000007944 */ /* 0x000fea0003c00000 */
[----:B------:R-:W-:Y:S01]  /*16fd0*/  FMNMX.FTZ R5, R5, R0, !PT ;  /* 0x0000000005057209 */ /* 0x000fe20007810000 */
[----:B------:R-:W-:Y:S01]  /*16fe0*/  IMAD.MOV.U32 R0, RZ, RZ, 0x1 ;  /* 0x00000001ff007424 */ /* 0x000fe200078e00ff */
[----:B------:R-:W-:-:S03]  /*16ff0*/  MOV R2, 0x17020 ;  /* 0x0001702000027802 */ /* 0x000fc60000000f00 */
[----:B------:R-:W-:Y:S02]  /*17000*/  IMAD.MOV.U32 R108, RZ, RZ, R5 ;  /* 0x000000ffff6c7224 */ /* 0x000fe400078e0005 */
[----:B------:R-:W-:Y:S05]  /*17010*/  CALL.REL.NOINC `($__internal_10_$__cuda_sm70_shflsync_bfly_p) ;  /* 0x0000299000007944 */ /* 0x000fea0003c00000 */
[----:B------:R-:W-:Y:S01]  /*17020*/  MOV R3, R0 ;  /* 0x0000000000037202 */ /* 0x000fe20000000f00 */
[----:B------:R-:W-:Y:S05]  /*17030*/  BRA `(.L_x_842) ;  /* 0xfffee75000007947 */ /* 0x000fea000383ffff */
.L_x_716:
[----:B------:R-:W-:Y:S01]  /*17040*/  MOV R2, RZ ;  /* 0x000000ff00027202 */ /* 0x000fe20000000f00 */
[----:B------:R-:W-:Y:S01]  /*17050*/  IMAD.MOV.U32 R178, RZ, RZ, R0 ;  /* 0x000000ffffb27224 */ /* 0x000fe200078e0000 */
[----:B------:R-:W-:Y:S01]  /*17060*/  MOV R3, 0x17090 ;  /* 0x0001709000037802 */ /* 0x000fe20000000f00 */
[----:B------:R-:W-:Y:S02]  /*17070*/  IMAD.MOV.U32 R179, RZ, RZ, 0x181f ;  /* 0x0000181fffb37424 */ /* 0x000fe400078e00ff */
[----:B-1--4-:R-:W-:Y:S05]  /*17080*/  CALL.REL.NOINC `($__internal_11_$__cuda_sm70_shflsync_idx_p) ;  /* 0x0000298000007944 */ /* 0x012fea0003c00000 */
[----:B------:R-:W-:Y:S01]  /*17090*/  MOV R7, R179 ;  /* 0x000000b300077202 */ /* 0x000fe20000000f00 */
[----:B------:R-:W-:-:S05]  /*170a0*/  BRA `(.L_x_843) ;  /* 0xfffeff8000007947 */ /* 0x000fca000383ffff */
.L_x_717:
[----:B------:R-:W-:Y:S01]  /*170b0*/  MOV R2, RZ ;  /* 0x000000ff00027202 */ /* 0x000fe20000000f00 */
[----:B------:R-:W-:Y:S01]  /*170c0*/  IMAD.MOV.U32 R178, RZ, RZ, R4 ;  /* 0x000000ffffb27224 */ /* 0x000fe200078e0004 */
[----:B------:R-:W-:Y:S01]  /*170d0*/  MOV R3, 0x17100 ;  /* 0x0001710000037802 */ /* 0x000fe20000000f00 */
[----:B------:R-:W-:Y:S02]  /*170e0*/  IMAD.MOV.U32 R179, RZ, RZ, 0x181f ;  /* 0x0000181fffb37424 */ /* 0x000fe400078e00ff */
[----:B-1234-:R-:W-:Y:S05]  /*170f0*/  CALL.REL.NOINC `($__internal_11_$__cuda_sm70_shflsync_idx_p) ;  /* 0x0000291000007944 */ /* 0x01efea0003c00000 */
[----:B------:R-:W-:Y:S01]  /*17100*/  ISETP.GE.AND P1, PT, R208, c[0x0][0x1d4], PT ;  /* 0x00007500d0007a0c */ /* 0x000fe20003f26270 */
[----:B------:R-:W-:Y:S01]  /*17110*/  IMAD.MOV.U32 R178, RZ, RZ, R0 ;  /* 0x000000ffffb27224 */ /* 0x000fe200078e0000 */
[----:B------:R-:W-:Y:S02]  /*17120*/  IADD3 R12, P2, R179, R14, RZ ;  /* 0x0000000eb30c7210 */ /* 0x000fe40007f5e0ff */
[----:B------:R-:W-:Y:S03]  /*17130*/  ISETP.GE.AND P0, PT, R216, c[0x0][0x1d4], PT ;  /* 0x00007500d8007a0c */ /* 0x000fe60003f06270 */
[----:B------:R-:W-:Y:S01]  /*17140*/  IMAD.X R13, R7, 0x1, R5, P2 ;  /* 0x00000001070d7824 */ /* 0x000fe200010e0605 */
        /* <DEDUP_REMOVED lines=12> */
[----:B------:R-:W-:Y:S05]  /*17210*/  CALL.REL.NOINC `($__internal_11_$__cuda_sm70_shflsync_idx_p) ;  /* 0x000027f000007944 */ /* 0x000fea0003c00000 */
[----:B------:R-:W-:Y:S01]  /*17220*/  MOV R2, 0x1 ;  /* 0x0000000100027802 */ /* 0x000fe20000000f00 */
[----:B------:R-:W-:Y:S01]  /*17230*/  IMAD.MOV.U32 R13, RZ, RZ, R179 ;  /* 0x000000ffff0d7224 */ /* 0x000fe200078e00b3 */
[----:B------:R-:W-:Y:S01]  /*17240*/  MOV R179, 0x181f ;  /* 0x0000181f00b37802 */ /* 0x000fe20000000f00 */
[----:B------:R-:W-:Y:S01]  /*17250*/  IMAD.MOV.U32 R178, RZ, RZ, R4 ;  /* 0x000000ffffb27224 */ /* 0x000fe200078e0004 */
[----:B------:R-:W-:Y:S02]  /*17260*/  MOV R3, 0x17280 ;  /* 0x0001728000037802 */ /* 0x000fe40000000f00 */
[----:B------:R-:W-:Y:S05]  /*17270*/  CALL.REL.NOINC `($__internal_11_$__cuda_sm70_shflsync_idx_p) ;  /* 0x0000279000007944 */ /* 0x000fea0003c00000 */
[C---:B------:R-:W-:Y:S01]  /*17280*/  IADD3 R2, -R7.reuse, 0x10, RZ ;  /* 0x0000001007027810 */ /* 0x040fe20007ffe1ff */
[----:B------:R-:W-:Y:S01]  /*17290*/  IMAD.MOV.U32 R178, RZ, RZ, R0 ;  /* 0x000000ffffb27224 */ /* 0x000fe200078e0000 */
[----:B------:R-:W-:Y:S02]  /*172a0*/  ISETP.NE.U32.AND P2, PT, R7, RZ, PT ;  /* 0x000000ff0700720c */ /* 0x000fe40003f45070 */
[----:B------:R-:W-:Y:S04]  /*172b0*/  LOP3.LUT R2, R2, 0xf, RZ, 0xc0, !PT ;  /* 0x0000000f02027812 */ /* 0x000fe800078ec0ff */
[----:B------:R-:W-:Y:S04]  /*172c0*/  IADD3 R2, P1, P0, R2, R179, R14 ;  /* 0x000000b302027210 */ /* 0x000fe8000783e00e */
[----:B------:R-:W-:Y:S05]  /*172d0*/  IADD3.X R3, RZ, R13, R5, P1, P0 ;  /* 0x0000000dff037210 */ /* 0x000fea0000fe0405 */
        /* <DEDUP_REMOVED lines=13> */
[----:B------:R-:W-:Y:S05]  /*173b0*/  CALL.REL.NOINC `($__internal_11_$__cuda_sm70_shflsync_idx_p) ;  /* 0x0000265000007944 */ /* 0x000fea0003c00000 */
[----:B------:R-:W-:Y:S01]  /*173c0*/  MOV R2, 0x2 ;  /* 0x0000000200027802 */ /* 0x000fe20000000f00 */
[----:B------:R-:W-:Y:S01]  /*173d0*/  IMAD.MOV.U32 R13, RZ, RZ, R179 ;  /* 0x000000ffff0d7224 */ /* 0x000fe200078e00b3 */
[----:B------:R-:W-:Y:S01]  /*173e0*/  MOV R179, 0x181f ;  /* 0x0000181f00b37802 */ /* 0x000fe20000000f00 */
[----:B------:R-:W-:Y:S01]  /*173f0*/  IMAD.MOV.U32 R178, RZ, RZ, R4 ;  /* 0x000000ffffb27224 */ /* 0x000fe200078e0004 */
[----:B------:R-:W-:Y:S02]  /*17400*/  MOV R3, 0x17420 ;  /* 0x0001742000037802 */ /* 0x000fe40000000f00 */
[----:B------:R-:W-:Y:S05]  /*17410*/  CALL.REL.NOINC `($__internal_11_$__cuda_sm70_shflsync_idx_p) ;  /* 0x000025f000007944 */ /* 0x000fea0003c00000 */
[----:B------:R-:W-:Y:S01]  /*17420*/  MOV R0, R179 ;  /* 0x000000b300007202 */ /* 0x000fe20000000f00 */
[----:B------:R-:W-:-:S05]  /*17430*/  BRA `(.L_x_844) ;  /* 0xfffefd7000007947 */ /* 0x000fca000383ffff */
.L_x_720:
[----:B------:R-:W-:Y:S01]  /*17440*/  MOV R2, RZ ;  /* 0x000000ff00027202 */ /* 0x000fe20000000f00 */
[----:B------:R-:W-:Y:S01]  /*17450*/  IMAD.MOV.U32 R178, RZ, RZ, R0 ;  /* 0x000000ffffb27224 */ /* 0x000fe200078e0000 */
[----:B------:R-:W-:Y:S01]  /*17460*/  MOV R3, 0x17490 ;  /* 0x0001749000037802 */ /* 0x000fe20000000f00 */
[----:B------:R-:W-:Y:S02]  /*17470*/  IMAD.MOV.U32 R179, RZ, RZ, 0x181f ;  /* 0x0000181fffb37424 */ /* 0x000fe400078e00ff */
[----:B------:R-:W-:Y:S05]  /*17480*/  CALL.REL.NOINC `($__internal_11_$__cuda_sm70_shflsync_idx_p) ;  /* 0x0000258000007944 */ /* 0x000fea0003c00000 */
[----:B------:R-:W-:Y:S01]  /*17490*/  MOV R129, R179 ;  /* 0x000000b300817202 */ /* 0x000fe20000000f00 */
[----:B------:R-:W-:-:S05]  /*174a0*/  BRA `(.L_x_845) ;  /* 0xffff093000007947 */ /* 0x000fca000383ffff */
.L_x_721:
[----:B------:R-:W-:Y:S01]  /*174b0*/  MOV R2, RZ ;  /* 0x000000ff00027202 */ /* 0x000fe20000000f00 */
[----:B------:R-:W-:Y:S01]  /*174c0*/  IMAD.MOV.U32 R178, RZ, RZ, R108 ;  /* 0x000000ffffb27224 */ /* 0x000fe200078e006c */
[----:B------:R-:W-:Y:S01]  /*174d0*/  MOV R3, 0x17500 ;  /* 0x0001750000037802 */ /* 0x000fe20000000f00 */
[----:B------:R-:W-:Y:S02]  /*174e0*/  IMAD.MOV.U32 R179, RZ, RZ, 0x181f ;  /* 0x0000181fffb37424 */ /* 0x000fe400078e00ff */
[----:B-12---:R-:W-:Y:S05]  /*174f0*/  CALL.REL.NOINC `($__internal_11_$__cuda_sm70_shflsync_idx_p) ;  /* 0x0000251000007944 */ /* 0x006fea0003c00000 */
        /* <DEDUP_REMOVED lines=52> */
.L_x_722:
[----:B------:R-:W-:Y:S01]  /*17840*/  MOV R2, RZ ;  /* 0x000000ff00027202 */ /* 0x000fe20000000f00 */
[----:B------:R-:W-:Y:S01]  /*17850*/  IMAD.MOV.U32 R178, RZ, RZ, R109 ;  /* 0x000000ffffb27224 */ /* 0x000fe200078e006d */
[----:B------:R-:W-:Y:S01]  /*17860*/  MOV R3, 0x17890 ;  /* 0x0001789000037802 */ /* 0x000fe20000000f00 */
[----:B------:R-:W-:Y:S02]  /*17870*/  IMAD.MOV.U32 R179, RZ, RZ, 0x1c1f ;  /* 0x00001c1fffb37424 */ /* 0x000fe400078e00ff */
[----:B------:R-:W-:Y:S05]  /*17880*/  CALL.REL.NOINC `($__internal_11_$__cuda_sm70_shflsync_idx_p) ;  /* 0x0000218000007944 */ /* 0x000fea0003c00000 */
[----:B------:R-:W-:Y:S01]  /*17890*/  MOV R3, R179 ;  /* 0x000000b300037202 */ /* 0x000fe20000000f00 */
[----:B------:R-:W-:-:S05]  /*178a0*/  BRA `(.L_x_847) ;  /* 0xffff089000007947 */ /* 0x000fca000383ffff */
.L_x_727:
[----:B------:R-:W-:Y:S01]  /*178b0*/  MOV R2, 0x1 ;  /* 0x0000000100027802 */ /* 0x000fe20000000f00 */
[----:B------:R-:W-:Y:S01]  /*178c0*/  IMAD.MOV.U32 R178, RZ, RZ, R109 ;  /* 0x000000ffffb27224 */ /* 0x000fe200078e006d */
[----:B------:R-:W-:Y:S01]  /*178d0*/  MOV R3, 0x17900 ;  /* 0x0001790000037802 */ /* 0x000fe20000000f00 */
[----:B------:R-:W-:Y:S02]  /*178e0*/  IMAD.MOV.U32 R179, RZ, RZ, 0x1c1f ;  /* 0x00001c1fffb37424 */ /* 0x000fe400078e00ff */
[----:B-1----:R-:W-:Y:S05]  /*178f0*/  CALL.REL.NOINC `($__internal_11_$__cuda_sm70_shflsync_idx_p) ;  /* 0x0000211000007944 */ /* 0x002fea0003c00000 */
[----:B------:R-:W-:Y:S01]  /*17900*/  MOV R3, R179 ;  /* 0x000000b300037202 */ /* 0x000fe20000000f00 */
[----:B------:R-:W-:-:S05]  /*17910*/  BRA `(.L_x_848) ;  /* 0xffff126000007947 */ /* 0x000fca000383ffff */
.L_x_732:
[----:B------:R-:W-:Y:S02]  /*17920*/  MOV R0, 0x2 ;  /* 0x0000000200007802 */ /* 0x000fe40000000f00 */
[----:B------:R-:W-:Y:S02]  /*17930*/  MOV R2, 0x17950 ;  /* 0x0001795000027802 */ /* 0x000fe40000000f00 */
[----:B-12---:R-:W-:Y:S05]  /*17940*/  CALL.REL.NOINC `($__internal_10_$__cuda_sm70_shflsync_bfly_p) ;  /* 0x0000206000007944 */ /* 0x006fea0003c00000 */
[----:B------:R-:W-:-:S05]  /*17950*/  BRA `(.L_x_849) ;  /* 0xffff1ca000007947 */ /* 0x000fca000383ffff */
.L_x_733:
[----:B------:R-:W-:Y:S01]  /*17960*/  MOV R0, 0x1 ;  /* 0x0000000100007802 */ /* 0x000fe20000000f00 */
[----:B---3--:R-:W-:Y:S01]  /*17970*/  IMAD.MOV.U32 R108, RZ, RZ, R4 ;  /* 0x000000ffff6c7224 */ /* 0x008fe200078e0004 */
[----:B------:R-:W-:Y:S02]  /*17980*/  MOV R2, 0x179a0 ;  /* 0x000179a000027802 */ /* 0x000fe40000000f00 */
[----:B-12---:R-:W-:Y:S05]  /*17990*/  CALL.REL.NOINC `($__internal_10_$__cuda_sm70_shflsync_bfly_p) ;  /* 0x0000201000007944 */ /* 0x006fea0003c00000 */
[----:B------:R-:W-:Y:S01]  /*179a0*/  IMAD.MOV.U32 R108, RZ, RZ, R5 ;  /* 0x000000ffff6c7224 */ /* 0x000fe200078e0005 */
[----:B------:R-:W-:Y:S01]  /*179b0*/  FMNMX.FTZ R109, R4, R0, !PT ;  /* 0x00000000046d7209 */ /* 0x000fe20007810000 */
[----:B------:R-:W-:Y:S01]  /*179c0*/  IMAD.MOV.U32 R0, RZ, RZ, 0x2 ;  /* 0x00000002ff007424 */ /* 0x000fe200078e00ff */
[----:B------:R-:W-:Y:S02]  /*179d0*/  MOV R2, 0x179f0 ;  /* 0x000179f000027802 */ /* 0x000fe40000000f00 */
[----:B------:R-:W-:Y:S05]  /*179e0*/  CALL.REL.NOINC `($__internal_10_$__cuda_sm70_shflsync_bfly_p) ;  /* 0x00001fc000007944 */ /* 0x000fea0003c00000 */
[----:B------:R-:W-:Y:S01]  /*179f0*/  FMNMX.FTZ R108, R5, R0, !PT ;  /* 0x00000000056c7209 */ /* 0x000fe20007810000 */
[----:B------:R-:W-:Y:S01]  /*17a00*/  IMAD.MOV.U32 R0, RZ, RZ, 0x1 ;  /* 0x00000001ff007424 */ /* 0x000fe200078e00ff */
[----:B------:R-:W-:Y:S02]  /*17a10*/  MOV R2, 0x17a30 ;  /* 0x00017a3000027802 */ /* 0x000fe40000000f00 */
[----:B------:R-:W-:Y:S05]  /*17a20*/  CALL.REL.NOINC `($__internal_10_$__cuda_sm70_shflsync_bfly_p) ;  /* 0x00001f8000007944 */ /* 0x000fea0003c00000 */
[----:B------:R-:W-:-:S05]  /*17a30*/  BRA `(.L_x_850) ;  /* 0xffff1c3000007947 */ /* 0x000fca000383ffff */
.L_x_742:
[----:B------:R-:W-:Y:S01]  /*17a40*/  MOV R2, RZ ;  /* 0x000000ff00027202 */ /* 0x000fe20000000f00 */
[----:B------:R-:W-:Y:S01]  /*17a50*/  IMAD.MOV.U32 R178, RZ, RZ, R0 ;  /* 0x000000ffffb27224 */ /* 0x000fe200078e0000 */
[----:B------:R-:W-:Y:S01]  /*17a60*/  MOV R3, 0x17a90 ;  /* 0x00017a9000037802 */ /* 0x000fe20000000f00 */
[----:B------:R-:W-:Y:S02]  /*17a70*/  IMAD.MOV.U32 R179, RZ, RZ, 0x181f ;  /* 0x0000181fffb37424 */ /* 0x000fe400078e00ff */
[----:B-1--4-:R-:W-:Y:S05]  /*17a80*/  CALL.REL.NOINC `($__internal_11_$__cuda_sm70_shflsync_idx_p) ;  /* 0x00001f8000007944 */ /* 0x012fea0003c00000 */
[----:B------:R-:W-:Y:S01]  /*17a90*/  MOV R7, R179 ;  /* 0x000000b300077202 */ /* 0x000fe20000000f00 */
[----:B------:R-:W-:-:S05]  /*17aa0*/  BRA `(.L_x_851) ;  /* 0xffff395000007947 */ /* 0x000fca000383ffff */
.L_x_743:
        /* <DEDUP_REMOVED lines=57> */
.L_x_746:
[----:B------:R-:W-:Y:S01]  /*17e40*/  MOV R2, RZ ;  /* 0x000000ff00027202 */ /* 0x000fe20000000f00 */
[----:B------:R-:W-:Y:S01]  /*17e50*/  IMAD.MOV.U32 R178, RZ, RZ, R0 ;  /* 0x000000ffffb27224 */ /* 0x000fe200078e0000 */
[----:B------:R-:W-:Y:S01]  /*17e60*/  MOV R3, 0x17e90 ;  /* 0x00017e9000037802 */ /* 0x000fe20000000f00 */
[----:B------:R-:W-:Y:S02]  /*17e70*/  IMAD.MOV.U32 R179, RZ, RZ, 0x181f ;  /* 0x0000181fffb37424 */ /* 0x000fe400078e00ff */
[----:B------:R-:W-:Y:S05]  /*17e80*/  CALL.REL.NOINC `($__internal_11_$__cuda_sm70_shflsync_idx_p) ;  /* 0x00001b8000007944 */ /* 0x000fea0003c00000 */
[----:B------:R-:W-:Y:S01]  /*17e90*/  MOV R129, R179 ;  /* 0x000000b300817202 */ /* 0x000fe20000000f00 */
[----:B------:R-:W-:-:S05]  /*17ea0*/  BRA `(.L_x_853) ;  /* 0xffff430000007947 */ /* 0x000fca000383ffff */
.L_x_747:
        /* <DEDUP_REMOVED lines=57> */
.L_x_748:
[----:B------:R-:W-:Y:S02]  /*18240*/  MOV R0, 0x2 ;  /* 0x0000000200007802 */ /* 0x000fe40000000f00 */
[----:B------:R-:W-:Y:S02]  /*18250*/  MOV R2, 0x18270 ;  /* 0x0001827000027802 */ /* 0x000fe40000000f00 */
[----:B------:R-:W-:Y:S05]  /*18260*/  CALL.REL.NOINC `($__internal_10_$__cuda_sm70_shflsync_bfly_p) ;  /* 0x0000174000007944 */ /* 0x000fea0003c00000 */
[----:B------:R-:W-:-:S05]  /*18270*/  BRA `(.L_x_855) ;  /* 0xffff44f000007947 */ /* 0x000fca000383ffff */
.L_x_749:
[----:B------:R-:W-:Y:S01]  /*18280*/  MOV R0, 0x1 ;  /* 0x0000000100007802 */ /* 0x000fe20000000f00 */
[----:B-1----:R-:W-:Y:S01]  /*18290*/  IMAD.MOV.U32 R108, RZ, RZ, R109 ;  /* 0x000000ffff6c7224 */ /* 0x002fe200078e006d */
[----:B------:R-:W-:Y:S02]  /*182a0*/  MOV R2, 0x182c0 ;  /* 0x000182c000027802 */ /* 0x000fe40000000f00 */
[----:B------:R-:W-:Y:S05]  /*182b0*/  CALL.REL.NOINC `($__internal_10_$__cuda_sm70_shflsync_bfly_p) ;  /* 0x000016f000007944 */ /* 0x000fea0003c00000 */
        /* <DEDUP_REMOVED lines=10> */
.L_x_752:
[----:B--23--:R-:W-:Y:S01]  /*18360*/  MOV R2, RZ ;  /* 0x000000ff00027202 */ /* 0x00cfe20000000f00 */
[----:B------:R-:W-:Y:S01]  /*18370*/  IMAD.MOV.U32 R178, RZ, RZ, R4 ;  /* 0x000000ffffb27224 */ /* 0x000fe200078e0004 */
[----:B------:R-:W-:Y:S01]  /*18380*/  MOV R3, 0x183b0 ;  /* 0x000183b000037802 */ /* 0x000fe20000000f00 */
[----:B------:R-:W-:Y:S02]  /*18390*/  IMAD.MOV.U32 R179, RZ, RZ, 0x181f ;  /* 0x0000181fffb37424 */ /* 0x000fe400078e00ff */
[----:B-1--4-:R-:W-:Y:S05]  /*183a0*/  CALL.REL.NOINC `($__internal_11_$__cuda_sm70_shflsync_idx_p) ;  /* 0x0000166000007944 */ /* 0x012fea0003c00000 */
[----:B------:R-:W-:Y:S01]  /*183b0*/  MOV R12, R179 ;  /* 0x000000b3000c7202 */ /* 0x000fe20000000f00 */
[----:B------:R-:W-:-:S05]  /*183c0*/  BRA `(.L_x_857) ;  /* 0xffff5f7000007947 */ /* 0x000fca000383ffff */
.L_x_755:
[----:B------:R-:W-:Y:S01]  /*183d0*/  MOV R2, RZ ;  /* 0x000000ff00027202 */ /* 0x000fe20000000f00 */
[----:B------:R-:W-:Y:S01]  /*183e0*/  IMAD.MOV.U32 R178, RZ, RZ, R0 ;  /* 0x000000ffffb27224 */ /* 0x000fe200078e0000 */
[----:B------:R-:W-:Y:S01]  /*183f0*/  MOV R3, 0x18420 ;  /* 0x0001842000037802 */ /* 0x000fe20000000f00 */
[----:B------:R-:W-:Y:S02]  /*18400*/  IMAD.MOV.U32 R179, RZ, RZ, 0x181f ;  /* 0x0000181fffb37424 */ /* 0x000fe400078e00ff */
[----:B------:R-:W-:Y:S05]  /*18410*/  CALL.REL.NOINC `($__internal_11_$__cuda_sm70_shflsync_idx_p) ;  /* 0x000015f000007944 */ /* 0x000fea0003c00000 */
[----:B------:R-:W-:Y:S01]  /*18420*/  MOV R129, R179 ;  /* 0x000000b300817202 */ /* 0x000fe20000000f00 */
[----:B------:R-:W-:-:S05]  /*18430*/  BRA `(.L_x_858) ;  /* 0xffff6c2000007947 */ /* 0x000fca000383ffff */
.L_x_756:
[----:B------:R-:W-:Y:S01]  /*18440*/  MOV R2, RZ ;  /* 0x000000ff00027202 */ /* 0x000fe20000000f00 */
[----:B------:R-:W-:Y:S01]  /*18450*/  IMAD.MOV.U32 R178, RZ, RZ, R108 ;  /* 0x000000ffffb27224 */ /* 0x000fe200078e006c */
[----:B------:R-:W-:Y:S01]  /*18460*/  MOV R3, 0x18490 ;  /* 0x0001849000037802 */ /* 0x000fe20000000f00 */
[----:B------:R-:W-:Y:S02]  /*18470*/  IMAD.MOV.U32 R179, RZ, RZ, 0x181f ;  /* 0x0000181fffb37424 */ /* 0x000fe400078e00ff */
[----:B-12---:R-:W-:Y:S05]  /*18480*/  CALL.REL.NOINC `($__internal_11_$__cuda_sm70_shflsync_idx_p) ;  /* 0x0000158000007944 */ /* 0x006fea0003c00000 */
[C---:B------:R-:W-:Y:S01]  /*18490*/  IADD3 R130, -R195.reuse, 0x10, RZ ;  /* 0x00000010c3827810 */ /* 0x040fe20007ffe1ff */
[----:B------:R-:W-:Y:S03]  /*184a0*/  IMAD.MOV.U32 R178, RZ, RZ, R0 ;  /* 0x000000ffffb27224 */ /* 0x000fe600078e0000 */
[----:B------:R-:W-:Y:S04]  /*184b0*/  LOP3.LUT R130, R130, 0xf, RZ, 0xc0, !PT ;  /* 0x0000000f82827812 */ /* 0x000fe800078ec0ff */
[----:B------:R-:W-:Y:S04]  /*184c0*/  IADD3 R130, P1, P0, R130, R179, R133 ;  /* 0x000000b382827210 */ /* 0x000fe8000783e085 */
[----:B------:R-:W-:Y:S02]  /*184d0*/  IADD3.X R131, RZ, R129, R109, P1, P0 ;  /* 0x00000081ff837210 */ /* 0x000fe40000fe046d */
[----:B------:R-:W-:Y:S02]  /*184e0*/  ISETP.NE.U32.AND P1, PT, R195, RZ, PT ;  /* 0x000000ffc300720c */ /* 0x000fe40003f25070 */
[----:B------:R-:W-:Y:S01]  /*184f0*/  IADD3 R2, P0, R179, R134, RZ ;  /* 0x00000086b3027210 */ /* 0x000fe20007f1e0ff */
[----:B------:R-:W-:Y:S04]  /*18500*/  IMAD.MOV.U32 R179, RZ, RZ, 0x181f ;  /* 0x0000181fffb37424 */ /* 0x000fe800078e00ff */
[----:B------:R-:W-:Y:S06]  /*18510*/  IMAD.X R3, R129, 0x1, R128, P0 ;  /* 0x0000000181037824 */ /* 0x000fec00000e0680 */
[----:B------:R-:W-:Y:S01]  /*18520*/  @!PT LDS RZ, [RZ] ;  /* 0x00000000fffff984 */ /* 0x000fe20000000800 */
[----:B------:R-:W-:Y:S01]  /*18530*/  @!PT LDS RZ, [RZ] ;  /* 0x00000000fffff984 */ /* 0x000fe20000000800 */
[----:B------:R-:W-:Y:S01]  /*18540*/  @!PT LDS RZ, [RZ] ;  /* 0x00000000fffff984 */ /* 0x000fe20000000800 */
[----:B------:R1:W-:Y:S04]  /*18550*/  LDGSTS.E.BYPASS.LTC128B.128.ZFILL [R197+0x8100], [R130.64], P1 ;  /* 0x0810000082c57fae */ /* 0x0003e80008941d46 */
[----:B------:R2:W-:Y:S02]  /*18560*/  LDGSTS.E.BYPASS.LTC128B.128 [R197+0xb100], [R2.64], !P3 ;  /* 0x0b10000002c57fae */ /* 0x0005e4000d901d46 */
[----:B--2---:R-:W-:Y:S01]  /*18570*/  MOV R3, 0x185a0 ;  /* 0x000185a000037802 */ /* 0x004fe20000000f00 */
[----:B------:R-:W-:Y:S02]  /*18580*/  IMAD.MOV.U32 R2, RZ, RZ, 0x1 ;  /* 0x00000001ff027424 */ /* 0x000fe400078e00ff */
[----:B-1----:R-:W-:Y:S05]  /*18590*/  CALL.REL.NOINC `($__internal_11_$__cuda_sm70_shflsync_idx_p) ;  /* 0x0000147000007944 */ /* 0x002fea0003c00000 */
[----:B------:R-:W-:Y:S01]  /*185a0*/  MOV R2, 0x1 ;  /* 0x0000000100027802 */ /* 0x000fe20000000f00 */
[----:B------:R-:W-:Y:S01]  /*185b0*/  IMAD.MOV.U32 R129, RZ, RZ, R179 ;  /* 0x000000ffff817224 */ /* 0x000fe200078e00b3 */
[----:B------:R-:W-:Y:S01]  /*185c0*/  MOV R179, 0x181f ;  /* 0x0000181f00b37802 */ /* 0x000fe20000000f00 */
[----:B------:R-:W-:Y:S01]  /*185d0*/  IMAD.MOV.U32 R178, RZ, RZ, R108 ;  /* 0x000000ffffb27224 */ /* 0x000fe200078e006c */
[----:B------:R-:W-:Y:S02]  /*185e0*/  MOV R3, 0x18600 ;  /* 0x0001860000037802 */ /* 0x000fe40000000f00 */
[----:B------:R-:W-:Y:S05]  /*185f0*/  CALL.REL.NOINC `($__internal_11_$__cuda_sm70_shflsync_idx_p) ;  /* 0x0000141000007944 */ /* 0x000fea0003c00000 */
        /* <DEDUP_REMOVED lines=25> */
.L_x_757:
[----:B------:R-:W-:Y:S01]  /*18790*/  MOV R2, RZ ;  /* 0x000000ff00027202 */ /* 0x000fe20000000f00 */
[----:B------:R-:W-:Y:S01]  /*187a0*/  IMAD.MOV.U32 R178, RZ, RZ, R109 ;  /* 0x000000ffffb27224 */ /* 0x000fe200078e006d */
[----:B------:R-:W-:Y:S01]  /*187b0*/  MOV R3, 0x187e0 ;  /* 0x000187e000037802 */ /* 0x000fe20000000f00 */
[----:B------:R-:W-:Y:S02]  /*187c0*/  IMAD.MOV.U32 R179, RZ, RZ, 0x1c1f ;  /* 0x00001c1fffb37424 */ /* 0x000fe400078e00ff */
[----:B------:R-:W-:Y:S05]  /*187d0*/  CALL.REL.NOINC `($__internal_11_$__cuda_sm70_shflsync_idx_p) ;  /* 0x0000123000007944 */ /* 0x000fea0003c00000 */
[----:B------:R-:W-:Y:S01]  /*187e0*/  MOV R3, R179 ;  /* 0x000000b300037202 */ /* 0x000fe20000000f00 */
[----:B------:R-:W-:-:S05]  /*187f0*/  BRA `(.L_x_860) ;  /* 0xffff6b7000007947 */ /* 0x000fca000383ffff */
.L_x_762:
[----:B------:R-:W-:Y:S01]  /*18800*/  MOV R2, 0x1 ;  /* 0x0000000100027802 */ /* 0x000fe20000000f00 */
[----:B------:R-:W-:Y:S01]  /*18810*/  IMAD.MOV.U32 R178, RZ, RZ, R109 ;  /* 0x000000ffffb27224 */ /* 0x000fe200078e006d */
[----:B------:R-:W-:Y:S01]  /*18820*/  MOV R3, 0x18850 ;  /* 0x0001885000037802 */ /* 0x000fe20000000f00 */
[----:B------:R-:W-:Y:S02]  /*18830*/  IMAD.MOV.U32 R179, RZ, RZ, 0x1c1f ;  /* 0x00001c1fffb37424 */ /* 0x000fe400078e00ff */
[----:B-1----:R-:W-:Y:S05]  /*18840*/  CALL.REL.NOINC `($__internal_11_$__cuda_sm70_shflsync_idx_p) ;  /* 0x000011c000007944 */ /* 0x002fea0003c00000 */
[----:B------:R-:W-:Y:S01]  /*18850*/  MOV R3, R179 ;  /* 0x000000b300037202 */ /* 0x000fe20000000f00 */
[----:B------:R-:W-:-:S05]  /*18860*/  BRA `(.L_x_861) ;  /* 0xffff754000007947 */ /* 0x000fca000383ffff */
.L_x_767:
[----:B------:R-:W-:Y:S02]  /*18870*/  MOV R0, 0x2 ;  /* 0x0000000200007802 */ /* 0x000fe40000000f00 */
[----:B------:R-:W-:Y:S02]  /*18880*/  MOV R2, 0x188a0 ;  /* 0x000188a000027802 */ /* 0x000fe40000000f00 */
[----:B-12---:R-:W-:Y:S05]  /*18890*/  CALL.REL.NOINC `($__internal_10_$__cuda_sm70_shflsync_bfly_p) ;  /* 0x0000111000007944 */ /* 0x006fea0003c00000 */
[----:B------:R-:W-:-:S05]  /*188a0*/  BRA `(.L_x_862) ;  /* 0xffff7f8000007947 */ /* 0x000fca000383ffff */
.L_x_768:
[----:B------:R-:W-:Y:S02]  /*188b0*/  MOV R0, 0x1 ;  /* 0x0000000100007802 */ /* 0x000fe40000000f00 */
[----:B------:R-:W-:Y:S02]  /*188c0*/  MOV R2, 0x188e0 ;  /* 0x000188e000027802 */ /* 0x000fe40000000f00 */
[----:B-12---:R-:W-:Y:S05]  /*188d0*/  CALL.REL.NOINC `($__internal_10_$__cuda_sm70_shflsync_bfly_p) ;  /* 0x000010d000007944 */ /* 0x006fea0003c00000 */
[----:B------:R-:W-:Y:S01]  /*188e0*/  FMNMX.FTZ R109, R108, R0, !PT ;  /* 0x000000006c6d7209 */ /* 0x000fe20007810000 */
[----:B------:R-:W-:Y:S01]  /*188f0*/  IMAD.MOV.U32 R108, RZ, RZ, R4 ;  /* 0x000000ffff6c7224 */ /* 0x000fe200078e0004 */
[----:B------:R-:W-:Y:S01]  /*18900*/  MOV R2, 0x18930 ;  /* 0x0001893000027802 */ /* 0x000fe20000000f00 */
[----:B------:R-:W-:Y:S02]  /*18910*/  IMAD.MOV.U32 R0, RZ, RZ, 0x2 ;  /* 0x00000002ff007424 */ /* 0x000fe400078e00ff */
[----:B------:R-:W-:Y:S05]  /*18920*/  CALL.REL.NOINC `($__internal_10_$__cuda_sm70_shflsync_bfly_p) ;  /* 0x0000108000007944 */ /* 0x000fea0003c00000 */
[----:B------:R-:W-:Y:S01]  /*18930*/  FMNMX.FTZ R4, R4, R0, !PT ;  /* 0x0000000004047209 */ /* 0x000fe20007810000 */
[----:B------:R-:W-:Y:S01]  /*18940*/  IMAD.MOV.U32 R0, RZ, RZ, 0x1 ;  /* 0x00000001ff007424 */ /* 0x000fe200078e00ff */
[----:B------:R-:W-:Y:S03]  /*18950*/  MOV R2, 0x18980 ;  /* 0x0001898000027802 */ /* 0x000fe60000000f00 */
[----:B------:R-:W-:Y:S02]  /*18960*/  IMAD.MOV.U32 R108, RZ, RZ, R4 ;  /* 0x000000ffff6c7224 */ /* 0x000fe400078e0004 */
[----:B------:R-:W-:Y:S05]  /*18970*/  CALL.REL.NOINC `($__internal_10_$__cuda_sm70_shflsync_bfly_p) ;  /* 0x0000103000007944 */ /* 0x000fea0003c00000 */
[----:B------:R-:W-:-:S05]  /*18980*/  BRA `(.L_x_863) ;  /* 0xffff7f1000007947 */ /* 0x000fca000383ffff */
.L_x_770:
[----:B------:R-:W-:Y:S01]  /*18990*/  IMAD.MOV.U32 R108, RZ, RZ, R225 ;  /* 0x000000ffff6c7224 */ /* 0x000fe200078e00e1 */
[----:B------:R-:W-:-:S02]  /*189a0*/  MOV R0, 0x2 ;  /* 0x0000000200007802 */ /* 0x000fc40000000f00 */
[----:B------:R-:W-:Y:S02]  /*189b0*/  MOV R2, 0x189d0 ;  /* 0x000189d000027802 */ /* 0x000fe40000000f00 */
[----:B------:R-:W-:Y:S05]  /*189c0*/  CALL.REL.NOINC `($__internal_10_$__cuda_sm70_shflsync_bfly_p) ;  /* 0x00000fe000007944 */ /* 0x000fea0003c00000 */
[----:B------:R-:W-:Y:S05]  /*189d0*/  BRA `(.L_x_864) ;  /* 0xffff97d000007947 */ /* 0x000fea000383ffff */
.L_x_771:
[----:B------:R-:W-:Y:S01]  /*189e0*/  IMAD.MOV.U32 R108, RZ, RZ, R5 ;  /* 0x000000ffff6c7224 */ /* 0x000fe200078e0005 */
[----:B------:R-:W-:Y:S02]  /*189f0*/  MOV R0, 0x1 ;  /* 0x0000000100007802 */ /* 0x000fe40000000f00 */
[----:B------:R-:W-:Y:S02]  /*18a00*/  MOV R2, 0x18a20 ;  /* 0x00018a2000027802 */ /* 0x000fe40000000f00 */
[----:B-1----:R-:W-:Y:S05]  /*18a10*/  CALL.REL.NOINC `($__internal_10_$__cuda_sm70_shflsync_bfly_p) ;  /* 0x00000f9000007944 */ /* 0x002fea0003c00000 */
[----:B------:R-:W-:Y:S01]  /*18a20*/  FADD.FTZ R5, R5, R0 ;  /* 0x0000000005057221 */ /* 0x000fe20000010000 */
[----:B------:R-:W-:Y:S02]  /*18a30*/  MOV R108, R226 ;  /* 0x000000e2006c7202 */ /* 0x000fe40000000f00 */
[----:B------:R-:W-:Y:S02]  /*18a40*/  MOV R0, 0x2 ;  /* 0x0000000200007802 */ /* 0x000fe40000000f00 */
[----:B------:R-:W-:Y:S02]  /*18a50*/  MOV R2, 0x18a70 ;  /* 0x00018a7000027802 */ /* 0x000fe40000000f00 */
[----:B------:R-:W-:Y:S05]  /*18a60*/  CALL.REL.NOINC `($__internal_10_$__cuda_sm70_shflsync_bfly_p) ;  /* 0x00000f4000007944 */ /* 0x000fea0003c00000 */
[----:B------:R-:W-:Y:S01]  /*18a70*/  FADD.FTZ R6, R226, R0 ;  /* 0x00000000e2067221 */ /* 0x000fe20000010000 */
[----:B------:R-:W-:Y:S02]  /*18a80*/  MOV R0, 0x1 ;  /* 0x0000000100007802 */ /* 0x000fe40000000f00 */
[----:B------:R-:W-:-:S02]  /*18a90*/  MOV R2, 0x18ac0 ;  /* 0x00018ac000027802 */ /* 0x000fc40000000f00 */
[----:B------:R-:W-:Y:S02]  /*18aa0*/  MOV R108, R6 ;  /* 0x00000006006c7202 */ /* 0x000fe40000000f00 */
[----:B------:R-:W-:Y:S05]  /*18ab0*/  CALL.REL.NOINC `($__internal_10_$__cuda_sm70_shflsync_bfly_p) ;  /* 0x00000ef000007944 */ /* 0x000fea0003c00000 */
[----:B------:R-:W-:Y:S01]  /*18ac0*/  MOV R3, R0 ;  /* 0x0000000000037202 */ /* 0x000fe20000000f00 */
[----:B------:R-:W-:Y:S05]  /*18ad0*/  BRA `(.L_x_865) ;  /* 0xffff974000007947 */ /* 0x000fea000383ffff */
.L_x_778:
[----:B--234-:R-:W-:Y:S01]  /*18ae0*/  IMAD.MOV.U32 R178, RZ, RZ, R7 ;  /* 0x000000ffffb27224 */ /* 0x01cfe200078e0007 */
[----:B------:R-:W-:Y:S01]  /*18af0*/  MOV R2, RZ ;  /* 0x000000ff00027202 */ /* 0x000fe20000000f00 */
[----:B------:R-:W-:Y:S01]  /*18b00*/  IMAD.MOV.U32 R179, RZ, RZ, 0x181f ;  /* 0x0000181fffb37424 */ /* 0x000fe200078e00ff */
[----:B------:R-:W-:Y:S02]  /*18b10*/  MOV R3, 0x18b30 ;  /* 0x00018b3000037802 */ /* 0x000fe40000000f00 */
[----:B-1----:R-:W-:Y:S05]  /*18b20*/  CALL.REL.NOINC `($__internal_11_$__cuda_sm70_shflsync_idx_p) ;  /* 0x00000ee000007944 */ /* 0x002fea0003c00000 */
[----:B------:R-:W-:Y:S01]  /*18b30*/  MOV R10, R179 ;  /* 0x000000b3000a7202 */ /* 0x000fe20000000f00 */
[----:B------:R-:W-:Y:S05]  /*18b40*/  BRA `(.L_x_866) ;  /* 0xffffaa6000007947 */ /* 0x000fea000383ffff */
.L_x_779:
[----:B------:R-:W-:Y:S01]  /*18b50*/  IMAD.MOV.U32 R178, RZ, RZ, R8 ;  /* 0x000000ffffb27224 */ /* 0x000fe200078e0008 */
[----:B------:R-:W-:Y:S01]  /*18b60*/  MOV R2, RZ ;  /* 0x000000ff00027202 */ /* 0x000fe20000000f00 */
[----:B------:R-:W-:Y:S01]  /*18b70*/  IMAD.MOV.U32 R179, RZ, RZ, 0x181f ;  /* 0x0000181fffb37424 */ /* 0x000fe200078e00ff */
[----:B------:R-:W-:Y:S02]  /*18b80*/  MOV R3, 0x18ba0 ;  /* 0x00018ba000037802 */ /* 0x000fe40000000f00 */
[----:B-123--:R-:W-:Y:S05]  /*18b90*/  CALL.REL.NOINC `($__internal_11_$__cuda_sm70_shflsync_idx_p) ;  /* 0x00000e7000007944 */ /* 0x00efea0003c00000 */
[----:B------:R-:W-:Y:S01]  /*18ba0*/  MOV R0, R179 ;  /* 0x000000b300007202 */ /* 0x000fe20000000f00 */
[----:B------:R-:W-:Y:S05]  /*18bb0*/  BRA `(.L_x_867) ;  /* 0xffffaa1000007947 */ /* 0x000fea000383ffff */
.L_x_782:
[----:B------:R-:W-:Y:S01]  /*18bc0*/  IMAD.MOV.U32 R178, RZ, RZ, R7 ;  /* 0x000000ffffb27224 */ /* 0x000fe200078e0007 */
[----:B--2---:R-:W-:Y:S01]  /*18bd0*/  MOV R2, 0x1 ;  /* 0x0000000100027802 */ /* 0x004fe20000000f00 */
[----:B------:R-:W-:Y:S01]  /*18be0*/  IMAD.MOV.U32 R179, RZ, RZ, 0x181f ;  /* 0x0000181fffb37424 */ /* 0x000fe200078e00ff */
[----:B------:R-:W-:-:S02]  /*18bf0*/  MOV R3, 0x18c10 ;  /* 0x00018c1000037802 */ /* 0x000fc40000000f00 */
[----:B-1-34-:R-:W-:Y:S05]  /*18c00*/  CALL.REL.NOINC `($__internal_11_$__cuda_sm70_shflsync_idx_p) ;  /* 0x00000e0000007944 */ /* 0x01afea0003c00000 */
        /* <DEDUP_REMOVED lines=8> */
.L_x_785:
[----:B------:R-:W-:Y:S01]  /*18c90*/  IMAD.MOV.U32 R178, RZ, RZ, R7 ;  /* 0x000000ffffb27224 */ /* 0x000fe200078e0007 */
[----:B-1----:R-:W-:Y:S01]  /*18ca0*/  MOV R2, 0x2 ;  /* 0x0000000200027802 */ /* 0x002fe20000000f00 */
[----:B------:R-:W-:Y:S01]  /*18cb0*/  IMAD.MOV.U32 R179, RZ, RZ, 0x181f ;  /* 0x0000181fffb37424 */ /* 0x000fe200078e00ff */
[----:B------:R-:W-:Y:S02]  /*18cc0*/  MOV R3, 0x18ce0 ;  /* 0x00018ce000037802 */ /* 0x000fe40000000f00 */
[----:B--234-:R-:W-:Y:S05]  /*18cd0*/  CALL.REL.NOINC `($__internal_11_$__cuda_sm70_shflsync_idx_p) ;  /* 0x00000d3000007944 */ /* 0x01cfea0003c00000 */
[----:B------:R-:W-:Y:S01]  /*18ce0*/  MOV R10, R179 ;  /* 0x000000b3000a7202 */ /* 0x000fe20000000f00 */
[----:B------:R-:W-:Y:S05]  /*18cf0*/  BRA `(.L_x_869) ;  /* 0xffffab0000007947 */ /* 0x000fea000383ffff */
.L_x_786:
[----:B------:R-:W-:Y:S01]  /*18d00*/  IMAD.MOV.U32 R178, RZ, RZ, R8 ;  /* 0x000000ffffb27224 */ /* 0x000fe200078e0008 */
[----:B-1----:R-:W-:Y:S01]  /*18d10*/  MOV R2, 0x2 ;  /* 0x0000000200027802 */ /* 0x002fe20000000f00 */
[----:B------:R-:W-:Y:S01]  /*18d20*/  IMAD.MOV.U32 R179, RZ, RZ, 0x181f ;  /* 0x0000181fffb37424 */ /* 0x000fe200078e00ff */
[----:B------:R-:W-:Y:S02]  /*18d30*/  MOV R3, 0x18d50 ;  /* 0x00018d5000037802 */ /* 0x000fe40000000f00 */
[----:B--234-:R-:W-:Y:S05]  /*18d40*/  CALL.REL.NOINC `($__internal_11_$__cuda_sm70_shflsync_idx_p) ;  /* 0x00000cc000007944 */ /* 0x01cfea0003c00000 */
[----:B------:R-:W-:Y:S01]  /*18d50*/  MOV R0, R179 ;  /* 0x000000b300007202 */ /* 0x000fe20000000f00 */
[----:B------:R-:W-:Y:S05]  /*18d60*/  BRA `(.L_x_870) ;  /* 0xffffaab000007947 */ /* 0x000fea000383ffff */
.L_x_789:
[----:B------:R-:W-:Y:S01]  /*18d70*/  IMAD.MOV.U32 R178, RZ, RZ, R7 ;  /* 0x000000ffffb27224 */ /* 0x000fe200078e0007 */
[----:B-1----:R-:W-:Y:S01]  /*18d80*/  MOV R2, 0x3 ;  /* 0x0000000300027802 */ /* 0x002fe20000000f00 */
[----:B------:R-:W-:Y:S01]  /*18d90*/  IMAD.MOV.U32 R179, RZ, RZ, 0x181f ;  /* 0x0000181fffb37424 */ /* 0x000fe200078e00ff */
[----:B------:R-:W-:-:S02]  /*18da0*/  MOV R3, 0x18dc0 ;  /* 0x00018dc000037802 */ /* 0x000fc40000000f00 */
[----:B--234-:R-:W-:Y:S05]  /*18db0*/  CALL.REL.NOINC `($__internal_11_$__cuda_sm70_shflsync_idx_p) ;  /* 0x00000c5000007944 */ /* 0x01cfea0003c00000 */
        /* <DEDUP_REMOVED lines=8> */
.L_x_791:
[----:B------:R-:W-:Y:S01]  /*18e40*/  IMAD.MOV.U32 R178, RZ, RZ, R5 ;  /* 0x000000ffffb27224 */ /* 0x000fe200078e0005 */
[----:B------:R-:W-:Y:S01]  /*18e50*/  MOV R2, RZ ;  /* 0x000000ff00027202 */ /* 0x000fe20000000f00 */
[----:B------:R-:W-:Y:S01]  /*18e60*/  IMAD.MOV.U32 R179, RZ, RZ, 0x1c1f ;  /* 0x00001c1fffb37424 */ /* 0x000fe200078e00ff */
[----:B------:R-:W-:Y:S02]  /*18e70*/  MOV R3, 0x18e90 ;  /* 0x00018e9000037802 */ /* 0x000fe40000000f00 */
[----:B------:R-:W-:Y:S05]  /*18e80*/  CALL.REL.NOINC `($__internal_11_$__cuda_sm70_shflsync_idx_p) ;  /* 0x00000b8000007944 */ /* 0x000fea0003c00000 */
[----:B------:R-:W-:Y:S01]  /*18e90*/  MOV R4, R179 ;  /* 0x000000b300047202 */ /* 0x000fe20000000f00 */
[----:B------:R-:W-:Y:S05]  /*18ea0*/  BRA `(.L_x_872) ;  /* 0xffffad9000007947 */ /* 0x000fea000383ffff */
.L_x_792:
[----:B------:R-:W-:Y:S01]  /*18eb0*/  IMAD.MOV.U32 R178, RZ, RZ, R12 ;  /* 0x000000ffffb27224 */ /* 0x000fe200078e000c */
[----:B------:R-:W-:Y:S01]  /*18ec0*/  MOV R2, RZ ;  /* 0x000000ff00027202 */ /* 0x000fe20000000f00 */
[----:B------:R-:W-:Y:S01]  /*18ed0*/  IMAD.MOV.U32 R179, RZ, RZ, 0x1c1f ;  /* 0x00001c1fffb37424 */ /* 0x000fe200078e00ff */
[----:B------:R-:W-:Y:S02]  /*18ee0*/  MOV R3, 0x18f00 ;  /* 0x00018f0000037802 */ /* 0x000fe40000000f00 */
[----:B-12---:R-:W-:Y:S05]  /*18ef0*/  CALL.REL.NOINC `($__internal_11_$__cuda_sm70_shflsync_idx_p) ;  /* 0x00000b1000007944 */ /* 0x006fea0003c00000 */
[----:B------:R-:W-:Y:S01]  /*18f00*/  MOV R0, R179 ;  /* 0x000000b300007202 */ /* 0x000fe20000000f00 */
[----:B------:R-:W-:Y:S05]  /*18f10*/  BRA `(.L_x_873) ;  /* 0xffffad4000007947 */ /* 0x000fea000383ffff */
.L_x_795:
[----:B------:R-:W-:Y:S01]  /*18f20*/  IMAD.MOV.U32 R178, RZ, RZ, R5 ;  /* 0x000000ffffb27224 */ /* 0x000fe200078e0005 */
[----:B----4-:R-:W-:Y:S01]  /*18f30*/  MOV R2, 0x1 ;  /* 0x0000000100027802 */ /* 0x010fe20000000f00 */
[----:B------:R-:W-:Y:S01]  /*18f40*/  IMAD.MOV.U32 R179, RZ, RZ, 0x1c1f ;  /* 0x00001c1fffb37424 */ /* 0x000fe200078e00ff */
[----:B------:R-:W-:-:S02]  /*18f50*/  MOV R3, 0x18f70 ;  /* 0x00018f7000037802 */ /* 0x000fc40000000f00 */
[----:B-123--:R-:W-:Y:S05]  /*18f60*/  CALL.REL.NOINC `($__internal_11_$__cuda_sm70_shflsync_idx_p) ;  /* 0x00000aa000007944 */ /* 0x00efea0003c00000 */
        /* <DEDUP_REMOVED lines=8> */
.L_x_799:
[----:B------:R-:W-:Y:S01]  /*18ff0*/  IMAD.MOV.U32 R178, RZ, RZ, R7 ;  /* 0x000000ffffb27224 */ /* 0x000fe200078e0007 */
[----:B------:R-:W-:Y:S01]  /*19000*/  MOV R2, RZ ;  /* 0x000000ff00027202 */ /* 0x000fe20000000f00 */
[----:B------:R-:W-:Y:S01]  /*19010*/  IMAD.MOV.U32 R179, RZ, RZ, 0x181f ;  /* 0x0000181fffb37424 */ /* 0x000fe200078e00ff */
[----:B------:R-:W-:Y:S02]  /*19020*/  MOV R3, 0x19040 ;  /* 0x0001904000037802 */ /* 0x000fe40000000f00 */
[----:B------:R-:W-:Y:S05]  /*19030*/  CALL.REL.NOINC `($__internal_11_$__cuda_sm70_shflsync_idx_p) ;  /* 0x000009d000007944 */ /* 0x000fea0003c00000 */
[----:B------:R-:W-:Y:S01]  /*19040*/  MOV R9, R179 ;  /* 0x000000b300097202 */ /* 0x000fe20000000f00 */
[----:B------:R-:W-:Y:S05]  /*19050*/  BRA `(.L_x_875) ;  /* 0xffffc16000007947 */ /* 0x000fea000383ffff */
.L_x_800:
[----:B------:R-:W-:Y:S01]  /*19060*/  IMAD.MOV.U32 R178, RZ, RZ, R10 ;  /* 0x000000ffffb27224 */ /* 0x000fe200078e000a */
[----:B------:R-:W-:Y:S01]  /*19070*/  MOV R2, RZ ;  /* 0x000000ff00027202 */ /* 0x000fe20000000f00 */
[----:B------:R-:W-:Y:S01]  /*19080*/  IMAD.MOV.U32 R179, RZ, RZ, 0x181f ;  /* 0x0000181fffb37424 */ /* 0x000fe200078e00ff */
[----:B------:R-:W-:Y:S02]  /*19090*/  MOV R3, 0x190b0 ;  /* 0x000190b000037802 */ /* 0x000fe40000000f00 */
[----:B-12---:R-:W-:Y:S05]  /*190a0*/  CALL.REL.NOINC `($__internal_11_$__cuda_sm70_shflsync_idx_p) ;  /* 0x0000096000007944 */ /* 0x006fea0003c00000 */
[----:B------:R-:W-:Y:S01]  /*190b0*/  MOV R0, R179 ;  /* 0x000000b300007202 */ /* 0x000fe20000000f00 */
[----:B------:R-:W-:Y:S05]  /*190c0*/  BRA `(.L_x_876) ;  /* 0xffffc11000007947 */ /* 0x000fea000383ffff */
.L_x_803:
        /* <DEDUP_REMOVED lines=13> */
.L_x_806:
[----:B------:R-:W-:Y:S01]  /*191a0*/  IMAD.MOV.U32 R178, RZ, RZ, R7 ;  /* 0x000000ffffb27224 */ /* 0x000fe200078e0007 */
[----:B-1----:R-:W-:Y:S01]  /*191b0*/  MOV R2, 0x2 ;  /* 0x0000000200027802 */ /* 0x002fe20000000f00 */
[----:B------:R-:W-:Y:S01]  /*191c0*/  IMAD.MOV.U32 R179, RZ, RZ, 0x181f ;  /* 0x0000181fffb37424 */ /* 0x000fe200078e00ff */
[----:B------:R-:W-:Y:S02]  /*191d0*/  MOV R3, 0x191f0 ;  /* 0x000191f000037802 */ /* 0x000fe40000000f00 */
[----:B--234-:R-:W-:Y:S05]  /*191e0*/  CALL.REL.NOINC `($__internal_11_$__cuda_sm70_shflsync_idx_p) ;  /* 0x0000082000007944 */ /* 0x01cfea0003c00000 */
[----:B------:R-:W-:Y:S01]  /*191f0*/  MOV R9, R179 ;  /* 0x000000b300097202 */ /* 0x000fe20000000f00 */
[----:B------:R-:W-:Y:S05]  /*19200*/  BRA `(.L_x_878) ;  /* 0xffffc21000007947 */ /* 0x000fea000383ffff */
.L_x_807:
[----:B------:R-:W-:Y:S01]  /*19210*/  IMAD.MOV.U32 R178, RZ, RZ, R10 ;  /* 0x000000ffffb27224 */ /* 0x000fe200078e000a */
[----:B------:R-:W-:Y:S01]  /*19220*/  MOV R2, 0x2 ;  /* 0x0000000200027802 */ /* 0x000fe20000000f00 */
[----:B------:R-:W-:Y:S01]  /*19230*/  IMAD.MOV.U32 R179, RZ, RZ, 0x181f ;  /* 0x0000181fffb37424 */ /* 0x000fe200078e00ff */
[----:B------:R-:W-:Y:S02]  /*19240*/  MOV R3, 0x19260 ;  /* 0x0001926000037802 */ /* 0x000fe40000000f00 */
[----:B-1234-:R-:W-:Y:S05]  /*19250*/  CALL.REL.NOINC `($__internal_11_$__cuda_sm70_shflsync_idx_p) ;  /* 0x000007b000007944 */ /* 0x01efea0003c00000 */
[----:B------:R-:W-:Y:S01]  /*19260*/  MOV R0, R179 ;  /* 0x000000b300007202 */ /* 0x000fe20000000f00 */
[----:B------:R-:W-:Y:S05]  /*19270*/  BRA `(.L_x_879) ;  /* 0xffffc1c000007947 */ /* 0x000fea000383ffff */
.L_x_810:
        /* <DEDUP_REMOVED lines=13> */
.L_x_812:
[----:B------:R-:W-:Y:S01]  /*19350*/  IMAD.MOV.U32 R178, RZ, RZ, R62 ;  /* 0x000000ffffb27224 */ /* 0x000fe200078e003e */
[----:B------:R-:W-:Y:S01]  /*19360*/  MOV R2, RZ ;  /* 0x000000ff00027202 */ /* 0x000fe20000000f00 */
[----:B------:R-:W-:Y:S01]  /*19370*/  IMAD.MOV.U32 R179, RZ, RZ, 0x1f ;  /* 0x0000001fffb37424 */ /* 0x000fe200078e00ff */
[----:B------:R-:W-:Y:S02]  /*19380*/  MOV R3, 0x193a0 ;  /* 0x000193a000037802 */ /* 0x000fe40000000f00 */
[----:B-1----:R-:W-:Y:S05]  /*19390*/  CALL.REL.NOINC `($__internal_11_$__cuda_sm70_shflsync_idx_p) ;  /* 0x0000067000007944 */ /* 0x002fea0003c00000 */
[----:B------:R-:W-:Y:S01]  /*193a0*/  MOV R9, R179 ;  /* 0x000000b300097202 */ /* 0x000fe20000000f00 */
[----:B------:R-:W-:Y:S05]  /*193b0*/  BRA `(.L_x_881) ;  /* 0xffffc35000007947 */ /* 0x000fea000383ffff */
.L_x_813:
[----:B------:R-:W-:Y:S01]  /*193c0*/  IMAD.MOV.U32 R178, RZ, RZ, R62 ;  /* 0x000000ffffb27224 */ /* 0x000fe200078e003e */
[----:B------:R-:W-:Y:S01]  /*193d0*/  MOV R2, 0x1 ;  /* 0x0000000100027802 */ /* 0x000fe20000000f00 */
[----:B------:R-:W-:Y:S01]  /*193e0*/  IMAD.MOV.U32 R179, RZ, RZ, 0x1f ;  /* 0x0000001fffb37424 */ /* 0x000fe200078e00ff */
[----:B------:R-:W-:Y:S02]  /*193f0*/  MOV R3, 0x19410 ;  /* 0x0001941000037802 */ /* 0x000fe40000000f00 */
[----:B-123--:R-:W-:Y:S05]  /*19400*/  CALL.REL.NOINC `($__internal_11_$__cuda_sm70_shflsync_idx_p) ;  /* 0x0000060000007944 */ /* 0x00efea0003c00000 */
[----:B------:R-:W-:Y:S01]  /*19410*/  MOV R8, R179 ;  /* 0x000000b300087202 */ /* 0x000fe20000000f00 */
[----:B------:R-:W-:Y:S05]  /*19420*/  BRA `(.L_x_882) ;  /* 0xffffc30000007947 */ /* 0x000fea000383ffff */
.L_x_814:
[----:B------:R-:W-:Y:S02]  /*19430*/  MOV R2, 0x1 ;  /* 0x0000000100027802 */ /* 0x000fe40000000f00 */
[----:B------:R-:W-:-:S02]  /*19440*/  MOV R3, 0x19460 ;  /* 0x0001946000037802 */ /* 0x000fc40000000f00 */
[----:B--234-:R-:W-:Y:S05]  /*19450*/  CALL.REL.NOINC `($__internal_12_$__cuda_sm70_shflsync_up_p) ;  /* 0x0000061000007944 */ /* 0x01cfea0003c00000 */
[----:B------:R-:W-:Y:S05]  /*19460*/  BRA `(.L_x_883) ;  /* 0xffffc3e000007947 */ /* 0x000fea000383ffff */
.L_x_815:
[----:B------:R-:W-:Y:S02]  /*19470*/  MOV R2, 0x2 ;  /* 0x0000000200027802 */ /* 0x000fe40000000f00 */
[----:B------:R-:W-:-:S02]  /*19480*/  MOV R3, 0x194a0 ;  /* 0x000194a000037802 */ /* 0x000fc40000000f00 */
[----:B--23--:R-:W-:Y:S05]  /*19490*/  CALL.REL.NOINC `($__internal_12_$__cuda_sm70_shflsync_up_p) ;  /* 0x000005d000007944 */ /* 0x00cfea0003c00000 */
        /* <DEDUP_REMOVED lines=24> */
.L_x_819:
[----:B------:R-:W-:Y:S02]  /*19620*/  MOV R2, 0x1 ;  /* 0x0000000100027802 */ /* 0x000fe40000000f00 */
[----:B------:R-:W-:Y:S02]  /*19630*/  MOV R3, 0x19650 ;  /* 0x0001965000037802 */ /* 0x000fe40000000f00 */
[----:B------:R-:W-:Y:S05]  /*19640*/  CALL.REL.NOINC `($__internal_12_$__cuda_sm70_shflsync_up_p) ;  /* 0x0000042000007944 */ /* 0x000fea0003c00000 */
[----:B------:R-:W-:Y:S01]  /*19650*/  MOV R2, R4 ;  /* 0x0000000400027202 */ /* 0x000fe20000000f00 */
[----:B------:R-:W-:Y:S05]  /*19660*/  BRA `(.L_x_885) ;  /* 0xffffc43000007947 */ /* 0x000fea000383ffff */
.L_x_820:
[----:B------:R-:W-:Y:S02]  /*19670*/  MOV R2, 0x2 ;  /* 0x0000000200027802 */ /* 0x000fe40000000f00 */
[----:B------:R-:W-:Y:S02]  /*19680*/  MOV R3, 0x196a0 ;  /* 0x000196a000037802 */ /* 0x000fe40000000f00 */
        /* <DEDUP_REMOVED lines=25> */
.L_x_822:
[----:B------:R-:W-:Y:S02]  /*19820*/  SEL R0, RZ, 0x1, P0 ;  /* 0x00000001ff007807 */ /* 0x000fe40000000000 */
[----:B------:R-:W-:Y:S02]  /*19830*/  MOV R2, 0x19850 ;  /* 0x0001985000027802 */ /* 0x000fe40000000f00 */
[----:B-1----:R-:W-:Y:S05]  /*19840*/  CALL.REL.NOINC `($__internal_13_$__cuda_sm70_votesync_ballot) ;  /* 0x0000029000007944 */ /* 0x002fea0003c00000 */
[----:B------:R-:W-:Y:S01]  /*19850*/  MOV R5, R0 ;  /* 0x0000000000057202 */ /* 0x000fe20000000f00 */
[----:B------:R-:W-:Y:S05]  /*19860*/  BRA `(.L_x_887) ;  /* 0xffffc3c000007947 */ /* 0x000fea000383ffff */
.L_x_823:
[----:B------:R-:W-:Y:S01]  /*19870*/  IMAD.MOV.U32 R178, RZ, RZ, R6 ;  /* 0x000000ffffb27224 */ /* 0x000fe200078e0006 */
[----:B------:R-:W-:Y:S01]  /*19880*/  MOV R2, R0 ;  /* 0x0000000000027202 */ /* 0x000fe20000000f00 */
[----:B------:R-:W-:Y:S01]  /*19890*/  IMAD.MOV.U32 R179, RZ, RZ, 0x1f ;  /* 0x0000001fffb37424 */ /* 0x000fe200078e00ff */
[----:B------:R-:W-:Y:S02]  /*198a0*/  MOV R3, 0x198c0 ;  /* 0x000198c000037802 */ /* 0x000fe40000000f00 */
[----:B-1----:R-:W-:Y:S05]  /*198b0*/  CALL.REL.NOINC `($__internal_11_$__cuda_sm70_shflsync_idx_p) ;  /* 0x0000015000007944 */ /* 0x002fea0003c00000 */
[----:B------:R-:W-:Y:S01]  /*198c0*/  IMAD.MOV.U32 R10, RZ, RZ, R179 ;  /* 0x000000ffff0a7224 */ /* 0x000fe200078e00b3 */
[----:B------:R-:W-:Y:S01]  /*198d0*/  MOV R2, R0 ;  /* 0x0000000000027202 */ /* 0x000fe20000000f00 */
[----:B------:R-:W-:Y:S01]  /*198e0*/  IMAD.MOV.U32 R178, RZ, RZ, R7 ;  /* 0x000000ffffb27224 */ /* 0x000fe200078e0007 */
[----:B------:R-:W-:-:S02]  /*198f0*/  MOV R179, 0x1f ;  /* 0x0000001f00b37802 */ /* 0x000fc40000000f00 */
[----:B------:R-:W-:Y:S02]  /*19900*/  MOV R3, 0x19920 ;  /* 0x0001992000037802 */ /* 0x000fe40000000f00 */
[----:B------:R-:W-:Y:S05]  /*19910*/  CALL.REL.NOINC `($__internal_11_$__cuda_sm70_shflsync_idx_p) ;  /* 0x000000f000007944 */ /* 0x000fea0003c00000 */
[----:B------:R-:W-:Y:S01]  /*19920*/  MOV R7, R179 ;  /* 0x000000b300077202 */ /* 0x000fe20000000f00 */
[----:B------:R-:W-:Y:S05]  /*19930*/  BRA `(.L_x_888) ;  /* 0xffffc34000007947 */ /* 0x000fea000383ffff */
.L_x_826:
[----:B------:R-:W-:Y:S01]  /*19940*/  IMAD.MOV.U32 R178, RZ, RZ, R4 ;  /* 0x000000ffffb27224 */ /* 0x000fe200078e0004 */
[----:B------:R-:W-:Y:S01]  /*19950*/  MOV R2, R0 ;  /* 0x0000000000027202 */ /* 0x000fe20000000f00 */
[----:B------:R-:W-:Y:S01]  /*19960*/  IMAD.MOV.U32 R179, RZ, RZ, 0x1f ;  /* 0x0000001fffb37424 */ /* 0x000fe200078e00ff */
[----:B------:R-:W-:Y:S02]  /*19970*/  MOV R3, 0x19990 ;  /* 0x0001999000037802 */ /* 0x000fe40000000f00 */
[----:B-1-34-:R-:W-:Y:S05]  /*19980*/  CALL.REL.NOINC `($__internal_11_$__cuda_sm70_shflsync_idx_p) ;  /* 0x0000008000007944 */ /* 0x01afea0003c00000 */
[----:B------:R-:W-:Y:S01]  /*19990*/  MOV R11, R179 ;  /* 0x000000b3000b7202 */ /* 0x000fe20000000f00 */
[----:B------:R-:W-:Y:S05]  /*199a0*/  BRA `(.L_x_825) ;  /* 0xffffc33000007947 */ /* 0x000fea000383ffff */
        .weak           $__internal_10_$__cuda_sm70_shflsync_bfly_p
        .type           $__internal_10_$__cuda_sm70_shflsync_bfly_p,@function
        .size           $__internal_10_$__cuda_sm70_shflsync_bfly_p,($__internal_11_$__cuda_sm70_shflsync_idx_p - $__internal_10_$__cuda_sm70_shflsync_bfly_p)
$__internal_10_$__cuda_sm70_shflsync_bfly_p:
[----:B------:R-:W-:Y:S02]  /*199b0*/  MOV R204, 0xffffffff ;  /* 0xffffffff00cc7802 */ /* 0x000fe40000000f00 */
[----:B------:R-:W-:Y:S02]  /*199c0*/  MOV R3, 0x1f ;  /* 0x0000001f00037802 */ /* 0x000fe40000000f00 */
[----:B------:R-:W-:Y:S04]  /*199d0*/  WARPSYNC R204 ;  /* 0x000000cc00007348 */ /* 0x000fe80003800000 */
[----:B------:R1:W2:Y:S02]  /*199e0*/  SHFL.BFLY PT, R0, R108, R0, R3 ;  /* 0x0c0000006c007389 */ /* 0x0002a400000e0003 */
[----:B-1----:R-:W-:-:S04]  /*199f0*/  MOV R3, 0x0 ;  /* 0x0000000000037802 */ /* 0x002fc80000000f00 */
[----:B--2---:R-:W-:Y:S05]  /*19a00*/  RET.REL.NODEC R2 `(_ZN7cutlass13device_kernelIN5flash19enable_sm80_to_sm89INS1_16FlashAttnFwdSm80INS1_25CollectiveMainloopFwdSm80ILi8ELi1ELb1EN4cute5tupleIJNS5_1CILi128EEENS7_ILi96EEES8_EEELi128ENS_6half_tEfNS_4arch4Sm80ELb0ELb1ELb0ELb1ELb1ELb0ELb1ELb1EEENS1_21CollectiveEpilogueFwdINS6_IJS8_S8_S9_EEENS6_IJNS7_ILi1EEESH_SH_EEESB_SD_Li256ELb1ELb1ELb1ELb0EEENS1_36VarlenDynamicPersistentTileSchedulerILi128ELi96ELi256ELi256ELb1ELb1ELb0ELb1ELb0ELb1EEEEEEEEEvNT_6ParamsE) ;  /* 0xfffe65f002007950 */ /* 0x004fea0003c3ffff */
        .weak           $__internal_11_$__cuda_sm70_shflsync_idx_p
        .type           $__internal_11_$__cuda_sm70_shflsync_idx_p,@function
        .size           $__internal_11_$__cuda_sm70_shflsync_idx_p,($__internal_12_$__cuda_sm70_shflsync_up_p - $__internal_11_$__cuda_sm70_shflsync_idx_p)
$__internal_11_$__cuda_sm70_shflsync_idx_p:
[----:B------:R-:W-:-:S04]  /*19a10*/  MOV R203, 0xffffffff ;  /* 0xffffffff00cb7802 */ /* 0x000fc80000000f00 */
[----:B------:R-:W-:Y:S04]  /*19a20*/  WARPSYNC R203 ;  /* 0x000000cb00007348 */ /* 0x000fe80003800000 */
[----:B------:R1:W2:Y:S02]  /*19a30*/  SHFL.IDX PT, R179, R178, R2, R179 ;  /* 0x00000002b2b37389 */ /* 0x0002a400000e00b3 */
[----:B-1----:R-:W-:Y:S02]  /*19a40*/  MOV R2, R3 ;  /* 0x0000000300027202 */ /* 0x002fe40000000f00 */
[----:B------:R-:W-:-:S04]  /*19a50*/  MOV R3, 0x0 ;  /* 0x0000000000037802 */ /* 0x000fc80000000f00 */
[----:B--2---:R-:W-:Y:S05]  /*19a60*/  RET.REL.NODEC R2 `(_ZN7cutlass13device_kernelIN5flash19enable_sm80_to_sm89INS1_16FlashAttnFwdSm80INS1_25CollectiveMainloopFwdSm80ILi8ELi1ELb1EN4cute5tupleIJNS5_1CILi128EEENS7_ILi96EEES8_EEELi128ENS_6half_tEfNS_4arch4Sm80ELb0ELb1ELb0ELb1ELb1ELb0ELb1ELb1EEENS1_21CollectiveEpilogueFwdINS6_IJS8_S8_S9_EEENS6_IJNS7_ILi1EEESH_SH_EEESB_SD_Li256ELb1ELb1ELb1ELb0EEENS1_36VarlenDynamicPersistentTileSchedulerILi128ELi96ELi256ELi256ELb1ELb1ELb0ELb1ELb0ELb1EEEEEEEEEvNT_6ParamsE) ;  /* 0xfffe659002007950 */ /* 0x004fea0003c3ffff */
        .weak           $__internal_12_$__cuda_sm70_shflsync_up_p
        .type           $__internal_12_$__cuda_sm70_shflsync_up_p,@function
        .size           $__internal_12_$__cuda_sm70_shflsync_up_p,($__internal_13_$__cuda_sm70_votesync_ballot - $__internal_12_$__cuda_sm70_shflsync_up_p)
$__internal_12_$__cuda_sm70_shflsync_up_p:
[----:B------:R-:W-:Y:S02]  /*19a70*/  IMAD.MOV.U32 R4, RZ, RZ, RZ ;  /* 0x000000ffff047224 */ /* 0x000fe400078e00ff */
[----:B------:R-:W-:-:S04]  /*19a80*/  IMAD.MOV.U32 R10, RZ, RZ, -0x1 ;  /* 0xffffffffff0a7424 */ /* 0x000fc800078e00ff */
[----:B------:R-:W-:Y:S04]  /*19a90*/  WARPSYNC R10 ;  /* 0x0000000a00007348 */ /* 0x000fe80003800000 */
[----:B------:R1:W2:Y:S02]  /*19aa0*/  SHFL.UP PT, R4, R0, R2, R4 ;  /* 0x0400000200047389 */ /* 0x0002a400000e0004 */
[----:B-1----:R-:W-:Y:S02]  /*19ab0*/  MOV R2, R3 ;  /* 0x0000000300027202 */ /* 0x002fe40000000f00 */
[----:B------:R-:W-:-:S04]  /*19ac0*/  MOV R3, 0x0 ;  /* 0x0000000000037802 */ /* 0x000fc80000000f00 */
[----:B--2---:R-:W-:Y:S05]  /*19ad0*/  RET.REL.NODEC R2 `(_ZN7cutlass13device_kernelIN5flash19enable_sm80_to_sm89INS1_16FlashAttnFwdSm80INS1_25CollectiveMainloopFwdSm80ILi8ELi1ELb1EN4cute5tupleIJNS5_1CILi128EEENS7_ILi96EEES8_EEELi128ENS_6half_tEfNS_4arch4Sm80ELb0ELb1ELb0ELb1ELb1ELb0ELb1ELb1EEENS1_21CollectiveEpilogueFwdINS6_IJS8_S8_S9_EEENS6_IJNS7_ILi1EEESH_SH_EEESB_SD_Li256ELb1ELb1ELb1ELb0EEENS1_36VarlenDynamicPersistentTileSchedulerILi128ELi96ELi256ELi256ELb1ELb1ELb0ELb1ELb0ELb1EEEEEEEEEvNT_6ParamsE) ;  /* 0xfffe652002007950 */ /* 0x004fea0003c3ffff */
        .weak           $__internal_13_$__cuda_sm70_votesync_ballot
        .type           $__internal_13_$__cuda_sm70_votesync_ballot,@function
        .size           $__internal_13_$__cuda_sm70_votesync_ballot,(.L_x_1801 - $__internal_13_$__cuda_sm70_votesync_ballot)
$__internal_13_$__cuda_sm70_votesync_ballot:
[----:B------:R-:W-:Y:S01]  /*19ae0*/  ISETP.NE.U32.AND P0, PT, R0, 0x1, PT ;  /* 0x000000010000780c */ /* 0x000fe20003f05070 */
[----:B------:R-:W-:-:S04]  /*19af0*/  IMAD.MOV.U32 R3, RZ, RZ, -0x1 ;  /* 0xffffffffff037424 */ /* 0x000fc800078e00ff */
[----:B------:R-:W-:Y:S08]  /*19b00*/  WARPSYNC R3 ;  /* 0x0000000300007348 */ /* 0x000ff00003800000 */
[----:B------:R-:W-:-:S04]  /*19b10*/  VOTE.ANY R0, PT, !P0 ;  /* 0x0000000000007806 */ /* 0x000fc800040e0100 */
[----:B------:R-:W-:Y:S01]  /*19b20*/  LOP3.LUT R0, R0, R3, RZ, 0xc0, !PT ;  /* 0x0000000300007212 */ /* 0x000fe200078ec0ff */
[----:B------:R-:W-:-:S04]  /*19b30*/  IMAD.MOV.U32 R3, RZ, RZ, 0x0 ;  /* 0x00000000ff037424 */ /* 0x000fc800078e00ff */
[----:B------:R-:W-:Y:S05]  /*19b40*/  RET.REL.NODEC R2 `(_ZN7cutlass13device_kernelIN5flash19enable_sm80_to_sm89INS1_16FlashAttnFwdSm80INS1_25CollectiveMainloopFwdSm80ILi8ELi1ELb1EN4cute5tupleIJNS5_1CILi128EEENS7_ILi96EEES8_EEELi128ENS_6half_tEfNS_4arch4Sm80ELb0ELb1ELb0ELb1ELb1ELb0ELb1ELb1EEENS1_21CollectiveEpilogueFwdINS6_IJS8_S8_S9_EEENS6_IJNS7_ILi1EEESH_SH_EEESB_SD_Li256ELb1ELb1ELb1ELb0EEENS1_36VarlenDynamicPersistentTileSchedulerILi128ELi96ELi256ELi256ELb1ELb1ELb0ELb1ELb0ELb1EEEEEEEEEvNT_6ParamsE) ;  /* 0xfffe64b002007950 */ /* 0x000fea0003c3ffff */
.L_x_889:
        /* <DEDUP_REMOVED lines=11> */
.L_x_1801:


//--------------------- .text._ZN7cutlass13device_kernelIN5flash19enable_sm80_to_sm89INS1_16FlashAttnFwdSm80INS1_25CollectiveMainloopFwdSm80ILi8ELi1ELb1EN4cute5tupleIJNS5_1CILi128EEENS7_ILi96EEES8_EEELi128ENS_6half_tEfNS_4arch4Sm80ELb0ELb1ELb0ELb1ELb1ELb1ELb1ELb1EEENS1_21CollectiveEpilogueFwdINS6_IJS8_S8_S9_EEENS6_IJNS7_ILi1EEESH_SH_EEESB_SD_Li256ELb1ELb1ELb1ELb0EEENS1_36VarlenDynamicPersistentTileSchedulerILi128ELi96ELi256ELi256ELb1ELb1ELb0ELb1ELb0ELb1EEEEEEEEEvNT_6ParamsE --------------------------
	.section	.text._ZN7cutlass13device_kernelIN5flash19enable_sm80_to_sm89INS1_16FlashAttnFwdSm80INS1_25CollectiveMainloopFwdSm80ILi8ELi1ELb1EN4cute5tupleIJNS5_1CILi128EEENS7_ILi96EEES8_EEELi128ENS_6half_tEfNS_4arch4Sm80ELb0ELb1ELb0ELb1ELb1ELb1ELb1ELb1EEENS1_21CollectiveEpilogueFwdINS6_IJS8_S8_S9_EEENS6_IJNS7_ILi1EEESH_SH_EEESB_SD_Li256ELb1ELb1ELb1ELb0EEENS1_36VarlenDynamicPersistentTileSchedulerILi128ELi96ELi256ELi256ELb1ELb1ELb0ELb1ELb0ELb1EEEEEEEEEvNT_6ParamsE,"ax",@progbits
	.sectioninfo	@"SHI_REGISTERS=255"
	.align	128
.text._ZN7cutlass13device_kernelIN5flash19enable_sm80_to_sm89INS1_16FlashAttnFwdSm80INS1_25CollectiveMainloopFwdSm80ILi8ELi1ELb1EN4cute5tupleIJNS5_1CILi128EEENS7_ILi96EEES8_EEELi128ENS_6half_tEfNS_4arch4Sm80ELb0ELb1ELb0ELb1ELb1ELb1ELb1ELb1EEENS1_21CollectiveEpilogueFwdINS6_IJS8_S8_S9_EEENS6_IJNS7_ILi1EEESH_SH_EEESB_SD_Li256ELb1ELb1ELb1ELb0EEENS1_36VarlenDynamicPersistentTileSchedulerILi128ELi96ELi256ELi256ELb1ELb1ELb0ELb1ELb0ELb1EEEEEEEEEvNT_6ParamsE:
        .type           _ZN7cutlass13device_kernelIN5flash19enable_sm80_to_sm89INS1_16FlashAttnFwdSm80INS1_25CollectiveMainloopFwdSm80ILi8ELi1ELb1EN4cute5tupleIJNS5_1CILi128EEENS7_ILi96EEES8_EEELi128ENS_6half_tEfNS_4arch4Sm80ELb0ELb1ELb0ELb1ELb1ELb1ELb1ELb1EEENS1_21CollectiveEpilogueFwdINS6_IJS8_S8_S9_EEENS6_IJNS7_ILi1EEESH_SH_EEESB_SD_Li256ELb1ELb1ELb1ELb0EEENS1_36VarlenDynamicPersistentTileSchedulerILi128ELi96ELi256ELi256ELb1ELb1ELb0ELb1ELb0ELb1EEEEEEEEEvNT_6ParamsE,@function
        .size           _ZN7cutlass13device_kernelIN5flash19enable_sm80_to_sm89INS1_16FlashAttnFwdSm80INS1_25CollectiveMainloopFwdSm80ILi8ELi1ELb1EN4cute5tupleIJNS5_1CILi128EEENS7_ILi96EEES8_EEELi128ENS_6half_tEfNS_4arch4Sm80ELb0ELb1ELb0ELb1ELb1ELb1ELb1ELb1EEENS1_21CollectiveEpilogueFwdINS6_IJS8_S8_S9_EEENS6_IJNS7_ILi1EEESH_SH_EEESB_SD_Li256ELb1ELb1ELb1ELb0EEENS1_36VarlenDynamicPersistentTileSchedulerILi128ELi96ELi256ELi256ELb1ELb1ELb0ELb1ELb0ELb1EEEEEEEEEvNT_6ParamsE,(.L_x_1806 - _ZN7cutlass13device_kernelIN5flash19enable_sm80_to_sm89INS1_16FlashAttnFwdSm80INS1_25CollectiveMainloopFwdSm80ILi8ELi1ELb1EN4cute5tupleIJNS5_1CILi128EEENS7_ILi96EEES8_EEELi128ENS_6half_tEfNS_4arch4Sm80ELb0ELb1ELb0ELb1ELb1ELb1ELb1ELb1EEENS1_21CollectiveEpilogueFwdINS6_IJS8_S8_S9_EEENS6_IJNS7_ILi1EEESH_SH_EEESB_SD_Li256ELb1ELb1ELb1ELb0EEENS1_36VarlenDynamicPersistentTileSchedulerILi128ELi96ELi256ELi256ELb1ELb1ELb0ELb1ELb0ELb1EEEEEEEEEvNT_6ParamsE)
        .other          _ZN7cutlass13device_kernelIN5flash19enable_sm80_to_sm89INS1_16FlashAttnFwdSm80INS1_25CollectiveMainloopFwdSm80ILi8ELi1ELb1EN4cute5tupleIJNS5_1CILi128EEENS7_ILi96EEES8_EEELi128ENS_6half_tEfNS_4arch4Sm80ELb0ELb1ELb0ELb1ELb1ELb1ELb1ELb1EEENS1_21CollectiveEpilogueFwdINS6_IJS8_S8_S9_EEENS6_IJNS7_ILi1EEESH_SH_EEESB_SD_Li256ELb1ELb1ELb1ELb0EEENS1_36VarlenDynamicPersistentTileSchedulerILi128ELi96ELi256ELi256ELb1ELb1ELb0ELb1ELb0ELb1EEEEEEEEEvNT_6ParamsE,@"STO_CUDA_ENTRY STV_DEFAULT"
_ZN7cutlass13device_kernelIN5flash19enable_sm80_to_sm89INS1_16FlashAttnFwdSm80INS1_25CollectiveMainloopFwdSm80ILi8ELi1ELb1EN4cute5tupleIJNS5_1CILi128EEENS7_ILi96EEES8_EEELi128ENS_6half_tEfNS_4arch4Sm80ELb0ELb1ELb0ELb1ELb1ELb1ELb1ELb1EEENS1_21CollectiveEpilogueFwdINS6_IJS8_S8_S9_EEENS6_IJNS7_ILi1EEESH_SH_EEESB_SD_Li256ELb1ELb1ELb1ELb0EEENS1_36VarlenDynamicPersistentTileSchedulerILi128ELi96ELi256ELi256ELb1ELb1ELb0ELb1ELb0ELb1EEEEEEEEEvNT_6ParamsE:
[----:B------:R-:W-:-:S03]  /*0000*/  MOV R1, c[0x0][0x28] ;  /* 0x00000a0000017a02 */ /* 0x000fc60000000f00 */
[----:B------:R-:W1:Y:S01]  /*0010*/  S2R R2, SR_TID.X ;  /* 0x0000000000027919 */ /* 0x000e620000002100 */
[----:B------:R-:W-:Y:S01]  /*0020*/  IADD3 R1, R1, -0x70, RZ ;  /* 0xffffff9001017810 */ /* 0x000fe20007ffe0ff */
[----:B------:R-:W-:Y:S01]  /*0030*/  ULDC.64 UR8, c[0x0][0x118] ;  /* 0x0000460000087ab9 */ /* 0x000fe20000000a00 */
[----:B-1----:R-:W-:-:S05]  /*0040*/  SHF.R.U32.HI R0, RZ, 0x5, R2 ;  /* 0x00000005ff007819 */ /* 0x002fca0000011602 */
[----:B------:R-:W1:Y:S02]  /*0050*/  SHFL.IDX PT, R3, R0, RZ, 0x1f ;  /* 0x00001fff00037589 */ /* 0x000e6400000e0000 */
[----:B-1----:R-:W-:Y:S02]  /*0060*/  ISETP.NE.AND P0, PT, R3, RZ, PT ;  /* 0x000000ff0300720c */ /* 0x002fe40003f05270 */
[----:B------:R-:W-:Y:S11]  /*0070*/  STL [R1+0x5c], R3 ;  /* 0x00005c0301007387 */ /* 0x000ff60000100800 */
[----:B------:R-:W-:Y:S06]  /*0080*/  @P0 BAR.SYNC.DEFER_BLOCKING 0x5, 0x100 ;  /* 0x0144000000000b1d */ /* 0x000fec0000010000 */
[----:B------:R-:W1:Y:S04]  /*0090*/  @P0 LDS.128 R4, [0xe100] ;  /* 0x00e10000ff040984 */ /* 0x000e680000000c00 */
[----:B-1----:R1:W-:Y:S04]  /*00a0*/  @P0 STL.64 [R1+0x18], R4 ;  /* 0x0000180401000387 */ /* 0x0023e80000100a00 */
[----:B------:R1:W-:Y:S04]  /*00b0*/  @P0 STL.64 [R1+0x20], R6 ;  /* 0x0000200601000387 */ /* 0x0003e80000100a00 */
[----:B------:R-:W-:Y:S06]  /*00c0*/  @P0 BAR.ARV 0x4, 0x100 ;  /* 0x0104000000000b1d */ /* 0x000fec0000002000 */
[----:B------:R-:W-:Y:S05]  /*00d0*/  @P0 BRA `(.L_x_890) ;  /* 0x00000fd000000947 */ /* 0x000fea0003800000 */
[----:B------:R-:W-:Y:S01]  /*00e0*/  LOP3.LUT R13, R2, 0x1f, RZ, 0xc0, !PT ;  /* 0x0000001f020d7812 */ /* 0x000fe200078ec0ff */
[----:B------:R-:W-:-:S03]  /*00f0*/  CS2R R8, SRZ ;  /* 0x0000000000087805 */ /* 0x000fc6000001ff00 */
[----:B------:R-:W-:-:S04]  /*0100*/  ISETP.NE.AND P6, PT, R13, 0x1f, PT ;  /* 0x0000001f0d00780c */ /* 0x000fc80003fc5270 */
[----:B------:R-:W-:-:S13]  /*0110*/  ISETP.GE.OR P0, PT, R13, c[0x0][0x53c], !P6 ;  /* 0x00014f000d007a0c */ /* 0x000fda0007706670 */
[----:B-1----:R-:W-:Y:S02]  /*0120*/  @!P0 IMAD.MOV.U32 R4, RZ, RZ, 0x4 ;  /* 0x00000004ff048424 */ /* 0x002fe400078e00ff */
[----:B------:R-:W-:Y:S02]  /*0130*/  @!P0 IMAD.MOV.U32 R2, RZ, RZ, 0x4 ;  /* 0x00000004ff028424 */ /* 0x000fe400078e00ff */
[----:B------:R-:W-:-:S04]  /*0140*/  @!P0 IMAD.WIDE.U32 R4, R13, R4, c[0x0][0x580] ;  /* 0x000160000d048625 */ /* 0x000fc800078e0004 */
[C---:B------:R-:W-:Y:S01]  /*0150*/  @!P0 IMAD.WIDE.U32 R2, R13.reuse, R2, c[0x0][0x578] ;  /* 0x00015e000d028625 */ /* 0x040fe200078e0002 */
[----:B------:R-:W2:Y:S04]  /*0160*/  @!P0 LDG.E R9, [R4.64] ;  /* 0x0000000804098981 */ /* 0x000ea8000c1e1900 */
[----:B------:R-:W2:Y:S01]  /*0170*/  @!P0 LDG.E R8, [R2.64] ;  /* 0x0000000802088981 */ /* 0x000ea2000c1e1900 */
[C---:B------:R-:W-:Y:S01]  /*0180*/  ISETP.NE.AND P5, PT, R13.reuse, RZ, PT ;  /* 0x000000ff0d00720c */ /* 0x040fe20003fa5270 */
[----:B------:R-:W1:Y:S01]  /*0190*/  S2UR UR4, SR_CTAID.X ;  /* 0x00000000000479c3 */ /* 0x000e620000002500 */
[C---:B------:R-:W-:Y:S01]  /*01a0*/  ISETP.GE.U32.AND P4, PT, R13.reuse, 0x2, PT ;  /* 0x000000020d00780c */ /* 0x040fe20003f86070 */
[----:B------:R-:W-:Y:S01]  /*01b0*/  IMAD.MOV.U32 R6, RZ, RZ, RZ ;  /* 0x000000ffff067224 */ /* 0x000fe200078e00ff */
        /* <DEDUP_REMOVED lines=26> */
.L_x_895:
        /* <DEDUP_REMOVED lines=16> */
.L_x_1141:
        /* <DEDUP_REMOVED lines=16> */
.L_x_1142:
[----:B--2---:R-:W-:-:S05]  /*0560*/  IMAD R0, R0, c[0x0][0x538], RZ ;  /* 0x00014e0000007a24 */ /* 0x004fca00078e02ff */
[----:B------:R-:W-:-:S04]  /*0570*/  IADD3 R7, R0, R7, RZ ;  /* 0x0000000700077210 */ /* 0x000fc80007ffe0ff */
[----:B------:R-:W-:-:S13]  /*0580*/  ISETP.GT.AND P0, PT, R7, UR4, PT ;  /* 0x0000000407007c0c */ /* 0x000fda000bf04270 */
[----:B-1----:R-:W-:Y:S05]  /*0590*/  @!P0 BRA `(.L_x_895) ;  /* 0xfffffdc000008947 */ /* 0x002fea000383ffff */
.L_x_891:
[----:B------:R-:W-:-:S05]  /*05a0*/  IADD3 R7, -R0, R7, RZ ;  /* 0x0000000700077210 */ /* 0x000fca0007ffe1ff */
[----:B------:R-:W-:-:S05]  /*05b0*/  IMAD R0, R4, c[0x0][0x538], R7 ;  /* 0x00014e0004007a24 */ /* 0x000fca00078e0207 */
[----:B------:R-:W-:Y:S01]  /*05c0*/  ISETP.GT.AND P0, PT, R0, UR4, PT ;  /* 0x0000000400007c0c */ /* 0x000fe2000bf04270 */
[----:B------:R-:W-:-:S12]  /*05d0*/  BRA.DIV ~URZ, `(.L_x_896) ;  /* 0x000211527f007947 */ /* 0x000fd8000b800000 */
[----:B------:R-:W-:-:S04]  /*05e0*/  VOTE.ANY R15, PT, !P0 ;  /* 0x00000000000f7806 */ /* 0x000fc800040e0100 */
.L_x_1143:
[----:B------:R-:W1:Y:S02]  /*05f0*/  POPC R0, R15 ;  /* 0x0000000f00007309 */ /* 0x000e640000000000 */
[----:B-1----:R-:W-:-:S05]  /*0600*/  IADD3 R2, R0, R6, RZ ;  /* 0x0000000600027210 */ /* 0x002fca0007ffe0ff */
[----:B------:R1:W-:Y:S01]  /*0610*/  STL [R1+0x24], R2 ;  /* 0x0000240201007387 */ /* 0x0003e20000100800 */
[----:B------:R-:W-:Y:S05]  /*0620*/  BRA.DIV ~URZ, `(.L_x_897) ;  /* 0x000211427f007947 */ /* 0x000fea000b800000 */
[----:B------:R2:W3:Y:S01]  /*0630*/  SHFL.IDX PT, R12, R9, R0, 0x1f ;  /* 0x00001f00090c7589 */ /* 0x0004e200000e0000 */
[----:B------:R-:W-:-:S03]  /*0640*/  MOV R6, RZ ;  /* 0x000000ff00067202 */ /* 0x000fc60000000f00 */
[----:B------:R2:W4:Y:S04]  /*0650*/  SHFL.IDX PT, R9, R8, R0, 0x1f ;  /* 0x00001f0008097589 */ /* 0x00052800000e0000 */
.L_x_1144:
[----:B------:R-:W-:Y:S01]  /*0660*/  ISETP.NE.AND P0, PT, R15, RZ, PT ;  /* 0x000000ff0f00720c */ /* 0x000fe20003f05270 */
[----:B------:R-:W-:-:S12]  /*0670*/  BSSY B0, `(.L_x_898) ;  /* 0x0000005000007945 */ /* 0x000fd80003800000 */
[----:B------:R-:W-:Y:S05]  /*0680*/  @!P0 BRA `(.L_x_899) ;  /* 0x0000003000008947 */ /* 0x000fea0003800000 */
[----:B--2---:R-:W-:Y:S01]  /*0690*/  IADD3 R0, R0, -0x1, RZ ;  /* 0xffffffff00007810 */ /* 0x004fe20007ffe0ff */
[----:B------:R-:W-:Y:S05]  /*06a0*/  BRA.DIV ~URZ, `(.L_x_900) ;  /* 0x000211a27f007947 */ /* 0x000fea000b800000 */
[----:B------:R2:W1:Y:S02]  /*06b0*/  SHFL.IDX PT, R6, R4, R0, 0x1f ;  /* 0x00001f0004067589 */ /* 0x00046400000e0000 */
.L_x_899:
[----:B------:R-:W-:Y:S05]  /*06c0*/  BSYNC B0 ;  /* 0x0000000000007941 */ /* 0x000fea0003800000 */
.L_x_898:
[----:B-12---:R-:W-:Y:S01]  /*06d0*/  IMAD R0, R6, c[0x0][0x538], R7 ;  /* 0x00014e0006007a24 */ /* 0x006fe200078e0207 */
[----:B----4-:R-:W-:Y:S01]  /*06e0*/  ISETP.NE.AND P0, PT, R9, 0x1, PT ;  /* 0x000000010900780c */ /* 0x010fe20003f05270 */
[----:B------:R-:W-:Y:S03]  /*06f0*/  BSSY B0, `(.L_x_901) ;  /* 0x0000089000007945 */ /* 0x000fe60003800000 */
[----:B------:R1:W-:Y:S01]  /*0700*/  STL [R1+0x18], R0 ;  /* 0x0000180001007387 */ /* 0x0003e20000100800 */
[----:B------:R-:W-:-:S08]  /*0710*/  IADD3 R11, -R0, UR4, RZ ;  /* 0x00000004000b7c10 */ /* 0x000fd0000fffe1ff */
[----:B------:R-:W-:Y:S05]  /*0720*/  @!P0 BRA `(.L_x_902) ;  /* 0x000003f000008947 */ /* 0x000fea0003800000 */
[-C--:B-1-3--:R-:W-:Y:S02]  /*0730*/  IABS R0, R12.reuse ;  /* 0x0000000c00007213 */ /* 0x08afe40000000000 */
        /* <DEDUP_REMOVED lines=59> */
[----:B------:R-:W-:-:S05]  /*0af0*/  IMAD R2, R3, 0x10000, R2 ;  /* 0x0001000003027824 */ /* 0x000fca00078e0202 */
[----:B------:R1:W-:Y:S01]  /*0b00*/  STL [R1+0x20], R2 ;  /* 0x0000200201007387 */ /* 0x0003e20000100800 */
[----:B------:R-:W-:Y:S05]  /*0b10*/  BRA `(.L_x_903) ;  /* 0x0000046000007947 */ /* 0x000fea0003800000 */
.L_x_902:
[----:B------:R-:W2:Y:S01]  /*0b20*/  LDL R3, [R1+0x24] ;  /* 0x0000240001037983 */ /* 0x000ea20000100800 */
[----:B------:R-:W-:-:S04]  /*0b30*/  IMAD.MOV.U32 R2, RZ, RZ, 0x4 ;  /* 0x00000004ff027424 */ /* 0x000fc800078e00ff */
[----:B--2---:R-:W-:-:S05]  /*0b40*/  IMAD.WIDE R2, R3, R2, c[0x0][0x590] ;  /* 0x0001640003027625 */ /* 0x004fca00078e0202 */
[----:B------:R-:W2:Y:S02]  /*0b50*/  LDG.E R7, [R2.64] ;  /* 0x0000000802077981 */ /* 0x000ea4000c1e1900 */
[----:B--23--:R-:W-:-:S05]  /*0b60*/  IMAD R9, R7, R12, RZ ;  /* 0x0000000c07097224 */ /* 0x00cfca00078e02ff */
[-C--:B-1----:R-:W-:Y:S02]  /*0b70*/  IABS R0, R9.reuse ;  /* 0x0000000900007213 */ /* 0x082fe40000000000 */
        /* <DEDUP_REMOVED lines=62> */
[----:B------:R-:W-:-:S05]  /*0f60*/  IMAD R2, R0, R2, R3 ;  /* 0x0000000200027224 */ /* 0x000fca00078e0203 */
[----:B------:R1:W-:Y:S02]  /*0f70*/  STL [R1+0x20], R2 ;  /* 0x0000200201007387 */ /* 0x0003e40000100800 */
.L_x_903:
[----:B------:R-:W-:Y:S05]  /*0f80*/  BSYNC B0 ;  /* 0x0000000000007941 */ /* 0x000fea0003800000 */
.L_x_901:
[----:B------:R-:W-:-:S04]  /*0f90*/  LOP3.LUT R0, RZ, R0, RZ, 0x33, !PT ;  /* 0x00000000ff007212 */ /* 0x000fc800078e33ff */
[----:B------:R-:W-:-:S05]  /*0fa0*/  IADD3 R0, R0, R12, RZ ;  /* 0x0000000c00007210 */ /* 0x000fca0007ffe0ff */
[----:B------:R2:W-:Y:S01]  /*0fb0*/  STL [R1+0x1c], R0 ;  /* 0x00001c0001007387 */ /* 0x0005e20000100800 */
[----:B------:R-:W-:Y:S05]  /*0fc0*/  BRA `(.L_x_904) ;  /* 0x0000006000007947 */ /* 0x000fea0003800000 */
.L_x_892:
[----:B------:R-:W-:Y:S01]  /*0fd0*/  MOV R0, UR4 ;  /* 0x0000000400007c02 */ /* 0x000fe20008000f00 */
[----:B------:R-:W-:Y:S04]  /*0fe0*/  STL [R1+0x1c], RZ ;  /* 0x00001cff01007387 */ /* 0x000fe80000100800 */
[----:B------:R-:W-:Y:S04]  /*0ff0*/  STL [R1+0x20], RZ ;  /* 0x000020ff01007387 */ /* 0x000fe80000100800 */
[----:B------:R1:W-:Y:S02]  /*1000*/  STL [R1+0x18], R0 ;  /* 0x0000180001007387 */ /* 0x0003e40000100800 */
[----:B-1----:R-:W-:-:S05]  /*1010*/  MOV R0, c[0x0][0x53c] ;  /* 0x00014f0000007a02 */ /* 0x002fca0000000f00 */
[----:B------:R1:W-:Y:S02]  /*1020*/  STL [R1+0x24], R0 ;  /* 0x0000240001007387 */ /* 0x0003e40000100800 */
.L_x_904:
[----:B------:R-:W3:Y:S04]  /*1030*/  LDL R4, [R1+0x18] ;  /* 0x0000180001047983 */ /* 0x000ee80000100800 */
[----:B------:R-:W3:Y:S04]  /*1040*/  LDL R5, [R1+0x1c] ;  /* 0x00001c0001057983 */ /* 0x000ee80000100800 */
[----:B------:R-:W3:Y:S04]  /*1050*/  LDL R6, [R1+0x20] ;  /* 0x0000200001067983 */ /* 0x000ee80000100800 */
[----:B------:R-:W3:Y:S01]  /*1060*/  LDL R7, [R1+0x24] ;  /* 0x0000240001077983 */ /* 0x000ee20000100800 */
[----:B------:R-:W-:Y:S01]  /*1070*/  ISETP.NE.AND P0, PT, R13, RZ, PT ;  /* 0x000000ff0d00720c */ /* 0x000fe20003f05270 */
[----:B------:R-:W-:-:S12]  /*1080*/  WARPSYNC 0xffffffff ;  /* 0xffffffff00007948 */ /* 0x000fd80003800000 */
[----:B---3--:R3:W-:Y:S04]  /*1090*/  @!P0 STS.128 [0xe100], R4 ;  /* 0x00e10004ff008388 */ /* 0x0087e80000000c00 */
[----:B------:R-:W-:Y:S06]  /*10a0*/  BAR.ARV 0x5, 0x100 ;  /* 0x0144000000007b1d */ /* 0x000fec0000002000 */
.L_x_890:
[----:B-12---:R-:W2:Y:S02]  /*10b0*/  LDL R0, [R1+0x24] ;  /* 0x0000240001007983 */ /* 0x006ea40000100800 */
[----:B--2---:R-:W-:-:S13]  /*10c0*/  ISETP.GE.AND P0, PT, R0, c[0x0][0x53c], PT ;  /* 0x00014f0000007a0c */ /* 0x004fda0003f06270 */
[----:B------:R-:W-:Y:S05]  /*10d0*/  @P0 EXIT ;  /* 0x000000000000094d */ /* 0x000fea0003800000 */
[----:B------:R-:W1:Y:S01]  /*10e0*/  S2R R17, SR_TID.X ;  /* 0x0000000000117919 */ /* 0x000e620000002100 */
[----:B------:R-:W-:Y:S01]  /*10f0*/  IMAD.MOV.U32 R18, RZ, RZ, 0x20 ;  /* 0x00000020ff127424 */ /* 0x000fe200078e00ff */
[----:B------:R-:W-:Y:S02]  /*1100*/  ULDC UR4, c[0x0][0x2ac] ;  /* 0x0000ab0000047ab9 */ /* 0x000fe40000000800 */
[----:B------:R-:W-:Y:S02]  /*1110*/  ULDC UR6, c[0x0][0x1d0] ;  /* 0x0000740000067ab9 */ /* 0x000fe40000000800 */
[----:B------:R-:W-:Y:S01]  /*1120*/  UIMAD UR6, UR4, UR6, URZ ;  /* 0x00000006040672a4 */ /* 0x000fe2000f8e023f */
[----:B-1----:R-:W-:-:S04]  /*1130*/  SHF.R.S32.HI R14, RZ, 0x1f, R17 ;  /* 0x0000001fff0e7819 */ /* 0x002fc80000011411 */
[CC--:B------:R-:W-:Y:S02]  /*1140*/  LEA.HI R2, R14.reuse, R17.reuse, RZ, 0x4 ;  /* 0x000000110e027211 */ /* 0x0c0fe400078f20ff */
[----:B---3--:R-:W-:Y:S02]  /*1150*/  LEA.HI R7, R14, R17, RZ, 0x2 ;  /* 0x000000110e077211 */ /* 0x008fe400078f10ff */
        /* <DEDUP_REMOVED lines=46> */
[----:B------:R-:W-:Y:S02]  /*1440*/  LEA.HI R13, R4, R21, RZ, 0x2 ;  /* 0x00000015040d7211 */ /* 0x000fe400078f10ff */
[----:B------:R-:W-:Y:S01]  /*1450*/  LOP3.LUT R0, R3, 0x1c0, RZ, 0xc0, !PT ;  /* 0x000001c003007812 */ /* 0x000fe200078ec0ff */
[----:B------:R-:W-:Y:S01]  /*1460*/  IMAD.IADD R2, R7, 0x1, R2 ;  /* 0x0000000107027824 */ /* 0x000fe200078e0202 */
[----:B------:R-:W-:Y:S02]  /*1470*/  SHF.R.S32.HI R4, RZ, 0x2, R13 ;  /* 0x00000002ff047819 */ /* 0x000fe4000001140d */
[----:B------:R-:W-:Y:S01]  /*1480*/  LOP3.LUT R3, R0, 0x8, R5, 0xf8, !PT ;  /* 0x0000000800037812 */ /* 0x000fe200078ef805 */
[----:B------:R-:W-:Y:S01]  /*1490*/  IMAD.SHL.U32 R20, R2, 0x2, RZ ;  /* 0x0000000202147824 */ /* 0x000fe200078e00ff */
[----:B------:R-:W-:Y:S01]  /*14a0*/  SHF.R.U32.HI R0, RZ, 0x3, R0 ;  /* 0x00000003ff007819 */ /* 0x000fe20000011600 */
[----:B------:R-:W-:Y:S01]  /*14b0*/  IMAD.SHL.U32 R2, R12, 0x40, RZ ;  /* 0x000000400c027824 */ /* 0x000fe200078e00ff */
[----:B------:R-:W-:Y:S01]  /*14c0*/  R2P PR, R6, 0x6 ;  /* 0x0000000606007804 */ /* 0x000fe20000000000 */
[----:B------:R-:W-:Y:S01]  /*14d0*/  IMAD R25, R10, 0x10, R4 ;  /* 0x000000100a197824 */ /* 0x000fe200078e0204 */
[----:B------:R-:W-:Y:S01]  /*14e0*/  LOP3.LUT R0, R3, R0, RZ, 0x3c, !PT ;  /* 0x0000000003007212 */ /* 0x000fe200078e3cff */
[----:B------:R-:W-:Y:S01]  /*14f0*/  IMAD R5, R11, 0x200, R8 ;  /* 0x000002000b057824 */ /* 0x000fe200078e0208 */
[----:B------:R-:W-:-:S02]  /*1500*/  LOP3.LUT R6, R6, 0x1, RZ, 0xc0, !PT ;  /* 0x0000000106067812 */ /* 0x000fc400078ec0ff */
[----:B------:R-:W-:Y:S01]  /*1510*/  LOP3.LUT R4, R0, 0xfffffe00, R2, 0xf8, !PT ;  /* 0xfffffe0000047812 */ /* 0x000fe200078ef802 */
[----:B------:R-:W-:Y:S01]  /*1520*/  STL [R1+0x68], R25 ;  /* 0x0000681901007387 */ /* 0x000fe20000100800 */
[----:B------:R-:W-:Y:S01]  /*1530*/  LEA.HI R0, R14, R17, RZ, 0x6 ;  /* 0x000000110e007211 */ /* 0x000fe200078f30ff */
[----:B------:R-:W-:Y:S01]  /*1540*/  IMAD.MOV.U32 R17, RZ, RZ, 0x40 ;  /* 0x00000040ff117424 */ /* 0x000fe200078e00ff */
[----:B------:R-:W-:Y:S01]  /*1550*/  ISETP.NE.U32.AND P0, PT, R6, 0x1, PT ;  /* 0x000000010600780c */ /* 0x000fe20003f05070 */
[----:B------:R-:W-:Y:S01]  /*1560*/  STL [R1+0x30], R20 ;  /* 0x0000301401007387 */ /* 0x000fe20000100800 */
[----:B------:R-:W-:Y:S01]  /*1570*/  SHF.R.S32.HI R101, RZ, 0x3, R101 ;  /* 0x00000003ff657819 */ /* 0x000fe20000011465 */
[----:B------:R-:W-:Y:S01]  /*1580*/  IMAD.SHL.U32 R0, R0, 0x8, RZ ;  /* 0x0000000800007824 */ /* 0x000fe200078e00ff */
[----:B------:R-:W-:Y:S02]  /*1590*/  IADD3 R3, R20, 0x80, RZ ;  /* 0x0000008014037810 */ /* 0x000fe40007ffe0ff */
[----:B------:R-:W-:-:S02]  /*15a0*/  IADD3 R22, R101, 0x20, RZ ;  /* 0x0000002065167810 */ /* 0x000fc40007ffe0ff */
[----:B------:R-:W-:Y:S01]  /*15b0*/  LOP3.LUT R7, R0, 0xfffffe00, RZ, 0xc0, !PT ;  /* 0xfffffe0000077812 */ /* 0x000fe200078ec0ff */
[C---:B------:R-:W-:Y:S01]  /*15c0*/  IMAD.SHL.U32 R0, R101.reuse, 0x40, RZ ;  /* 0x0000004065007824 */ /* 0x040fe200078e00ff */
[C---:B------:R-:W-:Y:S01]  /*15d0*/  IADD3 R23, R101.reuse, 0x40, RZ ;  /* 0x0000004065177810 */ /* 0x040fe20007ffe0ff */
[----:B------:R-:W-:Y:S01]  /*15e0*/  IMAD.SHL.U32 R6, R22, 0x40, RZ ;  /* 0x0000004016067824 */ /* 0x000fe200078e00ff */
[----:B------:R-:W-:Y:S02]  /*15f0*/  IADD3 R12, R101, 0x60, RZ ;  /* 0x00000060650c7810 */ /* 0x000fe40007ffe0ff */
[C---:B------:R-:W-:Y:S02]  /*1600*/  LOP3.LUT P4, RZ, R9.reuse, 0x2, RZ, 0xc0, !PT ;  /* 0x0000000209ff7812 */ /* 0x040fe4000788c0ff */
[----:B------:R-:W-:Y:S02]  /*1610*/  LOP3.LUT P3, RZ, R9, 0x4, RZ, 0xc0, !PT ;  /* 0x0000000409ff7812 */ /* 0x000fe4000786c0ff */
[----:B------:R-:W-:-:S02]  /*1620*/  SHF.R.S32.HI R9, RZ, 0x1f, R22 ;  /* 0x0000001fff097819 */ /* 0x000fc40000011416 */
[----:B------:R-:W-:Y:S02]  /*1630*/  IADD3 R19, R20, 0x70, RZ ;  /* 0x0000007014137810 */ /* 0x000fe40007ffe0ff */
[----:B------:R-:W-:Y:S02]  /*1640*/  SHF.R.S32.HI R8, RZ, 0x1f, R23 ;  /* 0x0000001fff087819 */ /* 0x000fe40000011417 */
[----:B------:R-:W-:Y:S01]  /*1650*/  @P0 IADD3 R19, R3, 0x10, RZ ;  /* 0x0000001003130810 */ /* 0x000fe20007ffe0ff */
[----:B------:R-:W-:Y:S01]  /*1660*/  IMAD.SHL.U32 R3, R23, 0x40, RZ ;  /* 0x0000004017037824 */ /* 0x000fe200078e00ff */
[--C-:B------:R-:W-:Y:S01]  /*1670*/  SHF.R.S32.HI R2, RZ, 0x1f, R101.reuse ;  /* 0x0000001fff027819 */ /* 0x100fe20000011465 */
[----:B------:R-:W-:Y:S01]  /*1680*/  IMAD.SHL.U32 R2, R12, 0x40, RZ ;  /* 0x000000400c027824 */ /* 0x000fe200078e00ff */
[----:B------:R-:W-:Y:S01]  /*1690*/  SHF.R.S32.HI R10, RZ, 0x1f, R12 ;  /* 0x0000001fff0a7819 */ /* 0x000fe2000001140c */
[----:B------:R-:W-:Y:S01]  /*16a0*/  STL [R1+0x34], R19 ;  /* 0x0000341301007387 */ /* 0x000fe20000100800 */
[----:B------:R-:W-:Y:S01]  /*16b0*/  LOP3.LUT R11, R0, 0x1c0, RZ, 0xc0, !PT ;  /* 0x000001c0000b7812 */ /* 0x000fe200078ec0ff */
[----:B------:R-:W-:Y:S01]  /*16c0*/  IMAD R0, R102, 0x20, R101 ;  /* 0x0000002066007824 */ /* 0x000fe200078e0265 */
[----:B------:R-:W-:-:S02]  /*16d0*/  LEA.HI R9, R9, R22, RZ, 0x3 ;  /* 0x0000001609097211 */ /* 0x000fc400078f18ff */
[----:B------:R-:W-:Y:S02]  /*16e0*/  LOP3.LUT R22, R6, 0x1c0, RZ, 0xc0, !PT ;  /* 0x000001c006167812 */ /* 0x000fe400078ec0ff */
[----:B------:R-:W-:Y:S02]  /*16f0*/  LEA.HI R8, R8, R23, RZ, 0x3 ;  /* 0x0000001708087211 */ /* 0x000fe400078f18ff */
[----:B------:R-:W-:Y:S02]  /*1700*/  LEA.HI R6, R10, R12, RZ, 0x3 ;  /* 0x0000000c0a067211 */ /* 0x000fe400078f18ff */
[----:B------:R-:W-:Y:S02]  /*1710*/  LOP3.LUT R10, R11, 0x38, R76, 0xf8, !PT ;  /* 0x000000380b0a7812 */ /* 0x000fe400078ef84c */
[----:B------:R-:W-:Y:S01]  /*1720*/  SHF.R.U32.HI R23, RZ, 0x3, R11 ;  /* 0x00000003ff177819 */ /* 0x000fe2000001160b */
[----:B------:R-:W-:Y:S01]  /*1730*/  IMAD.SHL.U32 R6, R6, 0x40, RZ ;  /* 0x0000004006067824 */ /* 0x000fe200078e00ff */
[----:B------:R-:W-:Y:S01]  /*1740*/  LOP3.LUT R14, R3, 0x1c0, RZ, 0xc0, !PT ;  /* 0x000001c0030e7812 */ /* 0x000fe200078ec0ff */
[----:B------:R-:W-:Y:S01]  /*1750*/  IMAD.SHL.U32 R3, R8, 0x40, RZ ;  /* 0x0000004008037824 */ /* 0x000fe200078e00ff */
[----:B------:R-:W-:Y:S01]  /*1760*/  LOP3.LUT R12, R2, 0x1c0, RZ, 0xc0, !PT ;  /* 0x000001c0020c7812 */ /* 0x000fe200078ec0ff */
[----:B------:R-:W-:Y:S01]  /*1770*/  IMAD.SHL.U32 R2, R9, 0x40, RZ ;  /* 0x0000004009027824 */ /* 0x000fe200078e00ff */
[----:B------:R-:W-:-:S02]  /*1780*/  LOP3.LUT R11, R13, 0x7ffffffc, RZ, 0xc0, !PT ;  /* 0x7ffffffc0d0b7812 */ /* 0x000fc400078ec0ff */
[----:B------:R-:W-:Y:S02]  /*1790*/  LOP3.LUT R26, R10, R23, RZ, 0x3c, !PT ;  /* 0x000000170a1a7212 */ /* 0x000fe400078e3cff */
[----:B------:R-:W-:Y:S01]  /*17a0*/  LOP3.LUT R9, R22, 0x38, R76, 0xf8, !PT ;  /* 0x0000003816097812 */ /* 0x000fe200078ef84c */
[----:B------:R-:W-:Y:S01]  /*17b0*/  IMAD.IADD R11, R21, 0x1, -R11 ;  /* 0x00000001150b7824 */ /* 0x000fe200078e0a0b */
[----:B------:R-:W-:Y:S01]  /*17c0*/  SHF.R.U32.HI R24, RZ, 0x3, R22 ;  /* 0x00000003ff187819 */ /* 0x000fe20000011616 */
[----:B------:R1:W-:Y:S01]  /*17d0*/  STL [R1+0x60], R26 ;  /* 0x0000601a01007387 */ /* 0x0003e20000100800 */
[----:B------:R-:W-:Y:S01]  /*17e0*/  LOP3.LUT R10, R14, 0x38, R76, 0xf8, !PT ;  /* 0x000000380e0a7812 */ /* 0x000fe200078ef84c */
[----:B------:R-:W-:Y:S01]  /*17f0*/  IMAD.SHL.U32 R245, R11, 0x2, RZ ;  /* 0x000000020bf57824 */ /* 0x000fe200078e00ff */
[----:B------:R-:W-:Y:S02]  /*1800*/  SHF.R.U32.HI R23, RZ, 0x3, R14 ;  /* 0x00000003ff177819 */ /* 0x000fe4000001160e */
[----:B------:R-:W-:-:S02]  /*1810*/  LOP3.LUT R14, R12, 0x38, R76, 0xf8, !PT ;  /* 0x000000380c0e7812 */ /* 0x000fc400078ef84c */
[----:B------:R-:W-:Y:S02]  /*1820*/  SHF.R.U32.HI R22, RZ, 0x3, R12 ;  /* 0x00000003ff167819 */ /* 0x000fe4000001160c */
[----:B------:R-:W-:Y:S02]  /*1830*/  IADD3 R100, R78, 0x20, RZ ;  /* 0x000000204e647810 */ /* 0x000fe40007ffe0ff */
[----:B------:R-:W-:Y:S02]  /*1840*/  LOP3.LUT R12, R2, 0xfffffe00, RZ, 0xc0, !PT ;  /* 0xfffffe00020c7812 */ /* 0x000fe400078ec0ff */
[----:B------:R-:W-:Y:S01]  /*1850*/  LOP3.LUT R13, R3, 0xfffffe00, RZ, 0xc0, !PT ;  /* 0xfffffe00030d7812 */ /* 0x000fe200078ec0ff */
[----:B------:R-:W-:Y:S01]  /*1860*/  IMAD R3, R16, 0x8, R25 ;  /* 0x0000000810037824 */ /* 0x000fe200078e0219 */
[----:B------:R-:W-:Y:S02]  /*1870*/  LOP3.LUT R21, R6, 0xfffffe00, RZ, 0xc0, !PT ;  /* 0xfffffe0006157812 */ /* 0x000fe400078ec0ff */
[----:B------:R-:W-:-:S02]  /*1880*/  SHF.R.S32.HI R8, RZ, 0x1f, R100 ;  /* 0x0000001fff087819 */ /* 0x000fc40000011464 */
[----:B------:R-:W-:Y:S02]  /*1890*/  LOP3.LUT R11, R12, R9, R24, 0xf6, !PT ;  /* 0x000000090c0b7212 */ /* 0x000fe400078ef618 */
[----:B------:R-:W-:Y:S01]  /*18a0*/  LOP3.LUT R10, R13, R10, R23, 0xf6, !PT ;  /* 0x0000000a0d0a7212 */ /* 0x000fe200078ef617 */
[----:B------:R2:W-:Y:S01]  /*18b0*/  STL [R1+0x2c], R8 ;  /* 0x00002c0801007387 */ /* 0x0005e20000100800 */
[----:B------:R-:W-:Y:S02]  /*18c0*/  LOP3.LUT R9, R21, R14, R22, 0xf6, !PT ;  /* 0x0000000e15097212 */ /* 0x000fe400078ef616 */
[----:B------:R-:W-:Y:S01]  /*18d0*/  LEA R11, R11, 0x100, 0x1 ;  /* 0x000001000b0b7811 */ /* 0x000fe200078e08ff */
[----:B------:R-:W-:Y:S01]  /*18e0*/  STL [R1+0x64], R21 ;  /* 0x0000641501007387 */ /* 0x000fe20000100800 */
[----:B------:R-:W-:Y:S02]  /*18f0*/  LEA R188, R5, 0x8100, 0x1 ;  /* 0x0000810005bc7811 */ /* 0x000fe400078e08ff */
[----:B------:R-:W-:Y:S01]  /*1900*/  LEA R10, R10, 0x100, 0x1 ;  /* 0x000001000a0a7811 */ /* 0x000fe200078e08ff */
[----:B------:R3:W-:Y:S01]  /*1910*/  STL [R1+0x14], R3 ;  /* 0x0000140301007387 */ /* 0x0007e20000100800 */
[----:B------:R-:W-:-:S02]  /*1920*/  LOP3.LUT R2, R26, R7, RZ, 0xfc, !PT ;  /* 0x000000071a027212 */ /* 0x000fc400078efcff */
[----:B------:R-:W-:Y:S01]  /*1930*/  LEA R5, R9, 0x100, 0x1 ;  /* 0x0000010009057811 */ /* 0x000fe200078e08ff */
[----:B------:R4:W-:Y:S01]  /*1940*/  STL [R1+0x58], R11 ;  /* 0x0000580b01007387 */ /* 0x0009e20000100800 */
[C---:B------:R-:W-:Y:S01]  /*1950*/  IADD3 R28, R245.reuse, 0x8, RZ ;  /* 0x00000008f51c7810 */ /* 0x040fe20007ffe0ff */
[----:B------:R-:W-:Y:S01]  /*1960*/  IMAD.SHL.U32 R241, R2, 0x2, RZ ;  /* 0x0000000202f17824 */ /* 0x000fe200078e00ff */
[C---:B-1----:R-:W-:Y:S01]  /*1970*/  IADD3 R26, R245.reuse, 0x18, RZ ;  /* 0x00000018f51a7810 */ /* 0x042fe20007ffe0ff */
[----:B------:R1:W-:Y:S01]  /*1980*/  STL [R1+0x54], R10 ;  /* 0x0000540a01007387 */ /* 0x0003e20000100800 */
[----:B------:R-:W-:Y:S02]  /*1990*/  SEL R6, R18, 0xffffffe0, !P1 ;  /* 0xffffffe012067807 */ /* 0x000fe40004800000 */
[C---:B------:R-:W-:Y:S01]  /*19a0*/  IADD3 R23, R245.reuse, 0x30, RZ ;  /* 0x00000030f5177810 */ /* 0x040fe20007ffe0ff */
[----:B------:R5:W-:Y:S01]  /*19b0*/  STL [R1+0x50], R5 ;  /* 0x0000500501007387 */ /* 0x000be20000100800 */
[----:B------:R-:W-:-:S02]  /*19c0*/  IADD3 R14, R245, 0x60, RZ ;  /* 0x00000060f50e7810 */ /* 0x000fc40007ffe0ff */
[----:B------:R-:W-:Y:S02]  /*19d0*/  SHF.R.S32.HI R9, RZ, 0x1f, R28 ;  /* 0x0000001fff097819 */ /* 0x000fe4000001141c */
[----:B------:R-:W-:Y:S02]  /*19e0*/  SHF.R.S32.HI R9, RZ, 0x1f, R26 ;  /* 0x0000001fff097819 */ /* 0x000fe4000001141a */
[----:B------:R-:W-:Y:S02]  /*19f0*/  SHF.R.S32.HI R9, RZ, 0x1f, R23 ;  /* 0x0000001fff097819 */ /* 0x000fe40000011417 */
[----:B--2---:R-:W-:Y:S02]  /*1a00*/  SEL R8, R17, 0xffffffc0, !P2 ;  /* 0xffffffc011087807 */ /* 0x004fe40005000000 */
[----:B------:R-:W-:Y:S02]  /*1a10*/  LEA R189, R4, 0x100, 0x1 ;  /* 0x0000010004bd7811 */ /* 0x000fe400078e08ff */
[----:B---3--:R-:W-:-:S02]  /*1a20*/  SEL R3, R18, 0xffffffe0, !P4 ;  /* 0xffffffe012037807 */ /* 0x008fc40006000000 */
[C---:B------:R-:W-:Y:S02]  /*1a30*/  IADD3 R18, R245.reuse, 0x48, RZ ;  /* 0x00000048f5127810 */ /* 0x040fe40007ffe0ff */
[----:B----4-:R-:W-:Y:S01]  /*1a40*/  IADD3 R11, R245, 0x68, RZ ;  /* 0x00000068f50b7810 */ /* 0x010fe20007ffe0ff */
[----:B------:R-:W-:Y:S01]  /*1a50*/  IMAD.IADD R190, R3, 0x1, R189 ;  /* 0x0000000103be7824 */ /* 0x000fe200078e02bd */
[----:B------:R-:W-:Y:S02]  /*1a60*/  SHF.R.S32.HI R9, RZ, 0x1f, R18 ;  /* 0x0000001fff097819 */ /* 0x000fe40000011412 */
[----:B------:R-:W-:Y:S01]  /*1a70*/  SHF.R.S32.HI R9, RZ, 0x1f, R14 ;  /* 0x0000001fff097819 */ /* 0x000fe2000001140e */
[----:B------:R-:W-:Y:S01]  /*1a80*/  IMAD.IADD R9, R20, 0x1, R6 ;  /* 0x0000000114097824 */ /* 0x000fe200078e0206 */
[C---:B-1----:R-:W-:Y:S01]  /*1a90*/  IADD3 R10, R245.reuse, 0x70, RZ ;  /* 0x00000070f50a7810 */ /* 0x042fe20007ffe0ff */
[----:B------:R-:W-:Y:S01]  /*1aa0*/  IMAD.IADD R6, R6, 0x1, R19 ;  /* 0x0000000106067824 */ /* 0x000fe200078e0213 */
[----:B-----5:R-:W-:-:S02]  /*1ab0*/  IADD3 R5, R245, 0x78, RZ ;  /* 0x00000078f5057810 */ /* 0x020fc40007ffe0ff */
[----:B------:R-:W-:Y:S01]  /*1ac0*/  SHF.R.S32.HI R11, RZ, 0x1f, R11 ;  /* 0x0000001fff0b7819 */ /* 0x000fe2000001140b */
[----:B------:R1:W-:Y:S01]  /*1ad0*/  STL [R1+0x3c], R9 ;  /* 0x00003c0901007387 */ /* 0x0003e20000100800 */
[----:B------:R-:W-:Y:S01]  /*1ae0*/  SHF.R.S32.HI R11, RZ, 0x1f, R5 ;  /* 0x0000001fff0b7819 */ /* 0x000fe20000011405 */
[----:B------:R-:W-:Y:S01]  /*1af0*/  IMAD.IADD R5, R4, 0x1, R15 ;  /* 0x0000000104057824 */ /* 0x000fe200078e020f */
[----:B------:R-:W-:Y:S01]  /*1b00*/  SHF.R.S32.HI R10, RZ, 0x1f, R10 ;  /* 0x0000001fff0a7819 */ /* 0x000fe2000001140a */
[--C-:B------:R-:W-:Y:S01]  /*1b10*/  IMAD.IADD R10, R20, 0x1, R8.reuse ;  /* 0x00000001140a7824 */ /* 0x100fe200078e0208 */
[----:B------:R-:W-:Y:S01]  /*1b20*/  SEL R2, R17, 0xffffffc0, !P3 ;  /* 0xffffffc011027807 */ /* 0x000fe20005800000 */
[----:B------:R-:W-:Y:S01]  /*1b30*/  IMAD.IADD R4, R6, 0x1, R8 ;  /* 0x0000000106047824 */ /* 0x000fe200078e0208 */
[----:B------:R-:W-:Y:S01]  /*1b40*/  LEA R205, R5, 0x100, 0x1 ;  /* 0x0000010005cd7811 */ /* 0x000fe200078e08ff */
[----:B------:R-:W-:Y:S01]  /*1b50*/  IMAD.IADD R5, R8, 0x1, R19 ;  /* 0x0000000108057824 */ /* 0x000fe200078e0213 */
[----:B------:R2:W-:Y:S01]  /*1b60*/  STL [R1+0x4c], R10 ;  /* 0x00004c0a01007387 */ /* 0x0005e20000100800 */
[----:B------:R-:W-:Y:S01]  /*1b70*/  IADD3 R211, R76, 0x40, RZ ;  /* 0x000000404cd37810 */ /* 0x000fe20007ffe0ff */
[C---:B------:R-:W-:Y:S01]  /*1b80*/  IMAD.IADD R192, R2.reuse, 0x1, R189 ;  /* 0x0000000102c07824 */ /* 0x040fe200078e02bd */
[----:B------:R-:W-:Y:S01]  /*1b90*/  IADD3 R27, R245, 0x10, RZ ;  /* 0x00000010f51b7810 */ /* 0x000fe20007ffe0ff */
[----:B------:R-:W-:Y:S01]  /*1ba0*/  IMAD.IADD R206, R205, 0x1, R3 ;  /* 0x00000001cdce7824 */ /* 0x000fe200078e0203 */
[----:B------:R-:W-:Y:S01]  /*1bb0*/  IADD3 R25, R245, 0x20, RZ ;  /* 0x00000020f5197810 */ /* 0x000fe20007ffe0ff */
[----:B------:R-:W-:Y:S01]  /*1bc0*/  IMAD.IADD R208, R205, 0x1, R2 ;  /* 0x00000001cdd07824 */ /* 0x000fe200078e0202 */
[C---:B------:R-:W-:Y:S01]  /*1bd0*/  IADD3 R24, R245.reuse, 0x28, RZ ;  /* 0x00000028f5187810 */ /* 0x040fe20007ffe0ff */
[----:B------:R-:W-:Y:S01]  /*1be0*/  IMAD.IADD R191, R2, 0x1, R190 ;  /* 0x0000000102bf7824 */ /* 0x000fe200078e02be */
[C---:B------:R-:W-:Y:S01]  /*1bf0*/  IADD3 R22, R245.reuse, 0x38, RZ ;  /* 0x00000038f5167810 */ /* 0x040fe20007ffe0ff */
[----:B------:R-:W-:Y:S01]  /*1c00*/  IMAD.IADD R207, R206, 0x1, R2 ;  /* 0x00000001cecf7824 */ /* 0x000fe200078e0202 */
[----:B------:R-:W-:-:S02]  /*1c10*/  IADD3 R21, R245, 0x40, RZ ;  /* 0x00000040f5157810 */ /* 0x000fc40007ffe0ff */
[C---:B------:R-:W-:Y:S02]  /*1c20*/  IADD3 R17, R245.reuse, 0x50, RZ ;  /* 0x00000050f5117810 */ /* 0x040fe40007ffe0ff */
[----:B------:R-:W-:Y:S01]  /*1c30*/  IADD3 R16, R245, 0x58, RZ ;  /* 0x00000058f5107810 */ /* 0x000fe20007ffe0ff */
[----:B-1----:R-:W-:Y:S01]  /*1c40*/  IMAD.IADD R9, R8, 0x1, R9 ;  /* 0x0000000108097824 */ /* 0x002fe200078e0209 */
[----:B------:R-:W-:Y:S02]  /*1c50*/  SHF.R.S32.HI R77, RZ, 0x1f, R76 ;  /* 0x0000001fff4d7819 */ /* 0x000fe4000001144c */
[----:B------:R-:W-:Y:S02]  /*1c60*/  SHF.R.S32.HI R79, RZ, 0x1f, R78 ;  /* 0x0000001fff4f7819 */ /* 0x000fe4000001144e */
[----:B------:R2:W-:Y:S01]  /*1c70*/  STL [R1+0x48], R9 ;  /* 0x0000480901007387 */ /* 0x0005e20000100800 */
[----:B------:R-:W-:Y:S02]  /*1c80*/  SHF.R.S32.HI R237, RZ, 0x1f, R211 ;  /* 0x0000001fffed7819 */ /* 0x000fe400000114d3 */
[----:B------:R-:W-:Y:S01]  /*1c90*/  SHF.R.S32.HI R27, RZ, 0x1f, R27 ;  /* 0x0000001fff1b7819 */ /* 0x000fe2000001141b */
[----:B------:R2:W-:Y:S01]  /*1ca0*/  STL [R1+0x38], R6 ;  /* 0x0000380601007387 */ /* 0x0005e20000100800 */
[----:B------:R-:W-:-:S02]  /*1cb0*/  SHF.R.S32.HI R25, RZ, 0x1f, R25 ;  /* 0x0000001fff197819 */ /* 0x000fc40000011419 */
[----:B------:R-:W-:Y:S01]  /*1cc0*/  SHF.R.S32.HI R24, RZ, 0x1f, R24 ;  /* 0x0000001fff187819 */ /* 0x000fe20000011418 */
[----:B------:R2:W-:Y:S01]  /*1cd0*/  STL [R1+0x44], R5 ;  /* 0x0000440501007387 */ /* 0x0005e20000100800 */
[----:B------:R-:W-:Y:S02]  /*1ce0*/  SHF.R.S32.HI R22, RZ, 0x1f, R22 ;  /* 0x0000001fff167819 */ /* 0x000fe40000011416 */
[----:B------:R-:W-:Y:S01]  /*1cf0*/  SHF.R.S32.HI R21, RZ, 0x1f, R21 ;  /* 0x0000001fff157819 */ /* 0x000fe20000011415 */
[----:B------:R2:W-:Y:S01]  /*1d00*/  STL [R1+0x40], R4 ;  /* 0x0000400401007387 */ /* 0x0005e20000100800 */
[----:B------:R-:W-:Y:S02]  /*1d10*/  SHF.R.S32.HI R17, RZ, 0x1f, R17 ;  /* 0x0000001fff117819 */ /* 0x000fe40000011411 */
[----:B------:R-:W-:Y:S02]  /*1d20*/  SHF.R.S32.HI R16, RZ, 0x1f, R16 ;  /* 0x0000001fff107819 */ /* 0x000fe40000011410 */
.L_x_1140:
[----:B------:R-:W3:Y:S01]  /*1d30*/  LDL R27, [R1+0x24] ;  /* 0x00002400011b7983 */ /* 0x000ee20000100800 */
[----:B------:R-:W-:Y:S01]  /*1d40*/  ISETP.NE.U32.AND P0, PT, RZ, c[0x0][0x370], PT ;  /* 0x0000dc00ff007a0c */ /* 0x000fe20003f05070 */
[----:B------:R-:W-:Y:S01]  /*1d50*/  IMAD.MOV.U32 R20, RZ, RZ, 0x4 ;  /* 0x00000004ff147424 */ /* 0x000fe200078e00ff */
[----:B------:R-:W-:Y:S01]  /*1d60*/  ISETP.NE.U32.AND P1, PT, RZ, c[0x0][0x360], PT ;  /* 0x0000d800ff007a0c */ /* 0x000fe20003f25070 */
[----:B------:R-:W-:Y:S01]  /*1d70*/  IMAD.MOV.U32 R16, RZ, RZ, RZ ;  /* 0x000000ffff107224 */ /* 0x000fe200078e00ff */
[----:B------:R-:W-:Y:S01]  /*1d80*/  ISETP.NE.AND.EX P2, PT, RZ, c[0x0][0x374], PT, P0 ;  /* 0x0000dd00ff007a0c */ /* 0x000fe20003f45300 */
[----:B------:R-:W-:Y:S01]  /*1d90*/  IMAD.MOV.U32 R143, RZ, RZ, RZ ;  /* 0x000000ffff8f7224 */ /* 0x000fe200078e00ff */
[----:B------:R-:W-:Y:S01]  /*1da0*/  ISETP.NE.AND.EX P0, PT, RZ, c[0x0][0x364], PT, P1 ;  /* 0x0000d900ff007a0c */ /* 0x000fe20003f05310 */
[----:B------:R-:W-:Y:S01]  /*1db0*/  CS2R R18, SRZ ;  /* 0x0000000000127805 */ /* 0x000fe2000001ff00 */
[----:B------:R-:W-:-:S02]  /*1dc0*/  ISETP.NE.U32.AND P1, PT, RZ, c[0x0][0x348], PT ;  /* 0x0000d200ff007a0c */ /* 0x000fc40003f25070 */
[----:B------:R-:W-:Y:S02]  /*1dd0*/  ISETP.NE.U32.AND P3, PT, RZ, c[0x0][0x350], PT ;  /* 0x0000d400ff007a0c */ /* 0x000fe40003f65070 */
[----:B------:R-:W-:Y:S02]  /*1de0*/  ISETP.NE.U32.AND P4, PT, RZ, c[0x0][0x358], PT ;  /* 0x0000d600ff007a0c */ /* 0x000fe40003f85070 */
[----:B------:R-:W-:Y:S02]  /*1df0*/  ISETP.NE.AND.EX P1, PT, RZ, c[0x0][0x34c], PT, P1 ;  /* 0x0000d300ff007a0c */ /* 0x000fe40003f25310 */
[----:B------:R-:W-:Y:S02]  /*1e00*/  ISETP.NE.AND.EX P3, PT, RZ, c[0x0][0x354], PT, P3 ;  /* 0x0000d500ff007a0c */ /* 0x000fe40003f65330 */
[----:B------:R-:W-:Y:S01]  /*1e10*/  ISETP.NE.AND.EX P4, PT, RZ, c[0x0][0x35c], PT, P4 ;  /* 0x0000d700ff007a0c */ /* 0x000fe20003f85340 */
[----:B---3--:R-:W-:-:S04]  /*1e20*/  @P2 IMAD.WIDE R14, R27, R20, c[0x0][0x370] ;  /* 0x0000dc001b0e2625 */ /* 0x008fc800078e0214 */
[CC--:B--2---:R-:W-:Y:S01]  /*1e30*/  @P0 IMAD.WIDE R10, R27.reuse, R20.reuse, c[0x0][0x360] ;  /* 0x0000d8001b0a0625 */ /* 0x0c4fe200078e0214 */
[----:B------:R-:W2:Y:S03]  /*1e40*/  @P2 LDG.E R16, [R14.64] ;  /* 0x000000080e102981 */ /* 0x000ea6000c1e1900 */
[CC--:B------:R-:W-:Y:S01]  /*1e50*/  IMAD.WIDE R8, R27.reuse, R20.reuse, c[0x0][0x348] ;  /* 0x0000d2001b087625 */ /* 0x0c0fe200078e0214 */
[----:B------:R1:W5:Y:S03]  /*1e60*/  @P0 LDG.E R243, [R10.64] ;  /* 0x000000080af30981 */ /* 0x000366000c1e1900 */
[CC--:B------:R-:W-:Y:S01]  /*1e70*/  IMAD.WIDE R4, R27.reuse, R20.reuse, c[0x0][0x350] ;  /* 0x0000d4001b047625 */ /* 0x0c0fe200078e0214 */
[----:B------:R1:W5:Y:S03]  /*1e80*/  @P1 LDG.E R143, [R8.64] ;  /* 0x00000008088f1981 */ /* 0x000366000c1e1900 */
[----:B------:R-:W-:Y:S01]  /*1e90*/  IMAD.WIDE R2, R27, R20, c[0x0][0x358] ;  /* 0x0000d6001b027625 */ /* 0x000fe200078e0214 */
[----:B------:R1:W5:Y:S04]  /*1ea0*/  @P3 LDG.E R19, [R4.64] ;  /* 0x0000000804133981 */ /* 0x000368000c1e1900 */
[----:B------:R1:W5:Y:S01]  /*1eb0*/  @P4 LDG.E R18, [R2.64] ;  /* 0x0000000802124981 */ /* 0x000362000c1e1900 */
[----:B------:R-:W-:Y:S03]  /*1ec0*/  YIELD ;  /* 0x0000000000007946 */ /* 0x000fe60003800000 */
[----:B--2---:R1:W-:Y:S01]  /*1ed0*/  STL [R1+0x10], R16 ;  /* 0x0000101001007387 */ /* 0x0043e20000100800 */
[----:B------:R-:W-:Y:S05]  /*1ee0*/  @P0 BRA `(.L_x_905) ;  /* 0x0000005000000947 */ /* 0x000fea0003800000 */
[----:B-----5:R-:W-:Y:S01]  /*1ef0*/  MOV R243, c[0x0][0x168] ;  /* 0x00005a0000f37a02 */ /* 0x020fe20000000f00 */
[----:B------:R-:W-:Y:S05]  /*1f00*/  @!P1 BRA `(.L_x_905) ;  /* 0x0000003000009947 */ /* 0x000fea0003800000 */
[----:B-1----:R-:W2:Y:S04]  /*1f10*/  LDG.E R10, [R8.64] ;  /* 0x00000008080a7981 */ /* 0x002ea8000c1e1900 */
[----:B------:R-:W2:Y:S02]  /*1f20*/  LDG.E R6, [R8.64+0x4] ;  /* 0x0000040808067981 */ /* 0x000ea4000c1e1900 */
[----:B--2---:R-:W-:-:S02]  /*1f30*/  IADD3 R243, -R10, R6, RZ ;  /* 0x000000060af37210 */ /* 0x004fc40007ffe1ff */
.L_x_905:
[----:B------:R-:W-:-:S04]  /*1f40*/  ISETP.NE.U32.AND P0, PT, RZ, c[0x0][0x368], PT ;  /* 0x0000da00ff007a0c */ /* 0x000fc80003f05070 */
[----:B------:R-:W-:-:S13]  /*1f50*/  ISETP.NE.AND.EX P0, PT, RZ, c[0x0][0x36c], PT, P0 ;  /* 0x0000db00ff007a0c */ /* 0x000fda0003f05300 */
[----:B------:R-:W-:Y:S05]  /*1f60*/  @!P0 BRA `(.L_x_906) ;  /* 0x0000003000008947 */ /* 0x000fea0003800000 */
[----:B-1----:R-:W-:-:S05]  /*1f70*/  IMAD.WIDE R4, R27, R20, c[0x0][0x368] ;  /* 0x0000da001b047625 */ /* 0x002fca00078e0214 */
[----:B------:R1:W5:Y:S01]  /*1f80*/  LDG.E R17, [R4.64] ;  /* 0x0000000804117981 */ /* 0x000362000c1e1900 */
[----:B------:R-:W-:Y:S05]  /*1f90*/  BRA `(.L_x_907) ;  /* 0x0000005000007947 */ /* 0x000fea0003800000 */
.L_x_906:
[----:B------:R-:W-:Y:S01]  /*1fa0*/  MOV R17, UR6 ;  /* 0x0000000600117c02 */ /* 0x000fe20008000f00 */
[----:B------:R-:W-:Y:S05]  /*1fb0*/  @!P3 BRA `(.L_x_907) ;  /* 0x000000300000b947 */ /* 0x000fea0003800000 */
[----:B------:R2:W3:Y:S04]  /*1fc0*/  LDG.E R6, [R4.64] ;  /* 0x0000000804067981 */ /* 0x0004e8000c1e1900 */
[----:B-12---:R-:W3:Y:S02]  /*1fd0*/  LDG.E R4, [R4.64+0x4] ;  /* 0x0000040804047981 */ /* 0x006ee4000c1e1900 */
[----:B---3--:R-:W-:Y:S02]  /*1fe0*/  IADD3 R17, -R6, R4, RZ ;  /* 0x0000000406117210 */ /* 0x008fe40007ffe1ff */
.L_x_907:
[----:B------:R-:W2:Y:S04]  /*1ff0*/  LDL.LU R6, [R1+0x1c] ;  /* 0x00001c0001067983 */ /* 0x000ea80000300800 */
[----:B-1----:R1:W3:Y:S04]  /*2000*/  @P4 LDG.E R5, [R2.64] ;  /* 0x0000000802054981 */ /* 0x0022e8000c1e1900 */
[----:B------:R1:W3:Y:S01]  /*2010*/  @P4 LDG.E R4, [R2.64+0x4] ;  /* 0x0000040802044981 */ /* 0x0002e2000c1e1900 */
[----:B------:R-:W-:Y:S01]  /*2020*/  ISETP.NE.U32.AND P0, PT, RZ, c[0x0][0x378], PT ;  /* 0x0000de00ff007a0c */ /* 0x000fe20003f05070 */
[----:B-----5:R-:W-:-:S03]  /*2030*/  IMAD.MOV.U32 R132, RZ, RZ, R17 ;  /* 0x000000ffff847224 */ /* 0x020fc600078e0011 */
[----:B------:R-:W-:Y:S01]  /*2040*/  ISETP.NE.AND.EX P0, PT, RZ, c[0x0][0x37c], PT, P0 ;  /* 0x0000df00ff007a0c */ /* 0x000fe20003f05300 */
[----:B------:R-:W-:-:S05]  /*2050*/  IMAD.MOV.U32 R8, RZ, RZ, c[0x0][0x2c4] ;  /* 0x0000b100ff087624 */ /* 0x000fca00078e00ff */
[----:B------:R-:W-:Y:S01]  /*2060*/  ISETP.NE.AND P2, PT, R8, 0x1, PT ;  /* 0x000000010800780c */ /* 0x000fe20003f45270 */
[----:B------:R-:W-:Y:S02]  /*2070*/  IMAD.IADD R16, R17, 0x1, -R16 ;  /* 0x0000000111107824 */ /* 0x000fe400078e0a10 */
[----:B------:R-:W-:-:S04]  /*2080*/  IMAD.MOV.U32 R8, RZ, RZ, c[0x0][0x32c] ;  /* 0x0000cb00ff087624 */ /* 0x000fc800078e00ff */
[----:B-1----:R-:W-:-:S05]  /*2090*/  @P0 IMAD.WIDE R2, R27, R20, c[0x0][0x378] ;  /* 0x0000de001b020625 */ /* 0x002fca00078e0214 */
[----:B------:R1:W5:Y:S01]  /*20a0*/  @P0 LDG.E R132, [R2.64] ;  /* 0x0000000802840981 */ /* 0x000362000c1e1900 */
[----:B------:R-:W-:Y:S02]  /*20b0*/  ISETP.GE.AND P1, PT, R8, 0x1, PT ;  /* 0x000000010800780c */ /* 0x000fe40003f26270 */
[----:B------:R-:W-:-:S04]  /*20c0*/  LOP3.LUT R209, R209, 0xffefffff, RZ, 0xc0, !PT ;  /* 0xffefffffd1d17812 */ /* 0x000fc800078ec0ff */
[----:B------:R-:W-:-:S04]  /*20d0*/  @P2 LOP3.LUT R209, R209, 0x100000, RZ, 0xfc, !PT ;  /* 0x00100000d1d12812 */ /* 0x000fc800078efcff */
[----:B------:R-:W-:-:S04]  /*20e0*/  LOP3.LUT R209, R209, 0xffdfffff, RZ, 0xc0, !PT ;  /* 0xffdfffffd1d17812 */ /* 0x000fc800078ec0ff */
[----:B------:R-:W-:Y:S01]  /*20f0*/  @P1 LOP3.LUT R209, R209, 0x200000, RZ, 0xfc, !PT ;  /* 0x00200000d1d11812 */ /* 0x000fe200078efcff */
[----:B-1----:R-:W-:Y:S02]  /*2100*/  IMAD.MOV.U32 R2, RZ, RZ, c[0x0][0x228] ;  /* 0x00008a00ff027624 */ /* 0x002fe400078e00ff */
[----:B--2---:R-:W-:-:S05]  /*2110*/  IMAD.SHL.U32 R9, R6, 0x80, RZ ;  /* 0x0000008006097824 */ /* 0x004fca00078e00ff */
[----:B------:R-:W-:Y:S01]  /*2120*/  IADD3 R3, R9, 0x7f, RZ ;  /* 0x0000007f09037810 */ /* 0x000fe20007ffe0ff */
[----:B------:R1:W-:Y:S01]  /*2130*/  STL [R1+0xc], R9 ;  /* 0x00000c0901007387 */ /* 0x0003e20000100800 */
[----:B---3--:R-:W-:-:S03]  /*2140*/  @P4 IMAD.IADD R2, R4, 0x1, -R5 ;  /* 0x0000000104024824 */ /* 0x008fc600078e0a05 */
[----:B------:R-:W-:-:S04]  /*2150*/  @P2 IMAD.HI.U32 R5, R3, c[0x0][0x2c8], RZ ;  /* 0x0000b20003052a27 */ /* 0x000fc800078e00ff */
[----:B------:R-:W-:Y:S01]  /*2160*/  IMAD.IADD R244, R16, 0x1, R2 ;  /* 0x0000000110f47824 */ /* 0x000fe200078e0202 */
[----:B------:R-:W-:-:S04]  /*2170*/  @P2 SHF.R.U32.HI R3, RZ, c[0x0][0x2cc], R5 ;  /* 0x0000b300ff032a19 */ /* 0x000fc80000011605 */
[C---:B------:R-:W-:Y:S02]  /*2180*/  IADD3 R4, R244.reuse, 0x5f, RZ ;  /* 0x0000005ff4047810 */ /* 0x040fe40007ffe0ff */
[----:B------:R-:W-:-:S03]  /*2190*/  IADD3 R5, R244, 0x1, -R243 ;  /* 0x00000001f4057810 */ /* 0x000fc60007ffe8f3 */
[----:B------:R-:W-:-:S04]  /*21a0*/  IMAD.HI R4, R4, 0x2aaaaaab, RZ ;  /* 0x2aaaaaab04047827 */ /* 0x000fc800078e02ff */
[----:B------:R-:W-:Y:S01]  /*21b0*/  IMAD.IADD R3, R5, 0x1, R3 ;  /* 0x0000000105037824 */ /* 0x000fe200078e0203 */
[----:B------:R-:W-:-:S04]  /*21c0*/  SHF.R.U32.HI R6, RZ, 0x1f, R4 ;  /* 0x0000001fff067819 */ /* 0x000fc80000011604 */
[----:B------:R-:W-:Y:S02]  /*21d0*/  LEA.HI.SX32 R144, R4, R6, 0x1c ;  /* 0x0000000604907211 */ /* 0x000fe400078fe2ff */
[----:B------:R-:W-:Y:S01]  /*21e0*/  IADD3 R5, R3, c[0x0][0x328], RZ ;  /* 0x0000ca0003057a10 */ /* 0x000fe20007ffe0ff */
[----:B------:R-:W-:Y:S05]  /*21f0*/  @!P1 BRA `(.L_x_908) ;  /* 0x0000010000009947 */ /* 0x000fea0003800000 */
[C---:B-1----:R-:W-:Y:S01]  /*2200*/  ISETP.GT.AND P0, PT, R3.reuse, RZ, PT ;  /* 0x000000ff0300720c */ /* 0x042fe20003f04270 */
        /* <DEDUP_REMOVED lines=9> */
.L_x_910:
[----:B------:R-:W-:-:S13]  /*22a0*/  ISETP.NE.AND P0, PT, R8, 0x1, PT ;  /* 0x000000010800780c */ /* 0x000fda0003f05270 */
[----:B------:R-:W-:-:S05]  /*22b0*/  @P0 IMAD.HI.U32 R3, R4, c[0x0][0x330], RZ ;  /* 0x0000cc0004030a27 */ /* 0x000fca00078e00ff */
[----:B------:R-:W-:Y:S02]  /*22c0*/  @P0 SHF.R.U32.HI R4, RZ, c[0x0][0x334], R3 ;  /* 0x0000cd00ff040a19 */ /* 0x000fe40000011603 */
.L_x_911:
[----:B------:R-:W-:Y:S05]  /*22d0*/  BSYNC B0 ;  /* 0x0000000000007941 */ /* 0x000fea0003800000 */
.L_x_909:
[----:B------:R-:W-:-:S05]  /*22e0*/  IMAD R3, R4, R8, c[0x0][0x32c] ;  /* 0x0000cb0004037624 */ /* 0x000fca00078e0208 */
[----:B------:R-:W-:-:S04]  /*22f0*/  IMNMX R5, R5, R3, PT ;  /* 0x0000000305057217 */ /* 0x000fc80003800200 */
.L_x_908:
[----:B-1----:R-:W-:Y:S01]  /*2300*/  IADD3 R5, R5, 0x5f, RZ ;  /* 0x0000005f05057810 */ /* 0x002fe20007ffe0ff */
[----:B------:R-:W-:-:S04]  /*2310*/  @P2 IMAD.HI.U32 R4, R9, c[0x0][0x2c8], RZ ;  /* 0x0000b20009042a27 */ /* 0x000fc800078e00ff */
[----:B------:R-:W-:-:S04]  /*2320*/  IMAD.HI R5, R5, 0x2aaaaaab, RZ ;  /* 0x2aaaaaab05057827 */ /* 0x000fc800078e02ff */
[----:B------:R-:W-:Y:S01]  /*2330*/  IMAD.MOV.U32 R3, RZ, RZ, R9 ;  /* 0x000000ffff037224 */ /* 0x000fe200078e0009 */
[----:B------:R-:W-:Y:S01]  /*2340*/  @P2 SHF.R.U32.HI R3, RZ, c[0x0][0x2cc], R4 ;  /* 0x0000b300ff032a19 */ /* 0x000fe20000011604 */
[----:B------:R-:W-:Y:S01]  /*2350*/  IMAD.IADD R154, R244, 0x1, -R243 ;  /* 0x00000001f49a7824 */ /* 0x000fe200078e0af3 */
[----:B------:R-:W-:-:S03]  /*2360*/  SHF.R.U32.HI R4, RZ, 0x1f, R5 ;  /* 0x0000001fff047819 */ /* 0x000fc60000011605 */
[----:B------:R-:W-:Y:S01]  /*2370*/  IMAD.IADD R3, R154, 0x1, R3 ;  /* 0x000000019a037824 */ /* 0x000fe200078e0203 */
[----:B------:R-:W-:-:S04]  /*2380*/  LEA.HI.SX32 R5, R5, R4, 0x1c ;  /* 0x0000000405057211 */ /* 0x000fc800078fe2ff */
[----:B------:R-:W-:Y:S02]  /*2390*/  IADD3 R4, R3, -c[0x0][0x324], RZ ;  /* 0x8000c90003047a10 */ /* 0x000fe40007ffe0ff */
        /* <DEDUP_REMOVED lines=11> */
.L_x_914:
[----:B------:R-:W-:-:S13]  /*2450*/  ISETP.NE.AND P0, PT, R8, 0x1, PT ;  /* 0x000000010800780c */ /* 0x000fda0003f05270 */
[----:B------:R-:W-:-:S05]  /*2460*/  @P0 IMAD.HI.U32 R5, R3, c[0x0][0x330], RZ ;  /* 0x0000cc0003050a27 */ /* 0x000fca00078e00ff */
[----:B------:R-:W-:Y:S02]  /*2470*/  @P0 SHF.R.U32.HI R3, RZ, c[0x0][0x334], R5 ;  /* 0x0000cd00ff030a19 */ /* 0x000fe40000011605 */
.L_x_915:
[----:B------:R-:W-:Y:S05]  /*2480*/  BSYNC B0 ;  /* 0x0000000000007941 */ /* 0x000fea0003800000 */
.L_x_913:
[----:B------:R-:W-:-:S05]  /*2490*/  IMAD R3, R3, c[0x0][0x32c], RZ ;  /* 0x0000cb0003037a24 */ /* 0x000fca00078e02ff */
[----:B------:R-:W-:-:S04]  /*24a0*/  IMNMX R4, R4, R3, !PT ;  /* 0x0000000304047217 */ /* 0x000fc80007800200 */
.L_x_912:
[----:B------:R-:W2:Y:S01]  /*24b0*/  LDL R21, [R1+0x20] ;  /* 0x0000200001157983 */ /* 0x000ea20000100800 */
[----:B------:R-:W-:Y:S01]  /*24c0*/  IMAD.HI R3, R4, 0x2aaaaaab, RZ ;  /* 0x2aaaaaab04037827 */ /* 0x000fe200078e02ff */
[----:B------:R-:W-:Y:S04]  /*24d0*/  BSSY B0, `(.L_x_916) ;  /* 0x000002f000007945 */ /* 0x000fe80003800000 */
[----:B------:R-:W-:-:S04]  /*24e0*/  SHF.R.U32.HI R4, RZ, 0x1f, R3 ;  /* 0x0000001fff047819 */ /* 0x000fc80000011603 */
[----:B------:R-:W-:Y:S02]  /*24f0*/  LEA.HI.SX32 R3, R3, R4, 0x1c ;  /* 0x0000000403037211 */ /* 0x000fe400078fe2ff */
[C---:B--2---:R-:W-:Y:S02]  /*2500*/  LOP3.LUT R5, R21.reuse, 0xff000000, RZ, 0xc0, !PT ;  /* 0xff00000015057812 */ /* 0x044fe400078ec0ff */
[----:B------:R-:W-:Y:S02]  /*2510*/  LOP3.LUT R6, R21, 0xff0000, RZ, 0xc0, !PT ;  /* 0x00ff000015067812 */ /* 0x000fe400078ec0ff */
[----:B------:R-:W-:-:S04]  /*2520*/  SHF.R.U32.HI R5, RZ, 0x8, R5 ;  /* 0x00000008ff057819 */ /* 0x000fc80000011605 */
[----:B------:R-:W-:Y:S02]  /*2530*/  LEA.HI R4, R6, R5, RZ, 0x10 ;  /* 0x0000000506047211 */ /* 0x000fe400078f80ff */
[----:B------:R-:W-:Y:S01]  /*2540*/  IMNMX R6, RZ, R3, !PT ;  /* 0x00000003ff067217 */ /* 0x000fe20007800200 */
[----:B------:R-:W-:Y:S01]  /*2550*/  IMAD.MOV.U32 R3, RZ, RZ, RZ ;  /* 0x000000ffff037224 */ /* 0x000fe200078e00ff */
[----:B------:R-:W-:Y:S02]  /*2560*/  SHF.R.U32.HI R9, RZ, 0x10, R4 ;  /* 0x00000010ff097819 */ /* 0x000fe40000011604 */
[----:B------:R-:W-:Y:S02]  /*2570*/  LOP3.LUT R22, R4, 0xff, RZ, 0xc0, !PT ;  /* 0x000000ff04167812 */ /* 0x000fe400078ec0ff */
[----:B------:R-:W-:Y:S01]  /*2580*/  ISETP.GT.AND P0, PT, R10, R6, PT ;  /* 0x000000060a00720c */ /* 0x000fe20003f04270 */
[----:B------:R1:W-:Y:S01]  /*2590*/  STL [R1+0x1c], R9 ;  /* 0x00001c0901007387 */ /* 0x0003e20000100800 */
[----:B------:R-:W-:-:S03]  /*25a0*/  ISETP.NE.AND P1, PT, R9, RZ, PT ;  /* 0x000000ff0900720c */ /* 0x000fc60003f25270 */
[----:B------:R1:W-:Y:S01]  /*25b0*/  STL [R1+0x28], R22 ;  /* 0x0000281601007387 */ /* 0x0003e20000100800 */
[----:B------:R-:W-:-:S07]  /*25c0*/  SEL R131, R9, c[0x0][0x338], P1 ;  /* 0x0000ce0009837a07 */ /* 0x000fce0000800000 */
[----:B------:R-:W-:Y:S05]  /*25d0*/  @!P0 BRA `(.L_x_917) ;  /* 0x000001e000008947 */ /* 0x000fea0003800000 */
[----:B------:R-:W-:Y:S02]  /*25e0*/  IABS R3, R131 ;  /* 0x0000008300037213 */ /* 0x000fe40000000000 */
[----:B------:R-:W-:-:S03]  /*25f0*/  IADD3 R5, R131, -0x1, R10 ;  /* 0xffffffff83057810 */ /* 0x000fc60007ffe00a */
[----:B------:R-:W-:Y:S02]  /*2600*/  IMAD.MOV.U32 R4, RZ, RZ, R3 ;  /* 0x000000ffff047224 */ /* 0x000fe400078e0003 */
[----:B------:R-:W-:Y:S02]  /*2610*/  IMAD.IADD R11, R5, 0x1, -R6 ;  /* 0x00000001050b7824 */ /* 0x000fe400078e0a06 */
[----:B------:R-:W2:Y:S03]  /*2620*/  I2F.RP R3, R4 ;  /* 0x0000000400037306 */ /* 0x000ea60000209400 */
[----:B------:R-:W-:-:S05]  /*2630*/  IABS R15, R11 ;  /* 0x0000000b000f7213 */ /* 0x000fca0000000000 */
[----:B--2---:R-:W2:Y:S02]  /*2640*/  MUFU.RCP R3, R3 ;  /* 0x0000000300037308 */ /* 0x004ea40000001000 */
[----:B--2---:R-:W-:-:S06]  /*2650*/  IADD3 R3, R3, 0xffffffe, RZ ;  /* 0x0ffffffe03037810 */ /* 0x004fcc0007ffe0ff */
[----:B-1----:R-:W1:Y:S02]  /*2660*/  F2I.FTZ.U32.TRUNC.NTZ R9, R3 ;  /* 0x0000000300097305 */ /* 0x002e64000021f000 */
[----:B-1----:R-:W-:-:S04]  /*2670*/  IMAD.MOV R3, RZ, RZ, -R9 ;  /* 0x000000ffff037224 */ /* 0x002fc800078e0a09 */
[----:B------:R-:W-:Y:S01]  /*2680*/  IMAD.MOV.U32 R8, RZ, RZ, R3 ;  /* 0x000000ffff087224 */ /* 0x000fe200078e0003 */
[----:B------:R-:W-:-:S03]  /*2690*/  IABS R3, R131 ;  /* 0x0000008300037213 */ /* 0x000fc60000000000 */
[----:B------:R-:W-:Y:S01]  /*26a0*/  IMAD R5, R8, R4, RZ ;  /* 0x0000000408057224 */ /* 0x000fe200078e02ff */
[----:B------:R-:W-:Y:S01]  /*26b0*/  MOV R8, RZ ;  /* 0x000000ff00087202 */ /* 0x000fe20000000f00 */
[----:B------:R-:W-:-:S04]  /*26c0*/  IMAD.MOV R14, RZ, RZ, -R3 ;  /* 0x000000ffff0e7224 */ /* 0x000fc800078e0a03 */
[----:B------:R-:W-:-:S04]  /*26d0*/  IMAD.HI.U32 R3, R9, R5, R8 ;  /* 0x0000000509037227 */ /* 0x000fc800078e0008 */
[----:B------:R-:W-:Y:S02]  /*26e0*/  IMAD.MOV.U32 R5, RZ, RZ, R15 ;  /* 0x000000ffff057224 */ /* 0x000fe400078e000f */
        /* <DEDUP_REMOVED lines=9> */
[----:B------:R-:W-:-:S07]  /*2780*/  ISETP.GE.AND P1, PT, R4, RZ, PT ;  /* 0x000000ff0400720c */ /* 0x000fce0003f26270 */
[----:B------:R-:W-:-:S06]  /*2790*/  @P2 IADD3 R3, R3, 0x1, RZ ;  /* 0x0000000103032810 */ /* 0x000fcc0007ffe0ff */
[----:B------:R-:W-:Y:S01]  /*27a0*/  @!P1 IMAD.MOV R3, RZ, RZ, -R3 ;  /* 0x000000ffff039224 */ /* 0x000fe200078e0a03 */
[----:B------:R-:W-:Y:S02]  /*27b0*/  @!P0 LOP3.LUT R3, RZ, R131, RZ, 0x33, !PT ;  /* 0x00000083ff038212 */ /* 0x000fe400078e33ff */
.L_x_917:
[----:B------:R-:W-:Y:S05]  /*27c0*/  BSYNC B0 ;  /* 0x0000000000007941 */ /* 0x000fea0003800000 */
.L_x_916:
[----:B------:R-:W2:Y:S01]  /*27d0*/  LDL R8, [R1+0x60] ;  /* 0x0000600001087983 */ /* 0x000ea20000100800 */
[----:B------:R-:W-:-:S04]  /*27e0*/  IMAD R6, R22, R3, R6 ;  /* 0x0000000316067224 */ /* 0x000fc800078e0206 */
[----:B------:R-:W-:-:S05]  /*27f0*/  IMAD.IADD R3, R6, 0x1, R3 ;  /* 0x0000000106037824 */ /* 0x000fca00078e0203 */
[----:B------:R-:W-:Y:S01]  /*2800*/  IMNMX R5, R10, R3, PT ;  /* 0x000000030a057217 */ /* 0x000fe20003800200 */
[----:B------:R-:W-:-:S04]  /*2810*/  IMAD R3, R6, 0x60, -R16 ;  /* 0x0000006006037824 */ /* 0x000fc800078e0a10 */
[----:B------:R-:W-:Y:S01]  /*2820*/  IMAD R5, R5, 0x60, -R16 ;  /* 0x0000006005057824 */ /* 0x000fe200078e0a10 */
[----:B------:R-:W-:-:S04]  /*2830*/  IMNMX R4, RZ, R3, !PT ;  /* 0x00000003ff047217 */ /* 0x000fc80007800200 */
[----:B------:R-:W-:-:S04]  /*2840*/  IMNMX R3, R5, R2, PT ;  /* 0x0000000205037217 */ /* 0x000fc80003800200 */
[----:B------:R-:W-:Y:S01]  /*2850*/  ISETP.GT.AND P0, PT, R3, R4, PT ;  /* 0x000000040300720c */ /* 0x000fe20003f04270 */
[----:B------:R-:W-:-:S05]  /*2860*/  IMAD.WIDE.U32 R4, R4, -0x55555555, RZ ;  /* 0xaaaaaaab04047825 */ /* 0x000fca00078e00ff */
[----:B------:R-:W-:-:S07]  /*2870*/  SHF.R.U32.HI R121, RZ, 0x6, R5 ;  /* 0x00000006ff797819 */ /* 0x000fce0000011605 */
[----:B------:R-:W-:-:S05]  /*2880*/  @P0 IADD3 R3, R3, 0x5f, RZ ;  /* 0x0000005f03030810 */ /* 0x000fca0007ffe0ff */
[----:B------:R-:W-:-:S04]  /*2890*/  @P0 IMAD.HI R4, R3, 0x2aaaaaab, RZ ;  /* 0x2aaaaaab03040827 */ /* 0x000fc800078e02ff */
[----:B------:R-:W-:Y:S01]  /*28a0*/  IMAD.MOV.U32 R3, RZ, RZ, R121 ;  /* 0x000000ffff037224 */ /* 0x000fe200078e0079 */
[----:B------:R-:W-:-:S04]  /*28b0*/  @P0 SHF.R.U32.HI R5, RZ, 0x1f, R4 ;  /* 0x0000001fff050819 */ /* 0x000fc80000011604 */
[----:B------:R-:W-:-:S04]  /*28c0*/  @P0 LEA.HI.SX32 R3, R4, R5, 0x1c ;  /* 0x0000000504030211 */ /* 0x000fc800078fe2ff */
[----:B------:R-:W-:Y:S01]  /*28d0*/  ISETP.GT.AND P0, PT, R3, R121, PT ;  /* 0x000000790300720c */ /* 0x000fe20003f04270 */
[----:B--2---:R-:W-:-:S04]  /*28e0*/  IMAD.IADD R4, R7, 0x1, R8 ;  /* 0x0000000107047824 */ /* 0x004fc800078e0208 */
[----:B------:R-:W-:-:S08]  /*28f0*/  IMAD.SHL.U32 R210, R4, 0x2, RZ ;  /* 0x0000000204d27824 */ /* 0x000fd000078e00ff */
[----:B------:R-:W-:Y:S05]  /*2900*/  @!P0 BRA `(.L_x_918) ;  /* 0x000055f000008947 */ /* 0x000fea0003800000 */
[----:B------:R-:W-:Y:S02]  /*2910*/  ISETP.NE.U32.AND P0, PT, RZ, c[0x0][0x340], PT ;  /* 0x0000d000ff007a0c */ /* 0x000fe40003f05070 */
[----:B------:R-:W-:Y:S02]  /*2920*/  SHF.R.S32.HI R11, RZ, 0x1f, R101 ;  /* 0x0000001fff0b7819 */ /* 0x000fe40000011465 */
[----:B------:R-:W-:-:S13]  /*2930*/  ISETP.NE.AND.EX P2, PT, RZ, c[0x0][0x344], PT, P0 ;  /* 0x0000d100ff007a0c */ /* 0x000fda0003f45300 */
[----:B------:R-:W-:-:S05]  /*2940*/  @P2 IMAD.WIDE R4, R27, R20, c[0x0][0x340] ;  /* 0x0000d0001b042625 */ /* 0x000fca00078e0214 */
[----:B------:R2:W3:Y:S01]  /*2950*/  @P2 LDG.E R23, [R4.64] ;  /* 0x0000000804172981 */ /* 0x0004e2000c1e1900 */
[----:B------:R-:W-:Y:S01]  /*2960*/  IADD3 R108, P0, R101, R18, RZ ;  /* 0x00000012656c7210 */ /* 0x000fe20007f1e0ff */
[----:B------:R-:W-:Y:S01]  /*2970*/  IMAD.MOV.U32 R136, RZ, RZ, 0x60 ;  /* 0x00000060ff887424 */ /* 0x000fe200078e00ff */
[----:B------:R-:W-:Y:S01]  /*2980*/  LOP3.LUT R26, R21, 0xffff, RZ, 0xc0, !PT ;  /* 0x0000ffff151a7812 */ /* 0x000fe200078ec0ff */
[----:B------:R-:W-:Y:S01]  /*2990*/  IMAD.MOV.U32 R10, RZ, RZ, c[0x0][0x238] ;  /* 0x00008e00ff0a7624 */ /* 0x000fe200078e00ff */
[----:B------:R-:W-:Y:S01]  /*29a0*/  LEA.HI.X.SX32 R109, R18, R11, 0x1, P0 ;  /* 0x0000000b126d7211 */ /* 0x000fe200000f0eff */
[C---:B------:R-:W-:Y:S01]  /*29b0*/  IMAD R145, R136.reuse, c[0x0][0x23c], RZ ;  /* 0x00008f0088917a24 */ /* 0x040fe200078e02ff */
[----:B-1----:R-:W-:Y:S01]  /*29c0*/  SHF.R.S32.HI R22, RZ, 0x1f, R27 ;  /* 0x0000001fff167819 */ /* 0x002fe2000001141b */
[----:B------:R-:W-:Y:S01]  /*29d0*/  IMAD.WIDE.U32 R134, R136, c[0x0][0x238], RZ ;  /* 0x00008e0088867a25 */ /* 0x000fe200078e00ff */
[----:B------:R-:W-:Y:S02]  /*29e0*/  IADD3 R35, R3, -0x1, RZ ;  /* 0xffffffff03237810 */ /* 0x000fe40007ffe0ff */
[----:B------:R-:W-:Y:S01]  /*29f0*/  SEL R25, R22, RZ, !P4 ;  /* 0x000000ff16197207 */ /* 0x000fe20006000000 */
[----:B------:R-:W-:Y:S01]  /*2a00*/  IMAD R6, R109, c[0x0][0x238], RZ ;  /* 0x00008e006d067a24 */ /* 0x000fe200078e02ff */
[----:B------:R-:W-:Y:S01]  /*2a10*/  IADD3 R120, -R101, R2, RZ ;  /* 0x0000000265787210 */ /* 0x000fe20007ffe1ff */
[----:B------:R-:W-:Y:S01]  /*2a20*/  IMAD.IADD R145, R135, 0x1, R145 ;  /* 0x0000000187917824 */ /* 0x000fe200078e0291 */
[----:B------:R-:W-:Y:S01]  /*2a30*/  SEL R24, R27, RZ, !P4 ;  /* 0x000000ff1b187207 */ /* 0x000fe20006000000 */
[----:B------:R-:W-:Y:S01]  /*2a40*/  IMAD R6, R108, c[0x0][0x23c], R6 ;  /* 0x00008f006c067a24 */ /* 0x000fe200078e0206 */
[----:B------:R-:W-:Y:S01]  /*2a50*/  ISETP.GE.AND P5, PT, R76, c[0x0][0x1d4], PT ;  /* 0x000075004c007a0c */ /* 0x000fe20003fa6270 */
[----:B------:R-:W-:Y:S01]  /*2a60*/  IMAD R3, R25, c[0x0][0x248], RZ ;  /* 0x0000920019037a24 */ /* 0x000fe200078e02ff */
[----:B------:R-:W-:Y:S01]  /*2a70*/  ISETP.GE.AND P3, PT, R211, c[0x0][0x1d4], PT ;  /* 0x00007500d3007a0c */ /* 0x000fe20003f66270 */
[----:B------:R-:W-:Y:S01]  /*2a80*/  IMAD.WIDE.U32 R14, R101, c[0x0][0x290], R78 ;  /* 0x0000a400650e7a25 */ /* 0x000fe200078e004e */
[----:B------:R-:W-:-:S02]  /*2a90*/  MOV R142, 0x5 ;  /* 0x00000005008e7802 */ /* 0x000fc40000000f00 */
[----:B------:R-:W-:Y:S01]  /*2aa0*/  SHF.L.U32 R151, R10, 0x5, RZ ;  /* 0x000000050a977819 */ /* 0x000fe200000006ff */
[----:B------:R-:W-:Y:S01]  /*2ab0*/  IMAD R8, R24, c[0x0][0x24c], R3 ;  /* 0x0000930018087a24 */ /* 0x000fe200078e0203 */
[----:B------:R-:W-:Y:S01]  /*2ac0*/  SHF.L.U64.HI R148, R10, R142, c[0x0][0x23c] ;  /* 0x00008f000a947619 */ /* 0x000fe2000001028e */
[----:B--2---:R-:W-:Y:S01]  /*2ad0*/  IMAD.WIDE.U32 R4, R108, c[0x0][0x238], R76 ;  /* 0x00008e006c047a25 */ /* 0x004fe200078e004c */
[----:B------:R-:W-:Y:S02]  /*2ae0*/  IADD3 R128, R17, R19, RZ ;  /* 0x0000001311807210 */ /* 0x000fe40007ffe0ff */
[----:B------:R-:W-:Y:S01]  /*2af0*/  MOV R150, c[0x0][0x290] ;  /* 0x0000a40000967a02 */ /* 0x000fe20000000f00 */
[----:B------:R-:W-:Y:S01]  /*2b00*/  IMAD R3, R145, R35, RZ ;  /* 0x0000002391037224 */ /* 0x000fe200078e02ff */
[----:B------:R-:W-:Y:S01]  /*2b10*/  IADD3 R5, R5, R6, RZ ;  /* 0x0000000605057210 */ /* 0x000fe20007ffe0ff */
[----:B------:R-:W-:Y:S01]  /*2b20*/  IMAD R6, R35, -0x60, R120 ;  /* 0xffffffa023067824 */ /* 0x000fe200078e0278 */
[----:B------:R-:W-:Y:S01]  /*2b30*/  P2R R130, PR, RZ, 0x20 ;  /* 0x00000020ff827803 */ /* 0x000fe20000000000 */
[----:B------:R-:W-:Y:S01]  /*2b40*/  IMAD.WIDE.U32 R20, R101, c[0x0][0x290], R76 ;  /* 0x0000a40065147a25 */ /* 0x000fe200078e004c */
[----:B------:R-:W-:-:S02]  /*2b50*/  P2R R129, PR, RZ, 0x8 ;  /* 0x00000008ff817803 */ /* 0x000fc40000000000 */
[----:B------:R-:W-:Y:S01]  /*2b60*/  ISETP.GE.AND P0, PT, R6, 0x1, PT ;  /* 0x000000010600780c */ /* 0x000fe20003f06270 */
[----:B------:R-:W-:Y:S01]  /*2b70*/  IMAD.WIDE.U32 R4, R26, c[0x0][0x240], R4 ;  /* 0x000090001a047a25 */ /* 0x000fe200078e0004 */
[----:B------:R-:W-:-:S03]  /*2b80*/  SHF.L.U32 R153, R150, 0x5, RZ ;  /* 0x0000000596997819 */ /* 0x000fc600000006ff */
[----:B------:R-:W-:Y:S02]  /*2b90*/  IMAD R5, R26, c[0x0][0x244], R5 ;  /* 0x000091001a057a24 */ /* 0x000fe400078e0205 */
[----:B------:R-:W-:Y:S02]  /*2ba0*/  IMAD.MOV.U32 R133, RZ, RZ, c[0x0][0x280] ;  /* 0x0000a000ff857624 */ /* 0x000fe400078e00ff */
[----:B------:R-:W-:Y:S01]  /*2bb0*/  IMAD.WIDE.U32 R112, R24, c[0x0][0x248], R4 ;  /* 0x0000920018707a25 */ /* 0x000fe200078e0004 */
[----:B------:R-:W-:Y:S02]  /*2bc0*/  SHF.R.S32.HI R4, RZ, 0x1f, R35 ;  /* 0x0000001fff047819 */ /* 0x000fe40000011423 */
[----:B------:R-:W-:Y:S01]  /*2bd0*/  SHF.L.U64.HI R141, R133, R142, c[0x0][0x284] ;  /* 0x0000a100858d7619 */ /* 0x000fe2000001028e */
[----:B------:R-:W-:Y:S01]  /*2be0*/  IMAD.MOV.U32 R110, RZ, RZ, R112 ;  /* 0x000000ffff6e7224 */ /* 0x000fe200078e0070 */
[----:B------:R-:W-:Y:S01]  /*2bf0*/  IADD3 R111, R113, R8, RZ ;  /* 0x00000008716f7210 */ /* 0x000fe20007ffe0ff */
[----:B------:R-:W-:Y:S01]  /*2c00*/  IMAD R3, R4, R134, R3 ;  /* 0x0000008604037224 */ /* 0x000fe200078e0203 */
[----:B------:R-:W-:Y:S01]  /*2c10*/  SHF.L.U64.HI R142, R150, R142, c[0x0][0x294] ;  /* 0x0000a500968e7619 */ /* 0x000fe2000001028e */
[----:B------:R-:W-:-:S02]  /*2c20*/  IMAD R146, R136, c[0x0][0x284], RZ ;  /* 0x0000a10088927a24 */ /* 0x000fc400078e02ff */
[----:B------:R-:W-:-:S04]  /*2c30*/  IMAD.WIDE.U32 R8, R35, R134, R110 ;  /* 0x0000008623087225 */ /* 0x000fc800078e006e */
[C---:B------:R-:W-:Y:S01]  /*2c40*/  IMAD R147, R136.reuse, c[0x0][0x294], RZ ;  /* 0x0000a50088937a24 */ /* 0x040fe200078e02ff */
[----:B------:R-:W-:Y:S01]  /*2c50*/  IADD3 R3, R9, R3, RZ ;  /* 0x0000000309037210 */ /* 0x000fe20007ffe0ff */
[----:B------:R-:W-:Y:S01]  /*2c60*/  IMAD.WIDE.U32 R138, R136, c[0x0][0x280], RZ ;  /* 0x0000a000888a7a25 */ /* 0x000fe200078e00ff */
[----:B------:R-:W-:-:S03]  /*2c70*/  @P0 LEA R4, P1, R8, c[0x0][0x220], 0x1 ;  /* 0x0000880008040a11 */ /* 0x000fc600078208ff */
[----:B------:R-:W-:Y:S01]  /*2c80*/  IMAD.WIDE.U32 R136, R136, c[0x0][0x290], RZ ;  /* 0x0000a40088887a25 */ /* 0x000fe200078e00ff */
[----:B------:R-:W-:Y:S02]  /*2c90*/  @P0 LEA.HI.X R5, R8, c[0x0][0x224], R3, 0x1, P1 ;  /* 0x0000890008050a11 */ /* 0x000fe400008f0c03 */
[----:B------:R-:W-:Y:S01]  /*2ca0*/  ISETP.GE.AND P1, PT, R6, 0x21, PT ;  /* 0x000000210600780c */ /* 0x000fe20003f26270 */
[C---:B------:R-:W-:Y:S01]  /*2cb0*/  IMAD.WIDE.U32 R118, R26.reuse, c[0x0][0x1e8], RZ ;  /* 0x00007a001a767a25 */ /* 0x040fe200078e00ff */
[----:B------:R-:W-:Y:S01]  /*2cc0*/  IADD3 R146, R139, R146, RZ ;  /* 0x000000928b927210 */ /* 0x000fe20007ffe0ff */
[----:B------:R-:W-:Y:S01]  /*2cd0*/  @!PT LDS RZ, [RZ] ;  /* 0x00000000fffff984 */ /* 0x000fe20000000800 */
[----:B------:R-:W-:Y:S01]  /*2ce0*/  @!PT LDS RZ, [RZ] ;  /* 0x00000000fffff984 */ /* 0x000fe20000000800 */
[----:B------:R-:W-:Y:S01]  /*2cf0*/  @!PT LDS RZ, [RZ] ;  /* 0x00000000fffff984 */ /* 0x000fe20000000800 */
[----:B------:R1:W-:Y:S02]  /*2d00*/  @P0 LDGSTS.E.BYPASS.LTC128B.128 [R210+0x8100], [R4.64], !P5 ;  /* 0x0810000004d20fae */ /* 0x0003e4000e901d48 */
[----:B------:R-:W-:Y:S02]  /*2d10*/  IMAD.WIDE.U32 R116, R26, c[0x0][0x210], RZ ;  /* 0x000084001a747a25 */ /* 0x000fe400078e00ff */
[----:B------:R1:W-:Y:S02]  /*2d20*/  @P0 LDGSTS.E.BYPASS.LTC128B.128 [R210+0xb100], [R4.64+0x80], !P3 ;  /* 0x0b10008004d20fae */ /* 0x0003e4000d901d48 */
[----:B------:R-:W-:-:S02]  /*2d30*/  IMAD.SHL.U32 R152, R133, 0x20, RZ ;  /* 0x0000002085987824 */ /* 0x000fc400078e00ff */
[----:B------:R-:W-:Y:S02]  /*2d40*/  IMAD.IADD R147, R137, 0x1, R147 ;  /* 0x0000000189937824 */ /* 0x000fe400078e0293 */
[C---:B------:R-:W-:Y:S02]  /*2d50*/  IMAD R127, R26.reuse, c[0x0][0x1ec], R119 ;  /* 0x00007b001a7f7a24 */ /* 0x040fe400078e0277 */
[----:B------:R-:W-:Y:S01]  /*2d60*/  IMAD R126, R26, c[0x0][0x214], R117 ;  /* 0x000085001a7e7a24 */ /* 0x000fe200078e0275 */
[----:B-1----:R-:W-:-:S05]  /*2d70*/  @P1 IADD3 R5, P0, R151, R8, RZ ;  /* 0x0000000897051210 */ /* 0x002fca0007f1e0ff */
[----:B------:R-:W-:Y:S01]  /*2d80*/  @P1 IMAD.X R9, R3, 0x1, R148, P0 ;  /* 0x0000000103091824 */ /* 0x000fe200000e0694 */
[----:B------:R-:W-:-:S04]  /*2d90*/  @P1 LEA R4, P0, R5, c[0x0][0x220], 0x1 ;  /* 0x0000880005041a11 */ /* 0x000fc800078008ff */
[----:B------:R-:W-:Y:S01]  /*2da0*/  @P1 LEA.HI.X R5, R5, c[0x0][0x224], R9, 0x1, P0 ;  /* 0x0000890005051a11 */ /* 0x000fe200000f0c09 */
[C---:B------:R-:W-:Y:S01]  /*2db0*/  IMAD R9, R11.reuse, c[0x0][0x290], RZ ;  /* 0x0000a4000b097a24 */ /* 0x040fe200078e02ff */
[----:B------:R-:W-:Y:S01]  /*2dc0*/  ISETP.GT.AND P0, PT, R6, 0x40, PT ;  /* 0x000000400600780c */ /* 0x000fe20003f04270 */
[----:B------:R-:W-:Y:S02]  /*2dd0*/  IMAD R6, R11, c[0x0][0x280], RZ ;  /* 0x0000a0000b067a24 */ /* 0x000fe400078e02ff */
[----:B------:R1:W-:Y:S01]  /*2de0*/  @P1 LDGSTS.E.BYPASS.LTC128B.128 [R241+0x9100], [R4.64], !P5 ;  /* 0x0910000004f11fae */ /* 0x0003e2000e901d48 */
[C---:B------:R-:W-:Y:S02]  /*2df0*/  IMAD R9, R101.reuse, c[0x0][0x294], R9 ;  /* 0x0000a50065097a24 */ /* 0x040fe400078e0209 */
[----:B------:R-:W-:Y:S01]  /*2e00*/  IMAD R6, R101, c[0x0][0x284], R6 ;  /* 0x0000a10065067a24 */ /* 0x000fe200078e0206 */
[----:B------:R1:W-:Y:S02]  /*2e10*/  @P1 LDGSTS.E.BYPASS.LTC128B.128 [R241+0xc100], [R4.64+0x80], !P3 ;  /* 0x0c10008004f11fae */ /* 0x0003e4000d901d48 */
[----:B------:R-:W-:-:S04]  /*2e20*/  IADD3 R17, R15, R9, RZ ;  /* 0x000000090f117210 */ /* 0x000fc80007ffe0ff */
[----:B------:R-:W-:Y:S02]  /*2e30*/  @P0 LEA R16, P1, R10, R8, 0x6 ;  /* 0x000000080a100211 */ /* 0x000fe400078230ff */
[----:B------:R-:W-:-:S04]  /*2e40*/  @P0 MOV R8, c[0x0][0x23c] ;  /* 0x00008f0000080a02 */ /* 0x000fc80000000f00 */
[----:B------:R-:W-:Y:S01]  /*2e50*/  @P0 LEA.HI.X R3, R10, R3, R8, 0x6, P1 ;  /* 0x000000030a030211 */ /* 0x000fe200008f3408 */
[----:B------:R-:W-:Y:S01]  /*2e60*/  IMAD.WIDE.U32 R10, R101, c[0x0][0x280], R76 ;  /* 0x0000a000650a7a25 */ /* 0x000fe200078e004c */
[----:B------:R-:W-:-:S04]  /*2e70*/  @P0 LEA R8, P1, R16, c[0x0][0x220], 0x1 ;  /* 0x0000880010080a11 */ /* 0x000fc800078208ff */
[----:B------:R-:W-:Y:S01]  /*2e80*/  IADD3 R15, R6, R11, RZ ;  /* 0x0000000b060f7210 */ /* 0x000fe20007ffe0ff */
[----:B------:R-:W-:Y:S01]  /*2e90*/  IMAD.IADD R11, R9, 0x1, R21 ;  /* 0x00000001090b7824 */ /* 0x000fe200078e0215 */
[----:B------:R-:W-:Y:S02]  /*2ea0*/  @P0 LEA.HI.X R9, R16, c[0x0][0x224], R3, 0x1, P1 ;  /* 0x0000890010090a11 */ /* 0x000fe400008f0c03 */
[----:B------:R-:W-:Y:S01]  /*2eb0*/  MOV R16, R14 ;  /* 0x0000000e00107202 */ /* 0x000fe20000000f00 */
[----:B------:R-:W-:Y:S01]  /*2ec0*/  IMAD.MOV.U32 R14, RZ, RZ, R10 ;  /* 0x000000ffff0e7224 */ /* 0x000fe200078e000a */
[----:B------:R-:W-:Y:S01]  /*2ed0*/  MOV R10, R20 ;  /* 0x00000014000a7202 */ /* 0x000fe20000000f00 */
[----:B------:R2:W-:Y:S01]  /*2ee0*/  @P0 LDGSTS.E.BYPASS.LTC128B.128 [R241+0xa100], [R8.64], !P5 ;  /* 0x0a10000008f10fae */ /* 0x0005e2000e901d48 */
[----:B------:R-:W-:Y:S01]  /*2ef0*/  MOV R3, c[0x0][0x27c] ;  /* 0x00009f0000037a02 */ /* 0x000fe20000000f00 */
[----:B-1----:R-:W-:Y:S02]  /*2f00*/  IMAD.WIDE.U32 R4, R101, c[0x0][0x280], R78 ;  /* 0x0000a00065047a25 */ /* 0x002fe400078e004e */
[----:B------:R2:W-:Y:S01]  /*2f10*/  @P0 LDGSTS.E.BYPASS.LTC128B.128 [R241+0xd100], [R8.64+0x80], !P3 ;  /* 0x0d10008008f10fae */ /* 0x0005e2000d901d48 */
[----:B------:R-:W-:Y:S01]  /*2f20*/  SHF.L.U32 R66, R3, 0x1, RZ ;  /* 0x0000000103427819 */ /* 0x000fe200000006ff */
[----:B------:R-:W-:Y:S01]  /*2f30*/  IMAD.IADD R19, R5, 0x1, R6 ;  /* 0x0000000105137824 */ /* 0x000fe200078e0206 */
[----:B-----5:R-:W-:Y:S01]  /*2f40*/  SHF.R.S32.HI R6, RZ, 0x1f, R132 ;  /* 0x0000001fff067819 */ /* 0x020fe20000011484 */
[C---:B------:R-:W-:Y:S01]  /*2f50*/  IMAD.WIDE.U32 R92, R132.reuse, c[0x0][0x280], R14 ;  /* 0x0000a000845c7a25 */ /* 0x040fe200078e000e */
[----:B------:R-:W-:Y:S01]  /*2f60*/  MOV R18, R4 ;  /* 0x0000000400127202 */ /* 0x000fe20000000f00 */
[----:B------:R-:W0:Y:S01]  /*2f70*/  LDGDEPBAR ;  /* 0x00000000000079af */ /* 0x000e220000000000 */
[----:B------:R-:W-:Y:S01]  /*2f80*/  WARPSYNC 0xffffffff ;  /* 0xffffffff00007948 */ /* 0x000fe20003800000 */
[----:B------:R-:W-:-:S04]  /*2f90*/  IMAD.WIDE.U32 R90, R132, c[0x0][0x290], R10 ;  /* 0x0000a400845a7a25 */ /* 0x000fc800078e000a */
[----:B------:R-:W-:-:S04]  /*2fa0*/  IMAD.WIDE.U32 R96, R132, c[0x0][0x280], R18 ;  /* 0x0000a00084607a25 */ /* 0x000fc800078e0012 */
[----:B------:R-:W-:-:S04]  /*2fb0*/  IMAD.WIDE.U32 R94, R132, c[0x0][0x290], R16 ;  /* 0x0000a400845e7a25 */ /* 0x000fc800078e0010 */
[C---:B--2---:R-:W-:Y:S02]  /*2fc0*/  IMAD R9, R6.reuse, c[0x0][0x280], RZ ;  /* 0x0000a00006097a24 */ /* 0x044fe400078e02ff */
[----:B------:R-:W-:Y:S02]  /*2fd0*/  IMAD R8, R6, c[0x0][0x290], RZ ;  /* 0x0000a40006087a24 */ /* 0x000fe400078e02ff */
[C---:B------:R-:W-:Y:S02]  /*2fe0*/  IMAD R6, R132.reuse, c[0x0][0x284], R9 ;  /* 0x0000a10084067a24 */ /* 0x040fe400078e0209 */
[----:B------:R-:W-:-:S03]  /*2ff0*/  IMAD R3, R132, c[0x0][0x294], R8 ;  /* 0x0000a50084037a24 */ /* 0x000fc600078e0208 */
[----:B------:R-:W-:Y:S01]  /*3000*/  IADD3 R107, R97, R6, RZ ;  /* 0x00000006616b7210 */ /* 0x000fe20007ffe0ff */
[----:B------:R-:W-:Y:S01]  /*3010*/  IMAD.IADD R106, R95, 0x1, R3 ;  /* 0x000000015f6a7824 */ /* 0x000fe200078e0203 */
[----:B------:R-:W-:Y:S02]  /*3020*/  IADD3 R105, R6, R93, RZ ;  /* 0x0000005d06697210 */ /* 0x000fe40007ffe0ff */
[----:B------:R-:W-:Y:S02]  /*3030*/  IADD3 R104, R3, R91, RZ ;  /* 0x0000005b03687210 */ /* 0x000fe40007ffe0ff */
[----:B---3--:R-:W-:Y:S02]  /*3040*/  @P2 SHF.R.S32.HI R5, RZ, 0x1f, R23 ;  /* 0x0000001fff052819 */ /* 0x008fe40000011417 */
[----:B------:R-:W-:Y:S02]  /*3050*/  @!P2 MOV R5, R22 ;  /* 0x000000160005a202 */ /* 0x000fe40000000f00 */
[----:B------:R-:W-:Y:S01]  /*3060*/  @P2 MOV R4, R23 ;  /* 0x0000001700042202 */ /* 0x000fe20000000f00 */
[----:B------:R-:W-:-:S02]  /*3070*/  @!P2 IMAD.MOV.U32 R4, RZ, RZ, R27 ;  /* 0x000000ffff04a224 */ /* 0x000fc400078e001b */
[----:B------:R-:W-:Y:S02]  /*3080*/  IMAD R5, R5, c[0x0][0x2b0], RZ ;  /* 0x0000ac0005057a24 */ /* 0x000fe400078e02ff */
[----:B------:R-:W-:-:S04]  /*3090*/  IMAD.WIDE.U32 R114, R4, c[0x0][0x2b0], RZ ;  /* 0x0000ac0004727a25 */ /* 0x000fc800078e00ff */
[----:B------:R-:W-:-:S05]  /*30a0*/  IMAD R5, R4, c[0x0][0x2b4], R5 ;  /* 0x0000ad0004057a24 */ /* 0x000fca00078e0205 */
[----:B------:R-:W-:Y:S02]  /*30b0*/  IADD3 R125, R115, R5, RZ ;  /* 0x00000005737d7210 */ /* 0x000fe40007ffe0ff */
[----:B------:R-:W-:Y:S01]  /*30c0*/  ISETP.GE.AND P2, PT, R76, c[0x0][0x27c], PT ;  /* 0x00009f004c007a0c */ /* 0x000fe20003f46270 */
[C---:B------:R-:W-:Y:S01]  /*30d0*/  IMAD.SHL.U32 R20, R101.reuse, 0x40, RZ ;  /* 0x0000004065147824 */ /* 0x040fe200078e00ff */
[----:B------:R-:W-:Y:S01]  /*30e0*/  IADD3 R21, R101, 0x40, RZ ;  /* 0x0000004065157810 */ /* 0x000fe20007ffe0ff */
[----:B------:R-:W-:Y:S01]  /*30f0*/  IMAD R8, R25, c[0x0][0x268], RZ ;  /* 0x00009a0019087a24 */ /* 0x000fe200078e02ff */
[----:B------:R-:W-:Y:S01]  /*3100*/  SEL R3, RZ, c[0x0][0x27c], !P2 ;  /* 0x00009f00ff037a07 */ /* 0x000fe20005000000 */
[----:B------:R-:W-:Y:S01]  /*3110*/  IMAD.WIDE.U32 R4, R26, c[0x0][0x260], R76 ;  /* 0x000098001a047a25 */ /* 0x000fe200078e004c */
[----:B------:R-:W-:Y:S01]  /*3120*/  LOP3.LUT R20, R20, 0x1c0, RZ, 0xc0, !PT ;  /* 0x000001c014147812 */ /* 0x000fe200078ec0ff */
[----:B------:R-:W-:Y:S01]  /*3130*/  BAR.SYNC.DEFER_BLOCKING 0x0 ;  /* 0x0000000000007b1d */ /* 0x000fe20000010000 */
[----:B------:R-:W-:Y:S01]  /*3140*/  IADD3 R23, R101, 0x20, RZ ;  /* 0x0000002065177810 */ /* 0x000fe20007ffe0ff */
[C---:B------:R-:W-:Y:S01]  /*3150*/  IMAD.IADD R3, R76.reuse, 0x1, R3 ;  /* 0x000000014c037824 */ /* 0x040fe200078e0203 */
[----:B------:R-:W-:Y:S01]  /*3160*/  ISETP.GE.AND P5, PT, R76, c[0x0][0x1d4], PT ;  /* 0x000075004c007a0c */ /* 0x000fe20003fa6270 */
[----:B------:R-:W-:-:S02]  /*3170*/  IMAD.SHL.U32 R21, R21, 0x40, RZ ;  /* 0x0000004015157824 */ /* 0x000fc400078e00ff */
[----:B------:R-:W-:Y:S01]  /*3180*/  IMAD R14, R24, c[0x0][0x26c], R8 ;  /* 0x00009b00180e7a24 */ /* 0x000fe200078e0208 */
[----:B------:R-:W-:Y:S01]  /*3190*/  SHF.R.S32.HI R6, RZ, 0x1f, R3 ;  /* 0x0000001fff067819 */ /* 0x000fe20000011403 */
[----:B------:R-:W-:Y:S01]  /*31a0*/  IMAD.SHL.U32 R23, R23, 0x40, RZ ;  /* 0x0000004017177824 */ /* 0x000fe200078e00ff */
[----:B------:R-:W-:Y:S01]  /*31b0*/  LOP3.LUT R21, R21, 0x1c0, RZ, 0xc0, !PT ;  /* 0x000001c015157812 */ /* 0x000fe200078ec0ff */
[----:B------:R-:W-:Y:S01]  /*31c0*/  IMAD R5, R26, c[0x0][0x264], R5 ;  /* 0x000099001a057a24 */ /* 0x000fe200078e0205 */
[CC--:B------:R-:W-:Y:S01]  /*31d0*/  LEA.HI R9, R6.reuse, R3.reuse, RZ, 0x6 ;  /* 0x0000000306097211 */ /* 0x0c0fe200078f30ff */
[----:B------:R-:W-:Y:S01]  /*31e0*/  IMAD.MOV.U32 R140, RZ, RZ, 0x6 ;  /* 0x00000006ff8c7424 */ /* 0x000fe200078e00ff */
[----:B------:R-:W-:Y:S01]  /*31f0*/  LEA.HI R3, R6, R3, RZ, 0x3 ;  /* 0x0000000306037211 */ /* 0x000fe200078f18ff */
[----:B------:R-:W-:Y:S01]  /*3200*/  IMAD.WIDE.U32 R88, R24, c[0x0][0x268], R4 ;  /* 0x00009a0018587a25 */ /* 0x000fe200078e0004 */
[----:B------:R-:W-:Y:S01]  /*3210*/  LOP3.LUT R23, R23, 0x1c0, RZ, 0xc0, !PT ;  /* 0x000001c017177812 */ /* 0x000fe200078ec0ff */
[----:B------:R-:W-:Y:S01]  /*3220*/  ULDC.U8 UR5, c[0x0][0x298] ;  /* 0x0000a60000057ab9 */ /* 0x000fe20000000000 */
[--C-:B------:R-:W-:Y:S01]  /*3230*/  LOP3.LUT R6, R20, 0x38, R3.reuse, 0xf8, !PT ;  /* 0x0000003814067812 */ /* 0x100fe200078ef803 */
[----:B------:R-:W-:Y:S01]  /*3240*/  IMAD.SHL.U32 R20, R101, 0x40, RZ ;  /* 0x0000004065147824 */ /* 0x000fe200078e00ff */
[----:B------:R-:W-:Y:S01]  /*3250*/  LOP3.LUT R8, R21, 0x38, R3, 0xf8, !PT ;  /* 0x0000003815087812 */ /* 0x000fe200078ef803 */
[----:B------:R-:W-:Y:S01]  /*3260*/  IMAD.MOV.U32 R156, RZ, RZ, c[0x0][0x2b8] ;  /* 0x0000ae00ff9c7624 */ /* 0x000fe200078e00ff */
[----:B------:R-:W-:Y:S01]  /*3270*/  IADD3 R21, R101, 0x20, RZ ;  /* 0x0000002065157810 */ /* 0x000fe20007ffe0ff */
[----:B------:R-:W-:Y:S01]  /*3280*/  IMAD.MOV.U32 R155, RZ, RZ, c[0x0][0x27c] ;  /* 0x00009f00ff9b7624 */ /* 0x000fe200078e00ff */
[----:B------:R-:W-:Y:S01]  /*3290*/  LOP3.LUT R20, R20, 0x1c0, RZ, 0xc0, !PT ;  /* 0x000001c014147812 */ /* 0x000fe200078ec0ff */
[----:B------:R-:W-:Y:S01]  /*32a0*/  IMAD.SHL.U32 R149, R133, 0x40, RZ ;  /* 0x0000004085957824 */ /* 0x000fe200078e00ff */
[----:B------:R-:W-:Y:S01]  /*32b0*/  SHF.R.S32.HI R4, RZ, 0x6, R9 ;  /* 0x00000006ff047819 */ /* 0x000fe20000011409 */
[----:B------:R-:W-:Y:S01]  /*32c0*/  IMAD.SHL.U32 R21, R21, 0x40, RZ ;  /* 0x0000004015157824 */ /* 0x000fe200078e00ff */
[----:B------:R-:W-:Y:S01]  /*32d0*/  SHF.R.U32.HI R20, RZ, 0x3, R20 ;  /* 0x00000003ff147819 */ /* 0x000fe20000011614 */
[----:B------:R-:W-:Y:S01]  /*32e0*/  IMAD.IADD R99, R89, 0x1, R14 ;  /* 0x0000000159637824 */ /* 0x000fe200078e020e */
[----:B------:R-:W-:Y:S01]  /*32f0*/  LOP3.LUT R5, R23, 0x38, R3, 0xf8, !PT ;  /* 0x0000003817057812 */ /* 0x000fe200078ef803 */
[----:B------:R-:W-:Y:S01]  /*3300*/  IMAD R11, R4, 0x1800, R7 ;  /* 0x00001800040b7824 */ /* 0x000fe200078e0207 */
[----:B------:R-:W-:Y:S01]  /*3310*/  LOP3.LUT R10, R6, R20, RZ, 0x3c, !PT ;  /* 0x00000014060a7212 */ /* 0x000fe200078e3cff */
[----:B------:R-:W-:Y:S01]  /*3320*/  IMAD R9, R4, 0x1800, R12 ;  /* 0x0000180004097824 */ /* 0x000fe200078e020c */
[----:B------:R-:W-:-:S02]  /*3330*/  IADD3 R20, R101, 0x40, RZ ;  /* 0x0000004065147810 */ /* 0x000fc40007ffe0ff */
[----:B------:R-:W-:Y:S01]  /*3340*/  LOP3.LUT R21, R21, 0x1c0, RZ, 0xc0, !PT ;  /* 0x000001c015157812 */ /* 0x000fe200078ec0ff */
[----:B------:R-:W-:Y:S01]  /*3350*/  IMAD.IADD R10, R11, 0x1, R10 ;  /* 0x000000010b0a7824 */ /* 0x000fe200078e020a */
[----:B------:R-:W-:Y:S01]  /*3360*/  LOP3.LUT R86, R3, 0xfffffff8, RZ, 0xc0, !PT ;  /* 0xfffffff803567812 */ /* 0x000fe200078ec0ff */
[----:B------:R-:W-:Y:S01]  /*3370*/  IMAD.SHL.U32 R20, R20, 0x40, RZ ;  /* 0x0000004014147824 */ /* 0x000fe200078e00ff */
[----:B------:R-:W-:Y:S01]  /*3380*/  SHF.R.U32.HI R21, RZ, 0x3, R21 ;  /* 0x00000003ff157819 */ /* 0x000fe20000011615 */
[----:B------:R-:W-:Y:S01]  /*3390*/  IMAD.SHL.U32 R124, R10, 0x2, RZ ;  /* 0x000000020a7c7824 */ /* 0x000fe200078e00ff */
[----:B------:R-:W-:Y:S02]  /*33a0*/  SHF.L.U64.HI R133, R133, R140, c[0x0][0x284] ;  /* 0x0000a10085857619 */ /* 0x000fe4000001028c */
[----:B------:R-:W-:Y:S02]  /*33b0*/  LOP3.LUT R20, R20, 0x1c0, RZ, 0xc0, !PT ;  /* 0x000001c014147812 */ /* 0x000fe400078ec0ff */
[----:B------:R-:W-:Y:S01]  /*33c0*/  LOP3.LUT R6, R5, R21, RZ, 0x3c, !PT ;  /* 0x0000001505067212 */ /* 0x000fe200078e3cff */
[----:B------:R-:W-:Y:S01]  /*33d0*/  IMAD R5, R4, 0x1800, R13 ;  /* 0x0000180004057824 */ /* 0x000fe200078e020d */
[----:B------:R-:W-:-:S02]  /*33e0*/  SHF.R.U32.HI R20, RZ, 0x3, R20 ;  /* 0x00000003ff147819 */ /* 0x000fc40000011614 */
[----:B------:R-:W-:Y:S01]  /*33f0*/  SHF.L.U64.HI R140, R150, R140, c[0x0][0x294] ;  /* 0x0000a500968c7619 */ /* 0x000fe2000001028c */
[----:B------:R-:W-:Y:S01]  /*3400*/  IMAD.IADD R6, R9, 0x1, R6 ;  /* 0x0000000109067824 */ /* 0x000fe200078e0206 */
[----:B------:R-:W-:Y:S01]  /*3410*/  LOP3.LUT R4, R8, R20, RZ, 0x3c, !PT ;  /* 0x0000001408047212 */ /* 0x000fe200078e3cff */
[----:B------:R-:W-:Y:S01]  /*3420*/  IMAD.SHL.U32 R150, R150, 0x40, RZ ;  /* 0x0000004096967824 */ /* 0x000fe200078e00ff */
[----:B------:R-:W-:Y:S01]  /*3430*/  SHF.R.S32.HI R64, RZ, 0x3, R3 ;  /* 0x00000003ff407819 */ /* 0x000fe20000011403 */
[----:B------:R-:W-:Y:S01]  /*3440*/  IMAD.SHL.U32 R123, R6, 0x2, RZ ;  /* 0x00000002067b7824 */ /* 0x000fe200078e00ff */
[----:B------:R-:W-:Y:S01]  /*3450*/  SHF.R.S32.HI R103, RZ, 0x1f, R86 ;  /* 0x0000001fff677819 */ /* 0x000fe20000011456 */
[----:B------:R-:W-:Y:S01]  /*3460*/  IMAD.IADD R4, R5, 0x1, R4 ;  /* 0x0000000105047824 */ /* 0x000fe200078e0204 */
[----:B------:R-:W-:Y:S02]  /*3470*/  ISETP.NE.AND P1, PT, R156, 0x1, PT ;  /* 0x000000019c00780c */ /* 0x000fe40003f25270 */
[----:B------:R-:W-:Y:S01]  /*3480*/  ISETP.GE.AND P0, PT, R155, 0x1, PT ;  /* 0x000000019b00780c */ /* 0x000fe20003f06270 */
[----:B------:R-:W-:-:S02]  /*3490*/  IMAD.SHL.U32 R122, R4, 0x2, RZ ;  /* 0x00000002047a7824 */ /* 0x000fc400078e00ff */
.L_x_953:
[----:B------:R-:W-:Y:S01]  /*34a0*/  IMAD R3, R35, 0x60, R0 ;  /* 0x0000006023037824 */ /* 0x000fe200078e0200 */
[----:B------:R-:W-:Y:S01]  /*34b0*/  ISETP.NE.AND P1, PT, R156, 0x1, PT ;  /* 0x000000019c00780c */ /* 0x000fe20003f25270 */
[----:B------:R-:W-:Y:S01]  /*34c0*/  IMAD.MOV.U32 R84, RZ, RZ, RZ ;  /* 0x000000ffff547224 */ /* 0x000fe200078e00ff */
[----:B------:R-:W-:Y:S04]  /*34d0*/  DEPBAR.LE SB0, 0x0 ;  /* 0x000080000000791a */ /* 0x000fe80000000000 */
[----:B-1----:R-:W-:Y:S01]  /*34e0*/  IMAD.IADD R4, R128, 0x1, R3 ;  /* 0x0000000180047824 */ /* 0x002fe200078e0203 */
[----:B------:R-:W-:Y:S01]  /*34f0*/  ISETP.GE.AND P0, PT, R3, R2, PT ;  /* 0x000000020300720c */ /* 0x000fe20003f06270 */
[----:B------:R-:W-:Y:S01]  /*3500*/  WARPSYNC 0xffffffff ;  /* 0xffffffff00007948 */ /* 0x000fe20003800000 */
[----:B------:R-:W-:Y:S01]  /*3510*/  ISETP.GE.AND P3, PT, R155, 0x1, PT ;  /* 0x000000019b00780c */ /* 0x000fe20003f66270 */
[--C-:B------:R-:W-:Y:S01]  /*3520*/  IMAD.MOV.U32 R3, RZ, RZ, R4.reuse ;  /* 0x000000ffff037224 */ /* 0x100fe200078e0004 */
[----:B------:R-:W-:Y:S01]  /*3530*/  ISETP.GT.OR P0, PT, R0, 0x5f, P0 ;  /* 0x0000005f0000780c */ /* 0x000fe20000704670 */
[----:B------:R-:W-:Y:S01]  /*3540*/  BSSY B2, `(.L_x_919) ;  /* 0x000040f000027945 */ /* 0x000fe20003800000 */
[----:B------:R-:W-:Y:S05]  /*3550*/  @P1 IMAD.HI.U32 R5, R4, c[0x0][0x2bc], RZ ;  /* 0x0000af0004051a27 */ /* 0x000fea00078e00ff */
[----:B------:R-:W-:Y:S06]  /*3560*/  @P1 SHF.R.U32.HI R3, RZ, c[0x0][0x2c0], R5 ;  /* 0x0000b000ff031a19 */ /* 0x000fec0000011605 */
[C---:B------:R-:W-:Y:S04]  /*3570*/  @!P0 IADD3 R5, P1, R3.reuse, R114, RZ ;  /* 0x0000007203058210 */ /* 0x040fe80007f3e0ff */
[----:B------:R-:W-:Y:S01]  /*3580*/  @!P0 LEA.HI.X.SX32 R6, R3, R125, 0x1, P1 ;  /* 0x0000007d03068211 */ /* 0x000fe200008f0eff */
[----:B------:R-:W-:Y:S01]  /*3590*/  IMAD.MOV R3, RZ, RZ, -R3 ;  /* 0x000000ffff037224 */ /* 0x000fe200078e0a03 */
[----:B------:R-:W-:Y:S03]  /*35a0*/  @!P0 LEA R8, P1, R5, c[0x0][0x2a0], 0x2 ;  /* 0x0000a80005088a11 */ /* 0x000fe600078210ff */
[----:B------:R-:W-:Y:S01]  /*35b0*/  IMAD R85, R3, c[0x0][0x2b8], R4 ;  /* 0x0000ae0003557a24 */ /* 0x000fe200078e0204 */
[----:B------:R-:W-:Y:S03]  /*35c0*/  @!P0 LEA.HI.X R9, R5, c[0x0][0x2a4], R6, 0x2, P1 ;  /* 0x0000a90005098a11 */ /* 0x000fe600008f1406 */
[----:B------:R-:W-:Y:S01]  /*35d0*/  IMAD.WIDE.U32 R4, R85, c[0x0][0x1e0], RZ ;  /* 0x0000780055047a25 */ /* 0x000fe200078e00ff */
[----:B------:R-:W-:Y:S01]  /*35e0*/  SHF.R.S32.HI R87, RZ, 0x1f, R85 ;  /* 0x0000001fff577819 */ /* 0x000fe20000011455 */
[----:B--2---:R-:W2:Y:S04]  /*35f0*/  @!P0 LDG.E R84, [R8.64] ;  /* 0x0000000808548981 */ /* 0x004ea8000c1e1900 */
[----:B------:R-:W-:Y:S01]  /*3600*/  IMAD R3, R87, c[0x0][0x1e0], RZ ;  /* 0x0000780057037a24 */ /* 0x000fe200078e02ff */
[----:B------:R-:W-:Y:S03]  /*3610*/  BAR.SYNC.DEFER_BLOCKING 0x0 ;  /* 0x0000000000007b1d */ /* 0x000fe60000010000 */
[----:B------:R-:W-:Y:S04]  /*3620*/  IMAD R3, R85, c[0x0][0x1e4], R3 ;  /* 0x0000790055037a24 */ /* 0x000fe800078e0203 */
        /* <DEDUP_REMOVED lines=9> */
[----:B------:R-:W-:-:S05]  /*36c0*/  @!P3 BRA `(.L_x_920) ;  /* 0x00003c400000b947 */ /* 0x000fca0003800000 */
[-C--:B------:R-:W-:Y:S01]  /*36d0*/  IMAD R6, R146, R35.reuse, RZ ;  /* 0x0000002392067224 */ /* 0x080fe200078e02ff */
[----:B------:R-:W-:Y:S01]  /*36e0*/  ISETP.NE.AND P0, PT, RZ, UR5, PT ;  /* 0x00000005ff007c0c */ /* 0x000fe2000bf05270 */
[-C--:B------:R-:W-:Y:S01]  /*36f0*/  IMAD R5, R147, R35.reuse, RZ ;  /* 0x0000002393057224 */ /* 0x080fe200078e02ff */
[----:B------:R-:W-:Y:S01]  /*3700*/  SHF.R.S32.HI R4, RZ, 0x1f, R35 ;  /* 0x0000001fff047819 */ /* 0x000fe20000011423 */
[----:B------:R-:W-:Y:S02]  /*3710*/  IMAD R3, R35, -0x60, R2 ;  /* 0xffffffa023037824 */ /* 0x000fe400078e0202 */
[-C--:B------:R-:W-:Y:S03]  /*3720*/  IMAD.WIDE.U32 R62, R138, R35.reuse, RZ ;  /* 0x000000238a3e7225 */ /* 0x080fe600078e00ff */
[----:B------:R-:W-:Y:S01]  /*3730*/  IMNMX R67, R3, 0x60, PT ;  /* 0x0000006003437817 */ /* 0x000fe20003800200 */
[C---:B------:R-:W-:Y:S02]  /*3740*/  IMAD R6, R4.reuse, R138, R6 ;  /* 0x0000008a04067224 */ /* 0x040fe400078e0206 */
[----:B------:R-:W-:Y:S02]  /*3750*/  IMAD R5, R4, R136, R5 ;  /* 0x0000008804057224 */ /* 0x000fe400078e0205 */
[----:B------:R-:W-:Y:S01]  /*3760*/  IMAD.WIDE.U32 R60, R136, R35, RZ ;  /* 0x00000023883c7225 */ /* 0x000fe200078e00ff */
[----:B------:R-:W-:Y:S04]  /*3770*/  IADD3 R36, R63, R6, RZ ;  /* 0x000000063f247210 */ /* 0x000fe80007ffe0ff */
        /* <DEDUP_REMOVED lines=30> */
.L_x_923:
[----:B------:R-:W-:Y:S05]  /*3960*/  BSYNC B0 ;  /* 0x0000000000007941 */ /* 0x000fea0003800000 */
.L_x_922:
[----:B------:R-:W-:Y:S01]  /*3970*/  IADD3 R16, R101, 0x20, RZ ;  /* 0x0000002065107810 */ /* 0x000fe20007ffe0ff */
[----:B-1---5:R-:W-:Y:S01]  /*3980*/  IMAD.MOV.U32 R11, RZ, RZ, R40 ;  /* 0x000000ffff0b7224 */ /* 0x022fe200078e0028 */
[----:B------:R-:W-:Y:S01]  /*3990*/  BSSY B0, `(.L_x_924) ;  /* 0x0000026000007945 */ /* 0x000fe20003800000 */
[----:B------:R-:W-:Y:S01]  /*39a0*/  IMAD.MOV.U32 R10, RZ, RZ, R41 ;  /* 0x000000ffff0a7224 */ /* 0x000fe200078e0029 */
[----:B------:R-:W-:Y:S01]  /*39b0*/  ISETP.GE.AND P6, PT, R16, R67, PT ;  /* 0x000000431000720c */ /* 0x000fe20003fc6270 */
[----:B------:R-:W-:Y:S01]  /*39c0*/  IMAD.MOV.U32 R6, RZ, RZ, R32 ;  /* 0x000000ffff067224 */ /* 0x000fe200078e0020 */
[----:B------:R-:W-:Y:S01]  /*39d0*/  CS2R R42, SRZ ;  /* 0x00000000002a7805 */ /* 0x000fe2000001ff00 */
[----:B------:R-:W-:Y:S01]  /*39e0*/  IMAD.MOV.U32 R3, RZ, RZ, R33 ;  /* 0x000000ffff037224 */ /* 0x000fe200078e0021 */
[----:B------:R-:W-:Y:S01]  /*39f0*/  PRMT R39, R11, 0x5410, R10 ;  /* 0x000054100b277816 */ /* 0x000fe2000000000a */
[----:B------:R-:W-:Y:S01]  /*3a00*/  IMAD.MOV.U32 R10, RZ, RZ, R9 ;  /* 0x000000ffff0a7224 */ /* 0x000fe200078e0009 */
[----:B------:R-:W-:Y:S01]  /*3a10*/  PRMT R34, R6, 0x7610, R34 ;  /* 0x0000761006227816 */ /* 0x000fe20000000022 */
        /* <DEDUP_REMOVED lines=29> */
.L_x_925:
[----:B------:R-:W-:Y:S05]  /*3bf0*/  BSYNC B0 ;  /* 0x0000000000007941 */ /* 0x000fea0003800000 */
.L_x_924:
[----:B-1----:R-:W-:Y:S01]  /*3c00*/  IADD3 R16, R101, 0x40, RZ ;  /* 0x0000004065107810 */ /* 0x002fe20007ffe0ff */
[----:B-----5:R-:W-:Y:S01]  /*3c10*/  IMAD.MOV.U32 R11, RZ, RZ, R44 ;  /* 0x000000ffff0b7224 */ /* 0x020fe200078e002c */
        /* <DEDUP_REMOVED lines=8> */
[----:B------:R-:W-:Y:S01]  /*3ca0*/  MOV R11, R20 ;  /* 0x00000014000b7202 */ /* 0x000fe20000000f00 */
[----:B------:R-:W-:Y:S01]  /*3cb0*/  CS2R R46, SRZ ;  /* 0x00000000002e7805 */ /* 0x000fe2000001ff00 */
[----:B------:R-:W-:Y:S01]  /*3cc0*/  PRMT R50, R6, 0x5410, R3 ;  /* 0x0000541006327816 */ /* 0x000fe20000000003 */
[----:B------:R-:W-:Y:S01]  /*3cd0*/  IMAD.MOV.U32 R6, RZ, RZ, R14 ;  /* 0x000000ffff067224 */ /* 0x000fe200078e000e */
        /* <DEDUP_REMOVED lines=8> */
[----:B------:R-:W-:Y:S02]  /*3d60*/  CS2R R24, SRZ ;  /* 0x0000000000187805 */ /* 0x000fe4000001ff00 */
[----:B------:R-:W-:Y:S02]  /*3d70*/  IADD3.X R10, R107, R133, R36, P1, P0 ;  /* 0x000000856b0a7210 */ /* 0x000fe40000fe0424 */
        /* <DEDUP_REMOVED lines=14> */
.L_x_927:
[----:B------:R-:W-:Y:S05]  /*3e60*/  BSYNC B0 ;  /* 0x0000000000007941 */ /* 0x000fea0003800000 */
.L_x_926:
[----:B-----5:R-:W-:Y:S01]  /*3e70*/  MOV R6, R46 ;  /* 0x0000002e00067202 */ /* 0x020fe20000000f00 */
[----:B------:R2:W3:Y:S01]  /*3e80*/  SHFL.IDX PT, R57, R80, RZ, 0x181f ;  /* 0x00181fff50397589 */ /* 0x0004e200000e0000 */
[----:B-1----:R-:W-:Y:S01]  /*3e90*/  IMAD.MOV.U32 R11, RZ, RZ, R48 ;  /* 0x000000ffff0b7224 */ /* 0x002fe200078e0030 */
[----:B------:R-:W-:Y:S01]  /*3ea0*/  BSSY B1, `(.L_x_928) ;  /* 0x000007f000017945 */ /* 0x000fe20003800000 */
[----:B------:R-:W-:Y:S02]  /*3eb0*/  IMAD.MOV.U32 R10, RZ, RZ, R49 ;  /* 0x000000ffff0a7224 */ /* 0x000fe400078e0031 */
[----:B------:R-:W-:Y:S01]  /*3ec0*/  IMAD.MOV.U32 R3, RZ, RZ, R47 ;  /* 0x000000ffff037224 */ /* 0x000fe200078e002f */
[----:B------:R2:W1:Y:S02]  /*3ed0*/  SHFL.IDX PT, R56, R81, RZ, 0x181f ;  /* 0x00181fff51387589 */ /* 0x00046400000e0000 */
[----:B------:R-:W-:Y:S01]  /*3ee0*/  PRMT R53, R11, 0x5410, R10 ;  /* 0x000054100b357816 */ /* 0x000fe2000000000a */
[----:B------:R-:W-:Y:S01]  /*3ef0*/  IMAD.MOV.U32 R11, RZ, RZ, R24 ;  /* 0x000000ffff0b7224 */ /* 0x000fe200078e0018 */
[----:B------:R-:W-:Y:S01]  /*3f00*/  PRMT R52, R6, 0x5410, R3 ;  /* 0x0000541006347816 */ /* 0x000fe20000000003 */
[----:B------:R-:W-:Y:S01]  /*3f10*/  IMAD.MOV.U32 R6, RZ, RZ, R22 ;  /* 0x000000ffff067224 */ /* 0x000fe200078e0016 */
[----:B------:R-:W-:Y:S02]  /*3f20*/  MOV R10, R25 ;  /* 0x00000019000a7202 */ /* 0x000fe40000000f00 */
        /* <DEDUP_REMOVED lines=12> */
[--C-:B------:R-:W-:Y:S02]  /*3ff0*/  @!P0 SHF.R.U64 R10, R4, 0x10, R5.reuse ;  /* 0x00000010040a8819 */ /* 0x100fe40000001205 */
[----:B------:R-:W-:Y:S02]  /*4000*/  @!P0 SHF.R.U32.HI R11, RZ, 0x10, R5 ;  /* 0x00000010ff0b8819 */ /* 0x000fe40000011605 */
[--C-:B------:R-:W-:Y:S02]  /*4010*/  @!P0 SHF.R.U64 R36, R32, 0x10, R33.reuse ;  /* 0x0000001020248819 */ /* 0x100fe40000001221 */
[----:B------:R-:W-:Y:S01]  /*4020*/  @!P0 SHF.R.U32.HI R38, RZ, 0x10, R33 ;  /* 0x00000010ff268819 */ /* 0x000fe20000011621 */
[----:B------:R-:W-:Y:S02]  /*4030*/  @!P0 HADD2.F32 R33, -RZ, R34.H0_H0 ;  /* 0x20000022ff218230 */ /* 0x000fe40000004100 */
[----:B------:R-:W-:Y:S02]  /*4040*/  @!P0 HADD2.F32 R36, -RZ, R36.H0_H0 ;  /* 0x20000024ff248230 */ /* 0x000fe40000004100 */
[----:B------:R-:W-:Y:S01]  /*4050*/  @!P0 HADD2.F32 R38, -RZ, R38.H0_H0 ;  /* 0x20000026ff268230 */ /* 0x000fe20000004100 */
[----:B-1----:R-:W-:Y:S02]  /*4060*/  @!P0 MOV R6, R16 ;  /* 0x0000001000068202 */ /* 0x002fe40000000f00 */
[----:B------:R-:W-:Y:S03]  /*4070*/  @!P0 MOV R5, R17 ;  /* 0x0000001100058202 */ /* 0x000fe60000000f00 */
[--C-:B------:R-:W-:Y:S02]  /*4080*/  @!P0 HADD2.F32 R32, -RZ, R6.reuse.H1_H1 ;  /* 0x30000006ff208230 */ /* 0x100fe40000004100 */
[----:B------:R-:W-:Y:S02]  /*4090*/  @!P0 HADD2.F32 R4, -RZ, R6.H0_H0 ;  /* 0x20000006ff048230 */ /* 0x000fe40000004100 */
[----:B------:R-:W-:Y:S01]  /*40a0*/  @!P0 HADD2.F32 R6, -RZ, R10.H0_H0 ;  /* 0x2000000aff068230 */ /* 0x000fe20000004100 */
[-C--:B------:R-:W-:Y:S01]  /*40b0*/  @!P0 FMUL.FTZ R58, R32, R3.reuse ;  /* 0x00000003203a8220 */ /* 0x080fe20000410000 */
[--C-:B------:R-:W-:Y:S01]  /*40c0*/  @!P0 HADD2.F32 R34, -RZ, R5.reuse.H1_H1 ;  /* 0x30000005ff228230 */ /* 0x100fe20000004100 */
[C---:B------:R-:W-:Y:S01]  /*40d0*/  @!P0 FMUL.FTZ R3, R4.reuse, R3 ;  /* 0x0000000304038220 */ /* 0x040fe20000410000 */
[----:B------:R-:W-:Y:S01]  /*40e0*/  @!P0 HADD2.F32 R5, -RZ, R5.H0_H0 ;  /* 0x20000005ff058230 */ /* 0x000fe20000004100 */
[----:B------:R-:W-:Y:S01]  /*40f0*/  @!P0 FFMA.FTZ R60, R4, R33, -R58 ;  /* 0x00000021043c8223 */ /* 0x000fe2000001083a */
[----:B------:R-:W-:Y:S01]  /*4100*/  @!P0 MOV R10, R18 ;  /* 0x00000012000a8202 */ /* 0x000fe20000000f00 */
[-C--:B------:R-:W-:Y:S02]  /*4110*/  @!P0 FMUL.FTZ R58, R34, R6.reuse ;  /* 0x00000006223a8220 */ /* 0x080fe40000410000 */
[C---:B------:R-:W-:Y:S01]  /*4120*/  @!P0 FMUL.FTZ R4, R5.reuse, R6 ;  /* 0x0000000605048220 */ /* 0x040fe20000410000 */
[----:B------:R-:W-:Y:S01]  /*4130*/  @!P0 MOV R6, R19 ;  /* 0x0000001300068202 */ /* 0x000fe20000000f00 */
[----:B------:R-:W-:Y:S01]  /*4140*/  @!P0 FFMA.FTZ R3, R32, R33, R3 ;  /* 0x0000002120038223 */ /* 0x000fe20000010003 */
[----:B------:R-:W-:Y:S01]  /*4150*/  @!P0 HADD2.F32 R32, -RZ, R10.H1_H1 ;  /* 0x3000000aff208230 */ /* 0x000fe20000004100 */
[-C--:B------:R-:W-:Y:S01]  /*4160*/  @!P0 FFMA.FTZ R59, R5, R36.reuse, -R58 ;  /* 0x00000024053b8223 */ /* 0x080fe2000001083a */
[----:B------:R-:W-:Y:S01]  /*4170*/  @!P0 HADD2.F32 R5, -RZ, R26.H1_H1 ;  /* 0x3000001aff058230 */ /* 0x000fe20000004100 */
[----:B------:R-:W-:Y:S01]  /*4180*/  @!P0 FFMA.FTZ R4, R34, R36, R4 ;  /* 0x0000002422048223 */ /* 0x000fe20000010004 */
[----:B------:R-:W-:Y:S02]  /*4190*/  @!P0 HADD2.F32 R26, -RZ, R11.H0_H0 ;  /* 0x2000000bff1a8230 */ /* 0x000fe40000004100 */
        /* <DEDUP_REMOVED lines=21> */
.L_x_931:
[----:B------:R-:W-:Y:S05]  /*42f0*/  BSYNC B0 ;  /* 0x0000000000007941 */ /* 0x000fea0003800000 */
.L_x_930:
        /* <DEDUP_REMOVED lines=10> */
[----:B------:R-:W-:Y:S01]  /*43a0*/  @!P0 HADD2.F32 R10, -RZ, R39.H0_H0 ;  /* 0x20000027ff0a8230 */ /* 0x000fe20000004100 */
        /* <DEDUP_REMOVED lines=28> */
[----:B------:R-:W-:Y:S01]  /*4570*/  @!P0 HADD2.F32 R32, -RZ, R39.H1_H1 ;  /* 0x30000027ff208230 */ /* 0x000fe20000004100 */
[----:B------:R-:W-:Y:S01]  /*4580*/  @!P0 MOV R17, R4 ;  /* 0x0000000400118202 */ /* 0x000fe20000000f00 */
[----:B------:R-:W-:Y:S01]  /*4590*/  @!P0 HADD2.F32 R33, -RZ, R6.H1_H1 ;  /* 0x30000006ff218230 */ /* 0x000fe20000004100 */
[-C--:B------:R-:W-:Y:S02]  /*45a0*/  @!P0 FMUL.FTZ R6, R27, R5.reuse ;  /* 0x000000051b068220 */ /* 0x080fe40000410000 */
        /* <DEDUP_REMOVED lines=14> */
.L_x_929:
[----:B------:R-:W-:Y:S05]  /*4690*/  BSYNC B1 ;  /* 0x0000000000017941 */ /* 0x000fea0003800000 */
.L_x_928:
[----:B------:R4:W2:Y:S01]  /*46a0*/  SHFL.IDX PT, R34, R80, 0x1, 0x181f ;  /* 0x00381f0050227f89 */ /* 0x0008a200000e0000 */
[----:B------:R-:W-:Y:S03]  /*46b0*/  BSSY B1, `(.L_x_932) ;  /* 0x0000075000017945 */ /* 0x000fe60003800000 */
[----:B------:R4:W3:Y:S01]  /*46c0*/  SHFL.IDX PT, R33, R81, 0x1, 0x181f ;  /* 0x00381f0051217f89 */ /* 0x0008e200000e0000 */
[----:B------:R-:W-:-:S05]  /*46d0*/  @P6 BRA `(.L_x_933) ;  /* 0x0000072000006947 */ /* 0x000fca0003800000 */
[----:B------:R-:W-:Y:S01]  /*46e0*/  BSSY B0, `(.L_x_934) ;  /* 0x0000038000007945 */ /* 0x000fe20003800000 */
[----:B------:R-:W-:-:S05]  /*46f0*/  @P5 BRA `(.L_x_935) ;  /* 0x0000036000005947 */ /* 0x000fca0003800000 */
[C---:B-1-3--:R-:W-:Y:S01]  /*4700*/  LEA R36, P0, R76.reuse, R33, 0x1 ;  /* 0x000000214c247211 */ /* 0x04afe200078008ff */
[----:B------:R-:W1:Y:S03]  /*4710*/  LDS.128 R8, [R210+0x9100] ;  /* 0x00910000d2087984 */ /* 0x000e660000000c00 */
[----:B--2---:R-:W-:Y:S02]  /*4720*/  LEA.HI.X R37, R76, R34, R77, 0x1, P0 ;  /* 0x000000224c257211 */ /* 0x004fe400000f0c4d */
[----:B------:R-:W-:Y:S11]  /*4730*/  ISETP.GE.AND P0, PT, R78, c[0x0][0x27c], PT ;  /* 0x00009f004e007a0c */ /* 0x000ff60003f06270 */
[----:B------:R-:W-:Y:S02]  /*4740*/  @!UPT UIADD3 URZ, URZ, URZ, URZ ;  /* 0x0000003f3f3ff290 */ /* 0x000fe4000fffe03f */
[----:B------:R-:W-:Y:S01]  /*4750*/  @!P0 HADD2.F32 R3, -RZ, R28.H0_H0 ;  /* 0x2000001cff038230 */ /* 0x000fe20000004100 */
[----:B------:R-:W-:Y:S01]  /*4760*/  @!P0 SHF.R.U64 R6, R14, 0x10, R15 ;  /* 0x000000100e068819 */ /* 0x000fe2000000120f */
[--C-:B------:R-:W-:Y:S01]  /*4770*/  @!P0 HADD2.F32 R16, -RZ, R50.reuse.H0_H0 ;  /* 0x20000032ff108230 */ /* 0x100fe20000004100 */
[----:B------:R-:W-:Y:S01]  /*4780*/  @!P0 SHF.R.U64 R18, R42, 0x10, R43 ;  /* 0x000000102a128819 */ /* 0x000fe2000000122b */
[----:B------:R-:W-:Y:S01]  /*4790*/  @!P0 HADD2.F32 R26, -RZ, R50.H1_H1 ;  /* 0x30000032ff1a8230 */ /* 0x000fe20000004100 */
[----:B------:R-:W-:Y:S01]  /*47a0*/  @!P0 SHF.R.U32.HI R15, RZ, 0x10, R15 ;  /* 0x00000010ff0f8819 */ /* 0x000fe2000001160f */
[----:B------:R-:W-:Y:S01]  /*47b0*/  @!P0 HADD2.F32 R6, -RZ, R6.H0_H0 ;  /* 0x20000006ff068230 */ /* 0x000fe20000004100 */
[----:B------:R-:W-:Y:S01]  /*47c0*/  @!P0 SHF.R.U32.HI R32, RZ, 0x10, R43 ;  /* 0x00000010ff208819 */ /* 0x000fe2000001162b */
        /* <DEDUP_REMOVED lines=41> */
.L_x_935:
[----:B------:R-:W-:Y:S05]  /*4a60*/  BSYNC B0 ;  /* 0x0000000000007941 */ /* 0x000fea0003800000 */
.L_x_934:
[----:B------:R-:W-:Y:S11]  /*4a70*/  ISETP.GE.AND P0, PT, R211, c[0x0][0x1d4], PT ;  /* 0x00007500d3007a0c */ /* 0x000ff60003f06270 */
[----:B------:R-:W-:Y:S02]  /*4a80*/  @!UPT UIADD3 URZ, URZ, URZ, URZ ;  /* 0x0000003f3f3ff290 */ /* 0x000fe4000fffe03f */
[----:B------:R-:W-:-:S05]  /*4a90*/  @P0 BRA `(.L_x_933) ;  /* 0x0000036000000947 */ /* 0x000fca0003800000 */
[C---:B---3--:R-:W-:Y:S01]  /*4aa0*/  LEA R32, P0, R211.reuse, R33, 0x1 ;  /* 0x00000021d3207211 */ /* 0x048fe200078008ff */
[----:B-1----:R-:W1:Y:S03]  /*4ab0*/  LDS.128 R8, [R210+0xc100] ;  /* 0x00c10000d2087984 */ /* 0x002e660000000c00 */
        /* <DEDUP_REMOVED lines=52> */
.L_x_933:
[----:B------:R-:W-:Y:S05]  /*4e00*/  BSYNC B1 ;  /* 0x0000000000017941 */ /* 0x000fea0003800000 */
.L_x_932:
[----:B------:R4:W3:Y:S04]  /*4e10*/  SHFL.IDX PT, R29, R80, 0x2, 0x181f ;  /* 0x00581f00501d7f89 */ /* 0x0008e800000e0000 */
[----:B------:R4:W2:Y:S01]  /*4e20*/  SHFL.IDX PT, R28, R81, 0x2, 0x181f ;  /* 0x00581f00511c7f89 */ /* 0x0008a200000e0000 */
[----:B------:R-:W-:-:S05]  /*4e30*/  @P3 BRA `(.L_x_936) ;  /* 0x000027f000003947 */ /* 0x000fca0003800000 */
[----:B------:R-:W-:Y:S01]  /*4e40*/  BSSY B0, `(.L_x_937) ;  /* 0x0000038000007945 */ /* 0x000fe20003800000 */
[----:B------:R-:W-:-:S05]  /*4e50*/  @P5 BRA `(.L_x_938) ;  /* 0x0000036000005947 */ /* 0x000fca0003800000 */
[C---:B--2---:R-:W-:Y:S01]  /*4e60*/  LEA R26, P0, R76.reuse, R28, 0x1 ;  /* 0x0000001c4c1a7211 */ /* 0x044fe200078008ff */
[----:B-1----:R-:W1:Y:S03]  /*4e70*/  LDS.128 R8, [R210+0xa100] ;  /* 0x00a10000d2087984 */ /* 0x002e660000000c00 */
[----:B---3--:R-:W-:Y:S02]  /*4e80*/  LEA.HI.X R27, R76, R29, R77, 0x1, P0 ;  /* 0x0000001d4c1b7211 */ /* 0x008fe400000f0c4d */
        /* <DEDUP_REMOVED lines=51> */
.L_x_938:
[----:B------:R-:W-:Y:S05]  /*51c0*/  BSYNC B0 ;  /* 0x0000000000007941 */ /* 0x000fea0003800000 */
.L_x_937:
[----:B------:R-:W-:Y:S11]  /*51d0*/  ISETP.GE.AND P0, PT, R211, c[0x0][0x1d4], PT ;  /* 0x00007500d3007a0c */ /* 0x000ff60003f06270 */
[----:B------:R-:W-:Y:S02]  /*51e0*/  @!UPT UIADD3 URZ, URZ, URZ, URZ ;  /* 0x0000003f3f3ff290 */ /* 0x000fe4000fffe03f */
[----:B------:R-:W-:-:S05]  /*51f0*/  @P0 BRA `(.L_x_936) ;  /* 0x0000243000000947 */ /* 0x000fca0003800000 */
[C---:B-12---:R-:W-:Y:S01]  /*5200*/  LEA R26, P0, R211.reuse, R28, 0x1 ;  /* 0x0000001cd31a7211 */ /* 0x046fe200078008ff */
[----:B------:R-:W1:Y:S03]  /*5210*/  LDS.128 R8, [R210+0xd100] ;  /* 0x00d10000d2087984 */ /* 0x000e660000000c00 */
        /* <DEDUP_REMOVED lines=53> */
.L_x_921:
[C---:B------:R-:W-:Y:S01]  /*5570*/  IADD3 R158, R101.reuse, 0x20, RZ ;  /* 0x00000020659e7810 */ /* 0x040fe20007ffe0ff */
[----:B------:R-:W-:Y:S01]  /*5580*/  CS2R R18, SRZ ;  /* 0x0000000000127805 */ /* 0x000fe2000001ff00 */
[----:B------:R-:W-:Y:S01]  /*5590*/  IADD3 R157, R101, 0x40, RZ ;  /* 0x00000040659d7810 */ /* 0x000fe20007ffe0ff */
[----:B------:R-:W-:Y:S01]  /*55a0*/  CS2R R58, SRZ ;  /* 0x00000000003a7805 */ /* 0x000fe2000001ff00 */
[-C--:B------:R-:W-:Y:S01]  /*55b0*/  ISETP.GE.AND P1, PT, R158, R67.reuse, PT ;  /* 0x000000439e00720c */ /* 0x080fe20003f26270 */
[----:B------:R-:W-:Y:S01]  /*55c0*/  CS2R R56, SRZ ;  /* 0x0000000000387805 */ /* 0x000fe2000001ff00 */
[----:B------:R-:W-:Y:S01]  /*55d0*/  IADD3 R65, -R66, c[0x0][0x1d4], RZ ;  /* 0x0000750042417a10 */ /* 0x000fe20007ffe1ff */
[----:B------:R-:W-:Y:S01]  /*55e0*/  CS2R R30, SRZ ;  /* 0x00000000001e7805 */ /* 0x000fe2000001ff00 */
[----:B------:R-:W-:Y:S01]  /*55f0*/  ISETP.GE.OR P1, PT, R76, c[0x0][0x27c], P1 ;  /* 0x00009f004c007a0c */ /* 0x000fe20000f26670 */
[----:B------:R-:W-:Y:S01]  /*5600*/  CS2R R28, SRZ ;  /* 0x00000000001c7805 */ /* 0x000fe2000001ff00 */
[----:B------:R-:W-:Y:S01]  /*5610*/  CS2R R54, SRZ ;  /* 0x0000000000367805 */ /* 0x000fe2000001ff00 */
[----:B------:R-:W-:Y:S01]  /*5620*/  CS2R R52, SRZ ;  /* 0x0000000000347805 */ /* 0x000fe2000001ff00 */
[----:B------:R1:W2:Y:S01]  /*5630*/  SHFL.IDX PT, R69, R80, RZ, 0x181f ;  /* 0x00181fff50457589 */ /* 0x0002a200000e0000 */
[----:B------:R-:W-:Y:S06]  /*5640*/  BSSY B0, `(.L_x_939) ;  /* 0x00000c7000007945 */ /* 0x000fec0003800000 */
[----:B------:R1:W3:Y:S02]  /*5650*/  SHFL.IDX PT, R68, R81, RZ, 0x181f ;  /* 0x00181fff51447589 */ /* 0x0002e400000e0000 */
[----:B------:R-:W-:Y:S04]  /*5660*/  @!P1 IADD3 R3, P3, P0, R92, R62, R152 ;  /* 0x0000003e5c039210 */ /* 0x000fe8000787e098 */
[----:B------:R-:W-:Y:S02]  /*5670*/  @!P1 IADD3.X R4, R105, R36, R141, P3, P0 ;  /* 0x0000002469049210 */ /* 0x000fe40001fe048d */
[----:B------:R-:W-:Y:S04]  /*5680*/  @!P1 IADD3 R5, P3, P0, R90, R60, R153 ;  /* 0x0000003c5a059210 */ /* 0x000fe8000787e099 */
[----:B------:R-:W-:Y:S02]  /*5690*/  @!P1 IADD3.X R10, R104, R38, R142, P3, P0 ;  /* 0x00000026680a9210 */ /* 0x000fe40001fe048e */
[----:B------:R-:W-:Y:S04]  /*56a0*/  ISETP.GE.AND P0, PT, R157, R67, PT ;  /* 0x000000439d00720c */ /* 0x000fe80003f06270 */
[----:B------:R-:W-:Y:S11]  /*56b0*/  ISETP.GE.OR P0, PT, R76, c[0x0][0x27c], P0 ;  /* 0x00009f004c007a0c */ /* 0x000ff60000706670 */
[----:B------:R-:W-:Y:S02]  /*56c0*/  @!UPT UIADD3 URZ, URZ, URZ, URZ ;  /* 0x0000003f3f3ff290 */ /* 0x000fe4000fffe03f */
[----:B------:R-:W-:Y:S04]  /*56d0*/  @!P0 IADD3 R6, P4, P3, R92, R149, R62 ;  /* 0x000000955c068210 */ /* 0x000fe80007b9e03e */
[----:B------:R-:W-:Y:S02]  /*56e0*/  @!P0 IADD3.X R15, R105, R133, R36, P4, P3 ;  /* 0x00000085690f8210 */ /* 0x000fe400027e6424 */
[----:B------:R-:W-:Y:S04]  /*56f0*/  @!P0 IADD3 R11, P4, P3, R90, R150, R60 ;  /* 0x000000965a0b8210 */ /* 0x000fe80007b9e03c */
[----:B------:R-:W-:Y:S02]  /*5700*/  @!P0 IADD3.X R16, R104, R140, R38, P4, P3 ;  /* 0x0000008c68108210 */ /* 0x000fe400027e6426 */
        /* <DEDUP_REMOVED lines=10> */
[----:B------:R-:W-:Y:S04]  /*57b0*/  CS2R R16, SRZ ;  /* 0x0000000000107805 */ /* 0x000fe8000001ff00 */
[----:B------:R1:W3:Y:S01]  /*57c0*/  @!P0 LDG.E.128 R28, [R10.64] ;  /* 0x000000080a1c8981 */ /* 0x0002e2000c1e1d00 */
[-C--:B------:R-:W-:Y:S04]  /*57d0*/  ISETP.GE.AND P0, PT, R101, R67.reuse, PT ;  /* 0x000000436500720c */ /* 0x080fe80003f06270 */
[----:B------:R-:W-:Y:S01]  /*57e0*/  ISETP.GE.OR P0, PT, R76, c[0x0][0x27c], P0 ;  /* 0x00009f004c007a0c */ /* 0x000fe20000706670 */
[----:B----4-:R-:W-:Y:S01]  /*57f0*/  CS2R R8, SRZ ;  /* 0x0000000000087805 */ /* 0x010fe2000001ff00 */
[----:B------:R4:W3:Y:S11]  /*5800*/  @!P1 LDG.E.128 R16, [R4.64] ;  /* 0x0000000804109981 */ /* 0x0008f6000c1e1d00 */
[----:B------:R-:W-:Y:S01]  /*5810*/  @!P0 IADD3 R3, P1, R92, R62, RZ ;  /* 0x0000003e5c038210 */ /* 0x000fe20007f3e0ff */
[----:B-1----:R-:W-:Y:S04]  /*5820*/  CS2R R10, SRZ ;  /* 0x00000000000a7805 */ /* 0x002fe8000001ff00 */
[----:B----4-:R-:W-:Y:S01]  /*5830*/  @!P0 IMAD.X R4, R36, 0x1, R105, P1 ;  /* 0x0000000124048824 */ /* 0x010fe200008e0669 */
[C---:B------:R-:W-:Y:S01]  /*5840*/  @!P0 LEA R14, P1, R3.reuse, c[0x0][0x270], 0x1 ;  /* 0x00009c00030e8a11 */ /* 0x040fe200078208ff */
[----:B------:R-:W-:Y:S03]  /*5850*/  CS2R R36, SRZ ;  /* 0x0000000000247805 */ /* 0x000fe6000001ff00 */
[----:B------:R-:W-:Y:S02]  /*5860*/  @!P0 LEA.HI.X R15, R3, c[0x0][0x274], R4, 0x1, P1 ;  /* 0x00009d00030f8a11 */ /* 0x000fe400008f0c04 */
[----:B------:R-:W-:Y:S05]  /*5870*/  @!P0 IADD3 R3, P1, R90, R60, RZ ;  /* 0x0000003c5a038210 */ /* 0x000fea0007f3e0ff */
[----:B------:R-:W-:Y:S01]  /*5880*/  @!P0 IMAD.X R5, R38, 0x1, R104, P1 ;  /* 0x0000000126058824 */ /* 0x000fe200008e0668 */
[C---:B------:R-:W-:Y:S01]  /*5890*/  @!P0 LEA R4, P1, R3.reuse, c[0x0][0x288], 0x1 ;  /* 0x0000a20003048a11 */ /* 0x040fe200078208ff */
[----:B------:R-:W-:Y:S03]  /*58a0*/  CS2R R38, SRZ ;  /* 0x0000000000267805 */ /* 0x000fe6000001ff00 */
[----:B------:R-:W-:Y:S02]  /*58b0*/  @!P0 LEA.HI.X R5, R3, c[0x0][0x28c], R5, 0x1, P1 ;  /* 0x0000a30003058a11 */ /* 0x000fe400008f0c05 */
[----:B------:R-:W-:Y:S01]  /*58c0*/  ISETP.GE.AND P1, PT, R76, c[0x0][0x27c], PT ;  /* 0x00009f004c007a0c */ /* 0x000fe20003f26270 */
[----:B------:R1:W5:Y:S07]  /*58d0*/  @!P0 LDG.E.128 R36, [R14.64] ;  /* 0x000000080e248981 */ /* 0x00036e000c1e1d00 */
[----:B------:R4:W5:Y:S01]  /*58e0*/  @!P0 LDG.E.128 R8, [R4.64] ;  /* 0x0000000804088981 */ /* 0x000962000c1e1d00 */
[----:B------:R-:W-:Y:S01]  /*58f0*/  ISETP.GE.OR P0, PT, R101, R67, P5 ;  /* 0x000000436500720c */ /* 0x000fe20002f06670 */
[----:B--2---:R-:W-:Y:S02]  /*5900*/  IMAD.MOV.U32 R6, RZ, RZ, R54 ;  /* 0x000000ffff067224 */ /* 0x004fe400078e0036 */
[----:B----4-:R-:W-:Y:S02]  /*5910*/  IMAD.MOV.U32 R5, RZ, RZ, R55 ;  /* 0x000000ffff057224 */ /* 0x010fe400078e0037 */
        /* <DEDUP_REMOVED lines=23> */
[C---:B-1----:R-:W-:Y:S01]  /*5a90*/  IMAD.SHL.U32 R20, R101.reuse, 0x40, RZ ;  /* 0x0000004065147824 */ /* 0x042fe200078e00ff */
[----:B------:R-:W-:Y:S01]  /*5aa0*/  SEL R3, R66, R65, !P2 ;  /* 0x0000004142037207 */ /* 0x000fe20005000000 */
[----:B-----5:R-:W-:Y:S01]  /*5ab0*/  IMAD.MOV.U32 R5, RZ, RZ, R8 ;  /* 0x000000ffff057224 */ /* 0x020fe200078e0008 */
[----:B------:R-:W-:Y:S01]  /*5ac0*/  SHF.L.U32 R24, R101, 0x6, RZ ;  /* 0x0000000665187819 */ /* 0x000fe200000006ff */
[----:B------:R-:W-:Y:S01]  /*5ad0*/  IMAD.MOV.U32 R40, RZ, RZ, R36 ;  /* 0x000000ffff287224 */ /* 0x000fe200078e0024 */
[----:B------:R-:W-:Y:S01]  /*5ae0*/  SHF.R.S32.HI R4, RZ, 0x1f, R3 ;  /* 0x0000001fff047819 */ /* 0x000fe20000011403 */
[----:B------:R-:W-:Y:S01]  /*5af0*/  IMAD.MOV.U32 R15, RZ, RZ, R10 ;  /* 0x000000ffff0f7224 */ /* 0x000fe200078e000a */
[----:B------:R-:W-:Y:S01]  /*5b00*/  LOP3.LUT R20, R20, 0x1c0, RZ, 0xc0, !PT ;  /* 0x000001c014147812 */ /* 0x000fe200078ec0ff */
[----:B------:R-:W-:Y:S01]  /*5b10*/  IMAD.MOV.U32 R44, RZ, RZ, R38 ;  /* 0x000000ffff2c7224 */ /* 0x000fe200078e0026 */
[----:B------:R-:W-:Y:S01]  /*5b20*/  LEA.HI R3, R4, R3, RZ, 0x4 ;  /* 0x0000000304037211 */ /* 0x000fe200078f20ff */
[----:B------:R-:W-:Y:S01]  /*5b30*/  @!P1 HADD2.F32 R5, -RZ, R5.H0_H0 ;  /* 0x20000005ff059230 */ /* 0x000fe20000004100 */
[----:B------:R-:W-:Y:S02]  /*5b40*/  LOP3.LUT R24, R24, 0x1c0, RZ, 0xc0, !PT ;  /* 0x000001c018187812 */ /* 0x000fe400078ec0ff */
[----:B------:R-:W-:Y:S02]  /*5b50*/  LEA.HI.SX32 R3, R3, R64, 0x1c ;  /* 0x0000004003037211 */ /* 0x000fe400078fe2ff */
[----:B------:R-:W-:Y:S02]  /*5b60*/  SHF.R.U32.HI R24, RZ, 0x3, R24 ;  /* 0x00000003ff187819 */ /* 0x000fe40000011618 */
[----:B------:R-:W-:Y:S02]  /*5b70*/  SHF.R.S32.HI R4, RZ, 0x1f, R3 ;  /* 0x0000001fff047819 */ /* 0x000fe40000011403 */
[----:B------:R-:W-:Y:S02]  /*5b80*/  SHF.L.U32 R6, R3, 0x3, RZ ;  /* 0x0000000303067819 */ /* 0x000fe400000006ff */
[----:B------:R-:W-:Y:S02]  /*5b90*/  LEA.HI R4, R4, R3, RZ, 0x3 ;  /* 0x0000000304047211 */ /* 0x000fe400078f18ff */
[----:B------:R-:W-:Y:S02]  /*5ba0*/  LEA R72, P0, R86, R68, 0x1 ;  /* 0x0000004456487211 */ /* 0x000fe400078008ff */
[----:B------:R-:W-:Y:S02]  /*5bb0*/  SHF.R.S32.HI R3, RZ, 0x3, R4 ;  /* 0x00000003ff037819 */ /* 0x000fe40000011404 */
[----:B------:R-:W-:Y:S02]  /*5bc0*/  LOP3.LUT R4, R20, 0x38, R6, 0xf8, !PT ;  /* 0x0000003814047812 */ /* 0x000fe400078ef806 */
[----:B------:R-:W1:Y:S01]  /*5bd0*/  LDS.128 R20, [R124+0x8100] ;  /* 0x008100007c147984 */ /* 0x000e620000000c00 */
[----:B------:R-:W-:Y:S01]  /*5be0*/  IMAD R3, R3, 0x1800, R7 ;  /* 0x0000180003037824 */ /* 0x000fe200078e0207 */
[----:B------:R-:W-:Y:S02]  /*5bf0*/  LOP3.LUT R4, R4, R24, RZ, 0x3c, !PT ;  /* 0x0000001804047212 */ /* 0x000fe400078e3cff */
[----:B------:R-:W-:Y:S02]  /*5c00*/  LEA.HI.X R73, R86, R69, R103, 0x1, P0 ;  /* 0x0000004556497211 */ /* 0x000fe400000f0c67 */
[----:B------:R-:W-:Y:S01]  /*5c10*/  ISETP.GE.AND P0, PT, R6, c[0x0][0x1d4], PT ;  /* 0x0000750006007a0c */ /* 0x000fe20003f06270 */
[----:B------:R-:W-:Y:S01]  /*5c20*/  IMAD.IADD R3, R3, 0x1, R4 ;  /* 0x0000000103037824 */ /* 0x000fe200078e0204 */
[--C-:B------:R-:W-:Y:S02]  /*5c30*/  @!P1 SHF.R.U64 R24, R10, 0x10, R11.reuse ;  /* 0x000000100a189819 */ /* 0x100fe4000000120b */
[----:B------:R-:W-:Y:S02]  /*5c40*/  MOV R25, R11 ;  /* 0x0000000b00197202 */ /* 0x000fe40000000f00 */
[----:B------:R-:W-:Y:S02]  /*5c50*/  SHF.L.U32 R3, R3, 0x1, RZ ;  /* 0x0000000103037819 */ /* 0x000fe400000006ff */
[----:B------:R-:W-:Y:S01]  /*5c60*/  @!P1 SHF.R.U32.HI R26, RZ, 0x10, R11 ;  /* 0x00000010ff1a9819 */ /* 0x000fe2000001160b */
[----:B------:R-:W-:Y:S01]  /*5c70*/  @!P1 HADD2.F32 R11, -RZ, R40.H0_H0 ;  /* 0x20000028ff0b9230 */ /* 0x000fe20000004100 */
[----:B------:R-:W-:Y:S01]  /*5c80*/  MOV R42, R37 ;  /* 0x00000025002a7202 */ /* 0x000fe20000000f00 */
[----:B------:R1:W2:Y:S01]  /*5c90*/  LDS.128 R48, [R3+0x8100] ;  /* 0x0081000003307984 */ /* 0x0002a20000000c00 */
[----:B------:R-:W-:Y:S01]  /*5ca0*/  @!P1 SHF.R.U32.HI R47, RZ, 0x10, R39 ;  /* 0x00000010ff2f9819 */ /* 0x000fe20000011627 */
[----:B------:R-:W-:Y:S01]  /*5cb0*/  @!P0 IMAD.WIDE R68, R6, 0x2, R68 ;  /* 0x0000000206448825 */ /* 0x000fe200078e0244 */
[----:B------:R-:W-:Y:S02]  /*5cc0*/  @!P1 SHF.R.U64 R4, R8, 0x10, R9 ;  /* 0x0000001008049819 */ /* 0x000fe40000001209 */
[----:B------:R-:W-:Y:S02]  /*5cd0*/  @!P1 SHF.R.U64 R41, R36, 0x10, R37 ;  /* 0x0000001024299819 */ /* 0x000fe40000001225 */
[----:B------:R-:W-:Y:S01]  /*5ce0*/  @!P1 SHF.R.U64 R45, R38, 0x10, R39 ;  /* 0x00000010262d9819 */ /* 0x000fe20000001227 */
[----:B------:R-:W-:Y:S01]  /*5cf0*/  @!P1 HADD2.F32 R4, -RZ, R4.H0_H0 ;  /* 0x20000004ff049230 */ /* 0x000fe20000004100 */
[----:B------:R-:W-:Y:S01]  /*5d00*/  @!P1 SHF.R.U32.HI R43, RZ, 0x10, R37 ;  /* 0x00000010ff2b9819 */ /* 0x000fe20000011625 */
[----:B------:R-:W-:Y:S01]  /*5d10*/  @!P1 HADD2.F32 R37, -RZ, R41.H0_H0 ;  /* 0x20000029ff259230 */ /* 0x000fe20000004100 */
[----:B------:R-:W-:Y:S01]  /*5d20*/  MOV R14, R9 ;  /* 0x00000009000e7202 */ /* 0x000fe20000000f00 */
[----:B------:R-:W-:Y:S01]  /*5d30*/  @!P1 HADD2.F32 R41, -RZ, R44.H0_H0 ;  /* 0x2000002cff299230 */ /* 0x000fe20000004100 */
[----:B------:R-:W-:Y:S02]  /*5d40*/  @!P1 SHF.R.U32.HI R9, RZ, 0x10, R9 ;  /* 0x00000010ff099819 */ /* 0x000fe40000011609 */
[----:B------:R-:W-:Y:S01]  /*5d50*/  MOV R46, R39 ;  /* 0x00000027002e7202 */ /* 0x000fe20000000f00 */
[----:B------:R-:W-:Y:S02]  /*5d60*/  @!P1 HADD2.F32 R39, -RZ, R43.H0_H0 ;  /* 0x2000002bff279230 */ /* 0x000fe40000004100 */
[----:B------:R-:W-:Y:S02]  /*5d70*/  @!P1 HADD2.F32 R43, -RZ, R45.H0_H0 ;  /* 0x2000002dff2b9230 */ /* 0x000fe40000004100 */
[----:B------:R-:W-:Y:S01]  /*5d80*/  @!P1 HADD2.F32 R45, -RZ, R47.H0_H0 ;  /* 0x2000002fff2d9230 */ /* 0x000fe20000004100 */
[----:B-1----:R-:W-:Y:S05]  /*5d90*/  @!P1 IMAD.MOV.U32 R3, RZ, RZ, R20 ;  /* 0x000000ffff039224 */ /* 0x002fea00078e0014 */
[--C-:B------:R-:W-:Y:S01]  /*5da0*/  @!P1 HADD2.F32 R8, -RZ, R3.reuse.H0_H0 ;  /* 0x20000003ff089230 */ /* 0x100fe20000004100 */
[----:B--2---:R-:W-:Y:S05]  /*5db0*/  @!P1 MOV R6, R48 ;  /* 0x0000003000069202 */ /* 0x004fea0000000f00 */
[--C-:B------:R-:W-:Y:S02]  /*5dc0*/  @!P1 HADD2.F32 R10, -RZ, R6.reuse.H0_H0 ;  /* 0x20000006ff0a9230 */ /* 0x100fe40000004100 */
[----:B------:R-:W-:Y:S02]  /*5dd0*/  @!P1 HADD2.F32 R36, -RZ, R6.H1_H1 ;  /* 0x30000006ff249230 */ /* 0x000fe40000004100 */
[----:B------:R-:W-:Y:S01]  /*5de0*/  @!P1 HADD2.F32 R6, -RZ, R3.H1_H1 ;  /* 0x30000003ff069230 */ /* 0x000fe20000004100 */
[-C--:B------:R-:W-:Y:S02]  /*5df0*/  @!P1 FMUL.FTZ R3, R8, R5.reuse ;  /* 0x0000000508039220 */ /* 0x080fe40000410000 */
[----:B------:R-:W-:Y:S02]  /*5e00*/  @!P1 FMUL.FTZ R38, R10, R5 ;  /* 0x000000050a269220 */ /* 0x000fe40000410000 */
[-C--:B------:R-:W-:Y:S02]  /*5e10*/  @!P1 FMUL.FTZ R5, R36, R4.reuse ;  /* 0x0000000424059220 */ /* 0x080fe40000410000 */
[-C--:B------:R-:W-:Y:S02]  /*5e20*/  @!P1 FFMA.FTZ R3, R10, R11.reuse, R3 ;  /* 0x0000000b0a039223 */ /* 0x080fe40000010003 */
[----:B------:R-:W-:Y:S01]  /*5e30*/  @!P1 FFMA.FTZ R83, R8, R11, -R38 ;  /* 0x0000000b08539223 */ /* 0x000fe20000010826 */
[----:B------:R-:W-:Y:S01]  /*5e40*/  @!P1 HADD2.F32 R8, -RZ, R9.H0_H0 ;  /* 0x20000009ff089230 */ /* 0x000fe20000004100 */
[----:B------:R-:W-:Y:S02]  /*5e50*/  @!P1 IMAD.MOV.U32 R11, RZ, RZ, R49 ;  /* 0x000000ffff0b9224 */ /* 0x000fe400078e0031 */
[C---:B------:R-:W-:Y:S02]  /*5e60*/  @!P1 FMUL.FTZ R4, R6.reuse, R4 ;  /* 0x0000000406049220 */ /* 0x040fe40000410000 */
[----:B------:R-:W-:Y:S01]  /*5e70*/  @!P1 FFMA.FTZ R82, R6, R37, -R5 ;  /* 0x0000002506529223 */ /* 0x000fe20000010805 */
[----:B------:R-:W-:Y:S01]  /*5e80*/  @!P1 MOV R6, R21 ;  /* 0x0000001500069202 */ /* 0x000fe20000000f00 */
[----:B------:R-:W-:Y:S01]  /*5e90*/  @!P1 FFMA.FTZ R4, R36, R37, R4 ;  /* 0x0000002524049223 */ /* 0x000fe20000010004 */
[--C-:B------:R-:W-:Y:S02]  /*5ea0*/  @!P1 HADD2.F32 R36, -RZ, R11.reuse.H0_H0 ;  /* 0x2000000bff249230 */ /* 0x100fe40000004100 */
[----:B------:R-:W-:Y:S01]  /*5eb0*/  @!P1 HADD2.F32 R38, -RZ, R11.H1_H1 ;  /* 0x3000000bff269230 */ /* 0x000fe20000004100 */
[----:B------:R-:W-:Y:S01]  /*5ec0*/  @!P1 IMAD.MOV.U32 R11, RZ, RZ, R50 ;  /* 0x000000ffff0b9224 */ /* 0x000fe200078e0032 */
[----:B------:R-:W-:Y:S02]  /*5ed0*/  @!P1 HADD2.F32 R5, -RZ, R14.H0_H0 ;  /* 0x2000000eff059230 */ /* 0x000fe40000004100 */
[----:B------:R-:W-:Y:S01]  /*5ee0*/  @!P1 HADD2.F32 R37, -RZ, R42.H0_H0 ;  /* 0x2000002aff259230 */ /* 0x000fe20000004100 */
[-C--:B------:R-:W-:Y:S01]  /*5ef0*/  @!P1 FMUL.FTZ R14, R38, R8.reuse ;  /* 0x00000008260e9220 */ /* 0x080fe20000410000 */
[--C-:B------:R-:W-:Y:S02]  /*5f00*/  @!P1 HADD2.F32 R9, -RZ, R6.reuse.H1_H1 ;  /* 0x30000006ff099230 */ /* 0x100fe40000004100 */
[----:B------:R-:W-:Y:S01]  /*5f10*/  @!P1 HADD2.F32 R10, -RZ, R6.H0_H0 ;  /* 0x20000006ff0a9230 */ /* 0x000fe20000004100 */
[----:B------:R-:W-:Y:S01]  /*5f20*/  @!P1 FMUL.FTZ R6, R36, R5 ;  /* 0x0000000524069220 */ /* 0x000fe20000410000 */
[--C-:B------:R-:W-:Y:S01]  /*5f30*/  @!P1 HADD2.F32 R40, -RZ, R11.reuse.H0_H0 ;  /* 0x2000000bff289230 */ /* 0x100fe20000004100 */
[C---:B------:R-:W-:Y:S01]  /*5f40*/  @!P1 FFMA.FTZ R74, R9.reuse, R39, -R14 ;  /* 0x00000027094a9223 */ /* 0x040fe2000001080e */
[----:B------:R-:W-:Y:S01]  /*5f50*/  @!P1 HADD2.F32 R42, -RZ, R11.H1_H1 ;  /* 0x3000000bff2a9230 */ /* 0x000fe20000004100 */
[C---:B------:R-:W-:Y:S02]  /*5f60*/  @!P1 FFMA.FTZ R75, R10.reuse, R37, -R6 ;  /* 0x000000250a4b9223 */ /* 0x040fe40000010806 */
[----:B------:R-:W-:Y:S01]  /*5f70*/  @!P1 FMUL.FTZ R6, R9, R8 ;  /* 0x0000000809069220 */ /* 0x000fe20000410000 */
[----:B------:R-:W-:Y:S01]  /*5f80*/  @!P1 MOV R9, R22 ;  /* 0x0000001600099202 */ /* 0x000fe20000000f00 */
[----:B------:R-:W-:Y:S01]  /*5f90*/  @!P1 FMUL.FTZ R5, R10, R5 ;  /* 0x000000050a059220 */ /* 0x000fe20000410000 */
[----:B------:R-:W-:Y:S01]  /*5fa0*/  @!P1 HADD2.F32 R8, -RZ, R15.H0_H0 ;  /* 0x2000000fff089230 */ /* 0x000fe20000004100 */
[----:B------:R-:W-:Y:S01]  /*5fb0*/  @!P1 IMAD.MOV.U32 R15, RZ, RZ, R51 ;  /* 0x000000ffff0f9224 */ /* 0x000fe200078e0033 */
[----:B------:R-:W-:Y:S01]  /*5fc0*/  @!P1 HADD2.F32 R10, -RZ, R24.H0_H0 ;  /* 0x20000018ff0a9230 */ /* 0x000fe20000004100 */
[----:B------:R-:W-:Y:S01]  /*5fd0*/  @!P1 FFMA.FTZ R5, R36, R37, R5 ;  /* 0x0000002524059223 */ /* 0x000fe20000010005 */
[--C-:B------:R-:W-:Y:S01]  /*5fe0*/  @!P1 HADD2.F32 R11, -RZ, R9.reuse.H1_H1 ;  /* 0x30000009ff0b9230 */ /* 0x100fe20000004100 */
[----:B------:R-:W-:Y:S01]  /*5ff0*/  @!P1 FFMA.FTZ R6, R38, R39, R6 ;  /* 0x0000002726069223 */ /* 0x000fe20000010006 */
[----:B------:R-:W-:Y:S01]  /*6000*/  @!P1 HADD2.F32 R14, -RZ, R9.H0_H0 ;  /* 0x20000009ff0e9230 */ /* 0x000fe20000004100 */
[----:B------:R-:W-:Y:S01]  /*6010*/  @!P1 FMUL.FTZ R9, R40, R8 ;  /* 0x0000000828099220 */ /* 0x000fe20000410000 */
[----:B------:R-:W-:Y:S01]  /*6020*/  @!P1 HADD2.F32 R44, -RZ, R15.H1_H1 ;  /* 0x3000000fff2c9230 */ /* 0x000fe20000004100 */
[-C--:B------:R-:W-:Y:S01]  /*6030*/  @!P1 FMUL.FTZ R24, R42, R10.reuse ;  /* 0x0000000a2a189220 */ /* 0x080fe20000410000 */
[----:B------:R-:W-:Y:S01]  /*6040*/  @!P1 F2FP.PACK_AB R5, R6, R5 ;  /* 0x000000050605923e */ /* 0x000fe200000000ff */
[C---:B------:R-:W-:Y:S02]  /*6050*/  @!P1 FFMA.FTZ R71, R14.reuse, R41, -R9 ;  /* 0x000000290e479223 */ /* 0x040fe40000010809 */
[C---:B------:R-:W-:Y:S01]  /*6060*/  @!P1 FMUL.FTZ R9, R11.reuse, R10 ;  /* 0x0000000a0b099220 */ /* 0x040fe20000410000 */
[----:B------:R-:W-:Y:S01]  /*6070*/  @!P1 HADD2.F32 R10, -RZ, R25.H0_H0 ;  /* 0x20000019ff0a9230 */ /* 0x000fe20000004100 */
[----:B------:R-:W-:Y:S01]  /*6080*/  @!P1 FFMA.FTZ R70, R11, R43, -R24 ;  /* 0x0000002b0b469223 */ /* 0x000fe20000010818 */
[----:B------:R-:W-:Y:S01]  /*6090*/  @!P1 MOV R11, R23 ;  /* 0x00000017000b9202 */ /* 0x000fe20000000f00 */
[----:B------:R-:W-:Y:S01]  /*60a0*/  @!P1 FMUL.FTZ R8, R14, R8 ;  /* 0x000000080e089220 */ /* 0x000fe20000410000 */
[----:B------:R-:W-:Y:S01]  /*60b0*/  @!P1 HADD2.F32 R14, -RZ, R26.H0_H0 ;  /* 0x2000001aff0e9230 */ /* 0x000fe20000004100 */
[----:B------:R-:W-:Y:S01]  /*60c0*/  @!P1 IMAD.MOV.U32 R49, RZ, RZ, R5 ;  /* 0x000000ffff319224 */ /* 0x000fe200078e0005 */
[----:B------:R-:W-:Y:S01]  /*60d0*/  @!P1 F2FP.PACK_AB R36, R70, R71 ;  /* 0x000000474624923e */ /* 0x000fe200000000ff */
[----:B------:R-:W-:Y:S01]  /*60e0*/  @!P1 FFMA.FTZ R8, R40, R41, R8 ;  /* 0x0000002928089223 */ /* 0x000fe20000010008 */
[----:B------:R-:W-:Y:S01]  /*60f0*/  @!P1 HADD2.F32 R25, -RZ, R15.H0_H0 ;  /* 0x2000000fff199230 */ /* 0x000fe20000004100 */
[----:B------:R-:W-:Y:S01]  /*6100*/  @!P1 FFMA.FTZ R9, R42, R43, R9 ;  /* 0x0000002b2a099223 */ /* 0x000fe20000010009 */
[--C-:B------:R-:W-:Y:S01]  /*6110*/  @!P1 HADD2.F32 R24, -RZ, R11.reuse.H0_H0 ;  /* 0x2000000bff189230 */ /* 0x100fe20000004100 */
[----:B------:R-:W-:Y:S01]  /*6120*/  @!P1 IMAD.MOV.U32 R22, RZ, RZ, R36 ;  /* 0x000000ffff169224 */ /* 0x000fe200078e0024 */
[----:B------:R-:W-:Y:S01]  /*6130*/  @!P1 HADD2.F32 R15, -RZ, R11.H1_H1 ;  /* 0x3000000bff0f9230 */ /* 0x000fe20000004100 */
[----:B------:R-:W-:Y:S01]  /*6140*/  @!P1 FMUL.FTZ R11, R25, R10 ;  /* 0x0000000a190b9220 */ /* 0x000fe20000410000 */
[----:B------:R-:W-:Y:S01]  /*6150*/  @!P1 HADD2.F32 R26, -RZ, R46.H0_H0 ;  /* 0x2000002eff1a9230 */ /* 0x000fe20000004100 */
[----:B------:R-:W-:Y:S02]  /*6160*/  @!P1 FMUL.FTZ R46, R44, R14 ;  /* 0x0000000e2c2e9220 */ /* 0x000fe40000410000 */
[C---:B------:R-:W-:Y:S02]  /*6170*/  @!P1 FMUL.FTZ R10, R24.reuse, R10 ;  /* 0x0000000a180a9220 */ /* 0x040fe40000410000 */
[----:B------:R-:W-:Y:S01]  /*6180*/  @!P1 FFMA.FTZ R47, R24, R26, -R11 ;  /* 0x0000001a182f9223 */ /* 0x000fe2000001080b */
[----:B------:R-:W-:Y:S01]  /*6190*/  @!P1 F2FP.PACK_AB R24, R74, R75 ;  /* 0x0000004b4a18923e */ /* 0x000fe200000000ff */
[C---:B------:R-:W-:Y:S02]  /*61a0*/  @!P1 FMUL.FTZ R11, R15.reuse, R14 ;  /* 0x0000000e0f0b9220 */ /* 0x040fe40000410000 */
[----:B------:R-:W-:Y:S01]  /*61b0*/  @!P1 FFMA.FTZ R14, R15, R45, -R46 ;  /* 0x0000002d0f0e9223 */ /* 0x000fe2000001082e */
[----:B------:R-:W-:Y:S01]  /*61c0*/  @!P1 F2FP.PACK_AB R15, R82, R83 ;  /* 0x00000053520f923e */ /* 0x000fe200000000ff */
[----:B------:R-:W-:Y:S01]  /*61d0*/  @!P1 FFMA.FTZ R10, R25, R26, R10 ;  /* 0x0000001a190a9223 */ /* 0x000fe2000001000a */
[----:B------:R-:W-:Y:S01]  /*61e0*/  @!P1 MOV R21, R24 ;  /* 0x0000001800159202 */ /* 0x000fe20000000f00 */
[----:B------:R-:W-:Y:S01]  /*61f0*/  @!P1 FFMA.FTZ R11, R44, R45, R11 ;  /* 0x0000002d2c0b9223 */ /* 0x000fe2000001000b */
[----:B------:R-:W-:Y:S01]  /*6200*/  @!P1 F2FP.PACK_AB R37, R14, R47 ;  /* 0x0000002f0e25923e */ /* 0x000fe200000000ff */
[----:B------:R-:W-:Y:S01]  /*6210*/  @!P1 IMAD.MOV.U32 R20, RZ, RZ, R15 ;  /* 0x000000ffff149224 */ /* 0x000fe200078e000f */
[----:B------:R-:W-:Y:S02]  /*6220*/  @!P1 F2FP.PACK_AB R14, R4, R3 ;  /* 0x00000003040e923e */ /* 0x000fe400000000ff */
[----:B------:R-:W-:Y:S02]  /*6230*/  @!P1 MOV R23, R37 ;  /* 0x0000002500179202 */ /* 0x000fe40000000f00 */
[----:B------:R-:W-:Y:S02]  /*6240*/  @!P1 F2FP.PACK_AB R4, R9, R8 ;  /* 0x000000080904923e */ /* 0x000fe400000000ff */
[----:B------:R-:W-:Y:S01]  /*6250*/  @!P1 F2FP.PACK_AB R3, R11, R10 ;  /* 0x0000000a0b03923e */ /* 0x000fe200000000ff */
[----:B------:R1:W-:Y:S01]  /*6260*/  ST.E.128 [R72.64], R20 ;  /* 0x0000001448007985 */ /* 0x0003e2000c101d08 */
[----:B------:R-:W-:Y:S02]  /*6270*/  @!P1 MOV R48, R14 ;  /* 0x0000000e00309202 */ /* 0x000fe40000000f00 */
[----:B------:R-:W-:Y:S02]  /*6280*/  @!P1 MOV R50, R4 ;  /* 0x0000000400329202 */ /* 0x000fe40000000f00 */
[----:B------:R-:W-:Y:S05]  /*6290*/  @!P1 MOV R51, R3 ;  /* 0x0000000300339202 */ /* 0x000fea0000000f00 */
[----:B------:R1:W-:Y:S02]  /*62a0*/  @!P0 ST.E.128 [R68.64], R48 ;  /* 0x0000003044008985 */ /* 0x0003e4000c101d08 */
.L_x_940:
[----:B-1----:R-:W-:Y:S05]  /*62b0*/  BSYNC B0 ;  /* 0x0000000000007941 */ /* 0x002fea0003800000 */
.L_x_939:
[----:B-----5:R1:W2:Y:S01]  /*62c0*/  SHFL.IDX PT, R37, R80, 0x1, 0x181f ;  /* 0x00381f0050257f89 */ /* 0x0202a200000e0000 */
[----:B------:R-:W-:Y:S01]  /*62d0*/  ISETP.GE.OR P0, PT, R158, R67, P5 ;  /* 0x000000439e00720c */ /* 0x000fe20002f06670 */
[----:B------:R-:W-:Y:S02]  /*62e0*/  BSSY B0, `(.L_x_941) ;  /* 0x000007f000007945 */ /* 0x000fe40003800000 */
[----:B------:R1:W3:Y:S10]  /*62f0*/  SHFL.IDX PT, R36, R81, 0x1, 0x181f ;  /* 0x00381f0051247f89 */ /* 0x0002f400000e0000 */
[----:B------:R-:W-:-:S05]  /*6300*/  @P0 BRA `(.L_x_942) ;  /* 0x000007c000000947 */ /* 0x000fca0003800000 */
[----:B------:R-:W-:Y:S01]  /*6310*/  SEL R3, R66, R65, !P2 ;  /* 0x0000004142037207 */ /* 0x000fe20005000000 */
[----:B------:R-:W-:Y:S01]  /*6320*/  LDS.128 R20, [R123+0x8100] ;  /* 0x008100007b147984 */ /* 0x000fe20000000c00 */
[C---:B------:R-:W-:Y:S01]  /*6330*/  IADD3 R6, R101.reuse, 0x20, RZ ;  /* 0x0000002065067810 */ /* 0x040fe20007ffe0ff */
[----:B------:R-:W-:Y:S01]  /*6340*/  @!P1 HADD2.F32 R15, -RZ, R60.H0_H0 ;  /* 0x2000003cff0f9230 */ /* 0x000fe20000004100 */
[----:B------:R-:W-:Y:S01]  /*6350*/  SHF.R.S32.HI R4, RZ, 0x1f, R3 ;  /* 0x0000001fff047819 */ /* 0x000fe20000011403 */
[----:B------:R-:W-:Y:S01]  /*6360*/  @!P1 HADD2.F32 R26, -RZ, R61.H1_H1 ;  /* 0x3000003dff1a9230 */ /* 0x000fe20000004100 */
        /* <DEDUP_REMOVED lines=14> */
[----:B---3--:R-:W-:Y:S02]  /*6450*/  LEA R48, P0, R86, R36, 0x1 ;  /* 0x0000002456307211 */ /* 0x008fe400078008ff */
[----:B------:R-:W-:Y:S02]  /*6460*/  LOP3.LUT R4, R4, R6, RZ, 0x3c, !PT ;  /* 0x0000000604047212 */ /* 0x000fe400078e3cff */
[----:B--2---:R-:W-:Y:S02]  /*6470*/  LEA.HI.X R49, R86, R37, R103, 0x1, P0 ;  /* 0x0000002556317211 */ /* 0x004fe400000f0c67 */
[----:B------:R-:W-:Y:S02]  /*6480*/  IADD3 R3, R3, R4, RZ ;  /* 0x0000000403037210 */ /* 0x000fe40007ffe0ff */
[----:B------:R-:W-:Y:S02]  /*6490*/  ISETP.GE.AND P0, PT, R5, c[0x0][0x1d4], PT ;  /* 0x0000750005007a0c */ /* 0x000fe40003f06270 */
[----:B------:R-:W-:Y:S01]  /*64a0*/  @!P1 SHF.R.U32.HI R25, RZ, 0x10, R55 ;  /* 0x00000010ff199819 */ /* 0x000fe20000011637 */
[----:B------:R-:W-:Y:S01]  /*64b0*/  IMAD.SHL.U32 R3, R3, 0x2, RZ ;  /* 0x0000000203037824 */ /* 0x000fe200078e00ff */
[----:B------:R-:W-:Y:S02]  /*64c0*/  @!P1 SHF.R.U64 R4, R16, 0x10, R17 ;  /* 0x0000001010049819 */ /* 0x000fe40000001211 */
[----:B------:R-:W-:Y:S01]  /*64d0*/  @!P1 SHF.R.U64 R44, R54, 0x10, R55 ;  /* 0x00000010362c9819 */ /* 0x000fe20000001237 */
[----:B------:R-:W-:Y:S01]  /*64e0*/  @!P1 HADD2.F32 R39, -RZ, R25.H0_H0 ;  /* 0x20000019ff279230 */ /* 0x000fe20000004100 */
[----:B------:R-:W2:Y:S01]  /*64f0*/  LDS.128 R40, [R3+0x8100] ;  /* 0x0081000003287984 */ /* 0x000ea20000000c00 */
[----:B------:R-:W-:Y:S01]  /*6500*/  @!P1 SHF.R.U32.HI R9, RZ, 0x10, R17 ;  /* 0x00000010ff099819 */ /* 0x000fe20000011611 */
[----:B------:R-:W-:Y:S01]  /*6510*/  @!P1 HADD2.F32 R4, -RZ, R4.H0_H0 ;  /* 0x20000004ff049230 */ /* 0x000fe20000004100 */
[----:B------:R-:W-:Y:S02]  /*6520*/  @!P1 SHF.R.U64 R17, R52, 0x10, R53 ;  /* 0x0000001034119819 */ /* 0x000fe40000001235 */
[----:B------:R-:W-:Y:S01]  /*6530*/  @!P0 IMAD.WIDE R54, R5, 0x2, R36 ;  /* 0x0000000205368825 */ /* 0x000fe200078e0224 */
[----:B------:R-:W-:Y:S01]  /*6540*/  @!P1 SHF.R.U64 R14, R18, 0x10, R19 ;  /* 0x00000010120e9819 */ /* 0x000fe20000001213 */
[----:B------:R-:W-:Y:S01]  /*6550*/  @!P1 HADD2.F32 R37, -RZ, R61.H0_H0 ;  /* 0x2000003dff259230 */ /* 0x000fe20000004100 */
[----:B------:R-:W-:Y:S01]  /*6560*/  @!P1 SHF.R.U32.HI R24, RZ, 0x10, R53 ;  /* 0x00000010ff189819 */ /* 0x000fe20000011635 */
[----:B------:R-:W-:Y:S01]  /*6570*/  @!P1 HADD2.F32 R17, -RZ, R17.H0_H0 ;  /* 0x20000011ff119230 */ /* 0x000fe20000004100 */
[----:B------:R-:W-:Y:S01]  /*6580*/  @!P1 SHF.R.U32.HI R11, RZ, 0x10, R19 ;  /* 0x00000010ff0b9819 */ /* 0x000fe20000011613 */
[----:B------:R-:W-:Y:S02]  /*6590*/  @!P1 HADD2.F32 R14, -RZ, R14.H0_H0 ;  /* 0x2000000eff0e9230 */ /* 0x000fe40000004100 */
[----:B------:R-:W-:Y:S02]  /*65a0*/  @!P1 HADD2.F32 R24, -RZ, R24.H0_H0 ;  /* 0x20000018ff189230 */ /* 0x000fe40000004100 */
[----:B------:R-:W-:Y:S02]  /*65b0*/  @!P1 HADD2.F32 R5, -RZ, R27.H0_H0 ;  /* 0x2000001bff059230 */ /* 0x000fe40000004100 */
[----:B------:R-:W-:Y:S01]  /*65c0*/  @!P1 HADD2.F32 R11, -RZ, R11.H0_H0 ;  /* 0x2000000bff0b9230 */ /* 0x000fe20000004100 */
[----:B--2---:R-:W-:Y:S01]  /*65d0*/  @!P1 IMAD.MOV.U32 R6, RZ, RZ, R40 ;  /* 0x000000ffff069224 */ /* 0x004fe200078e0028 */
[----:B------:R-:W-:Y:S04]  /*65e0*/  @!P1 MOV R3, R20 ;  /* 0x0000001400039202 */ /* 0x000fe80000000f00 */
[--C-:B------:R-:W-:Y:S02]  /*65f0*/  @!P1 HADD2.F32 R10, -RZ, R6.reuse.H0_H0 ;  /* 0x20000006ff0a9230 */ /* 0x100fe40000004100 */
[--C-:B------:R-:W-:Y:S02]  /*6600*/  @!P1 HADD2.F32 R8, -RZ, R3.reuse.H0_H0 ;  /* 0x20000003ff089230 */ /* 0x100fe40000004100 */
[----:B------:R-:W-:Y:S01]  /*6610*/  @!P1 HADD2.F32 R16, -RZ, R6.H1_H1 ;  /* 0x30000006ff109230 */ /* 0x000fe20000004100 */
[-C--:B------:R-:W-:Y:S01]  /*6620*/  @!P1 FMUL.FTZ R18, R10, R5.reuse ;  /* 0x000000050a129220 */ /* 0x080fe20000410000 */
[----:B------:R-:W-:Y:S01]  /*6630*/  @!P1 HADD2.F32 R6, -RZ, R3.H1_H1 ;  /* 0x30000003ff069230 */ /* 0x000fe20000004100 */
[----:B------:R-:W-:Y:S02]  /*6640*/  @!P1 FMUL.FTZ R3, R8, R5 ;  /* 0x0000000508039220 */ /* 0x000fe40000410000 */
[-C--:B------:R-:W-:Y:S02]  /*6650*/  @!P1 FMUL.FTZ R5, R16, R4.reuse ;  /* 0x0000000410059220 */ /* 0x080fe40000410000 */
        /* <DEDUP_REMOVED lines=13> */
[----:B------:R-:W-:Y:S01]  /*6730*/  @!P1 FMUL.FTZ R16, R19, R8 ;  /* 0x0000000813109220 */ /* 0x000fe20000410000 */
        /* <DEDUP_REMOVED lines=8> */
[C---:B------:R-:W-:Y:S02]  /*67c0*/  @!P1 FMUL.FTZ R6, R9.reuse, R8 ;  /* 0x0000000809069220 */ /* 0x040fe40000410000 */
        /* <DEDUP_REMOVED lines=12> */
[--C-:B------:R-:W-:Y:S01]  /*6890*/  @!P1 HADD2.F32 R25, -RZ, R15.reuse.H0_H0 ;  /* 0x2000000fff199230 */ /* 0x100fe20000004100 */
[----:B------:R-:W-:Y:S01]  /*68a0*/  @!P1 FFMA.FTZ R46, R8, R39, -R16 ;  /* 0x00000027082e9223 */ /* 0x000fe20000010810 */
[----:B------:R-:W-:Y:S01]  /*68b0*/  @!P1 HADD2.F32 R8, -RZ, R32.H1_H1 ;  /* 0x30000020ff089230 */ /* 0x000fe20000004100 */
[----:B------:R-:W-:Y:S01]  /*68c0*/  @!P1 FFMA.FTZ R6, R19, R24, R6 ;  /* 0x0000001813069223 */ /* 0x000fe20000010006 */
[----:B------:R-:W-:Y:S02]  /*68d0*/  @!P1 HADD2.F32 R27, -RZ, R15.H1_H1 ;  /* 0x3000000fff1b9230 */ /* 0x000fe40000004100 */
[--C-:B------:R-:W-:Y:S01]  /*68e0*/  @!P1 HADD2.F32 R16, -RZ, R9.reuse.H0_H0 ;  /* 0x20000009ff109230 */ /* 0x100fe20000004100 */
[----:B------:R-:W-:Y:S01]  /*68f0*/  @!P1 F2FP.PACK_AB R18, R46, R47 ;  /* 0x0000002f2e12923e */ /* 0x000fe200000000ff */
[----:B------:R-:W-:Y:S01]  /*6900*/  @!P1 HADD2.F32 R15, -RZ, R9.H1_H1 ;  /* 0x30000009ff0f9230 */ /* 0x000fe20000004100 */
[----:B------:R-:W-:Y:S01]  /*6910*/  @!P1 FMUL.FTZ R9, R25, R8 ;  /* 0x0000000819099220 */ /* 0x000fe20000410000 */
[----:B------:R-:W-:Y:S01]  /*6920*/  @!P1 HADD2.F32 R32, -RZ, R44.H0_H0 ;  /* 0x2000002cff209230 */ /* 0x000fe20000004100 */
[----:B------:R-:W-:Y:S01]  /*6930*/  @!P1 FMUL.FTZ R44, R27, R14 ;  /* 0x0000000e1b2c9220 */ /* 0x000fe20000410000 */
[----:B------:R-:W-:Y:S01]  /*6940*/  @!P1 F2FP.PACK_AB R5, R6, R5 ;  /* 0x000000050605923e */ /* 0x000fe200000000ff */
        /* <DEDUP_REMOVED lines=24> */
.L_x_942:
[----:B------:R-:W-:Y:S05]  /*6ad0*/  BSYNC B0 ;  /* 0x0000000000007941 */ /* 0x000fea0003800000 */
.L_x_941:
[----:B--2---:R2:W4:Y:S01]  /*6ae0*/  SHFL.IDX PT, R41, R80, 0x2, 0x181f ;  /* 0x00581f0050297f89 */ /* 0x00452200000e0000 */
[----:B------:R-:W-:Y:S03]  /*6af0*/  ISETP.GE.OR P0, PT, R157, R67, P5 ;  /* 0x000000439d00720c */ /* 0x000fe60002f06670 */
[----:B------:R2:W1:Y:S10]  /*6b00*/  SHFL.IDX PT, R40, R81, 0x2, 0x181f ;  /* 0x00581f0051287f89 */ /* 0x00047400000e0000 */
        /* <DEDUP_REMOVED lines=21> */
[----:B-1----:R-:W-:Y:S02]  /*6c60*/  LEA R48, P0, R86, R40, 0x1 ;  /* 0x0000002856307211 */ /* 0x002fe400078008ff */
[----:B------:R-:W-:Y:S01]  /*6c70*/  LOP3.LUT R4, R4, R5, RZ, 0x3c, !PT ;  /* 0x0000000504047212 */ /* 0x000fe200078e3cff */
[----:B------:R-:W-:Y:S01]  /*6c80*/  @!P1 HADD2.F32 R5, -RZ, R33.H0_H0 ;  /* 0x20000021ff059230 */ /* 0x000fe20000004100 */
[----:B----4-:R-:W-:Y:S02]  /*6c90*/  LEA.HI.X R49, R86, R41, R103, 0x1, P0 ;  /* 0x0000002956317211 */ /* 0x010fe400000f0c67 */
[----:B------:R-:W-:Y:S02]  /*6ca0*/  IADD3 R3, R3, R4, RZ ;  /* 0x0000000403037210 */ /* 0x000fe40007ffe0ff */
[--C-:B------:R-:W-:Y:S02]  /*6cb0*/  @!P1 SHF.R.U32.HI R9, RZ, 0x10, R29.reuse ;  /* 0x00000010ff099819 */ /* 0x100fe4000001161d */
[----:B------:R-:W-:Y:S01]  /*6cc0*/  @!P1 SHF.R.U64 R4, R28, 0x10, R29 ;  /* 0x000000101c049819 */ /* 0x000fe2000000121d */
[----:B------:R-:W-:Y:S01]  /*6cd0*/  IMAD.SHL.U32 R3, R3, 0x2, RZ ;  /* 0x0000000203037824 */ /* 0x000fe200078e00ff */
[--C-:B------:R-:W-:Y:S02]  /*6ce0*/  @!P1 SHF.R.U64 R17, R56, 0x10, R57.reuse ;  /* 0x0000001038119819 */ /* 0x100fe40000001239 */
[----:B------:R-:W-:Y:S01]  /*6cf0*/  @!P1 SHF.R.U32.HI R24, RZ, 0x10, R57 ;  /* 0x00000010ff189819 */ /* 0x000fe20000011639 */
[----:B------:R-:W-:Y:S01]  /*6d00*/  @!P1 HADD2.F32 R4, -RZ, R4.H0_H0 ;  /* 0x20000004ff049230 */ /* 0x000fe20000004100 */
[----:B---3--:R-:W1:Y:S01]  /*6d10*/  LDS.128 R36, [R3+0x8100] ;  /* 0x0081000003247984 */ /* 0x008e620000000c00 */
[----:B------:R-:W-:Y:S01]  /*6d20*/  @!P1 HADD2.F32 R17, -RZ, R17.H0_H0 ;  /* 0x20000011ff119230 */ /* 0x000fe20000004100 */
[----:B------:R-:W-:Y:S01]  /*6d30*/  @!P1 SHF.R.U64 R14, R30, 0x10, R31 ;  /* 0x000000101e0e9819 */ /* 0x000fe2000000121f */
[----:B------:R-:W-:Y:S01]  /*6d40*/  @!P1 HADD2.F32 R24, -RZ, R24.H0_H0 ;  /* 0x20000018ff189230 */ /* 0x000fe20000004100 */
[--C-:B------:R-:W-:Y:S01]  /*6d50*/  @!P1 SHF.R.U32.HI R25, RZ, 0x10, R59.reuse ;  /* 0x00000010ff199819 */ /* 0x100fe2000001163b */
[----:B------:R-:W-:Y:S01]  /*6d60*/  @!P1 HADD2.F32 R30, -RZ, R63.H0_H0 ;  /* 0x2000003fff1e9230 */ /* 0x000fe20000004100 */
[----:B------:R-:W-:Y:S01]  /*6d70*/  @!P1 SHF.R.U64 R28, R58, 0x10, R59 ;  /* 0x000000103a1c9819 */ /* 0x000fe2000000123b */
[----:B------:R-:W-:Y:S01]  /*6d80*/  @!P1 HADD2.F32 R14, -RZ, R14.H0_H0 ;  /* 0x2000000eff0e9230 */ /* 0x000fe20000004100 */
[----:B------:R-:W-:Y:S01]  /*6d90*/  @!P1 SHF.R.U32.HI R11, RZ, 0x10, R31 ;  /* 0x00000010ff0b9819 */ /* 0x000fe2000001161f */
[----:B------:R-:W-:Y:S01]  /*6da0*/  @!P1 HADD2.F32 R32, -RZ, R25.H0_H0 ;  /* 0x20000019ff209230 */ /* 0x000fe20000004100 */
[----:B------:R-:W-:Y:S01]  /*6db0*/  ISETP.GE.AND P0, PT, R42, c[0x0][0x1d4], PT ;  /* 0x000075002a007a0c */ /* 0x000fe20003f06270 */
        /* <DEDUP_REMOVED lines=19> */
[----:B------:R-:W-:Y:S01]  /*6ef0*/  @!P1 HADD2.F32 R5, -RZ, R33.H1_H1 ;  /* 0x30000021ff059230 */ /* 0x000fe20000004100 */
[----:B------:R-:W-:Y:S01]  /*6f00*/  @!P1 FFMA.FTZ R4, R16, R17, R4 ;  /* 0x0000001110049223 */ /* 0x000fe20000010004 */
[--C-:B------:R-:W-:Y:S02]  /*6f10*/  @!P1 HADD2.F32 R17, -RZ, R15.reuse.H0_H0 ;  /* 0x2000000fff119230 */ /* 0x100fe40000004100 */
[--C-:B------:R-:W-:Y:S02]  /*6f20*/  @!P1 HADD2.F32 R10, -RZ, R6.reuse.H0_H0 ;  /* 0x20000006ff0a9230 */ /* 0x100fe40000004100 */
[----:B------:R-:W-:Y:S01]  /*6f30*/  @!P1 HADD2.F32 R19, -RZ, R15.H1_H1 ;  /* 0x3000000fff139230 */ /* 0x000fe20000004100 */
[----:B------:R-:W-:Y:S01]  /*6f40*/  @!P1 MOV R15, R39 ;  /* 0x00000027000f9202 */ /* 0x000fe20000000f00 */
[----:B------:R-:W-:Y:S01]  /*6f50*/  @!P1 HADD2.F32 R9, -RZ, R6.H1_H1 ;  /* 0x30000006ff099230 */ /* 0x000fe20000004100 */
[-C--:B------:R-:W-:Y:S02]  /*6f60*/  @!P1 FMUL.FTZ R6, R17, R5.reuse ;  /* 0x0000000511069220 */ /* 0x080fe40000410000 */
[----:B------:R-:W-:Y:S01]  /*6f70*/  @!P1 FMUL.FTZ R16, R19, R8 ;  /* 0x0000000813109220 */ /* 0x000fe20000410000 */
[--C-:B------:R-:W-:Y:S01]  /*6f80*/  @!P1 HADD2.F32 R29, -RZ, R15.reuse.H0_H0 ;  /* 0x2000000fff1d9230 */ /* 0x100fe20000004100 */
[C---:B------:R-:W-:Y:S01]  /*6f90*/  @!P1 FFMA.FTZ R46, R10.reuse, R18, -R6 ;  /* 0x000000120a2e9223 */ /* 0x040fe20000010806 */
[----:B------:R-:W-:Y:S01]  /*6fa0*/  @!P1 HADD2.F32 R31, -RZ, R15.H1_H1 ;  /* 0x3000000fff1f9230 */ /* 0x000fe20000004100 */
[C---:B------:R-:W-:Y:S02]  /*6fb0*/  @!P1 FMUL.FTZ R6, R9.reuse, R8 ;  /* 0x0000000809069220 */ /* 0x040fe40000410000 */
[----:B------:R-:W-:Y:S02]  /*6fc0*/  @!P1 IMAD.MOV.U32 R8, RZ, RZ, R23 ;  /* 0x000000ffff089224 */ /* 0x000fe400078e0017 */
[----:B------:R-:W-:Y:S01]  /*6fd0*/  @!P1 FMUL.FTZ R5, R10, R5 ;  /* 0x000000050a059220 */ /* 0x000fe20000410000 */
[----:B------:R-:W-:Y:S01]  /*6fe0*/  @!P1 HADD2.F32 R10, -RZ, R34.H0_H0 ;  /* 0x20000022ff0a9230 */ /* 0x000fe20000004100 */
[----:B------:R-:W-:Y:S01]  /*6ff0*/  @!P1 FFMA.FTZ R45, R9, R24, -R16 ;  /* 0x00000018092d9223 */ /* 0x000fe20000010810 */
[--C-:B------:R-:W-:Y:S01]  /*7000*/  @!P1 HADD2.F32 R9, -RZ, R8.reuse.H0_H0 ;  /* 0x20000008ff099230 */ /* 0x100fe20000004100 */
[-C--:B------:R-:W-:Y:S01]  /*7010*/  @!P1 FMUL.FTZ R16, R31, R11.reuse ;  /* 0x0000000b1f109220 */ /* 0x080fe20000410000 */
[----:B------:R-:W-:Y:S01]  /*7020*/  @!P1 HADD2.F32 R8, -RZ, R8.H1_H1 ;  /* 0x30000008ff089230 */ /* 0x000fe20000004100 */
[-C--:B------:R-:W-:Y:S02]  /*7030*/  @!P1 FMUL.FTZ R15, R29, R10.reuse ;  /* 0x0000000a1d0f9220 */ /* 0x080fe40000410000 */
[C---:B------:R-:W-:Y:S02]  /*7040*/  @!P1 FMUL.FTZ R10, R9.reuse, R10 ;  /* 0x0000000a090a9220 */ /* 0x040fe40000410000 */
[----:B------:R-:W-:Y:S01]  /*7050*/  @!P1 FFMA.FTZ R44, R9, R30, -R15 ;  /* 0x0000001e092c9223 */ /* 0x000fe2000001080f */
[----:B------:R-:W-:Y:S01]  /*7060*/  @!P1 MOV R15, R38 ;  /* 0x00000026000f9202 */ /* 0x000fe20000000f00 */
[----:B------:R-:W-:Y:S02]  /*7070*/  @!P1 IMAD.MOV.U32 R9, RZ, RZ, R22 ;  /* 0x000000ffff099224 */ /* 0x000fe400078e0016 */
[C---:B------:R-:W-:Y:S02]  /*7080*/  @!P1 FMUL.FTZ R11, R8.reuse, R11 ;  /* 0x0000000b080b9220 */ /* 0x040fe40000410000 */
[----:B------:R-:W-:Y:S01]  /*7090*/  @!P1 FFMA.FTZ R43, R8, R32, -R16 ;  /* 0x00000020082b9223 */ /* 0x000fe20000010810 */
[----:B------:R-:W-:Y:S01]  /*70a0*/  @!P1 HADD2.F32 R8, -RZ, R34.H1_H1 ;  /* 0x30000022ff089230 */ /* 0x000fe20000004100 */
[----:B------:R-:W-:Y:S01]  /*70b0*/  @!P1 FFMA.FTZ R5, R17, R18, R5 ;  /* 0x0000001211059223 */ /* 0x000fe20000010005 */
[--C-:B------:R-:W-:Y:S01]  /*70c0*/  @!P1 HADD2.F32 R25, -RZ, R15.reuse.H0_H0 ;  /* 0x2000000fff199230 */ /* 0x100fe20000004100 */
[----:B------:R-:W-:Y:S01]  /*70d0*/  @!P1 FFMA.FTZ R6, R19, R24, R6 ;  /* 0x0000001813069223 */ /* 0x000fe20000010006 */
[----:B------:R-:W-:Y:S01]  /*70e0*/  @!P1 HADD2.F32 R27, -RZ, R15.H1_H1 ;  /* 0x3000000fff1b9230 */ /* 0x000fe20000004100 */
[----:B------:R-:W-:Y:S01]  /*70f0*/  @!P1 F2FP.PACK_AB R18, R45, R46 ;  /* 0x0000002e2d12923e */ /* 0x000fe200000000ff */
[--C-:B------:R-:W-:Y:S01]  /*7100*/  @!P1 HADD2.F32 R16, -RZ, R9.reuse.H0_H0 ;  /* 0x20000009ff109230 */ /* 0x100fe20000004100 */
[----:B------:R-:W-:Y:S01]  /*7110*/  @!P1 F2FP.PACK_AB R17, R47, R50 ;  /* 0x000000322f11923e */ /* 0x000fe200000000ff */
[----:B------:R-:W-:Y:S01]  /*7120*/  @!P1 HADD2.F32 R15, -RZ, R9.H1_H1 ;  /* 0x30000009ff0f9230 */ /* 0x000fe20000004100 */
[----:B------:R-:W-:Y:S01]  /*7130*/  @!P1 FMUL.FTZ R9, R25, R8 ;  /* 0x0000000819099220 */ /* 0x000fe20000410000 */
[----:B------:R-:W-:Y:S01]  /*7140*/  @!P1 F2FP.PACK_AB R5, R6, R5 ;  /* 0x000000050605923e */ /* 0x000fe200000000ff */
[----:B------:R-:W-:Y:S01]  /*7150*/  @!P1 FMUL.FTZ R33, R27, R14 ;  /* 0x0000000e1b219220 */ /* 0x000fe20000410000 */
[----:B------:R-:W-:Y:S01]  /*7160*/  @!P1 MOV R20, R17 ;  /* 0x0000001100149202 */ /* 0x000fe20000000f00 */
[C---:B------:R-:W-:Y:S02]  /*7170*/  @!P1 FFMA.FTZ R34, R16.reuse, R26, -R9 ;  /* 0x0000001a10229223 */ /* 0x040fe40000010809 */
[----:B------:R-:W-:Y:S02]  /*7180*/  @!P1 FFMA.FTZ R33, R15, R28, -R33 ;  /* 0x0000001c0f219223 */ /* 0x000fe40000010821 */
[----:B------:R-:W-:Y:S01]  /*7190*/  @!P1 FMUL.FTZ R8, R16, R8 ;  /* 0x0000000810089220 */ /* 0x000fe20000410000 */
[----:B------:R-:W-:Y:S01]  /*71a0*/  @!P1 F2FP.PACK_AB R16, R43, R44 ;  /* 0x0000002c2b10923e */ /* 0x000fe200000000ff */
[----:B------:R-:W-:Y:S01]  /*71b0*/  @!P1 FMUL.FTZ R9, R15, R14 ;  /* 0x0000000e0f099220 */ /* 0x000fe20000410000 */
[----:B------:R-:W-:Y:S01]  /*71c0*/  @!P1 F2FP.PACK_AB R15, R33, R34 ;  /* 0x00000022210f923e */ /* 0x000fe200000000ff */
[----:B------:R-:W-:Y:S01]  /*71d0*/  @!P1 IMAD.MOV.U32 R21, RZ, RZ, R18 ;  /* 0x000000ffff159224 */ /* 0x000fe200078e0012 */
[----:B------:R-:W-:Y:S01]  /*71e0*/  @!P1 F2FP.PACK_AB R14, R4, R3 ;  /* 0x00000003040e923e */ /* 0x000fe200000000ff */
[----:B------:R-:W-:Y:S01]  /*71f0*/  @!P1 IMAD.MOV.U32 R23, RZ, RZ, R16 ;  /* 0x000000ffff179224 */ /* 0x000fe200078e0010 */
[----:B------:R-:W-:Y:S01]  /*7200*/  @!P1 MOV R22, R15 ;  /* 0x0000000f00169202 */ /* 0x000fe20000000f00 */
[----:B------:R-:W-:Y:S01]  /*7210*/  @!P1 FFMA.FTZ R8, R25, R26, R8 ;  /* 0x0000001a19089223 */ /* 0x000fe20000010008 */
[----:B------:R-:W-:Y:S01]  /*7220*/  @!P1 MOV R36, R14 ;  /* 0x0000000e00249202 */ /* 0x000fe20000000f00 */
[----:B------:R-:W-:Y:S02]  /*7230*/  @!P1 FFMA.FTZ R9, R27, R28, R9 ;  /* 0x0000001c1b099223 */ /* 0x000fe40000010009 */
[----:B------:R1:W-:Y:S01]  /*7240*/  ST.E.128 [R48.64], R20 ;  /* 0x0000001430007985 */ /* 0x0003e2000c101d08 */
        /* <DEDUP_REMOVED lines=12> */
.L_x_920:
        /* <DEDUP_REMOVED lines=19> */
.L_x_944:
[----:B-12---:R-:W-:Y:S05]  /*7440*/  BSYNC B0 ;  /* 0x0000000000007941 */ /* 0x006fea0003800000 */
.L_x_943:
        /* <DEDUP_REMOVED lines=15> */
.L_x_946:
[----:B------:R-:W-:Y:S05]  /*7540*/  BSYNC B0 ;  /* 0x0000000000007941 */ /* 0x000fea0003800000 */
.L_x_945:
[----:B--2---:R2:W4:Y:S01]  /*7550*/  SHFL.IDX PT, R5, R80, 0x2, 0x181f ;  /* 0x00581f0050057f89 */ /* 0x00452200000e0000 */
[----:B------:R-:W-:Y:S03]  /*7560*/  ISETP.GE.AND P0, PT, R3, 0x41, PT ;  /* 0x000000410300780c */ /* 0x000fe60003f06270 */
        /* <DEDUP_REMOVED lines=12> */
.L_x_936:
[----:B------:R-:W-:Y:S05]  /*7630*/  BSYNC B2 ;  /* 0x0000000000027941 */ /* 0x000fea0003800000 */
.L_x_919:
[----:B-1----:R-:W-:Y:S01]  /*7640*/  IMAD R17, R35, -0x60, RZ ;  /* 0xffffffa023117824 */ /* 0x002fe200078e02ff */
[----:B------:R-:W-:Y:S01]  /*7650*/  ISETP.NE.AND P6, PT, R129, RZ, PT ;  /* 0x000000ff8100720c */ /* 0x000fe20003fc5270 */
[----:B---3--:R-:W-:Y:S01]  /*7660*/  IMAD.WIDE R8, R35, 0x60, R108 ;  /* 0x0000006023087825 */ /* 0x008fe200078e026c */
[----:B------:R-:W-:Y:S03]  /*7670*/  BSSY B0, `(.L_x_947) ;  /* 0x000004a000007945 */ /* 0x000fe60003800000 */
[----:B------:R-:W-:Y:S02]  /*7680*/  IMAD.IADD R3, R120, 0x1, R17 ;  /* 0x0000000178037824 */ /* 0x000fe400078e0211 */
[----:B------:R-:W-:Y:S02]  /*7690*/  IMAD R4, R87, c[0x0][0x208], RZ ;  /* 0x0000820057047a24 */ /* 0x000fe400078e02ff */
[----:B------:R-:W-:Y:S01]  /*76a0*/  IMAD R10, R98, c[0x0][0x218], RZ ;  /* 0x00008600620a7a24 */ /* 0x000fe200078e02ff */
[----:B------:R-:W-:Y:S01]  /*76b0*/  ISETP.GE.AND P1, PT, R3, 0x21, PT ;  /* 0x000000210300780c */ /* 0x000fe20003f26270 */
[C---:B------:R-:W-:Y:S02]  /*76c0*/  IMAD R6, R85.reuse, c[0x0][0x20c], R4 ;  /* 0x0000830055067a24 */ /* 0x040fe400078e0204 */
[----:B----4-:R-:W-:Y:S04]  /*76d0*/  IMAD.WIDE.U32 R4, R85, c[0x0][0x208], RZ ;  /* 0x0000820055047a25 */ /* 0x010fe800078e00ff */
[----:B------:R-:W-:Y:S01]  /*76e0*/  IMAD R10, R84, c[0x0][0x21c], R10 ;  /* 0x00008700540a7a24 */ /* 0x000fe200078e020a */
[----:B------:R-:W-:Y:S05]  /*76f0*/  IADD3 R5, R5, R6, RZ ;  /* 0x0000000605057210 */ /* 0x000fea0007ffe0ff */
[----:B------:R-:W-:Y:S01]  /*7700*/  @P1 IADD3 R11, P0, R8, 0x20, RZ ;  /* 0x00000020080b1810 */ /* 0x000fe20007f1e0ff */
[----:B------:R-:W-:Y:S03]  /*7710*/  IMAD.WIDE.U32 R4, R84, c[0x0][0x218], R4 ;  /* 0x0000860054047a25 */ /* 0x000fe600078e0004 */
[----:B------:R-:W-:Y:S02]  /*7720*/  @P1 IADD3.X R18, RZ, R9, RZ, P0, !PT ;  /* 0x00000009ff121210 */ /* 0x000fe400007fe4ff */
[C---:B------:R-:W-:Y:S11]  /*7730*/  ISETP.GE.AND P0, PT, R3.reuse, 0x41, PT ;  /* 0x000000410300780c */ /* 0x040ff60003f06270 */
[----:B------:R-:W-:Y:S02]  /*7740*/  @!UPT UIADD3 URZ, URZ, URZ, URZ ;  /* 0x0000003f3f3ff290 */ /* 0x000fe4000fffe03f */
[----:B------:R-:W-:Y:S05]  /*7750*/  @P0 IADD3 R16, P3, R8, 0x40, RZ ;  /* 0x0000004008100810 */ /* 0x000fea0007f7e0ff */
[----:B------:R-:W-:Y:S01]  /*7760*/  @P0 IMAD.X R19, RZ, RZ, R9, P3 ;  /* 0x000000ffff130224 */ /* 0x000fe200018e0609 */
[----:B------:R-:W-:Y:S04]  /*7770*/  IADD3 R6, P3, R116, R4, RZ ;  /* 0x0000000474067210 */ /* 0x000fe80007f7e0ff */
[----:B------:R-:W-:Y:S02]  /*7780*/  IADD3.X R10, R126, R5, R10, P3, !PT ;  /* 0x000000057e0a7210 */ /* 0x000fe40001ffe40a */
[----:B------:R-:W-:Y:S11]  /*7790*/  ISETP.GE.AND P3, PT, R3, 0x1, PT ;  /* 0x000000010300780c */ /* 0x000ff60003f66270 */
[----:B------:R-:W-:Y:S02]  /*77a0*/  @!UPT UIADD3 URZ, URZ, URZ, URZ ;  /* 0x0000003f3f3ff290 */ /* 0x000fe4000fffe03f */
[----:B------:R-:W-:Y:S01]  /*77b0*/  @P3 MOV R5, R99 ;  /* 0x0000006300053202 */ /* 0x000fe20000000f00 */
        /* <DEDUP_REMOVED lines=9> */
[----:B------:R-:W-:Y:S02]  /*7850*/  @P1 MOV R4, R88 ;  /* 0x0000005800041202 */ /* 0x000fe40000000f00 */
[C---:B------:R-:W-:Y:S01]  /*7860*/  LEA R20, P4, R6.reuse, c[0x0][0x1f8], 0x1 ;  /* 0x00007e0006147a11 */ /* 0x040fe200078808ff */
[C---:B------:R-:W-:Y:S02]  /*7870*/  @P1 IMAD R3, R11.reuse, c[0x0][0x25c], R3 ;  /* 0x000097000b031a24 */ /* 0x040fe400078e0203 */
[----:B------:R-:W-:Y:S01]  /*7880*/  @P1 IMAD.WIDE.U32 R4, R11, c[0x0][0x258], R4 ;  /* 0x000096000b041a25 */ /* 0x000fe200078e0004 */
[----:B------:R-:W-:Y:S04]  /*7890*/  LEA.HI.X R6, R6, c[0x0][0x1fc], R10, 0x1, P4 ;  /* 0x00007f0006067a11 */ /* 0x000fe800020f0c0a */
[C---:B------:R-:W-:Y:S02]  /*78a0*/  @P1 LEA R10, P4, R4.reuse, c[0x0][0x250], 0x1 ;  /* 0x00009400040a1a11 */ /* 0x040fe400078808ff */
[----:B------:R-:W-:Y:S02]  /*78b0*/  @P1 IADD3 R3, R5, R3, RZ ;  /* 0x0000000305031210 */ /* 0x000fe40007ffe0ff */
[----:B------:R-:W-:Y:S02]  /*78c0*/  @P0 MOV R5, R99 ;  /* 0x0000006300050202 */ /* 0x000fe40000000f00 */
[----:B------:R-:W-:Y:S01]  /*78d0*/  @P1 LEA.HI.X R11, R4, c[0x0][0x254], R3, 0x1, P4 ;  /* 0x00009500040b1a11 */ /* 0x000fe200020f0c03 */
[----:B------:R-:W-:Y:S02]  /*78e0*/  @P0 IMAD.MOV.U32 R4, RZ, RZ, R88 ;  /* 0x000000ffff040224 */ /* 0x000fe400078e0058 */
[----:B------:R-:W-:Y:S02]  /*78f0*/  @P0 IMAD R3, R19, c[0x0][0x258], RZ ;  /* 0x0000960013030a24 */ /* 0x000fe400078e02ff */
[C---:B------:R-:W-:Y:S04]  /*7900*/  @P0 IMAD.WIDE.U32 R4, R16.reuse, c[0x0][0x258], R4 ;  /* 0x0000960010040a25 */ /* 0x040fe800078e0004 */
[----:B------:R-:W-:Y:S01]  /*7910*/  @P0 IMAD R3, R16, c[0x0][0x25c], R3 ;  /* 0x0000970010030a24 */ /* 0x000fe200078e0203 */
[C---:B------:R-:W-:Y:S03]  /*7920*/  @P0 LEA R8, P4, R4.reuse, c[0x0][0x250], 0x1 ;  /* 0x0000940004080a11 */ /* 0x040fe600078808ff */
[----:B------:R-:W-:Y:S02]  /*7930*/  @P0 IMAD.IADD R3, R5, 0x1, R3 ;  /* 0x0000000105030824 */ /* 0x000fe400078e0203 */
[----:B------:R1:W3:Y:S03]  /*7940*/  SHFL.IDX PT, R5, R6, RZ, 0x181f ;  /* 0x00181fff06057589 */ /* 0x0002e600000e0000 */
[----:B------:R-:W-:Y:S02]  /*7950*/  @P0 LEA.HI.X R9, R4, c[0x0][0x254], R3, 0x1, P4 ;  /* 0x0000950004090a11 */ /* 0x000fe400020f0c03 */
[----:B------:R1:W4:Y:S01]  /*7960*/  SHFL.IDX PT, R4, R20, RZ, 0x181f ;  /* 0x00181fff14047589 */ /* 0x00032200000e0000 */
[----:B------:R-:W-:Y:S02]  /*7970*/  ISETP.NE.AND P4, PT, R130, RZ, PT ;  /* 0x000000ff8200720c */ /* 0x000fe40003f85270 */
[----:B------:R-:W-:Y:S04]  /*7980*/  IADD3 R3, R17, R2, RZ ;  /* 0x0000000211037210 */ /* 0x000fe80007ffe0ff */
[----:B------:R-:W-:Y:S05]  /*7990*/  IMNMX R3, R3, 0x60, PT ;  /* 0x0000006003037817 */ /* 0x000fea0003800200 */
[----:B------:R-:W-:Y:S02]  /*79a0*/  IMAD.IADD R3, R3, 0x1, -R101 ;  /* 0x0000000103037824 */ /* 0x000fe400078e0a65 */
[----:B------:R-:W-:Y:S01]  /*79b0*/  @!PT LDS RZ, [RZ] ;  /* 0x00000000fffff984 */ /* 0x000fe20000000800 */
[----:B------:R1:W-:Y:S05]  /*79c0*/  @P3 LDGSTS.E.BYPASS.LTC128B.128 [R210+0x100], [R14.64], !P4 ;  /* 0x001000000ed23fae */ /* 0x0003ea000e101d48 */
[----:B------:R1:W-:Y:S05]  /*79d0*/  @P3 LDGSTS.E.BYPASS.LTC128B.128 [R210+0x3100], [R14.64+0x80], !P6 ;  /* 0x031000800ed23fae */ /* 0x0003ea000f101d48 */
[----:B------:R1:W-:Y:S05]  /*79e0*/  @P1 LDGSTS.E.BYPASS.LTC128B.128 [R241+0x1100], [R10.64], !P4 ;  /* 0x011000000af11fae */ /* 0x0003ea000e101d48 */
[----:B------:R1:W-:Y:S05]  /*79f0*/  @P1 LDGSTS.E.BYPASS.LTC128B.128 [R241+0x4100], [R10.64+0x80], !P6 ;  /* 0x041000800af11fae */ /* 0x0003ea000f101d48 */
[----:B------:R1:W-:Y:S05]  /*7a00*/  @P0 LDGSTS.E.BYPASS.LTC128B.128 [R241+0x2100], [R8.64], !P4 ;  /* 0x0210000008f10fae */ /* 0x0003ea000e101d48 */
[----:B------:R1:W-:Y:S01]  /*7a10*/  @P0 LDGSTS.E.BYPASS.LTC128B.128 [R241+0x5100], [R8.64+0x80], !P6 ;  /* 0x0510008008f10fae */ /* 0x0003e2000f101d48 */
[----:B------:R-:W-:Y:S04]  /*7a20*/  ISETP.GE.AND P0, PT, R3, 0x1, PT ;  /* 0x000000010300780c */ /* 0x000fe80003f06270 */
[----:B------:R-:W0:Y:S01]  /*7a30*/  LDGDEPBAR ;  /* 0x00000000000079af */ /* 0x000e220000000000 */
[----:B------:R-:W-:Y:S04]  /*7a40*/  DEPBAR.LE SB0, 0x0 ;  /* 0x000080000000791a */ /* 0x000fe80000000000 */
[----:B------:R-:W-:Y:S06]  /*7a50*/  BAR.SYNC.DEFER_BLOCKING 0x0 ;  /* 0x0000000000007b1d */ /* 0x000fec0000010000 */
[----:B------:R-:W-:-:S05]  /*7a60*/  @!P0 BRA `(.L_x_948) ;  /* 0x000000a000008947 */ /* 0x000fca0003800000 */
[----:B-1-34-:R-:W1:Y:S01]  /*7a70*/  @!P5 LDS.128 R16, [R210+0x100] ;  /* 0x00010000d210d984 */ /* 0x01ae620000000c00 */
[CC--:B------:R-:W-:Y:S04]  /*7a80*/  @!P5 LEA R8, P0, R76.reuse, R4.reuse, 0x1 ;  /* 0x000000044c08d211 */ /* 0x0c0fe800078008ff */
        /* <DEDUP_REMOVED lines=8> */
.L_x_948:
[----:B-1-34-:R-:W-:Y:S05]  /*7b10*/  BSYNC B0 ;  /* 0x0000000000007941 */ /* 0x01afea0003800000 */
.L_x_947:
[----:B------:R1:W3:Y:S01]  /*7b20*/  SHFL.IDX PT, R5, R6, 0x1, 0x181f ;  /* 0x00381f0006057f89 */ /* 0x0002e200000e0000 */
[----:B------:R-:W-:Y:S01]  /*7b30*/  ISETP.GE.AND P0, PT, R3, 0x21, PT ;  /* 0x000000210300780c */ /* 0x000fe20003f06270 */
[----:B------:R-:W-:Y:S02]  /*7b40*/  BSSY B0, `(.L_x_949) ;  /* 0x000000d000007945 */ /* 0x000fe40003800000 */
[----:B------:R1:W4:Y:S10]  /*7b50*/  SHFL.IDX PT, R4, R20, 0x1, 0x181f ;  /* 0x00381f0014047f89 */ /* 0x00033400000e0000 */
[----:B------:R-:W-:-:S05]  /*7b60*/  @!P0 BRA `(.L_x_950) ;  /* 0x000000a000008947 */ /* 0x000fca0003800000 */
[----:B------:R-:W5:Y:S01]  /*7b70*/  @!P5 LDS.128 R16, [R210+0x1100] ;  /* 0x00110000d210d984 */ /* 0x000f620000000c00 */
[CC--:B----4-:R-:W-:Y:S04]  /*7b80*/  @!P5 LEA R8, P0, R76.reuse, R4.reuse, 0x1 ;  /* 0x000000044c08d211 */ /* 0x0d0fe800078008ff */
[-C--:B---3--:R-:W-:Y:S02]  /*7b90*/  @!P5 LEA.HI.X R9, R76, R5.reuse, R77, 0x1, P0 ;  /* 0x000000054c09d211 */ /* 0x088fe400000f0c4d */
[C---:B------:R-:W-:Y:S11]  /*7ba0*/  ISETP.GE.AND P0, PT, R211.reuse, c[0x0][0x1d4], PT ;  /* 0x00007500d3007a0c */ /* 0x040ff60003f06270 */
[----:B------:R-:W-:Y:S02]  /*7bb0*/  @!UPT UIADD3 URZ, URZ, URZ, URZ ;  /* 0x0000003f3f3ff290 */ /* 0x000fe4000fffe03f */
[C---:B------:R-:W-:Y:S04]  /*7bc0*/  @!P0 LEA R4, P1, R211.reuse, R4, 0x1 ;  /* 0x00000004d3048211 */ /* 0x040fe800078208ff */
[----:B------:R-:W-:Y:S01]  /*7bd0*/  @!P0 LEA.HI.X R5, R211, R5, R237, 0x1, P1 ;  /* 0x00000005d3058211 */ /* 0x000fe200008f0ced */
[----:B-----5:R-:W-:Y:S04]  /*7be0*/  @!P5 ST.E.128 [R8.64], R16 ;  /* 0x000000100800d985 */ /* 0x020fe8000c101d08 */
[----:B------:R-:W3:Y:S04]  /*7bf0*/  @!P0 LDS.128 R8, [R210+0x4100] ;  /* 0x00410000d2088984 */ /* 0x000ee80000000c00 */
[----:B---3--:R3:W-:Y:S02]  /*7c00*/  @!P0 ST.E.128 [R4.64], R8 ;  /* 0x0000000804008985 */ /* 0x0087e4000c101d08 */
.L_x_950:
[----:B------:R-:W-:Y:S05]  /*7c10*/  BSYNC B0 ;  /* 0x0000000000007941 */ /* 0x000fea0003800000 */
.L_x_949:
[----:B---3--:R3:W1:Y:S01]  /*7c20*/  SHFL.IDX PT, R5, R6, 0x2, 0x181f ;  /* 0x00581f0006057f89 */ /* 0x00866200000e0000 */
[----:B------:R-:W-:Y:S01]  /*7c30*/  ISETP.GE.AND P0, PT, R3, 0x41, PT ;  /* 0x000000410300780c */ /* 0x000fe20003f06270 */
[----:B------:R-:W-:Y:S02]  /*7c40*/  BSSY B0, `(.L_x_951) ;  /* 0x000000d000007945 */ /* 0x000fe40003800000 */
[----:B----4-:R3:W4:Y:S10]  /*7c50*/  SHFL.IDX PT, R4, R20, 0x2, 0x181f ;  /* 0x00581f0014047f89 */ /* 0x01073400000e0000 */
[----:B------:R-:W-:-:S05]  /*7c60*/  @!P0 BRA `(.L_x_952) ;  /* 0x000000a000008947 */ /* 0x000fca0003800000 */
[----:B------:R-:W5:Y:S01]  /*7c70*/  @!P5 LDS.128 R16, [R210+0x2100] ;  /* 0x00210000d210d984 */ /* 0x000f620000000c00 */
[CC--:B----4-:R-:W-:Y:S04]  /*7c80*/  @!P5 LEA R8, P0, R76.reuse, R4.reuse, 0x1 ;  /* 0x000000044c08d211 */ /* 0x0d0fe800078008ff */
[-C--:B-1----:R-:W-:Y:S02]  /*7c90*/  @!P5 LEA.HI.X R9, R76, R5.reuse, R77, 0x1, P0 ;  /* 0x000000054c09d211 */ /* 0x082fe400000f0c4d */
[C---:B------:R-:W-:Y:S11]  /*7ca0*/  ISETP.GE.AND P0, PT, R211.reuse, c[0x0][0x1d4], PT ;  /* 0x00007500d3007a0c */ /* 0x040ff60003f06270 */
[----:B------:R-:W-:Y:S02]  /*7cb0*/  @!UPT UIADD3 URZ, URZ, URZ, URZ ;  /* 0x0000003f3f3ff290 */ /* 0x000fe4000fffe03f */
[C---:B------:R-:W-:Y:S04]  /*7cc0*/  @!P0 LEA R4, P1, R211.reuse, R4, 0x1 ;  /* 0x00000004d3048211 */ /* 0x040fe800078208ff */
[----:B------:R-:W-:Y:S01]  /*7cd0*/  @!P0 LEA.HI.X R5, R211, R5, R237, 0x1, P1 ;  /* 0x00000005d3058211 */ /* 0x000fe200008f0ced */
[----:B-----5:R-:W-:Y:S04]  /*7ce0*/  @!P5 ST.E.128 [R8.64], R16 ;  /* 0x000000100800d985 */ /* 0x020fe8000c101d08 */
[----:B------:R-:W1:Y:S04]  /*7cf0*/  @!P0 LDS.128 R8, [R210+0x5100] ;  /* 0x00510000d2088984 */ /* 0x000e680000000c00 */
[----:B-1----:R1:W-:Y:S02]  /*7d00*/  @!P0 ST.E.128 [R4.64], R8 ;  /* 0x0000000804008985 */ /* 0x0023e4000c101d08 */
.L_x_952:
[----:B------:R-:W-:Y:S05]  /*7d10*/  BSYNC B0 ;  /* 0x0000000000007941 */ /* 0x000fea0003800000 */
.L_x_951:
[C---:B------:R-:W-:Y:S02]  /*7d20*/  ISETP.GT.AND P0, PT, R35.reuse, R121, PT ;  /* 0x000000792300720c */ /* 0x040fe40003f04270 */
[----:B------:R-:W-:Y:S11]  /*7d30*/  IADD3 R35, R35, -0x1, RZ ;  /* 0xffffffff23237810 */ /* 0x000ff60007ffe0ff */
[----:B-1-3--:R-:W-:Y:S01]  /*7d40*/  @P0 SHF.R.S32.HI R6, RZ, 0x1f, R35 ;  /* 0x0000001fff060819 */ /* 0x00afe20000011423 */
[----:B----4-:R-:W-:Y:S02]  /*7d50*/  @P0 IMAD.MOV.U32 R4, RZ, RZ, R112 ;  /* 0x000000ffff040224 */ /* 0x010fe400078e0070 */
[----:B------:R-:W-:Y:S02]  /*7d60*/  @P0 IMAD.MOV.U32 R5, RZ, RZ, R111 ;  /* 0x000000ffff050224 */ /* 0x000fe400078e006f */
[----:B------:R-:W-:Y:S02]  /*7d70*/  @P0 IMAD R3, R145, R35, RZ ;  /* 0x0000002391030224 */ /* 0x000fe400078e02ff */
[-C--:B------:R-:W-:Y:S04]  /*7d80*/  @P0 IMAD.WIDE.U32 R4, R35, R134.reuse, R4 ;  /* 0x0000008623040225 */ /* 0x080fe800078e0004 */
[----:B------:R-:W-:Y:S01]  /*7d90*/  @P0 IMAD R3, R6, R134, R3 ;  /* 0x0000008606030224 */ /* 0x000fe200078e0203 */
[C---:B------:R-:W-:Y:S02]  /*7da0*/  @P0 LEA R8, P1, R4.reuse, c[0x0][0x220], 0x1 ;  /* 0x0000880004080a11 */ /* 0x040fe400078208ff */
[----:B------:R-:W-:Y:S01]  /*7db0*/  @P0 SHF.L.U64.HI R6, R151, 0x1, R148 ;  /* 0x0000000197060819 */ /* 0x000fe20000010294 */
[----:B------:R-:W-:Y:S05]  /*7dc0*/  @P0 IMAD.IADD R3, R5, 0x1, R3 ;  /* 0x0000000105030824 */ /* 0x000fea00078e0203 */
[----:B------:R-:W-:Y:S02]  /*7dd0*/  @P0 LEA.HI.X R9, R4, c[0x0][0x224], R3, 0x1, P1 ;  /* 0x0000890004090a11 */ /* 0x000fe400008f0c03 */
[----:B------:R-:W-:Y:S03]  /*7de0*/  @P0 SHF.L.U32 R3, R151, 0x1, RZ ;  /* 0x0000000197030819 */ /* 0x000fe600000006ff */
[----:B------:R-:W-:Y:S01]  /*7df0*/  @!PT LDS RZ, [RZ] ;  /* 0x00000000fffff984 */ /* 0x000fe20000000800 */
[----:B------:R-:W-:Y:S01]  /*7e00*/  @!PT LDS RZ, [RZ] ;  /* 0x00000000fffff984 */ /* 0x000fe20000000800 */
[----:B------:R-:W-:Y:S01]  /*7e10*/  @!PT LDS RZ, [RZ] ;  /* 0x00000000fffff984 */ /* 0x000fe20000000800 */
[----:B------:R1:W-:Y:S01]  /*7e20*/  @P0 LDGSTS.E.BYPASS.LTC128B.128 [R210+0x8100], [R8.64], !P4 ;  /* 0x0810000008d20fae */ /* 0x0003e2000e101d48 */
[----:B------:R-:W-:Y:S03]  /*7e30*/  @P0 IADD3 R4, P1, R3, R8, RZ ;  /* 0x0000000803040210 */ /* 0x000fe60007f3e0ff */
[----:B------:R1:W-:Y:S02]  /*7e40*/  @P0 LDGSTS.E.BYPASS.LTC128B.128 [R210+0xb100], [R8.64+0x80], !P6 ;  /* 0x0b10008008d20fae */ /* 0x0003e4000f101d48 */
[----:B------:R-:W-:Y:S01]  /*7e50*/  @P0 IMAD.X R5, R6, 0x1, R9, P1 ;  /* 0x0000000106050824 */ /* 0x000fe200008e0609 */
[----:B------:R-:W-:Y:S04]  /*7e60*/  @P0 IADD3 R10, P1, R4, R3, RZ ;  /* 0x00000003040a0210 */ /* 0x000fe80007f3e0ff */
[----:B------:R1:W-:Y:S01]  /*7e70*/  @P0 LDGSTS.E.BYPASS.LTC128B.128 [R210+0x9100], [R4.64], !P4 ;  /* 0x0910000004d20fae */ /* 0x0003e2000e101d48 */
[----:B------:R-:W-:Y:S03]  /*7e80*/  @P0 IADD3.X R11, R5, R6, RZ, P1, !PT ;  /* 0x00000006050b0210 */ /* 0x000fe60000ffe4ff */
[----:B------:R1:W-:Y:S04]  /*7e90*/  @P0 LDGSTS.E.BYPASS.LTC128B.128 [R210+0xc100], [R4.64+0x80], !P6 ;  /* 0x0c10008004d20fae */ /* 0x0003e8000f101d48 */
[----:B------:R1:W-:Y:S04]  /*7ea0*/  @P0 LDGSTS.E.BYPASS.LTC128B.128 [R210+0xa100], [R10.64], !P4 ;  /* 0x0a1000000ad20fae */ /* 0x0003e8000e101d48 */
[----:B------:R1:W-:Y:S04]  /*7eb0*/  @P0 LDGSTS.E.BYPASS.LTC128B.128 [R210+0xd100], [R10.64+0x80], !P6 ;  /* 0x0d1000800ad20fae */ /* 0x0003e8000f101d48 */
[----:B------:R-:W0:Y:S01]  /*7ec0*/  LDGDEPBAR ;  /* 0x00000000000079af */ /* 0x000e220000000000 */
[----:B------:R-:W-:-:S05]  /*7ed0*/  @P0 BRA `(.L_x_953) ;  /* 0xffffb5c000000947 */ /* 0x000fca000383ffff */
[----:B------:R-:W-:Y:S01]  /*7ee0*/  WARPSYNC 0xffffffff ;  /* 0xffffffff00007948 */ /* 0x000fe20003800000 */
[----:B------:R-:W-:Y:S06]  /*7ef0*/  BAR.SYNC.DEFER_BLOCKING 0x0 ;  /* 0x0000000000007b1d */ /* 0x000fec0000010000 */
.L_x_918:
[----:B------:R-:W3:Y:S01]  /*7f00*/  LDL R71, [R1+0xc] ;  /* 0x00000c0001477983 */ /* 0x000ee20000100800 */
[----:B------:R-:W-:-:S05]  /*7f10*/  IMAD.MOV.U32 R74, RZ, RZ, c[0x0][0x2c4] ;  /* 0x0000b100ff4a7624 */ /* 0x000fca00078e00ff */
[----:B------:R-:W-:Y:S01]  /*7f20*/  ISETP.NE.AND P3, PT, R74, 0x1, PT ;  /* 0x000000014a00780c */ /* 0x000fe20003f65270 */
[----:B-1----:R-:W-:-:S05]  /*7f30*/  IMAD.MOV.U32 R5, RZ, RZ, c[0x0][0x32c] ;  /* 0x0000cb00ff057624 */ /* 0x002fca00078e00ff */
[----:B------:R-:W-:Y:S02]  /*7f40*/  ISETP.GE.AND P1, PT, R5, 0x1, PT ;  /* 0x000000010500780c */ /* 0x000fe40003f26270 */
[----:B------:R-:W-:Y:S02]  /*7f50*/  IADD3 R3, R244, 0x1, -R243 ;  /* 0x00000001f4037810 */ /* 0x000fe40007ffe8f3 */
[----:B---3--:R-:W-:-:S05]  /*7f60*/  IADD3 R2, R71, 0x7f, RZ ;  /* 0x0000007f47027810 */ /* 0x008fca0007ffe0ff */
[----:B------:R-:W-:-:S05]  /*7f70*/  @P3 IMAD.HI.U32 R4, R2, c[0x0][0x2c8], RZ ;  /* 0x0000b20002043a27 */ /* 0x000fca00078e00ff */
[----:B------:R-:W-:-:S05]  /*7f80*/  @P3 SHF.R.U32.HI R2, RZ, c[0x0][0x2cc], R4 ;  /* 0x0000b300ff023a19 */ /* 0x000fca0000011604 */
[----:B------:R-:W-:-:S05]  /*7f90*/  IMAD.IADD R2, R3, 0x1, R2 ;  /* 0x0000000103027824 */ /* 0x000fca00078e0202 */
[----:B------:R-:W-:Y:S01]  /*7fa0*/  IADD3 R4, R2, c[0x0][0x328], RZ ;  /* 0x0000ca0002047a10 */ /* 0x000fe20007ffe0ff */
[----:B------:R-:W-:Y:S05]  /*7fb0*/  @!P1 BRA `(.L_x_954) ;  /* 0x0000011000009947 */ /* 0x000fea0003800000 */
[C---:B------:R-:W-:Y:S01]  /*7fc0*/  ISETP.GT.AND P0, PT, R2.reuse, RZ, PT ;  /* 0x000000ff0200720c */ /* 0x040fe20003f04270 */
[----:B------:R-:W-:Y:S01]  /*7fd0*/  BSSY B0, `(.L_x_955) ;  /* 0x000000d000007945 */ /* 0x000fe20003800000 */
[----:B------:R-:W-:Y:S01]  /*7fe0*/  IADD3 R3, R2, -0x1, RZ ;  /* 0xffffffff02037810 */ /* 0x000fe20007ffe0ff */
[----:B------:R-:W-:-:S10]  /*7ff0*/  IMAD.MOV.U32 R5, RZ, RZ, c[0x0][0x32c] ;  /* 0x0000cb00ff057624 */ /* 0x000fd400078e00ff */
[----:B------:R-:W-:Y:S05]  /*8000*/  @P0 BRA `(.L_x_956) ;  /* 0x0000006000000947 */ /* 0x000fea0003800000 */
[----:B------:R-:W-:Y:S01]  /*8010*/  ISETP.NE.AND P0, PT, R5, 0x1, PT ;  /* 0x000000010500780c */ /* 0x000fe20003f05270 */
[----:B------:R-:W-:-:S12]  /*8020*/  IMAD.MOV R2, RZ, RZ, -R2 ;  /* 0x000000ffff027224 */ /* 0x000fd800078e0a02 */
[----:B------:R-:W-:-:S05]  /*8030*/  @P0 IMAD.HI.U32 R3, R2, c[0x0][0x330], RZ ;  /* 0x0000cc0002030a27 */ /* 0x000fca00078e00ff */
[----:B------:R-:W-:-:S04]  /*8040*/  @P0 SHF.R.U32.HI R2, RZ, c[0x0][0x334], R3 ;  /* 0x0000cd00ff020a19 */ /* 0x000fc80000011603 */
[----:B------:R-:W-:Y:S01]  /*8050*/  LOP3.LUT R3, RZ, R2, RZ, 0x33, !PT ;  /* 0x00000002ff037212 */ /* 0x000fe200078e33ff */
[----:B------:R-:W-:Y:S05]  /*8060*/  BRA `(.L_x_957) ;  /* 0x0000003000007947 */ /* 0x000fea0003800000 */
.L_x_956:
[----:B------:R-:W-:-:S13]  /*8070*/  ISETP.NE.AND P0, PT, R5, 0x1, PT ;  /* 0x000000010500780c */ /* 0x000fda0003f05270 */
[----:B------:R-:W-:-:S05]  /*8080*/  @P0 IMAD.HI.U32 R2, R3, c[0x0][0x330], RZ ;  /* 0x0000cc0003020a27 */ /* 0x000fca00078e00ff */
[----:B------:R-:W-:Y:S02]  /*8090*/  @P0 SHF.R.U32.HI R3, RZ, c[0x0][0x334], R2 ;  /* 0x0000cd00ff030a19 */ /* 0x000fe40000011602 */
.L_x_957:
[----:B------:R-:W-:Y:S05]  /*80a0*/  BSYNC B0 ;  /* 0x0000000000007941 */ /* 0x000fea0003800000 */
.L_x_955:
[----:B------:R-:W-:-:S05]  /*80b0*/  IMAD R3, R3, R5, c[0x0][0x32c] ;  /* 0x0000cb0003037624 */ /* 0x000fca00078e0205 */
[----:B------:R-:W-:-:S04]  /*80c0*/  IMNMX R4, R4, R3, PT ;  /* 0x0000000304047217 */ /* 0x000fc80003800200 */
.L_x_954:
[----:B------:R-:W-:Y:S01]  /*80d0*/  IADD3 R4, R4, 0x5f, RZ ;  /* 0x0000005f04047810 */ /* 0x000fe20007ffe0ff */
[----:B------:R-:W-:-:S04]  /*80e0*/  @P3 IMAD.HI.U32 R3, R71, c[0x0][0x2c8], RZ ;  /* 0x0000b20047033a27 */ /* 0x000fc800078e00ff */
[----:B------:R-:W-:-:S04]  /*80f0*/  IMAD.HI R4, R4, 0x2aaaaaab, RZ ;  /* 0x2aaaaaab04047827 */ /* 0x000fc800078e02ff */
[----:B------:R-:W-:Y:S01]  /*8100*/  IMAD.MOV.U32 R2, RZ, RZ, R71 ;  /* 0x000000ffff027224 */ /* 0x000fe200078e0047 */
[----:B------:R-:W-:Y:S02]  /*8110*/  @P3 SHF.R.U32.HI R2, RZ, c[0x0][0x2cc], R3 ;  /* 0x0000b300ff023a19 */ /* 0x000fe40000011603 */
        /* <DEDUP_REMOVED lines=16> */
.L_x_960:
[----:B------:R-:W-:-:S04]  /*8220*/  MOV R4, c[0x0][0x32c] ;  /* 0x0000cb0000047a02 */ /* 0x000fc80000000f00 */
[----:B------:R-:W-:-:S13]  /*8230*/  ISETP.NE.AND P0, PT, R4, 0x1, PT ;  /* 0x000000010400780c */ /* 0x000fda0003f05270 */
[----:B------:R-:W-:-:S05]  /*8240*/  @P0 IMAD.HI.U32 R4, R2, c[0x0][0x330], RZ ;  /* 0x0000cc0002040a27 */ /* 0x000fca00078e00ff */
[----:B------:R-:W-:Y:S02]  /*8250*/  @P0 SHF.R.U32.HI R2, RZ, c[0x0][0x334], R4 ;  /* 0x0000cd00ff020a19 */ /* 0x000fe40000011604 */
.L_x_961:
[----:B------:R-:W-:Y:S05]  /*8260*/  BSYNC B0 ;  /* 0x0000000000007941 */ /* 0x000fea0003800000 */
.L_x_959:
[----:B------:R-:W-:-:S05]  /*8270*/  IMAD R2, R2, c[0x0][0x32c], RZ ;  /* 0x0000cb0002027a24 */ /* 0x000fca00078e02ff */
[----:B------:R-:W-:-:S05]  /*8280*/  IMNMX R3, R3, R2, !PT ;  /* 0x0000000203037217 */ /* 0x000fca0007800200 */
.L_x_958:
[----:B------:R-:W-:Y:S01]  /*8290*/  IMAD.HI R3, R3, 0x2aaaaaab, RZ ;  /* 0x2aaaaaab03037827 */ /* 0x000fe200078e02ff */
[----:B------:R-:W-:Y:S04]  /*82a0*/  BSSY B0, `(.L_x_962) ;  /* 0x0000024000007945 */ /* 0x000fe80003800000 */
[----:B------:R-:W-:-:S04]  /*82b0*/  SHF.R.U32.HI R2, RZ, 0x1f, R3 ;  /* 0x0000001fff027819 */ /* 0x000fc80000011603 */
[----:B------:R-:W-:Y:S01]  /*82c0*/  LEA.HI.SX32 R3, R3, R2, 0x1c ;  /* 0x0000000203037211 */ /* 0x000fe200078fe2ff */
[----:B------:R-:W-:-:S03]  /*82d0*/  IMAD.MOV.U32 R2, RZ, RZ, RZ ;  /* 0x000000ffff027224 */ /* 0x000fc600078e00ff */
[----:B------:R-:W-:-:S04]  /*82e0*/  IMNMX R6, RZ, R3, !PT ;  /* 0x00000003ff067217 */ /* 0x000fc80007800200 */
[----:B------:R-:W-:-:S13]  /*82f0*/  ISETP.GT.AND P0, PT, R8, R6, PT ;  /* 0x000000060800720c */ /* 0x000fda0003f04270 */
[----:B------:R-:W-:Y:S05]  /*8300*/  @!P0 BRA `(.L_x_963) ;  /* 0x000001d000008947 */ /* 0x000fea0003800000 */
[----:B------:R-:W-:Y:S02]  /*8310*/  IABS R3, R131 ;  /* 0x0000008300037213 */ /* 0x000fe40000000000 */
[----:B------:R-:W-:Y:S02]  /*8320*/  IADD3 R4, R131, -0x1, R8 ;  /* 0xffffffff83047810 */ /* 0x000fe40007ffe008 */
[----:B------:R-:W1:Y:S03]  /*8330*/  I2F.RP R2, R3 ;  /* 0x0000000300027306 */ /* 0x000e660000209400 */
[----:B------:R-:W-:Y:S02]  /*8340*/  IMAD.IADD R9, R4, 0x1, -R6 ;  /* 0x0000000104097824 */ /* 0x000fe400078e0a06 */
[----:B------:R-:W-:-:S03]  /*8350*/  IMAD.MOV.U32 R4, RZ, RZ, RZ ;  /* 0x000000ffff047224 */ /* 0x000fc600078e00ff */
        /* <DEDUP_REMOVED lines=24> */
.L_x_963:
[----:B------:R-:W-:Y:S05]  /*84e0*/  BSYNC B0 ;  /* 0x0000000000007941 */ /* 0x000fea0003800000 */
.L_x_962:
[----:B------:R-:W3:Y:S01]  /*84f0*/  LDL R3, [R1+0x28] ;  /* 0x0000280001037983 */ /* 0x000ee20000100800 */
        /* <DEDUP_REMOVED lines=13> */
[----:B--2---:R-:W-:Y:S01]  /*85d0*/  CS2R R80, SRZ ;  /* 0x0000000000507805 */ /* 0x004fe2000001ff00 */
        /* <DEDUP_REMOVED lines=19> */
[----:B---3--:R-:W-:-:S04]  /*8710*/  IMAD R242, R3, R2, R6 ;  /* 0x0000000203f27224 */ /* 0x008fc800078e0206 */
[--C-:B------:R-:W-:Y:S01]  /*8720*/  IMAD.IADD R3, R242, 0x1, R2.reuse ;  /* 0x00000001f2037824 */ /* 0x100fe200078e0202 */
[----:B------:R-:W-:-:S04]  /*8730*/  PRMT R2, RZ, 0x7610, R2 ;  /* 0x00007610ff027816 */ /* 0x000fc80000000002 */
[----:B------:R-:W-:-:S04]  /*8740*/  IMNMX R212, R8, R3, PT ;  /* 0x0000000308d47217 */ /* 0x000fc80003800200 */
[----:B------:R-:W-:-:S13]  /*8750*/  ISETP.GT.AND P0, PT, R212, R242, PT ;  /* 0x000000f2d400720c */ /* 0x000fda0003f04270 */
[----:B------:R-:W-:Y:S05]  /*8760*/  @!P0 BRA `(.L_x_964) ;  /* 0x00014db000008947 */ /* 0x000fea0003800000 */
[----:B------:R-:W2:Y:S01]  /*8770*/  LDL R10, [R1+0x24] ;  /* 0x00002400010a7983 */ /* 0x000ea20000100800 */
[----:B------:R-:W-:-:S03]  /*8780*/  ISETP.NE.U32.AND P0, PT, RZ, c[0x0][0x340], PT ;  /* 0x0000d000ff007a0c */ /* 0x000fc60003f05070 */
[----:B------:R-:W3:Y:S01]  /*8790*/  LDL R9, [R1+0x20] ;  /* 0x0000200001097983 */ /* 0x000ee20000100800 */
[----:B------:R-:W-:-:S13]  /*87a0*/  ISETP.NE.AND.EX P0, PT, RZ, c[0x0][0x344], PT, P0 ;  /* 0x0000d100ff007a0c */ /* 0x000fda0003f05300 */
[----:B------:R-:W-:-:S04]  /*87b0*/  @P0 IMAD.MOV.U32 R2, RZ, RZ, 0x4 ;  /* 0x00000004ff020424 */ /* 0x000fc800078e00ff */
[----:B--2---:R-:W-:-:S06]  /*87c0*/  @P0 IMAD.WIDE R2, R10, R2, c[0x0][0x340] ;  /* 0x0000d0000a020625 */ /* 0x004fcc00078e0202 */
[----:B------:R1:W5:Y:S01]  /*87d0*/  @P0 LDG.E R2, [R2.64] ;  /* 0x0000000802020981 */ /* 0x000362000c1e1900 */
[----:B------:R-:W-:Y:S01]  /*87e0*/  ISETP.NE.U32.AND P1, PT, RZ, c[0x0][0x348], PT ;  /* 0x0000d200ff007a0c */ /* 0x000fe20003f25070 */
[----:B------:R-:W-:Y:S01]  /*87f0*/  IMAD.WIDE.U32 R4, R143, c[0x0][0x178], RZ ;  /* 0x00005e008f047a25 */ /* 0x000fe200078e00ff */
[----:B------:R-:W-:Y:S02]  /*8800*/  SHF.R.S32.HI R6, RZ, 0x1f, R10 ;  /* 0x0000001fff067819 */ /* 0x000fe4000001140a */
[----:B------:R-:W-:Y:S01]  /*8810*/  ISETP.NE.AND.EX P1, PT, RZ, c[0x0][0x34c], PT, P1 ;  /* 0x0000d300ff007a0c */ /* 0x000fe20003f25310 */
[----:B------:R-:W-:Y:S01]  /*8820*/  WARPSYNC 0xffffffff ;  /* 0xffffffff00007948 */ /* 0x000fe20003800000 */
[----:B---3--:R-:W-:Y:S02]  /*8830*/  LOP3.LUT R82, R9, 0xffff, RZ, 0xc0, !PT ;  /* 0x0000ffff09527812 */ /* 0x008fe400078ec0ff */
[----:B------:R-:W-:Y:S02]  /*8840*/  SEL R11, R6, RZ, !P1 ;  /* 0x000000ff060b7207 */ /* 0x000fe40004800000 */
[----:B------:R-:W-:-:S02]  /*8850*/  IADD3 R126, R212, -0x1, RZ ;  /* 0xffffffffd47e7810 */ /* 0x000fc40007ffe0ff */
[----:B-1----:R-:W-:-:S05]  /*8860*/  SHF.R.S32.HI R3, RZ, 0x1f, R143 ;  /* 0x0000001fff037819 */ /* 0x002fca000001148f */
[----:B------:R-:W-:-:S04]  /*8870*/  IMAD R3, R3, c[0x0][0x178], RZ ;  /* 0x00005e0003037a24 */ /* 0x000fc800078e02ff */
[----:B------:R-:W-:Y:S01]  /*8880*/  IMAD R3, R143, c[0x0][0x17c], R3 ;  /* 0x00005f008f037a24 */ /* 0x000fe200078e0203 */
[----:B------:R-:W-:-:S03]  /*8890*/  SEL R6, R10, RZ, !P1 ;  /* 0x000000ff0a067207 */ /* 0x000fc60004800000 */
[----:B------:R-:W-:Y:S02]  /*88a0*/  IMAD.IADD R9, R5, 0x1, R3 ;  /* 0x0000000105097824 */ /* 0x000fe400078e0203 */
[----:B------:R-:W-:-:S03]  /*88b0*/  @!P0 IMAD.MOV.U32 R2, RZ, RZ, R10 ;  /* 0x000000ffff028224 */ /* 0x000fc600078e000a */
[----:B------:R-:W2:Y:S01]  /*88c0*/  LDL R130, [R1+0x10] ;  /* 0x0000100001827983 */ /* 0x000ea20000100800 */
[----:B------:R-:W-:Y:S01]  /*88d0*/  IMAD.MOV.U32 R61, RZ, RZ, 0x60 ;  /* 0x00000060ff3d7424 */ /* 0x000fe200078e00ff */
[----:B-----5:R-:W-:Y:S01]  /*88e0*/  SHF.R.S32.HI R5, RZ, 0x1f, R2 ;  /* 0x0000001fff057819 */ /* 0x020fe20000011402 */
[----:B------:R-:W-:Y:S01]  /*88f0*/  IMAD.MOV.U32 R131, RZ, RZ, c[0x0][0x2b8] ;  /* 0x0000ae00ff837624 */ /* 0x000fe200078e00ff */
[----:B------:R-:W-:Y:S01]  /*8900*/  LOP3.LUT R209, R209, 0xfff7ffff, RZ, 0xc0, !PT ;  /* 0xfff7ffffd1d17812 */ /* 0x000fe200078ec0ff */
[----:B------:R-:W-:Y:S02]  /*8910*/  IMAD R125, R212, R61, -0x60 ;  /* 0xffffffa0d47d7424 */ /* 0x000fe400078e023d */
[----:B------:R-:W-:Y:S01]  /*8920*/  IMAD.WIDE.U32 R128, R2, c[0x0][0x2b0], RZ ;  /* 0x0000ac0002807a25 */ /* 0x000fe200078e00ff */
[----:B------:R-:W-:Y:S01]  /*8930*/  BAR.SYNC.DEFER_BLOCKING 0x0 ;  /* 0x0000000000007b1d */ /* 0x000fe20000010000 */
[----:B------:R-:W-:-:S02]  /*8940*/  ISETP.NE.AND P1, PT, R131, 0x1, PT ;  /* 0x000000018300780c */ /* 0x000fc40003f25270 */
[----:B------:R-:W-:Y:S02]  /*8950*/  IMAD.IADD R3, R0, 0x1, R125 ;  /* 0x0000000100037824 */ /* 0x000fe400078e027d */
[----:B------:R-:W-:Y:S01]  /*8960*/  IMAD.MOV.U32 R213, RZ, RZ, RZ ;  /* 0x000000ffffd57224 */ /* 0x000fe200078e00ff */
[----:B------:R-:W-:Y:S02]  /*8970*/  STL.64 [R1], R128 ;  /* 0x0000008001007387 */ /* 0x000fe40000100a00 */
[----:B------:R-:W-:-:S04]  /*8980*/  ISETP.GE.AND P0, PT, R3, R244, PT ;  /* 0x000000f40300720c */ /* 0x000fc80003f06270 */
[----:B------:R-:W-:Y:S02]  /*8990*/  ISETP.GT.OR P0, PT, R0, 0x5f, P0 ;  /* 0x0000005f0000780c */ /* 0x000fe40000704670 */
[----:B------:R-:W-:Y:S01]  /*89a0*/  @P1 LOP3.LUT R209, R209, 0x80000, RZ, 0xfc, !PT ;  /* 0x00080000d1d11812 */ /* 0x000fe200078efcff */
[----:B--2---:R-:W-:Y:S02]  /*89b0*/  IMAD.IADD R14, R3, 0x1, R130 ;  /* 0x00000001030e7824 */ /* 0x004fe400078e0282 */
[----:B------:R-:W-:Y:S02]  /*89c0*/  IMAD R3, R5, c[0x0][0x2b0], RZ ;  /* 0x0000ac0005037a24 */ /* 0x000fe400078e02ff */
[----:B------:R-:W-:-:S04]  /*89d0*/  @P1 IMAD.HI.U32 R5, R14, c[0x0][0x2bc], RZ ;  /* 0x0000af000e051a27 */ /* 0x000fc800078e00ff */
[----:B------:R-:W-:Y:S01]  /*89e0*/  IMAD.MOV.U32 R8, RZ, RZ, R14 ;  /* 0x000000ffff087224 */ /* 0x000fe200078e000e */
[----:B------:R-:W-:Y:S01]  /*89f0*/  @P1 SHF.R.U32.HI R8, RZ, c[0x0][0x2c0], R5 ;  /* 0x0000b000ff081a19 */ /* 0x000fe20000011605 */
[----:B------:R-:W-:-:S04]  /*8a00*/  IMAD R3, R2, c[0x0][0x2b4], R3 ;  /* 0x0000ad0002037a24 */ /* 0x000fc800078e0203 */
[----:B------:R-:W-:Y:S01]  /*8a10*/  IMAD.IADD R127, R129, 0x1, R3 ;  /* 0x00000001817f7824 */ /* 0x000fe200078e0203 */
[----:B------:R-:W-:-:S04]  /*8a20*/  @!P0 IADD3 R3, P1, R8, R128, RZ ;  /* 0x0000008008038210 */ /* 0x000fc80007f3e0ff */
[----:B------:R-:W-:Y:S01]  /*8a30*/  @!P0 LEA.HI.X.SX32 R5, R8, R127, 0x1, P1 ;  /* 0x0000007f08058211 */ /* 0x000fe200008f0eff */
[----:B------:R-:W-:Y:S01]  /*8a40*/  IMAD R48, R243, c[0x0][0x2c4], RZ ;  /* 0x0000b100f3307a24 */ /* 0x000fe200078e02ff */
[C---:B------:R-:W-:Y:S01]  /*8a50*/  @!P0 LEA R2, P1, R3.reuse, c[0x0][0x2a0], 0x2 ;  /* 0x0000a80003028a11 */ /* 0x040fe200078210ff */
[----:B------:R-:W-:Y:S01]  /*8a60*/  IMAD.WIDE.U32 R250, R82, c[0x0][0x1e8], RZ ;  /* 0x00007a0052fa7a25 */ /* 0x000fe200078e00ff */
[----:B------:R-:W-:Y:S02]  /*8a70*/  STL [R1+0x8], R127 ;  /* 0x0000087f01007387 */ /* 0x000fe40000100800 */
[----:B------:R-:W-:-:S05]  /*8a80*/  @!P0 LEA.HI.X R3, R3, c[0x0][0x2a4], R5, 0x2, P1 ;  /* 0x0000a90003038a11 */ /* 0x000fca00008f1405 */
[----:B------:R1:W2:Y:S01]  /*8a90*/  @!P0 LDG.E R213, [R2.64] ;  /* 0x0000000802d58981 */ /* 0x0002a2000c1e1900 */
[----:B------:R-:W-:Y:S01]  /*8aa0*/  IMAD.MOV.U32 R5, RZ, RZ, R9 ;  /* 0x000000ffff057224 */ /* 0x000fe200078e0009 */
[----:B------:R-:W-:Y:S01]  /*8ab0*/  ISETP.GE.AND P1, PT, R76, c[0x0][0x198], PT ;  /* 0x000066004c007a0c */ /* 0x000fe20003f26270 */
[----:B------:R-:W-:Y:S01]  /*8ac0*/  IMAD R9, R11, c[0x0][0x1c0], RZ ;  /* 0x000070000b097a24 */ /* 0x000fe200078e02ff */
[----:B------:R-:W-:Y:S01]  /*8ad0*/  LOP3.LUT R209, R209, 0xfffbffff, RZ, 0xc0, !PT ;  /* 0xfffbffffd1d17812 */ /* 0x000fe200078ec0ff */
[----:B------:R-:W-:-:S04]  /*8ae0*/  IMAD.WIDE.U32 R4, R82, c[0x0][0x1b8], R4 ;  /* 0x00006e0052047a25 */ /* 0x000fc800078e0004 */
[----:B------:R-:W-:Y:S02]  /*8af0*/  IMAD R5, R82, c[0x0][0x1bc], R5 ;  /* 0x00006f0052057a24 */ /* 0x000fe400078e0205 */
[C---:B------:R-:W-:Y:S02]  /*8b00*/  IMAD R9, R6.reuse, c[0x0][0x1c4], R9 ;  /* 0x0000710006097a24 */ /* 0x040fe400078e0209 */
[----:B------:R-:W-:-:S04]  /*8b10*/  IMAD.WIDE.U32 R4, R6, c[0x0][0x1c0], R4 ;  /* 0x0000700006047a25 */ /* 0x000fc800078e0004 */
[----:B------:R-:W-:Y:S02]  /*8b20*/  IMAD.IADD R5, R5, 0x1, R9 ;  /* 0x0000000105057824 */ /* 0x000fe400078e0209 */
[----:B------:R-:W-:Y:S02]  /*8b30*/  IMAD R252, R82, c[0x0][0x1ec], R251 ;  /* 0x00007b0052fc7a24 */ /* 0x000fe400078e02fb */
[----:B------:R-:W-:Y:S02]  /*8b40*/  IMAD R61, R212, -0x60, R61 ;  /* 0xffffffa0d43d7824 */ /* 0x000fe400078e023d */
[----:B-1----:R-:W-:Y:S02]  /*8b50*/  IMAD.IADD R3, R0, 0x1, R71 ;  /* 0x0000000100037824 */ /* 0x002fe400078e0247 */
[----:B------:R-:W-:Y:S02]  /*8b60*/  IMAD.IADD R124, R244, 0x1, R61 ;  /* 0x00000001f47c7824 */ /* 0x000fe400078e023d */
[----:B------:R-:W-:-:S04]  /*8b70*/  @P3 IMAD.HI.U32 R10, R3, c[0x0][0x2c8], RZ ;  /* 0x0000b200030a3a27 */ /* 0x000fc800078e00ff */
[----:B------:R-:W-:Y:S01]  /*8b80*/  IMAD.MOV.U32 R2, RZ, RZ, R3 ;  /* 0x000000ffff027224 */ /* 0x000fe200078e0003 */
[----:B------:R-:W-:Y:S01]  /*8b90*/  @P3 SHF.R.U32.HI R2, RZ, c[0x0][0x2cc], R10 ;  /* 0x0000b300ff023a19 */ /* 0x000fe2000001160a */
[----:B------:R-:W-:-:S03]  /*8ba0*/  IMAD.IADD R72, R124, 0x1, -R101 ;  /* 0x000000017c487824 */ /* 0x000fc600078e0a65 */
[--C-:B------:R-:W-:Y:S01]  /*8bb0*/  SHF.R.S32.HI R10, RZ, 0x1f, R2.reuse ;  /* 0x0000001fff0a7819 */ /* 0x100fe20000011402 */
[----:B------:R-:W-:Y:S01]  /*8bc0*/  IMAD.MOV R6, RZ, RZ, -R2 ;  /* 0x000000ffff067224 */ /* 0x000fe200078e0a02 */
[----:B------:R-:W-:-:S03]  /*8bd0*/  ISETP.GE.AND P2, PT, R72, 0x1, PT ;  /* 0x000000014800780c */ /* 0x000fc60003f46270 */
        /* <DEDUP_REMOVED lines=10> */
[----:B------:R-:W-:Y:S01]  /*8c80*/  LEA R3, P0, R2, c[0x0][0x160], 0x1 ;  /* 0x0000580002037a11 */ /* 0x000fe200078008ff */
[----:B------:R-:W-:-:S03]  /*8c90*/  IMAD.IADD R6, R101, 0x1, R71 ;  /* 0x0000000165067824 */ /* 0x000fc600078e0247 */
[----:B------:R-:W-:Y:S01]  /*8ca0*/  LEA.HI.X R2, R2, c[0x0][0x164], R4, 0x1, P0 ;  /* 0x0000590002027a11 */ /* 0x000fe200000f0c04 */
[----:B------:R-:W-:Y:S01]  /*8cb0*/  SHFL.IDX PT, R9, R3, 0x1, 0x181f ;  /* 0x00381f0003097f89 */ /* 0x000fe200000e0000 */
[CC--:B------:R-:W-:Y:S02]  /*8cc0*/  ISETP.GE.AND P3, PT, R6.reuse, R48.reuse, PT ;  /* 0x000000300600720c */ /* 0x0c0fe40003f66270 */
[----:B------:R-:W-:Y:S01]  /*8cd0*/  IADD3 R11, R6, 0x20, RZ ;  /* 0x00000020060b7810 */ /* 0x000fe20007ffe0ff */
[----:B------:R-:W1:Y:S03]  /*8ce0*/  SHFL.IDX PT, R4, R3, RZ, 0x181f ;  /* 0x00181fff03047589 */ /* 0x000e6600000e0000 */
[----:B------:R-:W-:Y:S01]  /*8cf0*/  ISETP.GE.AND P4, PT, R11, R48, PT ;  /* 0x000000300b00720c */ /* 0x000fe20003f86270 */
[----:B------:R-:W3:Y:S01]  /*8d00*/  SHFL.IDX PT, R5, R2, RZ, 0x181f ;  /* 0x00181fff02057589 */ /* 0x000ee200000e0000 */
[----:B------:R-:W-:-:S03]  /*8d10*/  IMAD.MOV R11, RZ, RZ, -R8 ;  /* 0x000000ffff0b7224 */ /* 0x000fc600078e0a08 */
[----:B------:R-:W4:Y:S01]  /*8d20*/  SHFL.IDX PT, R10, R2, 0x1, 0x181f ;  /* 0x00381f00020a7f89 */ /* 0x000f2200000e0000 */
[----:B------:R-:W-:-:S03]  /*8d30*/  IMAD R214, R11, c[0x0][0x2b8], R14 ;  /* 0x0000ae000bd67a24 */ /* 0x000fc600078e020e */
[----:B------:R-:W4:Y:S02]  /*8d40*/  SHFL.IDX PT, R8, R3, 0x2, 0x181f ;  /* 0x00581f0003087f89 */ /* 0x000f2400000e0000 */
[----:B------:R-:W-:Y:S02]  /*8d50*/  SHF.R.S32.HI R90, RZ, 0x1f, R214 ;  /* 0x0000001fff5a7819 */ /* 0x000fe400000114d6 */
[----:B------:R-:W4:Y:S03]  /*8d60*/  SHFL.IDX PT, R11, R2, 0x2, 0x181f ;  /* 0x00581f00020b7f89 */ /* 0x000f2600000e0000 */
[----:B------:R-:W-:-:S04]  /*8d70*/  IMAD R14, R90, c[0x0][0x1e0], RZ ;  /* 0x000078005a0e7a24 */ /* 0x000fc800078e02ff */
[----:B------:R-:W-:Y:S01]  /*8d80*/  IMAD R14, R214, c[0x0][0x1e4], R14 ;  /* 0x00007900d60e7a24 */ /* 0x000fe200078e020e */
[----:B-1----:R-:W-:-:S04]  /*8d90*/  @!P3 LEA R26, P0, R76, R4, 0x1 ;  /* 0x000000044c1ab211 */ /* 0x002fc800078008ff */
[-C--:B---3--:R-:W-:Y:S02]  /*8da0*/  @!P3 LEA.HI.X R27, R76, R5.reuse, R77, 0x1, P0 ;  /* 0x000000054c1bb211 */ /* 0x088fe400000f0c4d */
[C---:B------:R-:W-:Y:S02]  /*8db0*/  @!P3 LEA R24, P0, R211.reuse, R4, 0x1 ;  /* 0x00000004d318b211 */ /* 0x040fe400078008ff */
[----:B------:R-:W-:Y:S01]  /*8dc0*/  IADD3 R4, R6, 0x40, RZ ;  /* 0x0000004006047810 */ /* 0x000fe20007ffe0ff */
[----:B------:R1:W-:Y:S01]  /*8dd0*/  @!P3 LDGSTS.E.BYPASS.LTC128B.128 [R210+0x100], [R26.64], !P1 ;  /* 0x001000001ad2bfae */ /* 0x0003e2000c901d48 */
[----:B------:R-:W-:Y:S02]  /*8de0*/  @!P3 LEA.HI.X R25, R211, R5, R237, 0x1, P0 ;  /* 0x00000005d319b211 */ /* 0x000fe400000f0ced */
[----:B------:R-:W-:Y:S01]  /*8df0*/  ISETP.GE.AND P5, PT, R4, R48, PT ;  /* 0x000000300400720c */ /* 0x000fe20003fa6270 */
[----:B------:R-:W-:Y:S01]  /*8e00*/  IMAD.WIDE.U32 R4, R214, c[0x0][0x1e0], RZ ;  /* 0x00007800d6047a25 */ /* 0x000fe200078e00ff */
[----:B------:R-:W-:-:S03]  /*8e10*/  @!P4 LEA R22, P0, R76, R9, 0x1 ;  /* 0x000000094c16c211 */ /* 0x000fc600078008ff */
[----:B------:R-:W-:Y:S01]  /*8e20*/  IMAD.IADD R5, R5, 0x1, R14 ;  /* 0x0000000105057824 */ /* 0x000fe200078e020e */
[----:B----4-:R-:W-:Y:S02]  /*8e30*/  @!P4 LEA.HI.X R23, R76, R10, R77, 0x1, P0 ;  /* 0x0000000a4c17c211 */ /* 0x010fe400000f0c4d */
[----:B------:R-:W-:-:S04]  /*8e40*/  @!P4 LEA R20, P0, R211, R9, 0x1 ;  /* 0x00000009d314c211 */ /* 0x000fc800078008ff */
[----:B------:R-:W-:Y:S02]  /*8e50*/  @!P4 LEA.HI.X R21, R211, R10, R237, 0x1, P0 ;  /* 0x0000000ad315c211 */ /* 0x000fe400000f0ced */
[----:B------:R-:W-:-:S04]  /*8e60*/  @!P5 LEA R18, P0, R76, R8, 0x1 ;  /* 0x000000084c12d211 */ /* 0x000fc800078008ff */
[-C--:B------:R-:W-:Y:S02]  /*8e70*/  @!P5 LEA.HI.X R19, R76, R11.reuse, R77, 0x1, P0 ;  /* 0x0000000b4c13d211 */ /* 0x080fe400000f0c4d */
[C---:B------:R-:W-:Y:S02]  /*8e80*/  @!P5 LEA R14, P0, R211.reuse, R8, 0x1 ;  /* 0x00000008d30ed211 */ /* 0x040fe400078008ff */
[----:B------:R3:W4:Y:S02]  /*8e90*/  SHFL.IDX PT, R8, R3, 0x3, 0x181f ;  /* 0x00781f0003087f89 */ /* 0x00072400000e0000 */
[----:B------:R-:W-:Y:S02]  /*8ea0*/  @!P5 LEA.HI.X R15, R211, R11, R237, 0x1, P0 ;  /* 0x0000000bd30fd211 */ /* 0x000fe400000f0ced */
[----:B--2---:R-:W-:Y:S01]  /*8eb0*/  SHF.R.S32.HI R91, RZ, 0x1f, R213 ;  /* 0x0000001fff5b7819 */ /* 0x004fe200000114d5 */
[----:B------:R-:W-:-:S04]  /*8ec0*/  IMAD.WIDE.U32 R4, R213, c[0x0][0x1f0], R4 ;  /* 0x00007c00d5047a25 */ /* 0x000fc800078e0004 */
[----:B------:R-:W-:Y:S01]  /*8ed0*/  IMAD R9, R91, c[0x0][0x1f0], RZ ;  /* 0x00007c005b097a24 */ /* 0x000fe200078e02ff */
[----:B---3--:R-:W-:Y:S02]  /*8ee0*/  IADD3 R3, P0, R4, R250, RZ ;  /* 0x000000fa04037210 */ /* 0x008fe40007f1e0ff */
[----:B------:R2:W3:Y:S01]  /*8ef0*/  SHFL.IDX PT, R4, R2, 0x3, 0x181f ;  /* 0x00781f0002047f89 */ /* 0x0004e200000e0000 */
[----:B------:R-:W-:-:S05]  /*8f00*/  IMAD R9, R213, c[0x0][0x1f4], R9 ;  /* 0x00007d00d5097a24 */ /* 0x000fca00078e0209 */
[----:B--2---:R-:W-:Y:S02]  /*8f10*/  IADD3.X R2, R252, R5, R9, P0, !PT ;  /* 0x00000005fc027210 */ /* 0x004fe400007fe409 */
[C---:B------:R-:W-:Y:S02]  /*8f20*/  LEA R10, P0, R3.reuse, c[0x0][0x1c8], 0x1 ;  /* 0x00007200030a7a11 */ /* 0x040fe400078008ff */
[----:B------:R-:W-:Y:S02]  /*8f30*/  IADD3 R5, R6, 0x60, RZ ;  /* 0x0000006006057810 */ /* 0x000fe40007ffe0ff */
[----:B------:R-:W-:Y:S01]  /*8f40*/  LEA.HI.X R17, R3, c[0x0][0x1cc], R2, 0x1, P0 ;  /* 0x0000730003117a11 */ /* 0x000fe200000f0c02 */
[----:B------:R-:W2:Y:S01]  /*8f50*/  SHFL.IDX PT, R11, R10, RZ, 0x181f ;  /* 0x00181fff0a0b7589 */ /* 0x000ea200000e0000 */
[----:B------:R-:W-:-:S03]  /*8f60*/  ISETP.GE.AND P6, PT, R5, R48, PT ;  /* 0x000000300500720c */ /* 0x000fc60003fc6270 */
[----:B------:R-:W1:Y:S10]  /*8f70*/  SHFL.IDX PT, R16, R17, RZ, 0x181f ;  /* 0x00181fff11107589 */ /* 0x000e7400000e0000 */
[----:B----4-:R-:W-:-:S04]  /*8f80*/  @!P6 LEA R2, P0, R76, R8, 0x1 ;  /* 0x000000084c02e211 */ /* 0x010fc800078008ff */
[----:B---3--:R-:W-:Y:S02]  /*8f90*/  @!P6 LEA.HI.X R3, R76, R4, R77, 0x1, P0 ;  /* 0x000000044c03e211 */ /* 0x008fe400000f0c4d */
[----:B------:R-:W-:-:S04]  /*8fa0*/  @!P6 LEA R8, P0, R211, R8, 0x1 ;  /* 0x00000008d308e211 */ /* 0x000fc800078008ff */
[----:B------:R-:W-:Y:S02]  /*8fb0*/  @!P6 LEA.HI.X R9, R211, R4, R237, 0x1, P0 ;  /* 0x00000004d309e211 */ /* 0x000fe400000f0ced */
[----:B--2---:R-:W-:-:S04]  /*8fc0*/  @P2 LEA R4, P0, R76, R11, 0x1 ;  /* 0x0000000b4c042211 */ /* 0x004fc800078008ff */
[----:B-1----:R-:W-:Y:S02]  /*8fd0*/  @P2 LEA.HI.X R5, R76, R16, R77, 0x1, P0 ;  /* 0x000000104c052211 */ /* 0x002fe400000f0c4d */
[----:B------:R-:W-:-:S13]  /*8fe0*/  ISETP.GE.AND P0, PT, R211, c[0x0][0x198], PT ;  /* 0x00006600d3007a0c */ /* 0x000fda0003f06270 */
[----:B------:R1:W-:Y:S04]  /*8ff0*/  @!P3 LDGSTS.E.BYPASS.LTC128B.128 [R210+0x4100], [R24.64], !P0 ;  /* 0x0410000018d2bfae */ /* 0x0003e8000c101d48 */
[----:B------:R1:W-:Y:S04]  /*9000*/  @!P4 LDGSTS.E.BYPASS.LTC128B.128 [R241+0x1100], [R22.64], !P1 ;  /* 0x0110000016f1cfae */ /* 0x0003e8000c901d48 */
[----:B------:R1:W-:Y:S04]  /*9010*/  @!P4 LDGSTS.E.BYPASS.LTC128B.128 [R241+0x5100], [R20.64], !P0 ;  /* 0x0510000014f1cfae */ /* 0x0003e8000c101d48 */
[----:B------:R1:W-:Y:S04]  /*9020*/  @!P5 LDGSTS.E.BYPASS.LTC128B.128 [R241+0x2100], [R18.64], !P1 ;  /* 0x0210000012f1dfae */ /* 0x0003e8000c901d48 */
[----:B------:R1:W-:Y:S04]  /*9030*/  @!P5 LDGSTS.E.BYPASS.LTC128B.128 [R241+0x6100], [R14.64], !P0 ;  /* 0x061000000ef1dfae */ /* 0x0003e8000c101d48 */
[----:B------:R2:W-:Y:S04]  /*9040*/  @!P6 LDGSTS.E.BYPASS.LTC128B.128 [R241+0x3100], [R2.64], !P1 ;  /* 0x0310000002f1efae */ /* 0x0005e8000c901d48 */
[----:B------:R1:W-:Y:S01]  /*9050*/  @!P6 LDGSTS.E.BYPASS.LTC128B.128 [R241+0x7100], [R8.64], !P0 ;  /* 0x0710000008f1efae */ /* 0x0003e2000c101d48 */
[----:B------:R-:W-:-:S03]  /*9060*/  @P2 ISETP.GE.AND P0, PT, R76, c[0x0][0x1d4], PT ;  /* 0x000075004c002a0c */ /* 0x000fc60003f06270 */
[----:B------:R-:W0:Y:S10]  /*9070*/  LDGDEPBAR ;  /* 0x00000000000079af */ /* 0x000e340000000000 */
[----:B------:R3:W-:Y:S01]  /*9080*/  @P2 LDGSTS.E.BYPASS.LTC128B.128 [R210+0x8100], [R4.64], !P0 ;  /* 0x0810000004d22fae */ /* 0x0007e2000c101d48 */
[----:B------:R-:W-:-:S02]  /*9090*/  @P2 ISETP.GE.AND P0, PT, R211, c[0x0][0x1d4], PT ;  /* 0x00007500d3002a0c */ /* 0x000fc40003f06270 */
[----:B--2---:R-:W-:-:S04]  /*90a0*/  @P2 LEA R2, P1, R211, R11, 0x1 ;  /* 0x0000000bd3022211 */ /* 0x004fc800078208ff */
[----:B------:R-:W-:Y:S02]  /*90b0*/  @P2 LEA.HI.X R3, R211, R16, R237, 0x1, P1 ;  /* 0x00000010d3032211 */ /* 0x000fe400008f0ced */
[----:B------:R-:W-:-:S05]  /*90c0*/  ISETP.GE.AND P1, PT, R72, 0x21, PT ;  /* 0x000000214800780c */ /* 0x000fca0003f26270 */
[----:B------:R2:W-:Y:S04]  /*90d0*/  @P2 LDGSTS.E.BYPASS.LTC128B.128 [R210+0xb100], [R2.64], !P0 ;  /* 0x0b10000002d22fae */ /* 0x0005e8000c101d48 */
[----:B--2---:R-:W3:Y:S04]  /*90e0*/  SHFL.IDX PT, R2, R10, 0x1, 0x181f ;  /* 0x00381f000a027f89 */ /* 0x004ee800000e0000 */
[----:B------:R-:W2:Y:S01]  /*90f0*/  SHFL.IDX PT, R3, R17, 0x1, 0x181f ;  /* 0x00381f0011037f89 */ /* 0x000ea200000e0000 */
[----:B---3--:R-:W-:-:S04]  /*9100*/  @P1 LEA R4, P0, R76, R2, 0x1 ;  /* 0x000000024c041211 */ /* 0x008fc800078008ff */
[----:B--2---:R-:W-:Y:S02]  /*9110*/  @P1 LEA.HI.X R5, R76, R3, R77, 0x1, P0 ;  /* 0x000000034c051211 */ /* 0x004fe400000f0c4d */
[----:B------:R-:W-:-:S04]  /*9120*/  @P1 LEA R2, P0, R211, R2, 0x1 ;  /* 0x00000002d3021211 */ /* 0x000fc800078008ff */
[----:B------:R-:W-:Y:S02]  /*9130*/  @P1 LEA.HI.X R3, R211, R3, R237, 0x1, P0 ;  /* 0x00000003d3031211 */ /* 0x000fe400000f0ced */
[----:B------:R-:W-:-:S13]  /*9140*/  @P1 ISETP.GE.AND P0, PT, R76, c[0x0][0x1d4], PT ;  /* 0x000075004c001a0c */ /* 0x000fda0003f06270 */
[----:B------:R2:W-:Y:S01]  /*9150*/  @P1 LDGSTS.E.BYPASS.LTC128B.128 [R241+0x9100], [R4.64], !P0 ;  /* 0x0910000004f11fae */ /* 0x0005e2000c101d48 */
[----:B------:R-:W-:-:S13]  /*9160*/  @P1 ISETP.GE.AND P0, PT, R211, c[0x0][0x1d4], PT ;  /* 0x00007500d3001a0c */ /* 0x000fda0003f06270 */
[----:B------:R3:W-:Y:S01]  /*9170*/  @P1 LDGSTS.E.BYPASS.LTC128B.128 [R241+0xc100], [R2.64], !P0 ;  /* 0x0c10000002f11fae */ /* 0x0007e2000c101d48 */
[----:B------:R-:W-:-:S03]  /*9180*/  ISETP.GE.AND P1, PT, R72, 0x41, PT ;  /* 0x000000414800780c */ /* 0x000fc60003f26270 */
[----:B---3--:R-:W2:Y:S04]  /*9190*/  SHFL.IDX PT, R2, R10, 0x2, 0x181f ;  /* 0x00581f000a027f89 */ /* 0x008ea800000e0000 */
[----:B------:R-:W3:Y:S06]  /*91a0*/  SHFL.IDX PT, R3, R17, 0x2, 0x181f ;  /* 0x00581f0011037f89 */ /* 0x000eec00000e0000 */
[----:B--2---:R-:W-:-:S04]  /*91b0*/  @P1 LEA R4, P0, R76, R2, 0x1 ;  /* 0x000000024c041211 */ /* 0x004fc800078008ff */
[----:B---3--:R-:W-:Y:S02]  /*91c0*/  @P1 LEA.HI.X R5, R76, R3, R77, 0x1, P0 ;  /* 0x000000034c051211 */ /* 0x008fe400000f0c4d */
[----:B------:R-:W-:-:S04]  /*91d0*/  @P1 LEA R2, P0, R211, R2, 0x1 ;  /* 0x00000002d3021211 */ /* 0x000fc800078008ff */
[----:B------:R-:W-:Y:S02]  /*91e0*/  @P1 LEA.HI.X R3, R211, R3, R237, 0x1, P0 ;  /* 0x00000003d3031211 */ /* 0x000fe400000f0ced */
[----:B------:R-:W-:-:S13]  /*91f0*/  @P1 ISETP.GE.AND P0, PT, R76, c[0x0][0x1d4], PT ;  /* 0x000075004c001a0c */ /* 0x000fda0003f06270 */
[----:B------:R1:W-:Y:S01]  /*9200*/  @P1 LDGSTS.E.BYPASS.LTC128B.128 [R241+0xa100], [R4.64], !P0 ;  /* 0x0a10000004f11fae */ /* 0x0003e2000c101d48 */
[----:B------:R-:W-:-:S13]  /*9210*/  @P1 ISETP.GE.AND P0, PT, R211, c[0x0][0x1d4], PT ;  /* 0x00007500d3001a0c */ /* 0x000fda0003f06270 */
[----:B------:R1:W-:Y:S01]  /*9220*/  @P1 LDGSTS.E.BYPASS.LTC128B.128 [R241+0xd100], [R2.64], !P0 ;  /* 0x0d10000002f11fae */ /* 0x0003e2000c101d48 */
[----:B------:R-:W-:Y:S02]  /*9230*/  ISETP.LT.AND P0, PT, RZ, c[0x0][0x27c], PT ;  /* 0x00009f00ff007a0c */ /* 0x000fe40003f01270 */
[----:B------:R-:W-:Y:S01]  /*9240*/  ISETP.GT.AND P1, PT, R0, 0x5f, PT ;  /* 0x0000005f0000780c */ /* 0x000fe20003f24270 */
[----:B------:R-:W0:-:S12]  /*9250*/  LDGDEPBAR ;  /* 0x00000000000079af */ /* 0x000e180000000000 */
[----:B------:R-:W-:Y:S01]  /*9260*/  @P1 LOP3.LUT R209, R209, 0x40000, RZ, 0xfc, !PT ;  /* 0x00040000d1d11812 */ /* 0x000fe200078efcff */
[----:B------:R-:W-:Y:S05]  /*9270*/  @P0 BRA `(.L_x_965) ;  /* 0x0000002000000947 */ /* 0x000fea0003800000 */
[----:B------:R-:W-:-:S04]  /*9280*/  DEPBAR.LE SB0, 0x1 ;  /* 0x000080400000791a */ /* 0x000fc80000000000 */
[----:B------:R-:W-:Y:S05]  /*9290*/  BRA `(.L_x_966) ;  /* 0x00004a7000007947 */ /* 0x000fea0003800000 */
.L_x_965:
[----:B------:R-:W-:Y:S01]  /*92a0*/  ULDC.U8 UR4, c[0x0][0x298] ;  /* 0x0000a60000047ab9 */ /* 0x000fe20000000000 */
[----:B-1----:R-:W-:Y:S01]  /*92b0*/  SHF.R.S32.HI R2, RZ, 0x1f, R132 ;  /* 0x0000001fff027819 */ /* 0x002fe20000011484 */
[----:B------:R-:W-:Y:S01]  /*92c0*/  IMAD.WIDE.U32 R8, R132, c[0x0][0x280], RZ ;  /* 0x0000a00084087a25 */ /* 0x000fe200078e00ff */
[----:B------:R-:W-:Y:S01]  /*92d0*/  ISETP.NE.AND P0, PT, RZ, UR4, PT ;  /* 0x00000004ff007c0c */ /* 0x000fe2000bf05270 */
[----:B------:R-:W-:Y:S02]  /*92e0*/  BSSY B2, `(.L_x_966) ;  /* 0x00004a2000027945 */ /* 0x000fe40003800000 */
[C---:B------:R-:W-:Y:S02]  /*92f0*/  IMAD R3, R2.reuse, c[0x0][0x280], RZ ;  /* 0x0000a00002037a24 */ /* 0x040fe400078e02ff */
[----:B------:R-:W-:Y:S02]  /*9300*/  IMAD R2, R2, c[0x0][0x290], RZ ;  /* 0x0000a40002027a24 */ /* 0x000fe400078e02ff */
[----:B------:R-:W-:-:S02]  /*9310*/  IMAD R3, R132, c[0x0][0x284], R3 ;  /* 0x0000a10084037a24 */ /* 0x000fc400078e0203 */
[----:B------:R-:W-:Y:S01]  /*9320*/  IMAD R10, R132, c[0x0][0x294], R2 ;  /* 0x0000a500840a7a24 */ /* 0x000fe200078e0202 */
[----:B------:R-:W-:Y:S01]  /*9330*/  LEA R2, R102, R6, 0x5 ;  /* 0x0000000666027211 */ /* 0x000fe200078e28ff */
[----:B------:R-:W-:Y:S01]  /*9340*/  IMAD.WIDE.U32 R4, R132, c[0x0][0x290], RZ ;  /* 0x0000a40084047a25 */ /* 0x000fe200078e00ff */
[----:B------:R-:W-:-:S04]  /*9350*/  IADD3 R3, R3, R9, RZ ;  /* 0x0000000903037210 */ /* 0x000fc80007ffe0ff */
[----:B------:R-:W-:Y:S01]  /*9360*/  IADD3 R6, R10, R5, RZ ;  /* 0x000000050a067210 */ /* 0x000fe20007ffe0ff */
[----:B------:R-:W-:Y:S05]  /*9370*/  @!P0 BRA `(.L_x_967) ;  /* 0x0000253000008947 */ /* 0x000fea0003800000 */
[----:B------:R1:W5:Y:S01]  /*9380*/  LDL R65, [R1+0x2c] ;  /* 0x00002c0001417983 */ /* 0x0003620000100800 */
[----:B------:R-:W-:Y:S01]  /*9390*/  ISETP.NE.AND P1, PT, R74, 0x1, PT ;  /* 0x000000014a00780c */ /* 0x000fe20003f25270 */
[----:B------:R-:W-:Y:S01]  /*93a0*/  IMAD.MOV.U32 R9, RZ, RZ, R3 ;  /* 0x000000ffff097224 */ /* 0x000fe200078e0003 */
[----:B------:R-:W-:Y:S01]  /*93b0*/  BSSY B0, `(.L_x_968) ;  /* 0x0000031000007945 */ /* 0x000fe20003800000 */
[----:B------:R-:W-:Y:S01]  /*93c0*/  CS2R R36, SRZ ;  /* 0x0000000000247805 */ /* 0x000fe2000001ff00 */
[----:B------:R-:W-:Y:S01]  /*93d0*/  CS2R R16, SRZ ;  /* 0x0000000000107805 */ /* 0x000fe2000001ff00 */
[----:B------:R-:W-:-:S08]  /*93e0*/  CS2R R14, SRZ ;  /* 0x00000000000e7805 */ /* 0x000fd0000001ff00 */
[----:B------:R-:W-:-:S05]  /*93f0*/  @P1 IMAD.HI.U32 R5, R2, c[0x0][0x2c8], RZ ;  /* 0x0000b20002051a27 */ /* 0x000fca00078e00ff */
[----:B------:R-:W-:-:S04]  /*9400*/  @P1 SHF.R.U32.HI R2, RZ, c[0x0][0x2cc], R5 ;  /* 0x0000b300ff021a19 */ /* 0x000fc80000011605 */
[----:B------:R-:W-:Y:S01]  /*9410*/  SHF.R.S32.HI R5, RZ, 0x1f, R2 ;  /* 0x0000001fff057819 */ /* 0x000fe20000011402 */
[----:B------:R-:W-:-:S04]  /*9420*/  IMAD.WIDE.U32 R8, R2, c[0x0][0x280], R8 ;  /* 0x0000a00002087a25 */ /* 0x000fc800078e0008 */
[----:B------:R-:W-:Y:S01]  /*9430*/  IMAD R10, R5, c[0x0][0x280], RZ ;  /* 0x0000a000050a7a24 */ /* 0x000fe200078e02ff */
[----:B------:R-:W-:-:S03]  /*9440*/  LEA R32, P0, R8, c[0x0][0x270], 0x1 ;  /* 0x00009c0008207a11 */ /* 0x000fc600078008ff */
[----:B------:R-:W-:Y:S02]  /*9450*/  IMAD R3, R2, c[0x0][0x284], R10 ;  /* 0x0000a10002037a24 */ /* 0x000fe400078e020a */
[----:B------:R1:W2:Y:S01]  /*9460*/  SHFL.IDX PT, R18, R32, RZ, 0x181f ;  /* 0x00181fff20127589 */ /* 0x0002a200000e0000 */
[----:B------:R-:W-:Y:S01]  /*9470*/  CS2R R10, SRZ ;  /* 0x00000000000a7805 */ /* 0x000fe2000001ff00 */
[----:B------:R-:W-:-:S05]  /*9480*/  IMAD.IADD R3, R9, 0x1, R3 ;  /* 0x0000000109037824 */ /* 0x000fca00078e0203 */
[----:B------:R-:W-:Y:S01]  /*9490*/  LEA.HI.X R31, R8, c[0x0][0x274], R3, 0x1, P0 ;  /* 0x00009d00081f7a11 */ /* 0x000fe200000f0c03 */
[----:B------:R-:W-:Y:S01]  /*94a0*/  IMAD R3, R5, c[0x0][0x290], RZ ;  /* 0x0000a40005037a24 */ /* 0x000fe200078e02ff */
[----:B------:R-:W-:Y:S01]  /*94b0*/  MOV R5, R6 ;  /* 0x0000000600057202 */ /* 0x000fe20000000f00 */
[----:B------:R-:W-:Y:S02]  /*94c0*/  CS2R R8, SRZ ;  /* 0x0000000000087805 */ /* 0x000fe4000001ff00 */
[----:B------:R1:W3:Y:S02]  /*94d0*/  SHFL.IDX PT, R21, R31, RZ, 0x181f ;  /* 0x00181fff1f157589 */ /* 0x0002e400000e0000 */
[----:B------:R-:W-:-:S04]  /*94e0*/  IMAD.WIDE.U32 R4, R2, c[0x0][0x290], R4 ;  /* 0x0000a40002047a25 */ /* 0x000fc800078e0004 */
[----:B------:R-:W-:Y:S01]  /*94f0*/  IMAD R2, R2, c[0x0][0x294], R3 ;  /* 0x0000a50002027a24 */ /* 0x000fe200078e0203 */
[----:B------:R-:W-:-:S04]  /*9500*/  LEA R30, P0, R4, c[0x0][0x288], 0x1 ;  /* 0x0000a200041e7a11 */ /* 0x000fc800078008ff */
[----:B------:R-:W-:Y:S01]  /*9510*/  IADD3 R2, R5, R2, RZ ;  /* 0x0000000205027210 */ /* 0x000fe20007ffe0ff */
[----:B------:R1:W4:Y:S03]  /*9520*/  SHFL.IDX PT, R19, R30, RZ, 0x181f ;  /* 0x00181fff1e137589 */ /* 0x00032600000e0000 */
[----:B------:R-:W-:-:S05]  /*9530*/  LEA.HI.X R28, R4, c[0x0][0x28c], R2, 0x1, P0 ;  /* 0x0000a300041c7a11 */ /* 0x000fca00000f0c02 */
[----:B------:R1:W1:Y:S01]  /*9540*/  SHFL.IDX PT, R22, R28, RZ, 0x181f ;  /* 0x00181fff1c167589 */ /* 0x00026200000e0000 */
[----:B------:R-:W-:Y:S05]  /*9550*/  @P3 BRA `(.L_x_969) ;  /* 0x0000016000003947 */ /* 0x000fea0003800000 */
[----:B--2---:R-:W-:Y:S01]  /*9560*/  ISETP.GE.AND P1, PT, R78, c[0x0][0x27c], PT ;  /* 0x00009f004e007a0c */ /* 0x004fe20003f26270 */
[----:B------:R-:W-:-:S12]  /*9570*/  CS2R R14, SRZ ;  /* 0x00000000000e7805 */ /* 0x000fd8000001ff00 */
[C---:B------:R-:W-:Y:S01]  /*9580*/  @!P1 IMAD.SHL.U32 R2, R78.reuse, 0x2, RZ ;  /* 0x000000024e029824 */ /* 0x040fe200078e00ff */
[----:B------:R-:W-:-:S04]  /*9590*/  @!P1 SHF.L.U64.HI R3, R78, 0x1, R79 ;  /* 0x000000014e039819 */ /* 0x000fc8000001024f */
[----:B------:R-:W-:-:S05]  /*95a0*/  @!P1 IADD3 R4, P0, R18, R2, RZ ;  /* 0x0000000212049210 */ /* 0x000fca0007f1e0ff */
[--C-:B---3--:R-:W-:Y:S01]  /*95b0*/  @!P1 IMAD.X R5, R21, 0x1, R3.reuse, P0 ;  /* 0x0000000115059824 */ /* 0x108fe200000e0603 */
[----:B----4-:R-:W-:Y:S01]  /*95c0*/  @!P1 IADD3 R2, P0, R19, R2, RZ ;  /* 0x0000000213029210 */ /* 0x010fe20007f1e0ff */
[----:B------:R-:W-:Y:S01]  /*95d0*/  CS2R R16, SRZ ;  /* 0x0000000000107805 */ /* 0x000fe2000001ff00 */
[----:B------:R-:W-:Y:S02]  /*95e0*/  CS2R R10, SRZ ;  /* 0x00000000000a7805 */ /* 0x000fe4000001ff00 */
[----:B------:R2:W5:Y:S01]  /*95f0*/  @!P1 LD.E.64 R14, [R4.64] ;  /* 0x00000008040e9980 */ /* 0x000562000c101b00 */
[----:B-1----:R-:W-:Y:S01]  /*9600*/  @!P1 IMAD.X R3, R22, 0x1, R3, P0 ;  /* 0x0000000116039824 */ /* 0x002fe200000e0603 */
[----:B------:R-:W-:-:S13]  /*9610*/  ISETP.GE.AND P0, PT, R100, c[0x0][0x27c], PT ;  /* 0x00009f0064007a0c */ /* 0x000fda0003f06270 */
[C---:B------:R-:W-:Y:S01]  /*9620*/  @!P0 IMAD.SHL.U32 R6, R100.reuse, 0x2, RZ ;  /* 0x0000000264068824 */ /* 0x040fe200078e00ff */
[----:B-----5:R-:W-:-:S04]  /*9630*/  @!P0 SHF.L.U64.HI R8, R100, 0x1, R65 ;  /* 0x0000000164088819 */ /* 0x020fc80000010241 */
[----:B------:R-:W-:-:S05]  /*9640*/  @!P0 IADD3 R20, P2, R18, R6, RZ ;  /* 0x0000000612148210 */ /* 0x000fca0007f5e0ff */
[----:B------:R-:W-:Y:S01]  /*9650*/  @!P0 IMAD.X R21, R21, 0x1, R8, P2 ;  /* 0x0000000115158824 */ /* 0x000fe200010e0608 */
[----:B------:R-:W-:-:S04]  /*9660*/  @!P0 IADD3 R18, P2, R19, R6, RZ ;  /* 0x0000000613128210 */ /* 0x000fc80007f5e0ff */
[----:B------:R2:W5:Y:S01]  /*9670*/  @!P0 LD.E.64 R16, [R20.64] ;  /* 0x0000000814108980 */ /* 0x000562000c101b00 */
[----:B------:R-:W-:Y:S02]  /*9680*/  @!P0 IMAD.X R19, R22, 0x1, R8, P2 ;  /* 0x0000000116138824 */ /* 0x000fe400010e0608 */
[----:B------:R-:W-:-:S03]  /*9690*/  CS2R R8, SRZ ;  /* 0x0000000000087805 */ /* 0x000fc6000001ff00 */
[----:B------:R2:W5:Y:S04]  /*96a0*/  @!P0 LD.E.64 R10, [R18.64] ;  /* 0x00000008120a8980 */ /* 0x000568000c101b00 */
[----:B------:R2:W5:Y:S02]  /*96b0*/  @!P1 LD.E.64 R8, [R2.64] ;  /* 0x0000000802089980 */ /* 0x000564000c101b00 */
.L_x_969:
[----:B--2---:R-:W-:Y:S05]  /*96c0*/  BSYNC B0 ;  /* 0x0000000000007941 */ /* 0x004fea0003800000 */
.L_x_968:
[----:B-----5:R-:W-:Y:S01]  /*96d0*/  IMAD.MOV.U32 R5, RZ, RZ, R16 ;  /* 0x000000ffff057224 */ /* 0x020fe200078e0010 */
[----:B----4-:R2:W4:Y:S01]  /*96e0*/  SHFL.IDX PT, R19, R31, 0x1, 0x181f ;  /* 0x00381f001f137f89 */ /* 0x01052200000e0000 */
        /* <DEDUP_REMOVED lines=9> */
[----:B------:R-:W-:Y:S01]  /*9780*/  PRMT R52, R52, 0x5410, R2 ;  /* 0x0000541034347816 */ /* 0x000fe20000000002 */
[----:B------:R-:W-:Y:S01]  /*9790*/  IMAD.MOV.U32 R3, RZ, RZ, R8 ;  /* 0x000000ffff037224 */ /* 0x000fe200078e0008 */
[----:B------:R2:W3:Y:S01]  /*97a0*/  SHFL.IDX PT, R6, R32, 0x1, 0x181f ;  /* 0x00381f0020067f89 */ /* 0x0004e200000e0000 */
[----:B------:R-:W-:Y:S01]  /*97b0*/  IMAD.MOV.U32 R2, RZ, RZ, R9 ;  /* 0x000000ffff027224 */ /* 0x000fe200078e0009 */
[----:B------:R-:W-:Y:S01]  /*97c0*/  PRMT R53, R5, 0x7610, R53 ;  /* 0x0000761005357816 */ /* 0x000fe20000000035 */
[----:B------:R-:W-:Y:S01]  /*97d0*/  CS2R R34, SRZ ;  /* 0x0000000000227805 */ /* 0x000fe2000001ff00 */
[----:B------:R2:W1:Y:S01]  /*97e0*/  SHFL.IDX PT, R26, R28, 0x1, 0x181f ;  /* 0x00381f001c1a7f89 */ /* 0x00046200000e0000 */
[----:B------:R-:W-:-:S02]  /*97f0*/  PRMT R54, R4, 0x7610, R54 ;  /* 0x0000761004367816 */ /* 0x000fc40000000036 */
[----:B------:R-:W-:Y:S01]  /*9800*/  PRMT R49, R3, 0x7610, R49 ;  /* 0x0000761003317816 */ /* 0x000fe20000000031 */
[----:B------:R2:W1:Y:S01]  /*9810*/  SHFL.IDX PT, R18, R30, 0x1, 0x181f ;  /* 0x00381f001e127f89 */ /* 0x00046200000e0000 */
[----:B------:R-:W-:Y:S01]  /*9820*/  PRMT R52, R2, 0x7610, R52 ;  /* 0x0000761002347816 */ /* 0x000fe20000000034 */
[----:B------:R-:W-:Y:S01]  /*9830*/  CS2R R4, SRZ ;  /* 0x0000000000047805 */ /* 0x000fe2000001ff00 */
[----:B------:R-:W-:Y:S01]  /*9840*/  CS2R R2, SRZ ;  /* 0x0000000000027805 */ /* 0x000fe2000001ff00 */
[----:B------:R-:W-:Y:S05]  /*9850*/  @P4 BRA `(.L_x_971) ;  /* 0x0000016000004947 */ /* 0x000fea0003800000 */
[----:B----4-:R-:W-:Y:S01]  /*9860*/  ISETP.GE.AND P1, PT, R78, c[0x0][0x27c], PT ;  /* 0x00009f004e007a0c */ /* 0x010fe20003f26270 */
[----:B------:R-:W-:-:S12]  /*9870*/  CS2R R4, SRZ ;  /* 0x0000000000047805 */ /* 0x000fd8000001ff00 */
[C---:B------:R-:W-:Y:S01]  /*9880*/  @!P1 IMAD.SHL.U32 R2, R78.reuse, 0x2, RZ ;  /* 0x000000024e029824 */ /* 0x040fe200078e00ff */
[----:B------:R-:W-:-:S04]  /*9890*/  @!P1 SHF.L.U64.HI R3, R78, 0x1, R79 ;  /* 0x000000014e039819 */ /* 0x000fc8000001024f */
[----:B---3--:R-:W-:-:S05]  /*98a0*/  @!P1 IADD3 R24, P0, R6, R2, RZ ;  /* 0x0000000206189210 */ /* 0x008fca0007f1e0ff */
[--C-:B------:R-:W-:Y:S01]  /*98b0*/  @!P1 IMAD.X R25, R19, 0x1, R3.reuse, P0 ;  /* 0x0000000113199824 */ /* 0x100fe200000e0603 */
[----:B-1----:R-:W-:Y:S01]  /*98c0*/  @!P1 IADD3 R22, P0, R18, R2, RZ ;  /* 0x0000000212169210 */ /* 0x002fe20007f1e0ff */
[----:B------:R-:W-:Y:S01]  /*98d0*/  CS2R R36, SRZ ;  /* 0x0000000000247805 */ /* 0x000fe2000001ff00 */
[----:B------:R-:W-:Y:S02]  /*98e0*/  CS2R R34, SRZ ;  /* 0x0000000000227805 */ /* 0x000fe4000001ff00 */
[----:B------:R1:W5:Y:S01]  /*98f0*/  @!P1 LD.E.64 R4, [R24.64] ;  /* 0x0000000818049980 */ /* 0x000362000c101b00 */
[----:B------:R-:W-:Y:S01]  /*9900*/  @!P1 IMAD.X R23, R26, 0x1, R3, P0 ;  /* 0x000000011a179824 */ /* 0x000fe200000e0603 */
[----:B------:R-:W-:-:S13]  /*9910*/  ISETP.GE.AND P0, PT, R100, c[0x0][0x27c], PT ;  /* 0x00009f0064007a0c */ /* 0x000fda0003f06270 */
[C---:B------:R-:W-:Y:S01]  /*9920*/  @!P0 IMAD.SHL.U32 R2, R100.reuse, 0x2, RZ ;  /* 0x0000000264028824 */ /* 0x040fe200078e00ff */
[----:B------:R-:W-:-:S04]  /*9930*/  @!P0 SHF.L.U64.HI R3, R100, 0x1, R65 ;  /* 0x0000000164038819 */ /* 0x000fc80000010241 */
        /* <DEDUP_REMOVED lines=8> */
.L_x_971:
[----:B----4-:R-:W-:Y:S05]  /*99c0*/  BSYNC B0 ;  /* 0x0000000000007941 */ /* 0x010fea0003800000 */
.L_x_970:
[----:B-1---5:R-:W-:Y:S01]  /*99d0*/  IMAD.MOV.U32 R22, RZ, RZ, R36 ;  /* 0x000000ffff167224 */ /* 0x022fe200078e0024 */
[----:B---3--:R1:W3:Y:S01]  /*99e0*/  SHFL.IDX PT, R21, R31, 0x2, 0x181f ;  /* 0x00581f001f157f89 */ /* 0x0082e200000e0000 */
        /* <DEDUP_REMOVED lines=11> */
[----:B------:R1:W4:Y:S01]  /*9aa0*/  SHFL.IDX PT, R19, R32, 0x2, 0x181f ;  /* 0x00581f0020137f89 */ /* 0x00032200000e0000 */
[----:B------:R-:W-:Y:S01]  /*9ab0*/  IMAD.MOV.U32 R6, RZ, RZ, R3 ;  /* 0x000000ffff067224 */ /* 0x000fe200078e0003 */
[----:B------:R-:W-:Y:S01]  /*9ac0*/  PRMT R57, R22, 0x7610, R57 ;  /* 0x0000761016397816 */ /* 0x000fe20000000039 */
[----:B------:R-:W-:Y:S01]  /*9ad0*/  CS2R R50, SRZ ;  /* 0x0000000000327805 */ /* 0x000fe2000001ff00 */
[----:B------:R1:W2:Y:S01]  /*9ae0*/  SHFL.IDX PT, R29, R28, 0x2, 0x181f ;  /* 0x00581f001c1d7f89 */ /* 0x0002a200000e0000 */
[----:B------:R-:W-:Y:S01]  /*9af0*/  PRMT R58, R20, 0x7610, R58 ;  /* 0x00007610143a7816 */ /* 0x000fe2000000003a */
[----:B------:R-:W-:Y:S01]  /*9b00*/  CS2R R42, SRZ ;  /* 0x00000000002a7805 */ /* 0x000fe2000001ff00 */
[----:B------:R-:W-:Y:S01]  /*9b10*/  PRMT R55, R18, 0x7610, R55 ;  /* 0x0000761012377816 */ /* 0x000fe20000000037 */
[----:B------:R1:W1:Y:S01]  /*9b20*/  SHFL.IDX PT, R27, R30, 0x2, 0x181f ;  /* 0x00581f001e1b7f89 */ /* 0x00026200000e0000 */
[----:B------:R-:W-:Y:S01]  /*9b30*/  PRMT R56, R6, 0x7610, R56 ;  /* 0x0000761006387816 */ /* 0x000fe20000000038 */
[----:B------:R-:W-:Y:S01]  /*9b40*/  CS2R R38, SRZ ;  /* 0x0000000000267805 */ /* 0x000fe2000001ff00 */
[----:B------:R-:W-:Y:S01]  /*9b50*/  CS2R R44, SRZ ;  /* 0x00000000002c7805 */ /* 0x000fe2000001ff00 */
[----:B------:R-:W-:Y:S01]  /*9b60*/  CS2R R40, SRZ ;  /* 0x0000000000287805 */ /* 0x000fe2000001ff00 */
[----:B------:R-:W-:Y:S05]  /*9b70*/  @P5 BRA `(.L_x_973) ;  /* 0x0000016000005947 */ /* 0x000fea0003800000 */
[----:B---3--:R-:W-:Y:S01]  /*9b80*/  ISETP.GE.AND P1, PT, R78, c[0x0][0x27c], PT ;  /* 0x00009f004e007a0c */ /* 0x008fe20003f26270 */
[----:B------:R-:W-:Y:S01]  /*9b90*/  CS2R R42, SRZ ;  /* 0x00000000002a7805 */ /* 0x000fe2000001ff00 */
[----:B------:R-:W-:-:S11]  /*9ba0*/  CS2R R38, SRZ ;  /* 0x0000000000267805 */ /* 0x000fd6000001ff00 */
[C---:B------:R-:W-:Y:S01]  /*9bb0*/  @!P1 IMAD.SHL.U32 R6, R78.reuse, 0x2, RZ ;  /* 0x000000024e069824 */ /* 0x040fe200078e00ff */
[----:B------:R-:W-:-:S04]  /*9bc0*/  @!P1 SHF.L.U64.HI R18, R78, 0x1, R79 ;  /* 0x000000014e129819 */ /* 0x000fc8000001024f */
[----:B----4-:R-:W-:-:S05]  /*9bd0*/  @!P1 IADD3 R24, P0, R19, R6, RZ ;  /* 0x0000000613189210 */ /* 0x010fca0007f1e0ff */
[--C-:B------:R-:W-:Y:S01]  /*9be0*/  @!P1 IMAD.X R25, R21, 0x1, R18.reuse, P0 ;  /* 0x0000000115199824 */ /* 0x100fe200000e0612 */
[----:B-1----:R-:W-:Y:S01]  /*9bf0*/  @!P1 IADD3 R22, P0, R27, R6, RZ ;  /* 0x000000061b169210 */ /* 0x002fe20007f1e0ff */
[----:B------:R-:W-:Y:S01]  /*9c00*/  CS2R R40, SRZ ;  /* 0x0000000000287805 */ /* 0x000fe2000001ff00 */
[----:B------:R-:W-:Y:S02]  /*9c10*/  CS2R R44, SRZ ;  /* 0x00000000002c7805 */ /* 0x000fe4000001ff00 */
[----:B------:R1:W5:Y:S01]  /*9c20*/  @!P1 LD.E.64 R38, [R24.64] ;  /* 0x0000000818269980 */ /* 0x000362000c101b00 */
[----:B--2---:R-:W-:Y:S01]  /*9c30*/  @!P1 IMAD.X R23, R29, 0x1, R18, P0 ;  /* 0x000000011d179824 */ /* 0x004fe200000e0612 */
[----:B------:R-:W-:-:S04]  /*9c40*/  ISETP.GE.AND P0, PT, R100, c[0x0][0x27c], PT ;  /* 0x00009f0064007a0c */ /* 0x000fc80003f06270 */
[----:B------:R1:W5:Y:S09]  /*9c50*/  @!P1 LD.E.64 R40, [R22.64] ;  /* 0x0000000816289980 */ /* 0x000372000c101b00 */
[C---:B------:R-:W-:Y:S01]  /*9c60*/  @!P0 IMAD.SHL.U32 R6, R100.reuse, 0x2, RZ ;  /* 0x0000000264068824 */ /* 0x040fe200078e00ff */
[----:B------:R-:W-:-:S04]  /*9c70*/  @!P0 SHF.L.U64.HI R26, R100, 0x1, R65 ;  /* 0x00000001641a8819 */ /* 0x000fc80000010241 */
[----:B------:R-:W-:-:S05]  /*9c80*/  @!P0 IADD3 R20, P2, R19, R6, RZ ;  /* 0x0000000613148210 */ /* 0x000fca0007f5e0ff */
[----:B------:R-:W-:Y:S01]  /*9c90*/  @!P0 IMAD.X R21, R21, 0x1, R26, P2 ;  /* 0x0000000115158824 */ /* 0x000fe200010e061a */
[----:B------:R-:W-:-:S04]  /*9ca0*/  @!P0 IADD3 R18, P2, R27, R6, RZ ;  /* 0x000000061b128210 */ /* 0x000fc80007f5e0ff */
[----:B------:R1:W5:Y:S01]  /*9cb0*/  @!P0 LD.E.64 R42, [R20.64] ;  /* 0x00000008142a8980 */ /* 0x000362000c101b00 */
[----:B------:R-:W-:-:S05]  /*9cc0*/  @!P0 IMAD.X R19, R29, 0x1, R26, P2 ;  /* 0x000000011d138824 */ /* 0x000fca00010e061a */
[----:B------:R1:W5:Y:S03]  /*9cd0*/  @!P0 LD.E.64 R44, [R18.64] ;  /* 0x00000008122c8980 */ /* 0x000366000c101b00 */
.L_x_973:
[----:B---3--:R-:W-:Y:S05]  /*9ce0*/  BSYNC B0 ;  /* 0x0000000000007941 */ /* 0x008fea0003800000 */
.L_x_972:
[----:B-1---5:R-:W-:Y:S01]  /*9cf0*/  IMAD.MOV.U32 R22, RZ, RZ, R42 ;  /* 0x000000ffff167224 */ /* 0x022fe200078e002a */
[----:B------:R-:W1:Y:S01]  /*9d00*/  SHFL.IDX PT, R21, R31, 0x3, 0x181f ;  /* 0x00781f001f157f89 */ /* 0x000e6200000e0000 */
        /* <DEDUP_REMOVED lines=11> */
[----:B----4-:R3:W4:Y:S01]  /*9dc0*/  SHFL.IDX PT, R19, R32, 0x3, 0x181f ;  /* 0x00781f0020137f89 */ /* 0x01072200000e0000 */
[----:B------:R-:W-:Y:S01]  /*9dd0*/  IMAD.MOV.U32 R6, RZ, RZ, R41 ;  /* 0x000000ffff067224 */ /* 0x000fe200078e0029 */
[----:B------:R-:W-:Y:S01]  /*9de0*/  PRMT R62, R22, 0x7610, R62 ;  /* 0x00007610163e7816 */ /* 0x000fe2000000003e */
[----:B------:R-:W-:Y:S01]  /*9df0*/  CS2R R46, SRZ ;  /* 0x00000000002e7805 */ /* 0x000fe2000001ff00 */
[----:B--2---:R-:W2:Y:S01]  /*9e00*/  SHFL.IDX PT, R28, R28, 0x3, 0x181f ;  /* 0x00781f001c1c7f89 */ /* 0x004ea200000e0000 */
[----:B------:R-:W-:-:S02]  /*9e10*/  PRMT R63, R20, 0x7610, R63 ;  /* 0x00007610143f7816 */ /* 0x000fc4000000003f */
[----:B------:R-:W-:Y:S01]  /*9e20*/  PRMT R58, R58, 0x5410, R18 ;  /* 0x000054103a3a7816 */ /* 0x000fe20000000012 */
[----:B------:R1:W2:Y:S01]  /*9e30*/  SHFL.IDX PT, R26, R30, 0x3, 0x181f ;  /* 0x00781f001e1a7f89 */ /* 0x0002a200000e0000 */
[----:B------:R-:W-:Y:S01]  /*9e40*/  PRMT R60, R6, 0x7610, R60 ;  /* 0x00007610063c7816 */ /* 0x000fe2000000003c */
[----:B---3--:R-:W-:Y:S01]  /*9e50*/  CS2R R32, SRZ ;  /* 0x0000000000207805 */ /* 0x008fe2000001ff00 */
[----:B-1----:R-:W-:Y:S01]  /*9e60*/  CS2R R30, SRZ ;  /* 0x00000000001e7805 */ /* 0x002fe2000001ff00 */
[----:B------:R-:W-:Y:S05]  /*9e70*/  @P6 BRA `(.L_x_975) ;  /* 0x0000016000006947 */ /* 0x000fea0003800000 */
[----:B--2-4-:R-:W-:Y:S01]  /*9e80*/  ISETP.GE.AND P1, PT, R78, c[0x0][0x27c], PT ;  /* 0x00009f004e007a0c */ /* 0x014fe20003f26270 */
[----:B------:R-:W-:Y:S01]  /*9e90*/  CS2R R50, SRZ ;  /* 0x0000000000327805 */ /* 0x000fe2000001ff00 */
[----:B------:R-:W-:Y:S01]  /*9ea0*/  ISETP.GE.AND P0, PT, R100, c[0x0][0x27c], PT ;  /* 0x00009f0064007a0c */ /* 0x000fe20003f06270 */
[----:B------:R-:W-:-:S10]  /*9eb0*/  CS2R R30, SRZ ;  /* 0x00000000001e7805 */ /* 0x000fd4000001ff00 */
[C---:B------:R-:W-:Y:S01]  /*9ec0*/  @!P1 IMAD.SHL.U32 R6, R78.reuse, 0x2, RZ ;  /* 0x000000024e069824 */ /* 0x040fe200078e00ff */
[----:B------:R-:W-:Y:S02]  /*9ed0*/  @!P1 SHF.L.U64.HI R18, R78, 0x1, R79 ;  /* 0x000000014e129819 */ /* 0x000fe4000001024f */
[----:B------:R-:W-:Y:S02]  /*9ee0*/  @!P0 SHF.L.U64.HI R27, R100, 0x1, R65 ;  /* 0x00000001641b8819 */ /* 0x000fe40000010241 */
[----:B------:R-:W-:-:S05]  /*9ef0*/  @!P1 IADD3 R24, P2, R19, R6, RZ ;  /* 0x0000000613189210 */ /* 0x000fca0007f5e0ff */
[--C-:B------:R-:W-:Y:S01]  /*9f00*/  @!P1 IMAD.X R25, R21, 0x1, R18.reuse, P2 ;  /* 0x0000000115199824 */ /* 0x100fe200010e0612 */
[----:B------:R-:W-:Y:S01]  /*9f10*/  @!P1 IADD3 R22, P2, R26, R6, RZ ;  /* 0x000000061a169210 */ /* 0x000fe20007f5e0ff */
[----:B------:R-:W-:Y:S01]  /*9f20*/  @!P0 IMAD.SHL.U32 R6, R100, 0x2, RZ ;  /* 0x0000000264068824 */ /* 0x000fe200078e00ff */
[----:B------:R-:W-:Y:S01]  /*9f30*/  CS2R R32, SRZ ;  /* 0x0000000000207805 */ /* 0x000fe2000001ff00 */
[----:B------:R-:W-:Y:S01]  /*9f40*/  CS2R R46, SRZ ;  /* 0x00000000002e7805 */ /* 0x000fe2000001ff00 */
[----:B------:R1:W5:Y:S01]  /*9f50*/  @!P1 LD.E.64 R30, [R24.64] ;  /* 0x00000008181e9980 */ /* 0x000362000c101b00 */
[----:B------:R-:W-:Y:S01]  /*9f60*/  @!P1 IMAD.X R23, R28, 0x1, R18, P2 ;  /* 0x000000011c179824 */ /* 0x000fe200010e0612 */
[----:B------:R-:W-:-:S04]  /*9f70*/  @!P0 IADD3 R20, P2, R19, R6, RZ ;  /* 0x0000000613148210 */ /* 0x000fc80007f5e0ff */
[----:B------:R1:W5:Y:S01]  /*9f80*/  @!P1 LD.E.64 R32, [R22.64] ;  /* 0x0000000816209980 */ /* 0x000362000c101b00 */
[----:B------:R-:W-:Y:S01]  /*9f90*/  @!P0 IMAD.X R21, R21, 0x1, R27, P2 ;  /* 0x0000000115158824 */ /* 0x000fe200010e061b */
[----:B------:R-:W-:-:S04]  /*9fa0*/  @!P0 IADD3 R18, P2, R26, R6, RZ ;  /* 0x000000061a128210 */ /* 0x000fc80007f5e0ff */
[----:B------:R1:W5:Y:S01]  /*9fb0*/  @!P0 LD.E.64 R50, [R20.64] ;  /* 0x0000000814328980 */ /* 0x000362000c101b00 */
[----:B------:R-:W-:-:S05]  /*9fc0*/  @!P0 IMAD.X R19, R28, 0x1, R27, P2 ;  /* 0x000000011c138824 */ /* 0x000fca00010e061b */
[----:B------:R1:W5:Y:S03]  /*9fd0*/  @!P0 LD.E.64 R46, [R18.64] ;  /* 0x00000008122e8980 */ /* 0x000366000c101b00 */
.L_x_975:
[----:B--2-4-:R-:W-:Y:S05]  /*9fe0*/  BSYNC B0 ;  /* 0x0000000000007941 */ /* 0x014fea0003800000 */
.L_x_974:
[----:B-1----:R-:W-:Y:S01]  /*9ff0*/  IMAD.IADD R19, R48, 0x1, -R71 ;  /* 0x0000000130137824 */ /* 0x002fe200078e0a47 */
[----:B------:R-:W-:-:S04]  /*a000*/  DEPBAR.LE SB0, 0x1 ;  /* 0x000080400000791a */ /* 0x000fc80000000000 */
[----:B------:R-:W-:Y:S01]  /*a010*/  IMNMX R48, R19, 0x80, PT ;  /* 0x0000008013307817 */ /* 0x000fe20003800200 */
[----:B-----5:R-:W-:Y:S01]  /*a020*/  IMAD.MOV.U32 R6, RZ, RZ, R50 ;  /* 0x000000ffff067224 */ /* 0x020fe200078e0032 */
[----:B------:R-:W-:Y:S01]  /*a030*/  BSSY B1, `(.L_x_976) ;  /* 0x000006b000017945 */ /* 0x000fe20003800000 */
[----:B------:R-:W-:Y:S01]  /*a040*/  IMAD.MOV.U32 R20, RZ, RZ, R51 ;  /* 0x000000ffff147224 */ /* 0x000fe200078e0033 */
[----:B------:R-:W-:Y:S01]  /*a050*/  BAR.SYNC.DEFER_BLOCKING 0x0 ;  /* 0x0000000000007b1d */ /* 0x000fe20000010000 */
[----:B------:R-:W-:Y:S01]  /*a060*/  ISETP.GE.AND P0, PT, R101, R48, PT ;  /* 0x000000306500720c */ /* 0x000fe20003f06270 */
[----:B------:R-:W-:Y:S02]  /*a070*/  IMAD.MOV.U32 R18, RZ, RZ, R30 ;  /* 0x000000ffff127224 */ /* 0x000fe400078e001e */
[----:B------:R-:W-:Y:S01]  /*a080*/  PRMT R67, R6, 0x5410, R20 ;  /* 0x0000541006437816 */ /* 0x000fe20000000014 */
[----:B------:R-:W-:Y:S01]  /*a090*/  IMAD.MOV.U32 R20, RZ, RZ, R46 ;  /* 0x000000ffff147224 */ /* 0x000fe200078e002e */
[----:B------:R-:W-:Y:S01]  /*a0a0*/  MOV R6, R31 ;  /* 0x0000001f00067202 */ /* 0x000fe20000000f00 */
[----:B------:R-:W-:Y:S01]  /*a0b0*/  IMAD.MOV.U32 R19, RZ, RZ, R47 ;  /* 0x000000ffff137224 */ /* 0x000fe200078e002f */
[----:B------:R-:W-:-:S02]  /*a0c0*/  PRMT R64, R64, 0x5410, R18 ;  /* 0x0000541040407816 */ /* 0x000fc40000000012 */
[----:B------:R-:W-:Y:S01]  /*a0d0*/  PRMT R65, R65, 0x5410, R6 ;  /* 0x0000541041417816 */ /* 0x000fe20000000006 */
[----:B------:R-:W-:Y:S01]  /*a0e0*/  IMAD.MOV.U32 R6, RZ, RZ, R33 ;  /* 0x000000ffff067224 */ /* 0x000fe200078e0021 */
[----:B------:R-:W-:Y:S02]  /*a0f0*/  MOV R18, R32 ;  /* 0x0000002000127202 */ /* 0x000fe40000000f00 */
[----:B------:R-:W-:Y:S02]  /*a100*/  PRMT R66, R20, 0x5410, R19 ;  /* 0x0000541014427816 */ /* 0x000fe40000000013 */
[----:B------:R-:W-:Y:S02]  /*a110*/  PRMT R63, R63, 0x5410, R18 ;  /* 0x000054103f3f7816 */ /* 0x000fe40000000012 */
[----:B------:R-:W-:Y:S01]  /*a120*/  PRMT R65, R6, 0x7610, R65 ;  /* 0x0000761006417816 */ /* 0x000fe20000000041 */
[----:B------:R-:W-:Y:S05]  /*a130*/  @P0 BRA `(.L_x_977) ;  /* 0x000005a000000947 */ /* 0x000fea0003800000 */
[----:B------:R-:W-:Y:S01]  /*a140*/  ISETP.GE.AND P0, PT, R78, c[0x0][0x27c], PT ;  /* 0x00009f004e007a0c */ /* 0x000fe20003f06270 */
[----:B------:R-:W-:-:S12]  /*a150*/  BSSY B0, `(.L_x_978) ;  /* 0x000002c000007945 */ /* 0x000fd80003800000 */
[----:B------:R-:W-:Y:S05]  /*a160*/  @P0 BRA `(.L_x_979) ;  /* 0x000002a000000947 */ /* 0x000fea0003800000 */
[----:B------:R-:W1:Y:S01]  /*a170*/  LDS.128 R20, [R210+0x100] ;  /* 0x00010000d2147984 */ /* 0x000e620000000c00 */
[--C-:B------:R-:W-:Y:S02]  /*a180*/  SHF.R.U32.HI R6, RZ, 0x10, R9.reuse ;  /* 0x00000010ff067819 */ /* 0x100fe40000011609 */
[----:B------:R-:W-:Y:S01]  /*a190*/  SHF.R.U64 R28, R8, 0x10, R9 ;  /* 0x00000010081c7819 */ /* 0x000fe20000001209 */
[----:B------:R-:W-:Y:S01]  /*a1a0*/  HADD2.F32 R9, -RZ, R49.H1_H1 ;  /* 0x30000031ff097230 */ /* 0x000fe20000004100 */
[--C-:B------:R-:W-:Y:S02]  /*a1b0*/  SHF.R.U64 R29, R14, 0x10, R15.reuse ;  /* 0x000000100e1d7819 */ /* 0x100fe4000000120f */
[----:B------:R-:W-:-:S05]  /*a1c0*/  SHF.R.U32.HI R25, RZ, 0x10, R15 ;  /* 0x00000010ff197819 */ /* 0x000fca000001160f */
[----:B------:R-:W-:Y:S02]  /*a1d0*/  HADD2.F32 R26, -RZ, R25.H0_H0 ;  /* 0x20000019ff1a7230 */ /* 0x000fe40000004100 */
[--C-:B-1----:R-:W-:Y:S02]  /*a1e0*/  HADD2.F32 R24, -RZ, R23.reuse.H0_H0 ;  /* 0x20000017ff187230 */ /* 0x102fe40000004100 */
[----:B------:R-:W-:Y:S02]  /*a1f0*/  HADD2.F32 R8, -RZ, R23.H1_H1 ;  /* 0x30000017ff087230 */ /* 0x000fe40000004100 */
[--C-:B------:R-:W-:Y:S02]  /*a200*/  HADD2.F32 R23, -RZ, R20.reuse.H0_H0 ;  /* 0x20000014ff177230 */ /* 0x100fe40000004100 */
[----:B------:R-:W-:Y:S02]  /*a210*/  HADD2.F32 R19, -RZ, R20.H1_H1 ;  /* 0x30000014ff137230 */ /* 0x000fe40000004100 */
[----:B------:R-:W-:-:S02]  /*a220*/  HADD2.F32 R20, -RZ, R22.H0_H0 ;  /* 0x20000016ff147230 */ /* 0x000fc40000004100 */
[----:B------:R-:W-:Y:S02]  /*a230*/  HADD2.F32 R14, -RZ, R22.H1_H1 ;  /* 0x30000016ff0e7230 */ /* 0x000fe40000004100 */
[----:B------:R-:W-:Y:S02]  /*a240*/  HADD2.F32 R22, -RZ, R6.H0_H0 ;  /* 0x20000006ff167230 */ /* 0x000fe40000004100 */
[--C-:B------:R-:W-:Y:S02]  /*a250*/  HADD2.F32 R18, -RZ, R21.reuse.H0_H0 ;  /* 0x20000015ff127230 */ /* 0x100fe40000004100 */
[----:B------:R-:W-:Y:S01]  /*a260*/  HADD2.F32 R15, -RZ, R21.H1_H1 ;  /* 0x30000015ff0f7230 */ /* 0x000fe20000004100 */
[-C--:B------:R-:W-:Y:S01]  /*a270*/  FMUL.FTZ R21, R8, R22.reuse ;  /* 0x0000001608157220 */ /* 0x080fe20000410000 */
[----:B------:R-:W-:Y:S01]  /*a280*/  HADD2.F32 R6, -RZ, R49.H0_H0 ;  /* 0x20000031ff067230 */ /* 0x000fe20000004100 */
[C---:B------:R-:W-:Y:S02]  /*a290*/  FMUL.FTZ R22, R24.reuse, R22 ;  /* 0x0000001618167220 */ /* 0x040fe40000410000 */
[----:B------:R-:W-:-:S02]  /*a2a0*/  FFMA.FTZ R27, R24, R26, -R21 ;  /* 0x0000001a181b7223 */ /* 0x000fc40000010815 */
[-C--:B------:R-:W-:Y:S02]  /*a2b0*/  FMUL.FTZ R21, R23, R6.reuse ;  /* 0x0000000617157220 */ /* 0x080fe40000410000 */
[C---:B------:R-:W-:Y:S01]  /*a2c0*/  FMUL.FTZ R25, R19.reuse, R6 ;  /* 0x0000000613197220 */ /* 0x040fe20000410000 */
[----:B------:R-:W-:Y:S01]  /*a2d0*/  HADD2.F32 R6, -RZ, R52.H0_H0 ;  /* 0x20000034ff067230 */ /* 0x000fe20000004100 */
[-C--:B------:R-:W-:Y:S01]  /*a2e0*/  FFMA.FTZ R24, R19, R9.reuse, R21 ;  /* 0x0000000913187223 */ /* 0x080fe20000010015 */
[----:B------:R-:W-:Y:S01]  /*a2f0*/  HADD2.F32 R21, -RZ, R28.H0_H0 ;  /* 0x2000001cff157230 */ /* 0x000fe20000004100 */
[----:B------:R-:W-:Y:S01]  /*a300*/  FFMA.FTZ R26, R8, R26, R22 ;  /* 0x0000001a081a7223 */ /* 0x000fe20000010016 */
[----:B------:R-:W-:Y:S01]  /*a310*/  HADD2.F32 R8, -RZ, R52.H1_H1 ;  /* 0x30000034ff087230 */ /* 0x000fe20000004100 */
[----:B------:R-:W-:Y:S01]  /*a320*/  FFMA.FTZ R25, R23, R9, -R25 ;  /* 0x0000000917197223 */ /* 0x000fe20000010819 */
[----:B------:R-:W-:Y:S01]  /*a330*/  HADD2.F32 R23, -RZ, R29.H0_H0 ;  /* 0x2000001dff177230 */ /* 0x000fe20000004100 */
[----:B------:R-:W-:-:S02]  /*a340*/  FMUL.FTZ R9, R14, R6 ;  /* 0x000000060e097220 */ /* 0x000fc40000410000 */
[----:B------:R-:W-:Y:S02]  /*a350*/  FMUL.FTZ R6, R20, R6 ;  /* 0x0000000614067220 */ /* 0x000fe40000410000 */
[-C--:B------:R-:W-:Y:S02]  /*a360*/  FMUL.FTZ R19, R15, R21.reuse ;  /* 0x000000150f137220 */ /* 0x080fe40000410000 */
[----:B------:R-:W-:Y:S02]  /*a370*/  FMUL.FTZ R21, R18, R21 ;  /* 0x0000001512157220 */ /* 0x000fe40000410000 */
[-C--:B------:R-:W-:Y:S01]  /*a380*/  FFMA.FTZ R22, R20, R8.reuse, -R9 ;  /* 0x0000000814167223 */ /* 0x080fe20000010809 */
[----:B------:R-:W-:Y:S01]  /*a390*/  F2FP.PACK_AB R20, R24, R25 ;  /* 0x000000191814723e */ /* 0x000fe200000000ff */
[----:B------:R-:W-:Y:S02]  /*a3a0*/  FFMA.FTZ R6, R14, R8, R6 ;  /* 0x000000080e067223 */ /* 0x000fe40000010006 */
[----:B------:R-:W-:-:S02]  /*a3b0*/  FFMA.FTZ R9, R18, R23, -R19 ;  /* 0x0000001712097223 */ /* 0x000fc40000010813 */
[----:B------:R-:W-:Y:S01]  /*a3c0*/  FFMA.FTZ R8, R15, R23, R21 ;  /* 0x000000170f087223 */ /* 0x000fe20000010015 */
[----:B------:R-:W-:Y:S02]  /*a3d0*/  F2FP.PACK_AB R23, R26, R27 ;  /* 0x0000001b1a17723e */ /* 0x000fe400000000ff */
[----:B------:R-:W-:Y:S02]  /*a3e0*/  F2FP.PACK_AB R22, R6, R22 ;  /* 0x000000160616723e */ /* 0x000fe400000000ff */
[----:B------:R-:W-:-:S05]  /*a3f0*/  F2FP.PACK_AB R21, R8, R9 ;  /* 0x000000090815723e */ /* 0x000fca00000000ff */
[----:B------:R1:W-:Y:S02]  /*a400*/  STS.128 [R210+0x100], R20 ;  /* 0x00010014d2007388 */ /* 0x0003e40000000c00 */
.L_x_979:
[----:B------:R-:W-:Y:S05]  /*a410*/  BSYNC B0 ;  /* 0x0000000000007941 */ /* 0x000fea0003800000 */
.L_x_978:
[----:B------:R-:W-:-:S13]  /*a420*/  ISETP.GE.AND P0, PT, R100, c[0x0][0x27c], PT ;  /* 0x00009f0064007a0c */ /* 0x000fda0003f06270 */
[----:B------:R-:W-:Y:S05]  /*a430*/  @P0 BRA `(.L_x_977) ;  /* 0x000002a000000947 */ /* 0x000fea0003800000 */
[----:B-1----:R-:W1:Y:S01]  /*a440*/  LDS.128 R20, [R210+0x4100] ;  /* 0x00410000d2147984 */ /* 0x002e620000000c00 */
[----:B------:R-:W-:Y:S02]  /*a450*/  SHF.R.U32.HI R6, RZ, 0x10, R11 ;  /* 0x00000010ff067819 */ /* 0x000fe4000001160b */
[--C-:B------:R-:W-:Y:S02]  /*a460*/  SHF.R.U64 R25, R16, 0x10, R17.reuse ;  /* 0x0000001010197819 */ /* 0x100fe40000001211 */
[----:B------:R-:W-:Y:S02]  /*a470*/  SHF.R.U32.HI R9, RZ, 0x10, R17 ;  /* 0x00000010ff097819 */ /* 0x000fe40000011611 */
[----:B------:R-:W-:Y:S01]  /*a480*/  SHF.R.U64 R24, R10, 0x10, R11 ;  /* 0x000000100a187819 */ /* 0x000fe2000000120b */
[--C-:B-1----:R-:W-:Y:S02]  /*a490*/  HADD2.F32 R16, -RZ, R20.reuse.H0_H0 ;  /* 0x20000014ff107230 */ /* 0x102fe40000004100 */
[----:B------:R-:W-:-:S02]  /*a4a0*/  HADD2.F32 R15, -RZ, R20.H1_H1 ;  /* 0x30000014ff0f7230 */ /* 0x000fc40000004100 */
[----:B------:R-:W-:Y:S02]  /*a4b0*/  HADD2.F32 R8, -RZ, R23.H1_H1 ;  /* 0x30000017ff087230 */ /* 0x000fe40000004100 */
[----:B------:R-:W-:Y:S02]  /*a4c0*/  HADD2.F32 R20, -RZ, R6.H0_H0 ;  /* 0x20000006ff147230 */ /* 0x000fe40000004100 */
[----:B------:R-:W-:Y:S02]  /*a4d0*/  HADD2.F32 R6, -RZ, R53.H0_H0 ;  /* 0x20000035ff067230 */ /* 0x000fe40000004100 */
[----:B------:R-:W-:Y:S01]  /*a4e0*/  HADD2.F32 R17, -RZ, R23.H0_H0 ;  /* 0x20000017ff117230 */ /* 0x000fe20000004100 */
[-C--:B------:R-:W-:Y:S01]  /*a4f0*/  FMUL.FTZ R19, R8, R20.reuse ;  /* 0x0000001408137220 */ /* 0x080fe20000410000 */
[----:B------:R-:W-:Y:S02]  /*a500*/  HADD2.F32 R23, -RZ, R9.H0_H0 ;  /* 0x20000009ff177230 */ /* 0x000fe40000004100 */
[--C-:B------:R-:W-:Y:S01]  /*a510*/  HADD2.F32 R14, -RZ, R21.reuse.H0_H0 ;  /* 0x20000015ff0e7230 */ /* 0x100fe20000004100 */
[----:B------:R-:W-:Y:S01]  /*a520*/  FMUL.FTZ R20, R17, R20 ;  /* 0x0000001411147220 */ /* 0x000fe20000410000 */
[----:B------:R-:W-:Y:S01]  /*a530*/  HADD2.F32 R11, -RZ, R21.H1_H1 ;  /* 0x30000015ff0b7230 */ /* 0x000fe20000004100 */
[----:B------:R-:W-:Y:S01]  /*a540*/  FMUL.FTZ R21, R15, R6 ;  /* 0x000000060f157220 */ /* 0x000fe20000410000 */
[----:B------:R-:W-:-:S02]  /*a550*/  HADD2.F32 R9, -RZ, R53.H1_H1 ;  /* 0x30000035ff097230 */ /* 0x000fc40000004100 */
[--C-:B------:R-:W-:Y:S02]  /*a560*/  HADD2.F32 R18, -RZ, R22.reuse.H0_H0 ;  /* 0x20000016ff127230 */ /* 0x100fe40000004100 */
[----:B------:R-:W-:Y:S01]  /*a570*/  HADD2.F32 R10, -RZ, R22.H1_H1 ;  /* 0x30000016ff0a7230 */ /* 0x000fe20000004100 */
[----:B------:R-:W-:Y:S02]  /*a580*/  FFMA.FTZ R22, R17, R23, -R19 ;  /* 0x0000001711167223 */ /* 0x000fe40000010813 */
[C---:B------:R-:W-:Y:S01]  /*a590*/  FMUL.FTZ R17, R16.reuse, R6 ;  /* 0x0000000610117220 */ /* 0x040fe20000410000 */
[----:B------:R-:W-:Y:S01]  /*a5a0*/  HADD2.F32 R6, -RZ, R54.H0_H0 ;  /* 0x20000036ff067230 */ /* 0x000fe20000004100 */
[----:B------:R-:W-:Y:S01]  /*a5b0*/  FFMA.FTZ R21, R16, R9, -R21 ;  /* 0x0000000910157223 */ /* 0x000fe20000010815 */
[----:B------:R-:W-:Y:S01]  /*a5c0*/  HADD2.F32 R16, -RZ, R24.H0_H0 ;  /* 0x20000018ff107230 */ /* 0x000fe20000004100 */
[----:B------:R-:W-:Y:S01]  /*a5d0*/  FFMA.FTZ R19, R8, R23, R20 ;  /* 0x0000001708137223 */ /* 0x000fe20000010014 */
[----:B------:R-:W-:Y:S01]  /*a5e0*/  HADD2.F32 R8, -RZ, R54.H1_H1 ;  /* 0x30000036ff087230 */ /* 0x000fe20000004100 */
[----:B------:R-:W-:Y:S01]  /*a5f0*/  FFMA.FTZ R17, R15, R9, R17 ;  /* 0x000000090f117223 */ /* 0x000fe20000010011 */
[----:B------:R-:W-:Y:S01]  /*a600*/  HADD2.F32 R20, -RZ, R25.H0_H0 ;  /* 0x20000019ff147230 */ /* 0x000fe20000004100 */
[----:B------:R-:W-:-:S02]  /*a610*/  FMUL.FTZ R9, R10, R6 ;  /* 0x000000060a097220 */ /* 0x000fc40000410000 */
[----:B------:R-:W-:Y:S02]  /*a620*/  FMUL.FTZ R15, R11, R16 ;  /* 0x000000100b0f7220 */ /* 0x000fe40000410000 */
[----:B------:R-:W-:Y:S02]  /*a630*/  FMUL.FTZ R6, R18, R6 ;  /* 0x0000000612067220 */ /* 0x000fe40000410000 */
[----:B------:R-:W-:Y:S02]  /*a640*/  FMUL.FTZ R16, R14, R16 ;  /* 0x000000100e107220 */ /* 0x000fe40000410000 */
[-C--:B------:R-:W-:Y:S02]  /*a650*/  FFMA.FTZ R18, R18, R8.reuse, -R9 ;  /* 0x0000000812127223 */ /* 0x080fe40000010809 */
[----:B------:R-:W-:Y:S01]  /*a660*/  FFMA.FTZ R6, R10, R8, R6 ;  /* 0x000000080a067223 */ /* 0x000fe20000010006 */
[----:B------:R-:W-:Y:S01]  /*a670*/  F2FP.PACK_AB R8, R17, R21 ;  /* 0x000000151108723e */ /* 0x000fe200000000ff */
[----:B------:R-:W-:-:S02]  /*a680*/  FFMA.FTZ R14, R14, R20, -R15 ;  /* 0x000000140e0e7223 */ /* 0x000fc4000001080f */
[----:B------:R-:W-:Y:S01]  /*a690*/  FFMA.FTZ R9, R11, R20, R16 ;  /* 0x000000140b097223 */ /* 0x000fe20000010010 */
[----:B------:R-:W-:Y:S02]  /*a6a0*/  F2FP.PACK_AB R11, R19, R22 ;  /* 0x00000016130b723e */ /* 0x000fe400000000ff */
[----:B------:R-:W-:Y:S02]  /*a6b0*/  F2FP.PACK_AB R10, R6, R18 ;  /* 0x00000012060a723e */ /* 0x000fe400000000ff */
[----:B------:R-:W-:-:S05]  /*a6c0*/  F2FP.PACK_AB R9, R9, R14 ;  /* 0x0000000e0909723e */ /* 0x000fca00000000ff */
[----:B------:R1:W-:Y:S02]  /*a6d0*/  STS.128 [R210+0x4100], R8 ;  /* 0x00410008d2007388 */ /* 0x0003e40000000c00 */
.L_x_977:
[----:B------:R-:W-:Y:S05]  /*a6e0*/  BSYNC B1 ;  /* 0x0000000000017941 */ /* 0x000fea0003800000 */
.L_x_976:
        /* <DEDUP_REMOVED lines=8> */
[--C-:B------:R-:W-:Y:S02]  /*a770*/  SHF.R.U64 R19, R2, 0x10, R3.reuse ;  /* 0x0000001002137819 */ /* 0x100fe40000001203 */
[----:B------:R-:W-:Y:S02]  /*a780*/  SHF.R.U32.HI R2, RZ, 0x10, R3 ;  /* 0x00000010ff027819 */ /* 0x000fe40000011603 */
[--C-:B------:R-:W-:Y:S02]  /*a790*/  SHF.R.U64 R20, R4, 0x10, R5.reuse ;  /* 0x0000001004147819 */ /* 0x100fe40000001205 */
[----:B------:R-:W-:-:S05]  /*a7a0*/  SHF.R.U32.HI R4, RZ, 0x10, R5 ;  /* 0x00000010ff047819 */ /* 0x000fca0000011605 */
[----:B------:R-:W-:Y:S02]  /*a7b0*/  HADD2.F32 R21, -RZ, R4.H0_H0 ;  /* 0x20000004ff157230 */ /* 0x000fe40000004100 */
[----:B------:R-:W-:Y:S02]  /*a7c0*/  HADD2.F32 R4, -RZ, R55.H1_H1 ;  /* 0x30000037ff047230 */ /* 0x000fe40000004100 */
[--C-:B-1----:R-:W-:Y:S02]  /*a7d0*/  HADD2.F32 R16, -RZ, R10.reuse.H0_H0 ;  /* 0x2000000aff107230 */ /* 0x102fe40000004100 */
[----:B------:R-:W-:Y:S02]  /*a7e0*/  HADD2.F32 R5, -RZ, R10.H1_H1 ;  /* 0x3000000aff057230 */ /* 0x000fe40000004100 */
[----:B------:R-:W-:Y:S02]  /*a7f0*/  HADD2.F32 R3, -RZ, R11.H1_H1 ;  /* 0x3000000bff037230 */ /* 0x000fe40000004100 */
[----:B------:R-:W-:-:S02]  /*a800*/  HADD2.F32 R10, -RZ, R2.H0_H0 ;  /* 0x20000002ff0a7230 */ /* 0x000fc40000004100 */
[----:B------:R-:W-:Y:S02]  /*a810*/  HADD2.F32 R15, -RZ, R11.H0_H0 ;  /* 0x2000000bff0f7230 */ /* 0x000fe40000004100 */
[--C-:B------:R-:W-:Y:S02]  /*a820*/  HADD2.F32 R14, -RZ, R8.reuse.H0_H0 ;  /* 0x20000008ff0e7230 */ /* 0x100fe40000004100 */
[----:B------:R-:W-:Y:S02]  /*a830*/  HADD2.F32 R11, -RZ, R8.H1_H1 ;  /* 0x30000008ff0b7230 */ /* 0x000fe40000004100 */
[--C-:B------:R-:W-:Y:S02]  /*a840*/  HADD2.F32 R8, -RZ, R9.reuse.H0_H0 ;  /* 0x20000009ff087230 */ /* 0x100fe40000004100 */
[----:B------:R-:W-:Y:S01]  /*a850*/  HADD2.F32 R6, -RZ, R9.H1_H1 ;  /* 0x30000009ff067230 */ /* 0x000fe20000004100 */
[-C--:B------:R-:W-:Y:S01]  /*a860*/  FMUL.FTZ R9, R3, R10.reuse ;  /* 0x0000000a03097220 */ /* 0x080fe20000410000 */
[----:B------:R-:W-:Y:S01]  /*a870*/  HADD2.F32 R2, -RZ, R55.H0_H0 ;  /* 0x20000037ff027230 */ /* 0x000fe20000004100 */
[----:B------:R-:W-:-:S02]  /*a880*/  FMUL.FTZ R10, R15, R10 ;  /* 0x0000000a0f0a7220 */ /* 0x000fc40000410000 */
[-C--:B------:R-:W-:Y:S02]  /*a890*/  FFMA.FTZ R18, R15, R21.reuse, -R9 ;  /* 0x000000150f127223 */ /* 0x080fe40000010809 */
[CC--:B------:R-:W-:Y:S02]  /*a8a0*/  FMUL.FTZ R17, R11.reuse, R2.reuse ;  /* 0x000000020b117220 */ /* 0x0c0fe40000410000 */
[C---:B------:R-:W-:Y:S01]  /*a8b0*/  FMUL.FTZ R9, R14.reuse, R2 ;  /* 0x000000020e097220 */ /* 0x040fe20000410000 */
[--C-:B------:R-:W-:Y:S01]  /*a8c0*/  HADD2.F32 R2, -RZ, R56.reuse.H0_H0 ;  /* 0x20000038ff027230 */ /* 0x100fe20000004100 */
[-C--:B------:R-:W-:Y:S02]  /*a8d0*/  FFMA.FTZ R17, R14, R4.reuse, -R17 ;  /* 0x000000040e117223 */ /* 0x080fe40000010811 */
[----:B------:R-:W-:Y:S01]  /*a8e0*/  FFMA.FTZ R14, R11, R4, R9 ;  /* 0x000000040b0e7223 */ /* 0x000fe20000010009 */
[----:B------:R-:W-:Y:S01]  /*a8f0*/  HADD2.F32 R11, -RZ, R19.H0_H0 ;  /* 0x20000013ff0b7230 */ /* 0x000fe20000004100 */
[----:B------:R-:W-:Y:S01]  /*a900*/  FFMA.FTZ R15, R3, R21, R10 ;  /* 0x00000015030f7223 */ /* 0x000fe2000001000a */
[----:B------:R-:W-:Y:S01]  /*a910*/  HADD2.F32 R3, -RZ, R56.H1_H1 ;  /* 0x30000038ff037230 */ /* 0x000fe20000004100 */
[-C--:B------:R-:W-:Y:S01]  /*a920*/  FMUL.FTZ R4, R5, R2.reuse ;  /* 0x0000000205047220 */ /* 0x080fe20000410000 */
[----:B------:R-:W-:Y:S01]  /*a930*/  HADD2.F32 R19, -RZ, R20.H0_H0 ;  /* 0x20000014ff137230 */ /* 0x000fe20000004100 */
[----:B------:R-:W-:-:S02]  /*a940*/  FMUL.FTZ R2, R16, R2 ;  /* 0x0000000210027220 */ /* 0x000fc40000410000 */
[-C--:B------:R-:W-:Y:S02]  /*a950*/  FMUL.FTZ R9, R6, R11.reuse ;  /* 0x0000000b06097220 */ /* 0x080fe40000410000 */
[----:B------:R-:W-:Y:S02]  /*a960*/  FMUL.FTZ R11, R8, R11 ;  /* 0x0000000b080b7220 */ /* 0x000fe40000410000 */
[-C--:B------:R-:W-:Y:S02]  /*a970*/  FFMA.FTZ R10, R16, R3.reuse, -R4 ;  /* 0x00000003100a7223 */ /* 0x080fe40000010804 */
[----:B------:R-:W-:Y:S02]  /*a980*/  FFMA.FTZ R3, R5, R3, R2 ;  /* 0x0000000305037223 */ /* 0x000fe40000010002 */
[----:B------:R-:W-:Y:S01]  /*a990*/  FFMA.FTZ R4, R8, R19, -R9 ;  /* 0x0000001308047223 */ /* 0x000fe20000010809 */
[----:B------:R-:W-:Y:S01]  /*a9a0*/  F2FP.PACK_AB R8, R14, R17 ;  /* 0x000000110e08723e */ /* 0x000fe200000000ff */
[----:B------:R-:W-:Y:S01]  /*a9b0*/  FFMA.FTZ R2, R6, R19, R11 ;  /* 0x0000001306027223 */ /* 0x000fe2000001000b */
[----:B------:R-:W-:-:S02]  /*a9c0*/  F2FP.PACK_AB R11, R15, R18 ;  /* 0x000000120f0b723e */ /* 0x000fc400000000ff */
[----:B------:R-:W-:Y:S02]  /*a9d0*/  F2FP.PACK_AB R10, R3, R10 ;  /* 0x0000000a030a723e */ /* 0x000fe400000000ff */
[----:B------:R-:W-:-:S05]  /*a9e0*/  F2FP.PACK_AB R9, R2, R4 ;  /* 0x000000040209723e */ /* 0x000fca00000000ff */
[----:B------:R1:W-:Y:S02]  /*a9f0*/  STS.128 [R210+0x1100], R8 ;  /* 0x00110008d2007388 */ /* 0x0003e40000000c00 */
.L_x_983:
[----:B------:R-:W-:Y:S05]  /*aa00*/  BSYNC B0 ;  /* 0x0000000000007941 */ /* 0x000fea0003800000 */
.L_x_982:
[----:B------:R-:W-:-:S13]  /*aa10*/  ISETP.GE.AND P0, PT, R100, c[0x0][0x27c], PT ;  /* 0x00009f0064007a0c */ /* 0x000fda0003f06270 */
[----:B------:R-:W-:Y:S05]  /*aa20*/  @P0 BRA `(.L_x_981) ;  /* 0x000002a000000947 */ /* 0x000fea0003800000 */
[----:B-1----:R-:W1:Y:S01]  /*aa30*/  LDS.128 R8, [R210+0x5100] ;  /* 0x00510000d2087984 */ /* 0x002e620000000c00 */
[----:B------:R-:W-:Y:S02]  /*aa40*/  SHF.R.U32.HI R2, RZ, 0x10, R35 ;  /* 0x00000010ff027819 */ /* 0x000fe40000011623 */
[----:B------:R-:W-:Y:S02]  /*aa50*/  SHF.R.U32.HI R3, RZ, 0x10, R37 ;  /* 0x00000010ff037819 */ /* 0x000fe40000011625 */
[----:B------:R-:W-:Y:S02]  /*aa60*/  SHF.R.U64 R18, R34, 0x10, R35 ;  /* 0x0000001022127819 */ /* 0x000fe40000001223 */
[----:B------:R-:W-:Y:S01]  /*aa70*/  SHF.R.U64 R19, R36, 0x10, R37 ;  /* 0x0000001024137819 */ /* 0x000fe20000001225 */
[----:B------:R-:W-:Y:S02]  /*aa80*/  HADD2.F32 R21, -RZ, R3.H0_H0 ;  /* 0x20000003ff157230 */ /* 0x000fe40000004100 */
[----:B------:R-:W-:-:S02]  /*aa90*/  HADD2.F32 R3, -RZ, R57.H1_H1 ;  /* 0x30000039ff037230 */ /* 0x000fc40000004100 */
[----:B------:R-:W-:Y:S02]  /*aaa0*/  HADD2.F32 R19, -RZ, R19.H0_H0 ;  /* 0x20000013ff137230 */ /* 0x000fe40000004100 */
[--C-:B-1----:R-:W-:Y:S02]  /*aab0*/  HADD2.F32 R16, -RZ, R10.reuse.H0_H0 ;  /* 0x2000000aff107230 */ /* 0x102fe40000004100 */
[----:B------:R-:W-:Y:S02]  /*aac0*/  HADD2.F32 R6, -RZ, R10.H1_H1 ;  /* 0x3000000aff067230 */ /* 0x000fe40000004100 */
[--C-:B------:R-:W-:Y:S02]  /*aad0*/  HADD2.F32 R5, -RZ, R11.reuse.H1_H1 ;  /* 0x3000000bff057230 */ /* 0x100fe40000004100 */
[----:B------:R-:W-:Y:S02]  /*aae0*/  HADD2.F32 R10, -RZ, R2.H0_H0 ;  /* 0x20000002ff0a7230 */ /* 0x000fe40000004100 */
[----:B------:R-:W-:-:S02]  /*aaf0*/  HADD2.F32 R15, -RZ, R11.H0_H0 ;  /* 0x2000000bff0f7230 */ /* 0x000fc40000004100 */
[--C-:B------:R-:W-:Y:S02]  /*ab00*/  HADD2.F32 R14, -RZ, R8.reuse.H0_H0 ;  /* 0x20000008ff0e7230 */ /* 0x100fe40000004100 */
[----:B------:R-:W-:Y:S02]  /*ab10*/  HADD2.F32 R11, -RZ, R8.H1_H1 ;  /* 0x30000008ff0b7230 */ /* 0x000fe40000004100 */
[--C-:B------:R-:W-:Y:S02]  /*ab20*/  HADD2.F32 R8, -RZ, R9.reuse.H0_H0 ;  /* 0x20000009ff087230 */ /* 0x100fe40000004100 */
[----:B------:R-:W-:Y:S01]  /*ab30*/  HADD2.F32 R4, -RZ, R9.H1_H1 ;  /* 0x30000009ff047230 */ /* 0x000fe20000004100 */
[-C--:B------:R-:W-:Y:S01]  /*ab40*/  FMUL.FTZ R9, R5, R10.reuse ;  /* 0x0000000a05097220 */ /* 0x080fe20000410000 */
[----:B------:R-:W-:Y:S01]  /*ab50*/  HADD2.F32 R2, -RZ, R57.H0_H0 ;  /* 0x20000039ff027230 */ /* 0x000fe20000004100 */
[C---:B------:R-:W-:Y:S02]  /*ab60*/  FMUL.FTZ R10, R15.reuse, R10 ;  /* 0x0000000a0f0a7220 */ /* 0x040fe40000410000 */
[----:B------:R-:W-:-:S02]  /*ab70*/  FFMA.FTZ R20, R15, R21, -R9 ;  /* 0x000000150f147223 */ /* 0x000fc40000010809 */
[CC--:B------:R-:W-:Y:S02]  /*ab80*/  FMUL.FTZ R17, R11.reuse, R2.reuse ;  /* 0x000000020b117220 */ /* 0x0c0fe40000410000 */
[C---:B------:R-:W-:Y:S01]  /*ab90*/  FMUL.FTZ R9, R14.reuse, R2 ;  /* 0x000000020e097220 */ /* 0x040fe20000410000 */
[----:B------:R-:W-:Y:S01]  /*aba0*/  HADD2.F32 R2, -RZ, R58.H0_H0 ;  /* 0x2000003aff027230 */ /* 0x000fe20000004100 */
[-C--:B------:R-:W-:Y:S02]  /*abb0*/  FFMA.FTZ R17, R14, R3.reuse, -R17 ;  /* 0x000000030e117223 */ /* 0x080fe40000010811 */
[----:B------:R-:W-:Y:S01]  /*abc0*/  FFMA.FTZ R14, R11, R3, R9 ;  /* 0x000000030b0e7223 */ /* 0x000fe20000010009 */
[----:B------:R-:W-:Y:S01]  /*abd0*/  HADD2.F32 R11, -RZ, R18.H0_H0 ;  /* 0x20000012ff0b7230 */ /* 0x000fe20000004100 */
[----:B------:R-:W-:Y:S01]  /*abe0*/  FFMA.FTZ R15, R5, R21, R10 ;  /* 0x00000015050f7223 */ /* 0x000fe2000001000a */
[----:B------:R-:W-:Y:S01]  /*abf0*/  HADD2.F32 R3, -RZ, R59.H0_H0 ;  /* 0x2000003bff037230 */ /* 0x000fe20000004100 */
[----:B------:R-:W-:-:S02]  /*ac00*/  FMUL.FTZ R5, R6, R2 ;  /* 0x0000000206057220 */ /* 0x000fc40000410000 */
[----:B------:R-:W-:Y:S02]  /*ac10*/  FMUL.FTZ R2, R16, R2 ;  /* 0x0000000210027220 */ /* 0x000fe40000410000 */
        /* <DEDUP_REMOVED lines=11> */
.L_x_981:
[----:B------:R-:W-:Y:S05]  /*acd0*/  BSYNC B1 ;  /* 0x0000000000017941 */ /* 0x000fea0003800000 */
.L_x_980:
        /* <DEDUP_REMOVED lines=25> */
[----:B------:R-:W-:Y:S01]  /*ae70*/  HADD2.F32 R2, -RZ, R58.H1_H1 ;  /* 0x3000003aff027230 */ /* 0x000fe20000004100 */
        /* <DEDUP_REMOVED lines=9> */
[----:B------:R-:W-:Y:S01]  /*af10*/  HADD2.F32 R3, -RZ, R60.H1_H1 ;  /* 0x3000003cff037230 */ /* 0x000fe20000004100 */
        /* <DEDUP_REMOVED lines=13> */
.L_x_987:
[----:B------:R-:W-:Y:S05]  /*aff0*/  BSYNC B0 ;  /* 0x0000000000007941 */ /* 0x000fea0003800000 */
.L_x_986:
        /* <DEDUP_REMOVED lines=44> */
.L_x_985:
[----:B------:R-:W-:Y:S05]  /*b2c0*/  BSYNC B1 ;  /* 0x0000000000017941 */ /* 0x000fea0003800000 */
.L_x_984:
[----:B------:R-:W-:-:S04]  /*b2d0*/  IADD3 R2, R101, 0x60, RZ ;  /* 0x0000006065027810 */ /* 0x000fc80007ffe0ff */
        /* <DEDUP_REMOVED lines=47> */
.L_x_990:
[----:B------:R-:W-:Y:S05]  /*b5d0*/  BSYNC B0 ;  /* 0x0000000000007941 */ /* 0x000fea0003800000 */
.L_x_989:
        /* <DEDUP_REMOVED lines=8> */
[----:B------:R-:W-:-:S02]  /*b660*/  HADD2.F32 R3, -RZ, R67.H0_H0 ;  /* 0x20000043ff037230 */ /* 0x000fc40000004100 */
        /* <DEDUP_REMOVED lines=16> */
[----:B------:R-:W-:Y:S01]  /*b770*/  HADD2.F32 R2, -RZ, R66.H1_H1 ;  /* 0x30000042ff027230 */ /* 0x000fe20000004100 */
        /* <DEDUP_REMOVED lines=17> */
[----:B------:R1:W-:Y:S01]  /*b890*/  STS.128 [R210+0x7100], R8 ;  /* 0x00710008d2007388 */ /* 0x0003e20000000c00 */
[----:B------:R-:W-:Y:S05]  /*b8a0*/  BRA `(.L_x_988) ;  /* 0x0000245000007947 */ /* 0x000fea0003800000 */
.L_x_967:
[----:B------:R-:W-:Y:S01]  /*b8b0*/  ISETP.NE.AND P0, PT, R74, 0x1, PT ;  /* 0x000000014a00780c */ /* 0x000fe20003f05270 */
[----:B------:R-:W-:Y:S01]  /*b8c0*/  IMAD.MOV.U32 R9, RZ, RZ, R3 ;  /* 0x000000ffff097224 */ /* 0x000fe200078e0003 */
[----:B------:R-:W-:Y:S01]  /*b8d0*/  CS2R R26, SRZ ;  /* 0x00000000001a7805 */ /* 0x000fe2000001ff00 */
[----:B------:R-:W-:-:S10]  /*b8e0*/  CS2R R24, SRZ ;  /* 0x0000000000187805 */ /* 0x000fd4000001ff00 */
[----:B------:R-:W-:-:S05]  /*b8f0*/  @P0 IMAD.HI.U32 R5, R2, c[0x0][0x2c8], RZ ;  /* 0x0000b20002050a27 */ /* 0x000fca00078e00ff */
[----:B------:R-:W-:-:S04]  /*b900*/  @P0 SHF.R.U32.HI R2, RZ, c[0x0][0x2cc], R5 ;  /* 0x0000b300ff020a19 */ /* 0x000fc80000011605 */
[----:B------:R-:W-:Y:S01]  /*b910*/  SHF.R.S32.HI R5, RZ, 0x1f, R2 ;  /* 0x0000001fff057819 */ /* 0x000fe20000011402 */
[----:B------:R-:W-:-:S04]  /*b920*/  IMAD.WIDE.U32 R8, R2, c[0x0][0x280], R8 ;  /* 0x0000a00002087a25 */ /* 0x000fc800078e0008 */
[----:B------:R-:W-:Y:S01]  /*b930*/  IMAD R10, R5, c[0x0][0x280], RZ ;  /* 0x0000a000050a7a24 */ /* 0x000fe200078e02ff */
[----:B------:R-:W-:-:S03]  /*b940*/  LEA R28, P0, R8, c[0x0][0x270], 0x1 ;  /* 0x00009c00081c7a11 */ /* 0x000fc600078008ff */
[----:B------:R-:W-:-:S04]  /*b950*/  IMAD R3, R2, c[0x0][0x284], R10 ;  /* 0x0000a10002037a24 */ /* 0x000fc800078e020a */
[----:B------:R-:W-:-:S05]  /*b960*/  IMAD.IADD R3, R9, 0x1, R3 ;  /* 0x0000000109037824 */ /* 0x000fca00078e0203 */
[----:B------:R-:W-:Y:S01]  /*b970*/  LEA.HI.X R15, R8, c[0x0][0x274], R3, 0x1, P0 ;  /* 0x00009d00080f7a11 */ /* 0x000fe200000f0c03 */
[----:B------:R-:W-:Y:S02]  /*b980*/  IMAD R3, R5, c[0x0][0x290], RZ ;  /* 0x0000a40005037a24 */ /* 0x000fe400078e02ff */
[----:B------:R-:W-:-:S04]  /*b990*/  IMAD.MOV.U32 R5, RZ, RZ, R6 ;  /* 0x000000ffff057224 */ /* 0x000fc800078e0006 */
[----:B------:R-:W-:-:S04]  /*b9a0*/  IMAD.WIDE.U32 R4, R2, c[0x0][0x290], R4 ;  /* 0x0000a40002047a25 */ /* 0x000fc800078e0004 */
[----:B------:R-:W-:Y:S01]  /*b9b0*/  IMAD R2, R2, c[0x0][0x294], R3 ;  /* 0x0000a50002027a24 */ /* 0x000fe200078e0203 */
[C---:B------:R-:W-:Y:S01]  /*b9c0*/  LEA R14, P0, R4.reuse, c[0x0][0x288], 0x1 ;  /* 0x0000a200040e7a11 */ /* 0x040fe200078008ff */
[----:B------:R-:W-:Y:S02]  /*b9d0*/  SHFL.IDX PT, R3, R15, RZ, 0x181f ;  /* 0x00181fff0f037589 */ /* 0x000fe400000e0000 */
[----:B------:R-:W-:Y:S02]  /*b9e0*/  IMAD.IADD R2, R5, 0x1, R2 ;  /* 0x0000000105027824 */ /* 0x000fe400078e0202 */
[----:B------:R-:W-:Y:S03]  /*b9f0*/  SHFL.IDX PT, R8, R14, RZ, 0x181f ;  /* 0x00181fff0e087589 */ /* 0x000fe600000e0000 */
[----:B------:R-:W-:Y:S02]  /*ba00*/  LEA.HI.X R6, R4, c[0x0][0x28c], R2, 0x1, P0 ;  /* 0x0000a30004067a11 */ /* 0x000fe400000f0c02 */
[----:B------:R-:W1:Y:S01]  /*ba10*/  SHFL.IDX PT, R2, R28, RZ, 0x181f ;  /* 0x00181fff1c027589 */ /* 0x000e6200000e0000 */
[----:B------:R-:W-:-:S03]  /*ba20*/  ISETP.GE.OR P0, PT, R76, c[0x0][0x27c], P3 ;  /* 0x00009f004c007a0c */ /* 0x000fc60001f06670 */
[----:B------:R-:W2:Y:S10]  /*ba30*/  SHFL.IDX PT, R9, R6, RZ, 0x181f ;  /* 0x00181fff06097589 */ /* 0x000eb400000e0000 */
[C---:B------:R-:W-:Y:S01]  /*ba40*/  @!P0 IMAD.SHL.U32 R4, R76.reuse, 0x2, RZ ;  /* 0x000000024c048824 */ /* 0x040fe200078e00ff */
[----:B------:R-:W-:-:S04]  /*ba50*/  @!P0 SHF.L.U64.HI R5, R76, 0x1, R77 ;  /* 0x000000014c058819 */ /* 0x000fc8000001024d */
[----:B-1----:R-:W-:-:S04]  /*ba60*/  @!P0 IADD3 R2, P1, R2, R4, RZ ;  /* 0x0000000402028210 */ /* 0x002fc80007f3e0ff */
[----:B------:R-:W-:Y:S02]  /*ba70*/  @!P0 IADD3.X R3, R3, R5, RZ, P1, !PT ;  /* 0x0000000503038210 */ /* 0x000fe40000ffe4ff */
[----:B------:R-:W-:Y:S01]  /*ba80*/  @!P0 IADD3 R4, P1, R8, R4, RZ ;  /* 0x0000000408048210 */ /* 0x000fe20007f3e0ff */
[----:B------:R-:W-:Y:S01]  /*ba90*/  CS2R R22, SRZ ;  /* 0x0000000000167805 */ /* 0x000fe2000001ff00 */
[----:B------:R-:W-:Y:S01]  /*baa0*/  CS2R R20, SRZ ;  /* 0x0000000000147805 */ /* 0x000fe2000001ff00 */
[----:B------:R-:W3:Y:S02]  /*bab0*/  @!P0 LD.E.128 R24, [R2.64] ;  /* 0x0000000802188980 */ /* 0x000ee4000c101d00 */
[----:B--2---:R-:W-:-:S05]  /*bac0*/  @!P0 IMAD.X R5, R9, 0x1, R5, P1 ;  /* 0x0000000109058824 */ /* 0x004fca00008e0605 */
[----:B------:R-:W2:Y:S01]  /*bad0*/  @!P0 LD.E.128 R20, [R4.64] ;  /* 0x0000000804148980 */ /* 0x000ea2000c101d00 */
[----:B------:R-:W-:Y:S03]  /*bae0*/  BSSY B0, `(.L_x_991) ;  /* 0x0000026000007945 */ /* 0x000fe60003800000 */
[----:B------:R1:W4:Y:S01]  /*baf0*/  SHFL.IDX PT, R29, R28, 0x1, 0x181f ;  /* 0x00381f001c1d7f89 */ /* 0x00032200000e0000 */
[----:B------:R-:W-:-:S03]  /*bb00*/  CS2R R18, SRZ ;  /* 0x0000000000127805 */ /* 0x000fc6000001ff00 */
[----:B------:R1:W1:Y:S01]  /*bb10*/  SHFL.IDX PT, R30, R14, 0x1, 0x181f ;  /* 0x00381f000e1e7f89 */ /* 0x00026200000e0000 */
[----:B------:R-:W-:-:S03]  /*bb20*/  CS2R R16, SRZ ;  /* 0x0000000000107805 */ /* 0x000fc6000001ff00 */
[----:B------:R1:W1:Y:S01]  /*bb30*/  SHFL.IDX PT, R31, R15, 0x1, 0x181f ;  /* 0x00381f000f1f7f89 */ /* 0x00026200000e0000 */
[----:B------:R-:W-:-:S03]  /*bb40*/  ISETP.GE.AND P2, PT, R76, c[0x0][0x27c], PT ;  /* 0x00009f004c007a0c */ /* 0x000fc60003f46270 */
[----:B------:R1:W1:Y:S01]  /*bb50*/  SHFL.IDX PT, R32, R6, 0x1, 0x181f ;  /* 0x00381f0006207f89 */ /* 0x00026200000e0000 */
[----:B---3--:R-:W-:Y:S01]  /*bb60*/  IMAD.MOV.U32 R10, RZ, RZ, R27 ;  /* 0x000000ffff0a7224 */ /* 0x008fe200078e001b */
[----:B------:R-:W-:Y:S01]  /*bb70*/  MOV R9, R24 ;  /* 0x0000001800097202 */ /* 0x000fe20000000f00 */
[----:B------:R-:W-:Y:S02]  /*bb80*/  IMAD.MOV.U32 R11, RZ, RZ, R26 ;  /* 0x000000ffff0b7224 */ /* 0x000fe400078e001a */
[----:B------:R-:W-:Y:S01]  /*bb90*/  IMAD.MOV.U32 R8, RZ, RZ, R25 ;  /* 0x000000ffff087224 */ /* 0x000fe200078e0019 */
[----:B------:R-:W-:Y:S01]  /*bba0*/  PRMT R69, R69, 0x5410, R10 ;  /* 0x0000541045457816 */ /* 0x000fe2000000000a */
[----:B--2---:R-:W-:Y:S01]  /*bbb0*/  IMAD.MOV.U32 R5, RZ, RZ, R22 ;  /* 0x000000ffff057224 */ /* 0x004fe200078e0016 */
[----:B------:R-:W-:Y:S01]  /*bbc0*/  PRMT R51, R9, 0x7610, R51 ;  /* 0x0000761009337816 */ /* 0x000fe20000000033 */
[----:B------:R-:W-:Y:S01]  /*bbd0*/  IMAD.MOV.U32 R4, RZ, RZ, R23 ;  /* 0x000000ffff047224 */ /* 0x000fe200078e0017 */
[----:B------:R-:W-:Y:S01]  /*bbe0*/  MOV R3, R20 ;  /* 0x0000001400037202 */ /* 0x000fe20000000f00 */
[----:B------:R-:W-:Y:S01]  /*bbf0*/  IMAD.MOV.U32 R2, RZ, RZ, R21 ;  /* 0x000000ffff027224 */ /* 0x000fe200078e0015 */
[----:B------:R-:W-:-:S02]  /*bc00*/  PRMT R70, R11, 0x7610, R70 ;  /* 0x000076100b467816 */ /* 0x000fc40000000046 */
[----:B------:R-:W-:Y:S01]  /*bc10*/  PRMT R50, R8, 0x7610, R50 ;  /* 0x0000761008327816 */ /* 0x000fe20000000032 */
[----:B------:R-:W-:Y:S01]  /*bc20*/  CS2R R10, SRZ ;  /* 0x00000000000a7805 */ /* 0x000fe2000001ff00 */
[----:B------:R-:W-:Y:S01]  /*bc30*/  PRMT R51, R51, 0x5410, R5 ;  /* 0x0000541033337816 */ /* 0x000fe20000000005 */
[----:B------:R-:W-:Y:S01]  /*bc40*/  CS2R R8, SRZ ;  /* 0x0000000000087805 */ /* 0x000fe2000001ff00 */
[----:B------:R-:W-:Y:S02]  /*bc50*/  PRMT R69, R4, 0x7610, R69 ;  /* 0x0000761004457816 */ /* 0x000fe40000000045 */
[----:B------:R-:W-:Y:S01]  /*bc60*/  PRMT R49, R2, 0x5410, R3 ;  /* 0x0000541002317816 */ /* 0x000fe20000000003 */
[----:B------:R-:W-:Y:S05]  /*bc70*/  @P4 BRA `(.L_x_992) ;  /* 0x000000c000004947 */ /* 0x000fea0003800000 */
[----:B-1--4-:R-:W-:Y:S01]  /*bc80*/  CS2R R16, SRZ ;  /* 0x0000000000107805 */ /* 0x012fe2000001ff00 */
[----:B------:R-:W-:Y:S01]  /*bc90*/  CS2R R10, SRZ ;  /* 0x00000000000a7805 */ /* 0x000fe2000001ff00 */
[----:B------:R-:W-:Y:S01]  /*bca0*/  CS2R R8, SRZ ;  /* 0x0000000000087805 */ /* 0x000fe2000001ff00 */
[----:B------:R-:W-:Y:S05]  /*bcb0*/  @P2 BRA `(.L_x_992) ;  /* 0x0000008000002947 */ /* 0x000fea0003800000 */
[C---:B------:R-:W-:Y:S01]  /*bcc0*/  IMAD.SHL.U32 R4, R76.reuse, 0x2, RZ ;  /* 0x000000024c047824 */ /* 0x040fe200078e00ff */
[----:B------:R-:W-:-:S04]  /*bcd0*/  SHF.L.U64.HI R5, R76, 0x1, R77 ;  /* 0x000000014c057819 */ /* 0x000fc8000001024d */
[----:B------:R-:W-:-:S05]  /*bce0*/  IADD3 R2, P0, R29, R4, RZ ;  /* 0x000000041d027210 */ /* 0x000fca0007f1e0ff */
[----:B------:R-:W-:Y:S01]  /*bcf0*/  IMAD.X R3, R31, 0x1, R5, P0 ;  /* 0x000000011f037824 */ /* 0x000fe200000e0605 */
[----:B------:R-:W-:-:S04]  /*bd00*/  IADD3 R4, P0, R30, R4, RZ ;  /* 0x000000041e047210 */ /* 0x000fc80007f1e0ff */
[----:B------:R1:W5:Y:S01]  /*bd10*/  LD.E.128 R16, [R2.64] ;  /* 0x0000000802107980 */ /* 0x000362000c101d00 */
[----:B------:R-:W-:-:S05]  /*bd20*/  IMAD.X R5, R32, 0x1, R5, P0 ;  /* 0x0000000120057824 */ /* 0x000fca00000e0605 */
[----:B------:R1:W5:Y:S03]  /*bd30*/  LD.E.128 R8, [R4.64] ;  /* 0x0000000804087980 */ /* 0x000366000c101d00 */
.L_x_992:
[----:B-1--4-:R-:W-:Y:S05]  /*bd40*/  BSYNC B0 ;  /* 0x0000000000007941 */ /* 0x012fea0003800000 */
.L_x_991:
[----:B------:R-:W1:Y:S01]  /*bd50*/  SHFL.IDX PT, R4, R28, 0x2, 0x181f ;  /* 0x00581f001c047f89 */ /* 0x000e6200000e0000 */
[C---:B------:R-:W-:Y:S01]  /*bd60*/  ISETP.GE.OR P0, PT, R76.reuse, c[0x0][0x27c], P5 ;  /* 0x00009f004c007a0c */ /* 0x040fe20002f06670 */
[----:B------:R-:W-:Y:S01]  /*bd70*/  CS2R R42, SRZ ;  /* 0x00000000002a7805 */ /* 0x000fe2000001ff00 */
[----:B------:R-:W-:Y:S01]  /*bd80*/  CS2R R40, SRZ ;  /* 0x0000000000287805 */ /* 0x000fe2000001ff00 */
[----:B------:R-:W2:Y:S04]  /*bd90*/  SHFL.IDX PT, R5, R15, 0x2, 0x181f ;  /* 0x00581f000f057f89 */ /* 0x000ea800000e0000 */
[----:B------:R-:W3:Y:S04]  /*bda0*/  SHFL.IDX PT, R29, R14, 0x2, 0x181f ;  /* 0x00581f000e1d7f89 */ /* 0x000ee800000e0000 */
[----:B------:R-:W4:Y:S02]  /*bdb0*/  SHFL.IDX PT, R30, R6, 0x2, 0x181f ;  /* 0x00581f00061e7f89 */ /* 0x000f2400000e0000 */
[C---:B------:R-:W-:Y:S01]  /*bdc0*/  @!P0 IMAD.SHL.U32 R2, R76.reuse, 0x2, RZ ;  /* 0x000000024c028824 */ /* 0x040fe200078e00ff */
[----:B------:R-:W-:-:S04]  /*bdd0*/  @!P0 SHF.L.U64.HI R3, R76, 0x1, R77 ;  /* 0x000000014c038819 */ /* 0x000fc8000001024d */
[----:B-1----:R-:W-:-:S05]  /*bde0*/  @!P0 IADD3 R4, P1, R4, R2, RZ ;  /* 0x0000000204048210 */ /* 0x002fca0007f3e0ff */
[----:B--2---:R-:W-:Y:S01]  /*bdf0*/  @!P0 IMAD.X R5, R5, 0x1, R3, P1 ;  /* 0x0000000105058824 */ /* 0x004fe200008e0603 */
[----:B---3--:R-:W-:Y:S01]  /*be00*/  @!P0 IADD3 R2, P1, R29, R2, RZ ;  /* 0x000000021d028210 */ /* 0x008fe20007f3e0ff */
[----:B------:R-:W-:-:S03]  /*be10*/  CS2R R46, SRZ ;  /* 0x00000000002e7805 */ /* 0x000fc6000001ff00 */
[----:B------:R1:W2:Y:S01]  /*be20*/  @!P0 LD.E.128 R40, [R4.64] ;  /* 0x0000000804288980 */ /* 0x0002a2000c101d00 */
[----:B------:R-:W-:Y:S01]  /*be30*/  CS2R R44, SRZ ;  /* 0x00000000002c7805 */ /* 0x000fe2000001ff00 */
[----:B----4-:R-:W-:-:S05]  /*be40*/  @!P0 IMAD.X R3, R30, 0x1, R3, P1 ;  /* 0x000000011e038824 */ /* 0x010fca00008e0603 */
[----:B------:R3:W4:Y:S01]  /*be50*/  @!P0 LD.E.128 R44, [R2.64] ;  /* 0x00000008022c8980 */ /* 0x000722000c101d00 */
[----:B-1---5:R-:W-:Y:S01]  /*be60*/  IMAD.MOV.U32 R4, RZ, RZ, R19 ;  /* 0x000000ffff047224 */ /* 0x022fe200078e0013 */
[----:B------:R-:W-:Y:S01]  /*be70*/  MOV R5, R18 ;  /* 0x0000001200057202 */ /* 0x000fe20000000f00 */
[----:B---3--:R-:W-:Y:S02]  /*be80*/  IMAD.MOV.U32 R3, RZ, RZ, R16 ;  /* 0x000000ffff037224 */ /* 0x008fe400078e0010 */
[----:B------:R-:W-:Y:S01]  /*be90*/  IMAD.MOV.U32 R2, RZ, RZ, R17 ;  /* 0x000000ffff027224 */ /* 0x000fe200078e0011 */
[----:B------:R-:W-:Y:S01]  /*bea0*/  PRMT R80, R4, 0x5410, R5 ;  /* 0x0000541004507816 */ /* 0x000fe20000000005 */
[----:B------:R-:W-:Y:S01]  /*beb0*/  IMAD.MOV.U32 R4, RZ, RZ, R11 ;  /* 0x000000ffff047224 */ /* 0x000fe200078e000b */
[----:B------:R-:W-:Y:S02]  /*bec0*/  MOV R5, R10 ;  /* 0x0000000a00057202 */ /* 0x000fe40000000f00 */
[----:B------:R-:W-:Y:S01]  /*bed0*/  PRMT R74, R2, 0x5410, R3 ;  /* 0x00005410024a7816 */ /* 0x000fe20000000003 */
[----:B------:R-:W-:-:S02]  /*bee0*/  IMAD.MOV.U32 R3, RZ, RZ, R8 ;  /* 0x000000ffff037224 */ /* 0x000fc400078e0008 */
[----:B------:R-:W-:Y:S01]  /*bef0*/  IMAD.MOV.U32 R2, RZ, RZ, R9 ;  /* 0x000000ffff027224 */ /* 0x000fe200078e0009 */
[----:B------:R-:W-:-:S04]  /*bf00*/  PRMT R75, R5, 0x5410, R4 ;  /* 0x00005410054b7816 */ /* 0x000fc80000000004 */
[----:B------:R-:W-:Y:S01]  /*bf10*/  PRMT R73, R2, 0x5410, R3 ;  /* 0x0000541002497816 */ /* 0x000fe20000000003 */
[----:B------:R1:W3:Y:S01]  /*bf20*/  SHFL.IDX PT, R29, R15, 0x3, 0x181f ;  /* 0x00781f000f1d7f89 */ /* 0x0002e200000e0000 */
[----:B------:R-:W-:Y:S03]  /*bf30*/  BSSY B0, `(.L_x_993) ;  /* 0x0000021000007945 */ /* 0x000fe60003800000 */
[----:B------:R1:W1:Y:S01]  /*bf40*/  SHFL.IDX PT, R15, R28, 0x3, 0x181f ;  /* 0x00781f001c0f7f89 */ /* 0x00026200000e0000 */
[----:B------:R-:W-:-:S03]  /*bf50*/  CS2R R58, SRZ ;  /* 0x00000000003a7805 */ /* 0x000fc6000001ff00 */
[----:B------:R-:W1:Y:S01]  /*bf60*/  SHFL.IDX PT, R14, R14, 0x3, 0x181f ;  /* 0x00781f000e0e7f89 */ /* 0x000e6200000e0000 */
[----:B------:R-:W-:-:S03]  /*bf70*/  CS2R R56, SRZ ;  /* 0x0000000000387805 */ /* 0x000fc6000001ff00 */
[----:B------:R-:W1:Y:S01]  /*bf80*/  SHFL.IDX PT, R6, R6, 0x3, 0x181f ;  /* 0x00781f0006067f89 */ /* 0x000e6200000e0000 */
[----:B------:R-:W-:Y:S01]  /*bf90*/  CS2R R54, SRZ ;  /* 0x0000000000367805 */ /* 0x000fe2000001ff00 */
[----:B------:R-:W-:Y:S01]  /*bfa0*/  CS2R R52, SRZ ;  /* 0x0000000000347805 */ /* 0x000fe2000001ff00 */
[----:B--2---:R-:W-:Y:S01]  /*bfb0*/  IMAD.MOV.U32 R4, RZ, RZ, R43 ;  /* 0x000000ffff047224 */ /* 0x004fe200078e002b */
[----:B------:R-:W-:Y:S01]  /*bfc0*/  MOV R5, R42 ;  /* 0x0000002a00057202 */ /* 0x000fe20000000f00 */
[----:B------:R-:W-:Y:S01]  /*bfd0*/  IMAD.MOV.U32 R3, RZ, RZ, R40 ;  /* 0x000000ffff037224 */ /* 0x000fe200078e0028 */
[----:B------:R-:W-:Y:S02]  /*bfe0*/  MOV R2, R41 ;  /* 0x0000002900027202 */ /* 0x000fe40000000f00 */
[----:B------:R-:W-:Y:S02]  /*bff0*/  PRMT R85, R4, 0x5410, R5 ;  /* 0x0000541004557816 */ /* 0x000fe40000000005 */
[----:B------:R-:W-:Y:S01]  /*c000*/  PRMT R83, R2, 0x5410, R3 ;  /* 0x0000541002537816 */ /* 0x000fe20000000003 */
[----:B----4-:R-:W-:Y:S01]  /*c010*/  IMAD.MOV.U32 R5, RZ, RZ, R46 ;  /* 0x000000ffff057224 */ /* 0x010fe200078e002e */
[----:B------:R-:W-:Y:S01]  /*c020*/  MOV R3, R44 ;  /* 0x0000002c00037202 */ /* 0x000fe20000000f00 */
[----:B------:R-:W-:-:S02]  /*c030*/  IMAD.MOV.U32 R4, RZ, RZ, R47 ;  /* 0x000000ffff047224 */ /* 0x000fc400078e002f */
[----:B------:R-:W-:-:S03]  /*c040*/  IMAD.MOV.U32 R2, RZ, RZ, R45 ;  /* 0x000000ffff027224 */ /* 0x000fc600078e002d */
[----:B------:R-:W-:Y:S02]  /*c050*/  PRMT R84, R5, 0x5410, R4 ;  /* 0x0000541005547816 */ /* 0x000fe40000000004 */
[----:B------:R-:W-:Y:S01]  /*c060*/  PRMT R81, R2, 0x5410, R3 ;  /* 0x0000541002517816 */ /* 0x000fe20000000003 */
[----:B------:R-:W-:Y:S05]  /*c070*/  @P6 BRA `(.L_x_994) ;  /* 0x000000c000006947 */ /* 0x000fea0003800000 */
[----:B-1-3--:R-:W-:Y:S01]  /*c080*/  CS2R R56, SRZ ;  /* 0x0000000000387805 */ /* 0x00afe2000001ff00 */
[----:B------:R-:W-:Y:S01]  /*c090*/  CS2R R54, SRZ ;  /* 0x0000000000367805 */ /* 0x000fe2000001ff00 */
[----:B------:R-:W-:Y:S01]  /*c0a0*/  CS2R R52, SRZ ;  /* 0x0000000000347805 */ /* 0x000fe2000001ff00 */
[----:B------:R-:W-:Y:S05]  /*c0b0*/  @P2 BRA `(.L_x_994) ;  /* 0x0000008000002947 */ /* 0x000fea0003800000 */
[C---:B------:R-:W-:Y:S01]  /*c0c0*/  IMAD.SHL.U32 R2, R76.reuse, 0x2, RZ ;  /* 0x000000024c027824 */ /* 0x040fe200078e00ff */
[----:B------:R-:W-:-:S04]  /*c0d0*/  SHF.L.U64.HI R3, R76, 0x1, R77 ;  /* 0x000000014c037819 */ /* 0x000fc8000001024d */
[-C--:B------:R-:W-:Y:S02]  /*c0e0*/  IADD3 R4, P1, R15, R2.reuse, RZ ;  /* 0x000000020f047210 */ /* 0x080fe40007f3e0ff */
[----:B------:R-:W-:-:S03]  /*c0f0*/  IADD3 R2, P0, R14, R2, RZ ;  /* 0x000000020e027210 */ /* 0x000fc60007f1e0ff */
[--C-:B------:R-:W-:Y:S02]  /*c100*/  IMAD.X R5, R29, 0x1, R3.reuse, P1 ;  /* 0x000000011d057824 */ /* 0x100fe400008e0603 */
[----:B------:R-:W-:-:S03]  /*c110*/  IMAD.X R3, R6, 0x1, R3, P0 ;  /* 0x0000000106037824 */ /* 0x000fc600000e0603 */
[----:B------:R1:W5:Y:S04]  /*c120*/  LD.E.128 R56, [R4.64] ;  /* 0x0000000804387980 */ /* 0x000368000c101d00 */
[----:B------:R1:W5:Y:S02]  /*c130*/  LD.E.128 R52, [R2.64] ;  /* 0x0000000802347980 */ /* 0x000364000c101d00 */
.L_x_994:
[----:B-1-3--:R-:W-:Y:S05]  /*c140*/  BSYNC B0 ;  /* 0x0000000000007941 */ /* 0x00afea0003800000 */
.L_x_993:
[----:B------:R-:W-:Y:S01]  /*c150*/  IADD3 R4, -R71, R48, RZ ;  /* 0x0000003047047210 */ /* 0x000fe20007ffe1ff */
[----:B-----5:R-:W-:Y:S01]  /*c160*/  IMAD.MOV.U32 R2, RZ, RZ, R58 ;  /* 0x000000ffff027224 */ /* 0x020fe200078e003a */
[----:B------:R-:W-:-:S04]  /*c170*/  DEPBAR.LE SB0, 0x1 ;  /* 0x000080400000791a */ /* 0x000fc80000000000 */
[----:B------:R-:W-:Y:S01]  /*c180*/  IMNMX R68, R4, 0x80, PT ;  /* 0x0000008004447817 */ /* 0x000fe20003800200 */
[----:B------:R-:W-:Y:S01]  /*c190*/  IMAD.MOV.U32 R5, RZ, RZ, R59 ;  /* 0x000000ffff057224 */ /* 0x000fe200078e003b */
[----:B------:R-:W-:Y:S01]  /*c1a0*/  MOV R4, R55 ;  /* 0x0000003700047202 */ /* 0x000fe20000000f00 */
[----:B------:R-:W-:Y:S01]  /*c1b0*/  IMAD.MOV.U32 R3, RZ, RZ, R56 ;  /* 0x000000ffff037224 */ /* 0x000fe200078e0038 */
[----:B------:R-:W-:Y:S01]  /*c1c0*/  BAR.SYNC.DEFER_BLOCKING 0x0 ;  /* 0x0000000000007b1d */ /* 0x000fe20000010000 */
[----:B------:R-:W-:Y:S02]  /*c1d0*/  ISETP.GE.OR P0, PT, R101, R68, P2 ;  /* 0x000000446500720c */ /* 0x000fe40001706670 */
[----:B------:R-:W-:Y:S01]  /*c1e0*/  PRMT R89, R5, 0x5410, R2 ;  /* 0x0000541005597816 */ /* 0x000fe20000000002 */
[----:B------:R-:W-:Y:S02]  /*c1f0*/  IMAD.MOV.U32 R2, RZ, RZ, R57 ;  /* 0x000000ffff027224 */ /* 0x000fe400078e0039 */
[----:B------:R-:W-:Y:S01]  /*c200*/  IMAD.MOV.U32 R5, RZ, RZ, R54 ;  /* 0x000000ffff057224 */ /* 0x000fe200078e0036 */
[----:B------:R-:W-:Y:S02]  /*c210*/  BSSY B0, `(.L_x_995) ;  /* 0x000006b000007945 */ /* 0x000fe40003800000 */
[----:B------:R-:W-:Y:S01]  /*c220*/  PRMT R87, R2, 0x5410, R3 ;  /* 0x0000541002577816 */ /* 0x000fe20000000003 */
[----:B------:R-:W-:Y:S01]  /*c230*/  IMAD.MOV.U32 R3, RZ, RZ, R52 ;  /* 0x000000ffff037224 */ /* 0x000fe200078e0034 */
[----:B------:R-:W-:-:S02]  /*c240*/  MOV R2, R53 ;  /* 0x0000003500027202 */ /* 0x000fc40000000f00 */
[----:B------:R-:W-:Y:S02]  /*c250*/  PRMT R88, R5, 0x5410, R4 ;  /* 0x0000541005587816 */ /* 0x000fe40000000004 */
[----:B------:R-:W-:Y:S01]  /*c260*/  PRMT R86, R2, 0x5410, R3 ;  /* 0x0000541002567816 */ /* 0x000fe20000000003 */
[----:B------:R-:W-:Y:S05]  /*c270*/  @P0 BRA `(.L_x_996) ;  /* 0x0000064000000947 */ /* 0x000fea0003800000 */
[----:B------:R-:W-:Y:S01]  /*c280*/  MOV R2, c[0x0][0x27c] ;  /* 0x00009f0000027a02 */ /* 0x000fe20000000f00 */
[----:B------:R-:W1:Y:S01]  /*c290*/  LDS.128 R28, [R210+0x100] ;  /* 0x00010000d21c7984 */ /* 0x000e620000000c00 */
[C---:B------:R-:W-:Y:S01]  /*c2a0*/  SHF.L.U32 R6, R101.reuse, 0x6, RZ ;  /* 0x0000000665067819 */ /* 0x040fe200000006ff */
[----:B------:R-:W-:Y:S01]  /*c2b0*/  HADD2.F32 R15, -RZ, R50.H0_H0 ;  /* 0x20000032ff0f7230 */ /* 0x000fe20000004100 */
[----:B------:R-:W-:Y:S02]  /*c2c0*/  LEA.HI R2, R2, R102, RZ, 0x1d ;  /* 0x0000006602027211 */ /* 0x000fe400078fe8ff */
[----:B------:R-:W-:Y:S02]  /*c2d0*/  SHF.L.U32 R14, R101, 0x6, RZ ;  /* 0x00000006650e7819 */ /* 0x000fe400000006ff */
[----:B------:R-:W-:-:S02]  /*c2e0*/  SHF.R.S32.HI R4, RZ, 0x1f, R2 ;  /* 0x0000001fff047819 */ /* 0x000fc40000011402 */
[----:B------:R-:W-:Y:S02]  /*c2f0*/  SHF.L.U32 R3, R2, 0x3, RZ ;  /* 0x0000000302037819 */ /* 0x000fe400000006ff */
[----:B------:R-:W-:Y:S02]  /*c300*/  LOP3.LUT R14, R14, 0x1c0, RZ, 0xc0, !PT ;  /* 0x000001c00e0e7812 */ /* 0x000fe400078ec0ff */
[----:B------:R-:W-:Y:S02]  /*c310*/  LOP3.LUT R6, R6, 0x1c0, RZ, 0xc0, !PT ;  /* 0x000001c006067812 */ /* 0x000fe400078ec0ff */
[----:B------:R-:W-:Y:S02]  /*c320*/  LEA.HI R2, R4, R2, RZ, 0x3 ;  /* 0x0000000204027211 */ /* 0x000fe400078f18ff */
[----:B------:R-:W-:Y:S02]  /*c330*/  SHF.R.U32.HI R6, RZ, 0x3, R6 ;  /* 0x00000003ff067819 */ /* 0x000fe40000011606 */
[----:B------:R-:W-:-:S02]  /*c340*/  LOP3.LUT R3, R14, 0x38, R3, 0xf8, !PT ;  /* 0x000000380e037812 */ /* 0x000fc400078ef803 */
[----:B------:R-:W-:Y:S02]  /*c350*/  SHF.L.U32 R2, R2, 0xa, RZ ;  /* 0x0000000a02027819 */ /* 0x000fe400000006ff */
[----:B------:R-:W-:Y:S02]  /*c360*/  LOP3.LUT R3, R3, R6, RZ, 0x3c, !PT ;  /* 0x0000000603037212 */ /* 0x000fe400078e3cff */
[----:B------:R-:W-:Y:S02]  /*c370*/  LOP3.LUT R2, R2, 0x7fffe000, RZ, 0xc0, !PT ;  /* 0x7fffe00002027812 */ /* 0x000fe400078ec0ff */
[----:B------:R-:W-:Y:S02]  /*c380*/  SHF.R.U32.HI R5, RZ, 0x10, R21 ;  /* 0x00000010ff057819 */ /* 0x000fe40000011615 */
[----:B------:R-:W-:Y:S02]  /*c390*/  IADD3 R2, R3, R2, R7 ;  /* 0x0000000203027210 */ /* 0x000fe40007ffe007 */
[----:B------:R-:W-:-:S02]  /*c3a0*/  SHF.R.U64 R67, R24, 0x10, R25 ;  /* 0x0000001018437819 */ /* 0x000fc40000001219 */
[----:B------:R-:W-:Y:S01]  /*c3b0*/  SHF.L.U32 R39, R2, 0x1, RZ ;  /* 0x0000000102277819 */ /* 0x000fe200000006ff */
[----:B------:R-:W-:Y:S01]  /*c3c0*/  HADD2.F32 R2, -RZ, R49.H0_H0 ;  /* 0x20000031ff027230 */ /* 0x000fe20000004100 */
[----:B------:R-:W-:Y:S02]  /*c3d0*/  SHF.R.U32.HI R38, RZ, 0x10, R25 ;  /* 0x00000010ff267819 */ /* 0x000fe40000011619 */
[----:B------:R-:W-:Y:S01]  /*c3e0*/  SHF.R.U64 R66, R26, 0x10, R27 ;  /* 0x000000101a427819 */ /* 0x000fe2000000121b */
[----:B------:R-:W2:Y:S01]  /*c3f0*/  LDS.128 R32, [R39+0x100] ;  /* 0x0001000027207984 */ /* 0x000ea20000000c00 */
[----:B------:R-:W-:Y:S01]  /*c400*/  SHF.R.U32.HI R48, RZ, 0x10, R23 ;  /* 0x00000010ff307819 */ /* 0x000fe20000011617 */
[----:B-1----:R-:W-:Y:S01]  /*c410*/  HADD2.F32 R37, -RZ, R29.H0_H0 ;  /* 0x2000001dff257230 */ /* 0x002fe20000004100 */
[----:B------:R-:W-:Y:S01]  /*c420*/  SHF.R.U64 R65, R20, 0x10, R21 ;  /* 0x0000001014417819 */ /* 0x000fe20000001215 */
[--C-:B------:R-:W-:Y:S01]  /*c430*/  HADD2.F32 R26, -RZ, R31.reuse.H0_H0 ;  /* 0x2000001fff1a7230 */ /* 0x100fe20000004100 */
[----:B------:R-:W-:Y:S01]  /*c440*/  SHF.R.U32.HI R60, RZ, 0x10, R27 ;  /* 0x00000010ff3c7819 */ /* 0x000fe2000001161b */
[----:B------:R-:W-:Y:S01]  /*c450*/  HADD2.F32 R25, -RZ, R31.H1_H1 ;  /* 0x3000001fff197230 */ /* 0x000fe20000004100 */
[----:B------:R-:W-:Y:S01]  /*c460*/  FMUL.FTZ R14, R37, R2 ;  /* 0x00000002250e7220 */ /* 0x000fe20000410000 */
[----:B------:R-:W-:Y:S01]  /*c470*/  HADD2.F32 R29, -RZ, R29.H1_H1 ;  /* 0x3000001dff1d7230 */ /* 0x000fe20000004100 */
[----:B------:R-:W-:Y:S01]  /*c480*/  SHF.R.U64 R62, R22, 0x10, R23 ;  /* 0x00000010163e7819 */ /* 0x000fe20000001217 */
[----:B------:R-:W-:-:S02]  /*c490*/  HADD2.F32 R31, -RZ, R5.H0_H0 ;  /* 0x20000005ff1f7230 */ /* 0x000fc40000004100 */
[----:B------:R-:W-:Y:S02]  /*c4a0*/  HADD2.F32 R36, -RZ, R28.H0_H0 ;  /* 0x2000001cff247230 */ /* 0x000fe40000004100 */
[----:B------:R-:W-:Y:S02]  /*c4b0*/  HADD2.F32 R5, -RZ, R49.H1_H1 ;  /* 0x30000031ff057230 */ /* 0x000fe40000004100 */
[----:B------:R-:W-:Y:S02]  /*c4c0*/  HADD2.F32 R71, -RZ, R38.H0_H0 ;  /* 0x20000026ff477230 */ /* 0x000fe40000004100 */
[----:B------:R-:W-:Y:S02]  /*c4d0*/  HADD2.F32 R27, -RZ, R30.H0_H0 ;  /* 0x2000001eff1b7230 */ /* 0x000fe40000004100 */
[----:B------:R-:W-:Y:S02]  /*c4e0*/  HADD2.F32 R28, -RZ, R28.H1_H1 ;  /* 0x3000001cff1c7230 */ /* 0x000fe40000004100 */
[----:B------:R-:W-:-:S02]  /*c4f0*/  HADD2.F32 R30, -RZ, R30.H1_H1 ;  /* 0x3000001eff1e7230 */ /* 0x000fc40000004100 */
[--C-:B--2---:R-:W-:Y:S02]  /*c500*/  HADD2.F32 R4, -RZ, R33.reuse.H0_H0 ;  /* 0x20000021ff047230 */ /* 0x104fe40000004100 */
[----:B------:R-:W-:Y:S02]  /*c510*/  HADD2.F32 R3, -RZ, R33.H1_H1 ;  /* 0x30000021ff037230 */ /* 0x000fe40000004100 */
[--C-:B------:R-:W-:Y:S01]  /*c520*/  HADD2.F32 R6, -RZ, R32.reuse.H0_H0 ;  /* 0x20000020ff067230 */ /* 0x100fe20000004100 */
[C---:B------:R-:W-:Y:S01]  /*c530*/  FMUL.FTZ R50, R4.reuse, R2 ;  /* 0x0000000204327220 */ /* 0x040fe20000410000 */
[----:B------:R-:W-:Y:S01]  /*c540*/  HADD2.F32 R21, -RZ, R35.H0_H0 ;  /* 0x20000023ff157230 */ /* 0x000fe20000004100 */
[----:B------:R-:W-:Y:S01]  /*c550*/  FMUL.FTZ R2, R29, R31 ;  /* 0x0000001f1d027220 */ /* 0x000fe20000410000 */
[----:B------:R-:W-:Y:S01]  /*c560*/  HADD2.F32 R24, -RZ, R32.H1_H1 ;  /* 0x30000020ff187230 */ /* 0x000fe20000004100 */
[----:B------:R-:W-:Y:S01]  /*c570*/  FFMA.FTZ R64, R4, R15, R14 ;  /* 0x0000000f04407223 */ /* 0x000fe2000001000e */
[----:B------:R-:W-:Y:S01]  /*c580*/  HADD2.F32 R14, -RZ, R51.H0_H0 ;  /* 0x20000033ff0e7230 */ /* 0x000fe20000004100 */
[----:B------:R-:W-:Y:S01]  /*c590*/  FMUL.FTZ R4, R36, R5 ;  /* 0x0000000524047220 */ /* 0x000fe20000410000 */
[----:B------:R-:W-:Y:S01]  /*c5a0*/  HADD2.F32 R23, -RZ, R34.H0_H0 ;  /* 0x20000022ff177230 */ /* 0x000fe20000004100 */
[C---:B------:R-:W-:Y:S01]  /*c5b0*/  FFMA.FTZ R63, R3.reuse, R71, R2 ;  /* 0x00000047033f7223 */ /* 0x040fe20000010002 */
[----:B------:R-:W-:Y:S01]  /*c5c0*/  HADD2.F32 R2, -RZ, R69.H0_H0 ;  /* 0x20000045ff027230 */ /* 0x000fe20000004100 */
[----:B------:R-:W-:Y:S01]  /*c5d0*/  FMUL.FTZ R49, R3, R31 ;  /* 0x0000001f03317220 */ /* 0x000fe20000410000 */
[----:B------:R-:W-:Y:S01]  /*c5e0*/  HADD2.F32 R3, -RZ, R51.H1_H1 ;  /* 0x30000033ff037230 */ /* 0x000fe20000004100 */
[C---:B------:R-:W-:Y:S01]  /*c5f0*/  FFMA.FTZ R51, R6.reuse, R14, R4 ;  /* 0x0000000e06337223 */ /* 0x040fe20000010004 */
[----:B------:R-:W-:Y:S01]  /*c600*/  HADD2.F32 R4, -RZ, R69.H1_H1 ;  /* 0x30000045ff047230 */ /* 0x000fe20000004100 */
[----:B------:R-:W-:Y:S01]  /*c610*/  FMUL.FTZ R38, R6, R5 ;  /* 0x0000000506267220 */ /* 0x000fe20000410000 */
[----:B------:R-:W-:Y:S01]  /*c620*/  HADD2.F32 R69, -RZ, R48.H0_H0 ;  /* 0x20000030ff457230 */ /* 0x000fe20000004100 */
[-C--:B------:R-:W-:Y:S01]  /*c630*/  FMUL.FTZ R6, R26, R2.reuse ;  /* 0x000000021a067220 */ /* 0x080fe20000410000 */
[----:B------:R-:W-:Y:S01]  /*c640*/  HADD2.F32 R5, -RZ, R70.H0_H0 ;  /* 0x20000046ff057230 */ /* 0x000fe20000004100 */
[----:B------:R-:W-:Y:S01]  /*c650*/  FMUL.FTZ R31, R27, R3 ;  /* 0x000000031b1f7220 */ /* 0x000fe20000410000 */
[----:B------:R-:W-:Y:S01]  /*c660*/  HADD2.F32 R20, -RZ, R35.H1_H1 ;  /* 0x30000023ff147230 */ /* 0x000fe20000004100 */
[C---:B------:R-:W-:Y:S01]  /*c670*/  FMUL.FTZ R32, R21.reuse, R2 ;  /* 0x0000000215207220 */ /* 0x040fe20000410000 */
[----:B------:R-:W-:Y:S01]  /*c680*/  HADD2.F32 R70, -RZ, R60.H0_H0 ;  /* 0x2000003cff467230 */ /* 0x000fe20000004100 */
[----:B------:R-:W-:Y:S01]  /*c690*/  FFMA.FTZ R33, R21, R4, R6 ;  /* 0x0000000415217223 */ /* 0x000fe20000010006 */
[----:B------:R-:W-:Y:S01]  /*c6a0*/  HADD2.F32 R6, -RZ, R65.H0_H0 ;  /* 0x20000041ff067230 */ /* 0x000fe20000004100 */
[----:B------:R-:W-:Y:S01]  /*c6b0*/  FMUL.FTZ R2, R25, R69 ;  /* 0x0000004519027220 */ /* 0x000fe20000410000 */
[----:B------:R-:W-:Y:S01]  /*c6c0*/  HADD2.F32 R35, -RZ, R62.H0_H0 ;  /* 0x2000003eff237230 */ /* 0x000fe20000004100 */
[C---:B------:R-:W-:Y:S01]  /*c6d0*/  FFMA.FTZ R48, R23.reuse, R5, R31 ;  /* 0x0000000517307223 */ /* 0x040fe2000001001f */
[----:B------:R-:W-:Y:S01]  /*c6e0*/  HADD2.F32 R22, -RZ, R34.H1_H1 ;  /* 0x30000022ff167230 */ /* 0x000fe20000004100 */
[----:B------:R-:W-:Y:S01]  /*c6f0*/  FMUL.FTZ R34, R23, R3 ;  /* 0x0000000317227220 */ /* 0x000fe20000410000 */
[----:B------:R-:W-:Y:S01]  /*c700*/  HADD2.F32 R62, -RZ, R67.H0_H0 ;  /* 0x20000043ff3e7230 */ /* 0x000fe20000004100 */
[----:B------:R-:W-:Y:S01]  /*c710*/  FFMA.FTZ R31, R20, R70, R2 ;  /* 0x00000046141f7223 */ /* 0x000fe20000010002 */
[----:B------:R-:W-:Y:S01]  /*c720*/  HADD2.F32 R60, -RZ, R66.H0_H0 ;  /* 0x20000042ff3c7230 */ /* 0x000fe20000004100 */
[----:B------:R-:W-:-:S02]  /*c730*/  FMUL.FTZ R3, R28, R6 ;  /* 0x000000061c037220 */ /* 0x000fc40000410000 */
[----:B------:R-:W-:Y:S02]  /*c740*/  FMUL.FTZ R2, R30, R35 ;  /* 0x000000231e027220 */ /* 0x000fe40000410000 */
[----:B------:R-:W-:Y:S02]  /*c750*/  FMUL.FTZ R23, R20, R69 ;  /* 0x0000004514177220 */ /* 0x000fe40000410000 */
[----:B------:R-:W-:Y:S02]  /*c760*/  FMUL.FTZ R21, R24, R6 ;  /* 0x0000000618157220 */ /* 0x000fe40000410000 */
[----:B------:R-:W-:Y:S02]  /*c770*/  FMUL.FTZ R20, R22, R35 ;  /* 0x0000002316147220 */ /* 0x000fe40000410000 */
[----:B------:R-:W-:Y:S02]  /*c780*/  FFMA.FTZ R24, R24, R62, R3 ;  /* 0x0000003e18187223 */ /* 0x000fe40000010003 */
[----:B------:R-:W-:-:S02]  /*c790*/  FFMA.FTZ R35, R22, R60, R2 ;  /* 0x0000003c16237223 */ /* 0x000fc40000010002 */
[----:B------:R-:W-:Y:S02]  /*c7a0*/  FFMA.FTZ R22, R37, R15, -R50 ;  /* 0x0000000f25167223 */ /* 0x000fe40000010832 */
[----:B------:R-:W-:Y:S02]  /*c7b0*/  FFMA.FTZ R6, R27, R5, -R34 ;  /* 0x000000051b067223 */ /* 0x000fe40000010822 */
[----:B------:R-:W-:Y:S02]  /*c7c0*/  FFMA.FTZ R3, R26, R4, -R32 ;  /* 0x000000041a037223 */ /* 0x000fe40000010820 */
[----:B------:R-:W-:Y:S02]  /*c7d0*/  FFMA.FTZ R15, R29, R71, -R49 ;  /* 0x000000471d0f7223 */ /* 0x000fe40000010831 */
[----:B------:R-:W-:Y:S02]  /*c7e0*/  FFMA.FTZ R14, R36, R14, -R38 ;  /* 0x0000000e240e7223 */ /* 0x000fe40000010826 */
[----:B------:R-:W-:Y:S01]  /*c7f0*/  FFMA.FTZ R2, R25, R70, -R23 ;  /* 0x0000004619027223 */ /* 0x000fe20000010817 */
[----:B------:R-:W-:Y:S01]  /*c800*/  F2FP.PACK_AB R25, R15, R22 ;  /* 0x000000160f19723e */ /* 0x000fe200000000ff */
[----:B------:R-:W-:Y:S01]  /*c810*/  FFMA.FTZ R5, R28, R62, -R21 ;  /* 0x0000003e1c057223 */ /* 0x000fe20000010815 */
[----:B------:R-:W-:Y:S01]  /*c820*/  F2FP.PACK_AB R23, R31, R33 ;  /* 0x000000211f17723e */ /* 0x000fe200000000ff */
[----:B------:R-:W-:Y:S01]  /*c830*/  FFMA.FTZ R4, R30, R60, -R20 ;  /* 0x0000003c1e047223 */ /* 0x000fe20000010814 */
[----:B------:R-:W-:-:S02]  /*c840*/  F2FP.PACK_AB R20, R24, R51 ;  /* 0x000000331814723e */ /* 0x000fc400000000ff */
[----:B------:R-:W-:Y:S02]  /*c850*/  F2FP.PACK_AB R27, R2, R3 ;  /* 0x00000003021b723e */ /* 0x000fe400000000ff */
[----:B------:R-:W-:Y:S02]  /*c860*/  F2FP.PACK_AB R24, R5, R14 ;  /* 0x0000000e0518723e */ /* 0x000fe400000000ff */
[----:B------:R-:W-:Y:S02]  /*c870*/  F2FP.PACK_AB R26, R4, R6 ;  /* 0x00000006041a723e */ /* 0x000fe400000000ff */
[----:B------:R-:W-:Y:S02]  /*c880*/  F2FP.PACK_AB R21, R63, R64 ;  /* 0x000000403f15723e */ /* 0x000fe400000000ff */
[----:B------:R-:W-:Y:S01]  /*c890*/  F2FP.PACK_AB R22, R35, R48 ;  /* 0x000000302316723e */ /* 0x000fe200000000ff */
[----:B------:R1:W-:Y:S04]  /*c8a0*/  STS.128 [R210+0x100], R24 ;  /* 0x00010018d2007388 */ /* 0x0003e80000000c00 */
[----:B------:R1:W-:Y:S02]  /*c8b0*/  STS.128 [R39+0x100], R20 ;  /* 0x0001001427007388 */ /* 0x0003e40000000c00 */
.L_x_996:
[----:B------:R-:W-:Y:S05]  /*c8c0*/  BSYNC B0 ;  /* 0x0000000000007941 */ /* 0x000fea0003800000 */
.L_x_995:
[----:B------:R-:W-:Y:S01]  /*c8d0*/  IADD3 R2, R101, 0x20, RZ ;  /* 0x0000002065027810 */ /* 0x000fe20007ffe0ff */
[----:B------:R-:W-:Y:S03]  /*c8e0*/  BSSY B0, `(.L_x_997) ;  /* 0x000006a000007945 */ /* 0x000fe60003800000 */
[----:B------:R-:W-:-:S13]  /*c8f0*/  ISETP.GE.OR P0, PT, R2, R68, P2 ;  /* 0x000000440200720c */ /* 0x000fda0001706670 */
[----:B------:R-:W-:Y:S05]  /*c900*/  @P0 BRA `(.L_x_998) ;  /* 0x0000067000000947 */ /* 0x000fea0003800000 */
[----:B------:R-:W2:Y:S01]  /*c910*/  LDL R64, [R1+0x58] ;  /* 0x0000580001407983 */ /* 0x000ea20000100800 */
[----:B------:R-:W-:Y:S02]  /*c920*/  MOV R2, c[0x0][0x27c] ;  /* 0x00009f0000027a02 */ /* 0x000fe40000000f00 */
        /* <DEDUP_REMOVED lines=14> */
[----:B------:R-:W-:Y:S02]  /*ca10*/  LOP3.LUT R2, R2, 0x7fffe000, RZ, 0xc0, !PT ;  /* 0x7fffe00002027812 */ /* 0x000fe400078ec0ff */
[----:B------:R-:W-:Y:S02]  /*ca20*/  SHF.R.U32.HI R5, RZ, 0x10, R9 ;  /* 0x00000010ff057819 */ /* 0x000fe40000011609 */
[----:B------:R-:W-:-:S02]  /*ca30*/  IADD3 R2, R3, R2, R12 ;  /* 0x0000000203027210 */ /* 0x000fc40007ffe00c */
[----:B------:R-:W-:Y:S02]  /*ca40*/  SHF.R.U32.HI R31, RZ, 0x10, R17 ;  /* 0x00000010ff1f7819 */ /* 0x000fe40000011611 */
[----:B------:R-:W-:Y:S01]  /*ca50*/  SHF.L.U32 R35, R2, 0x1, RZ ;  /* 0x0000000102237819 */ /* 0x000fe200000006ff */
[----:B------:R-:W-:Y:S01]  /*ca60*/  HADD2.F32 R2, -RZ, R73.H0_H0 ;  /* 0x20000049ff027230 */ /* 0x000fe20000004100 */
[----:B------:R-:W-:Y:S01]  /*ca70*/  SHF.R.U64 R50, R8, 0x10, R9 ;  /* 0x0000001008327819 */ /* 0x000fe20000001209 */
[----:B------:R-:W-:Y:S01]  /*ca80*/  HADD2.F32 R9, -RZ, R74.H0_H0 ;  /* 0x2000004aff097230 */ /* 0x000fe20000004100 */
[----:B------:R-:W-:Y:S01]  /*ca90*/  SHF.R.U64 R51, R18, 0x10, R19 ;  /* 0x0000001012337819 */ /* 0x000fe20000001213 */
[----:B-1----:R-:W1:Y:S01]  /*caa0*/  LDS.128 R24, [R35+0x100] ;  /* 0x0001000023187984 */ /* 0x002e620000000c00 */
[----:B------:R-:W-:Y:S01]  /*cab0*/  HADD2.F32 R63, -RZ, R31.H0_H0 ;  /* 0x2000001fff3f7230 */ /* 0x000fe20000004100 */
[--C-:B------:R-:W-:Y:S02]  /*cac0*/  SHF.R.U32.HI R33, RZ, 0x10, R11.reuse ;  /* 0x00000010ff217819 */ /* 0x100fe4000001160b */
[----:B------:R-:W-:-:S02]  /*cad0*/  SHF.R.U64 R39, R10, 0x10, R11 ;  /* 0x000000100a277819 */ /* 0x000fc4000000120b */
[----:B------:R-:W-:Y:S02]  /*cae0*/  SHF.R.U64 R60, R16, 0x10, R17 ;  /* 0x00000010103c7819 */ /* 0x000fe40000001211 */
[----:B------:R-:W-:-:S05]  /*caf0*/  SHF.R.U32.HI R38, RZ, 0x10, R19 ;  /* 0x00000010ff267819 */ /* 0x000fca0000011613 */
[----:B------:R-:W-:Y:S02]  /*cb00*/  HADD2.F32 R62, -RZ, R38.H0_H0 ;  /* 0x20000026ff3e7230 */ /* 0x000fe40000004100 */
[----:B------:R-:W-:Y:S02]  /*cb10*/  HADD2.F32 R38, -RZ, R51.H0_H0 ;  /* 0x20000033ff267230 */ /* 0x000fe40000004100 */
[--C-:B-1----:R-:W-:Y:S02]  /*cb20*/  HADD2.F32 R4, -RZ, R25.reuse.H0_H0 ;  /* 0x20000019ff047230 */ /* 0x102fe40000004100 */
[----:B------:R-:W-:Y:S02]  /*cb30*/  HADD2.F32 R3, -RZ, R25.H1_H1 ;  /* 0x30000019ff037230 */ /* 0x000fe40000004100 */
[----:B------:R-:W-:Y:S01]  /*cb40*/  HADD2.F32 R6, -RZ, R24.H0_H0 ;  /* 0x20000018ff067230 */ /* 0x000fe20000004100 */
[----:B------:R-:W-:Y:S01]  /*cb50*/  FMUL.FTZ R36, R4, R2 ;  /* 0x0000000204247220 */ /* 0x000fe20000410000 */
[----:B------:R-:W-:-:S02]  /*cb60*/  HADD2.F32 R11, -RZ, R27.H0_H0 ;  /* 0x2000001bff0b7230 */ /* 0x000fc40000004100 */
[--C-:B------:R-:W-:Y:S02]  /*cb70*/  HADD2.F32 R15, -RZ, R26.reuse.H0_H0 ;  /* 0x2000001aff0f7230 */ /* 0x100fe40000004100 */
[----:B------:R-:W-:Y:S02]  /*cb80*/  HADD2.F32 R14, -RZ, R26.H1_H1 ;  /* 0x3000001aff0e7230 */ /* 0x000fe40000004100 */
[----:B------:R-:W-:Y:S02]  /*cb90*/  HADD2.F32 R10, -RZ, R27.H1_H1 ;  /* 0x3000001bff0a7230 */ /* 0x000fe40000004100 */
[----:B------:R-:W-:Y:S01]  /*cba0*/  HADD2.F32 R16, -RZ, R24.H1_H1 ;  /* 0x30000018ff107230 */ /* 0x000fe20000004100 */
[----:B--2---:R-:W1:Y:S02]  /*cbb0*/  LDS.128 R20, [R64] ;  /* 0x0000000040147984 */ /* 0x004e640000000c00 */
[----:B-1----:R-:W-:Y:S02]  /*cbc0*/  HADD2.F32 R29, -RZ, R21.H0_H0 ;  /* 0x20000015ff1d7230 */ /* 0x002fe40000004100 */
[----:B------:R-:W-:-:S02]  /*cbd0*/  HADD2.F32 R28, -RZ, R20.H0_H0 ;  /* 0x20000014ff1c7230 */ /* 0x000fc40000004100 */
[----:B------:R-:W-:Y:S01]  /*cbe0*/  HADD2.F32 R30, -RZ, R20.H1_H1 ;  /* 0x30000014ff1e7230 */ /* 0x000fe20000004100 */
[----:B------:R-:W-:Y:S01]  /*cbf0*/  FMUL.FTZ R8, R29, R2 ;  /* 0x000000021d087220 */ /* 0x000fe20000410000 */
[----:B------:R-:W-:Y:S02]  /*cc00*/  HADD2.F32 R21, -RZ, R21.H1_H1 ;  /* 0x30000015ff157230 */ /* 0x000fe40000004100 */
[----:B------:R-:W-:Y:S01]  /*cc10*/  HADD2.F32 R20, -RZ, R5.H0_H0 ;  /* 0x20000005ff147230 */ /* 0x000fe20000004100 */
[----:B------:R-:W-:Y:S01]  /*cc20*/  FFMA.FTZ R49, R4, R9, R8 ;  /* 0x0000000904317223 */ /* 0x000fe20000010008 */
[----:B------:R-:W-:Y:S02]  /*cc30*/  HADD2.F32 R5, -RZ, R73.H1_H1 ;  /* 0x30000049ff057230 */ /* 0x000fe40000004100 */
[----:B------:R-:W-:Y:S01]  /*cc40*/  HADD2.F32 R8, -RZ, R74.H1_H1 ;  /* 0x3000004aff087230 */ /* 0x000fe20000004100 */
[----:B------:R-:W-:Y:S01]  /*cc50*/  FMUL.FTZ R2, R21, R20 ;  /* 0x0000001415027220 */ /* 0x000fe20000410000 */
[--C-:B------:R-:W-:Y:S01]  /*cc60*/  HADD2.F32 R18, -RZ, R23.reuse.H0_H0 ;  /* 0x20000017ff127230 */ /* 0x100fe20000004100 */
[----:B------:R-:W-:Y:S01]  /*cc70*/  FMUL.FTZ R4, R28, R5 ;  /* 0x000000051c047220 */ /* 0x000fe20000410000 */
[----:B------:R-:W-:Y:S01]  /*cc80*/  HADD2.F32 R17, -RZ, R23.H1_H1 ;  /* 0x30000017ff117230 */ /* 0x000fe20000004100 */
[C---:B------:R-:W-:Y:S01]  /*cc90*/  FFMA.FTZ R48, R3.reuse, R63, R2 ;  /* 0x0000003f03307223 */ /* 0x040fe20000010002 */
[----:B------:R-:W-:Y:S01]  /*cca0*/  HADD2.F32 R2, -RZ, R75.H1_H1 ;  /* 0x3000004bff027230 */ /* 0x000fe20000004100 */
[C---:B------:R-:W-:Y:S01]  /*ccb0*/  FFMA.FTZ R37, R6.reuse, R8, R4 ;  /* 0x0000000806257223 */ /* 0x040fe20000010004 */
[----:B------:R-:W-:Y:S01]  /*ccc0*/  HADD2.F32 R4, -RZ, R80.H0_H0 ;  /* 0x20000050ff047230 */ /* 0x000fe20000004100 */
[----:B------:R-:W-:Y:S01]  /*ccd0*/  FMUL.FTZ R32, R6, R5 ;  /* 0x0000000506207220 */ /* 0x000fe20000410000 */
[----:B------:R-:W-:Y:S01]  /*cce0*/  HADD2.F32 R23, -RZ, R33.H0_H0 ;  /* 0x20000021ff177230 */ /* 0x000fe20000004100 */
[----:B------:R-:W-:Y:S01]  /*ccf0*/  FMUL.FTZ R6, R18, R2 ;  /* 0x0000000212067220 */ /* 0x000fe20000410000 */
[----:B------:R-:W-:Y:S01]  /*cd00*/  HADD2.F32 R19, -RZ, R22.H0_H0 ;  /* 0x20000016ff137230 */ /* 0x000fe20000004100 */
[----:B------:R-:W-:Y:S01]  /*cd10*/  FMUL.FTZ R34, R3, R20 ;  /* 0x0000001403227220 */ /* 0x000fe20000410000 */
[----:B------:R-:W-:Y:S01]  /*cd20*/  HADD2.F32 R3, -RZ, R75.H0_H0 ;  /* 0x2000004bff037230 */ /* 0x000fe20000004100 */
[C---:B------:R-:W-:Y:S01]  /*cd30*/  FFMA.FTZ R26, R11.reuse, R4, R6 ;  /* 0x000000040b1a7223 */ /* 0x040fe20000010006 */
[----:B------:R-:W-:Y:S01]  /*cd40*/  HADD2.F32 R6, -RZ, R50.H0_H0 ;  /* 0x20000032ff067230 */ /* 0x000fe20000004100 */
[----:B------:R-:W-:Y:S01]  /*cd50*/  FMUL.FTZ R25, R11, R2 ;  /* 0x000000020b197220 */ /* 0x000fe20000410000 */
[----:B------:R-:W-:Y:S01]  /*cd60*/  HADD2.F32 R22, -RZ, R22.H1_H1 ;  /* 0x30000016ff167230 */ /* 0x000fe20000004100 */
[----:B------:R-:W-:Y:S01]  /*cd70*/  FMUL.FTZ R2, R17, R23 ;  /* 0x0000001711027220 */ /* 0x000fe20000410000 */
[----:B------:R-:W-:Y:S01]  /*cd80*/  HADD2.F32 R5, -RZ, R80.H1_H1 ;  /* 0x30000050ff057230 */ /* 0x000fe20000004100 */
[-C--:B------:R-:W-:Y:S01]  /*cd90*/  FMUL.FTZ R20, R19, R3.reuse ;  /* 0x0000000313147220 */ /* 0x080fe20000410000 */
[----:B------:R-:W-:Y:S01]  /*cda0*/  HADD2.F32 R11, -RZ, R39.H0_H0 ;  /* 0x20000027ff0b7230 */ /* 0x000fe20000004100 */
[----:B------:R-:W-:Y:S01]  /*cdb0*/  FMUL.FTZ R27, R15, R3 ;  /* 0x000000030f1b7220 */ /* 0x000fe20000410000 */
[----:B------:R-:W-:Y:S01]  /*cdc0*/  HADD2.F32 R39, -RZ, R60.H0_H0 ;  /* 0x2000003cff277230 */ /* 0x000fe20000004100 */
[----:B------:R-:W-:-:S02]  /*cdd0*/  FFMA.FTZ R24, R10, R62, R2 ;  /* 0x0000003e0a187223 */ /* 0x000fc40000010002 */
[-C--:B------:R-:W-:Y:S02]  /*cde0*/  FMUL.FTZ R3, R30, R6.reuse ;  /* 0x000000061e037220 */ /* 0x080fe40000410000 */
[----:B------:R-:W-:Y:S02]  /*cdf0*/  FFMA.FTZ R33, R15, R5, R20 ;  /* 0x000000050f217223 */ /* 0x000fe40000010014 */
[----:B------:R-:W-:Y:S02]  /*ce00*/  FMUL.FTZ R2, R22, R11 ;  /* 0x0000000b16027220 */ /* 0x000fe40000410000 */
[----:B------:R-:W-:Y:S02]  /*ce10*/  FMUL.FTZ R23, R10, R23 ;  /* 0x000000170a177220 */ /* 0x000fe40000410000 */
[----:B------:R-:W-:Y:S02]  /*ce20*/  FMUL.FTZ R20, R16, R6 ;  /* 0x0000000610147220 */ /* 0x000fe40000410000 */
[----:B------:R-:W-:-:S02]  /*ce30*/  FMUL.FTZ R11, R14, R11 ;  /* 0x0000000b0e0b7220 */ /* 0x000fc40000410000 */
[----:B------:R-:W-:Y:S02]  /*ce40*/  FFMA.FTZ R16, R16, R39, R3 ;  /* 0x0000002710107223 */ /* 0x000fe40000010003 */
[----:B------:R-:W-:Y:S02]  /*ce50*/  FFMA.FTZ R31, R14, R38, R2 ;  /* 0x000000260e1f7223 */ /* 0x000fe40000010002 */
[----:B------:R-:W-:Y:S02]  /*ce60*/  FFMA.FTZ R6, R19, R5, -R27 ;  /* 0x0000000513067223 */ /* 0x000fe4000001081b */
[----:B------:R-:W-:Y:S02]  /*ce70*/  FFMA.FTZ R3, R18, R4, -R25 ;  /* 0x0000000412037223 */ /* 0x000fe40000010819 */
[----:B------:R-:W-:Y:S01]  /*ce80*/  FFMA.FTZ R15, R29, R9, -R36 ;  /* 0x000000091d0f7223 */ /* 0x000fe20000010824 */
[----:B------:R-:W-:Y:S01]  /*ce90*/  F2FP.PACK_AB R9, R48, R49 ;  /* 0x000000313009723e */ /* 0x000fe200000000ff */
[----:B------:R-:W-:-:S02]  /*cea0*/  FFMA.FTZ R14, R21, R63, -R34 ;  /* 0x0000003f150e7223 */ /* 0x000fc40000010822 */
[----:B------:R-:W-:Y:S01]  /*ceb0*/  FFMA.FTZ R10, R28, R8, -R32 ;  /* 0x000000081c0a7223 */ /* 0x000fe20000010820 */
[----:B------:R-:W-:Y:S01]  /*cec0*/  F2FP.PACK_AB R8, R16, R37 ;  /* 0x000000251008723e */ /* 0x000fe200000000ff */
[----:B------:R-:W-:Y:S01]  /*ced0*/  FFMA.FTZ R2, R17, R62, -R23 ;  /* 0x0000003e11027223 */ /* 0x000fe20000010817 */
[----:B------:R-:W-:Y:S01]  /*cee0*/  F2FP.PACK_AB R17, R14, R15 ;  /* 0x0000000f0e11723e */ /* 0x000fe200000000ff */
[----:B------:R-:W-:Y:S02]  /*cef0*/  FFMA.FTZ R4, R30, R39, -R20 ;  /* 0x000000271e047223 */ /* 0x000fe40000010814 */
[----:B------:R-:W-:Y:S01]  /*cf00*/  FFMA.FTZ R5, R22, R38, -R11 ;  /* 0x0000002616057223 */ /* 0x000fe2000001080b */
[----:B------:R-:W-:Y:S02]  /*cf10*/  F2FP.PACK_AB R19, R2, R3 ;  /* 0x000000030213723e */ /* 0x000fe400000000ff */
[----:B------:R-:W-:Y:S02]  /*cf20*/  F2FP.PACK_AB R16, R4, R10 ;  /* 0x0000000a0410723e */ /* 0x000fe400000000ff */
[----:B------:R-:W-:-:S02]  /*cf30*/  F2FP.PACK_AB R18, R5, R6 ;  /* 0x000000060512723e */ /* 0x000fc400000000ff */
[----:B------:R-:W-:Y:S02]  /*cf40*/  F2FP.PACK_AB R11, R24, R26 ;  /* 0x0000001a180b723e */ /* 0x000fe400000000ff */
[----:B------:R-:W-:Y:S01]  /*cf50*/  F2FP.PACK_AB R10, R31, R33 ;  /* 0x000000211f0a723e */ /* 0x000fe200000000ff */
[----:B------:R1:W-:Y:S04]  /*cf60*/  STS.128 [R64], R16 ;  /* 0x0000001040007388 */ /* 0x0003e80000000c00 */
[----:B------:R1:W-:Y:S02]  /*cf70*/  STS.128 [R35+0x100], R8 ;  /* 0x0001000823007388 */ /* 0x0003e40000000c00 */
.L_x_998:
[----:B------:R-:W-:Y:S05]  /*cf80*/  BSYNC B0 ;  /* 0x0000000000007941 */ /* 0x000fea0003800000 */
.L_x_997:
        /* <DEDUP_REMOVED lines=23> */
[--C-:B------:R-:W-:Y:S02]  /*d100*/  SHF.R.U32.HI R28, RZ, 0x10, R41.reuse ;  /* 0x00000010ff1c7819 */ /* 0x100fe40000011629 */
[----:B------:R-:W-:Y:S01]  /*d110*/  SHF.L.U32 R30, R2, 0x1, RZ ;  /* 0x00000001021e7819 */ /* 0x000fe200000006ff */
[----:B------:R-:W-:Y:S01]  /*d120*/  HADD2.F32 R2, -RZ, R81.H0_H0 ;  /* 0x20000051ff027230 */ /* 0x000fe20000004100 */
[----:B------:R-:W-:Y:S02]  /*d130*/  SHF.R.U64 R48, R40, 0x10, R41 ;  /* 0x0000001028307819 */ /* 0x000fe40000001229 */
[--C-:B------:R-:W-:Y:S01]  /*d140*/  SHF.R.U64 R41, R42, 0x10, R43.reuse ;  /* 0x000000102a297819 */ /* 0x100fe2000000122b */
[----:B-1----:R-:W1:Y:S01]  /*d150*/  LDS.128 R16, [R30+0x100] ;  /* 0x000100001e107984 */ /* 0x002e620000000c00 */
[----:B------:R-:W-:Y:S01]  /*d160*/  SHF.R.U32.HI R31, RZ, 0x10, R43 ;  /* 0x00000010ff1f7819 */ /* 0x000fe2000001162b */
[----:B------:R-:W-:Y:S01]  /*d170*/  HADD2.F32 R43, -RZ, R28.H0_H0 ;  /* 0x2000001cff2b7230 */ /* 0x000fe20000004100 */
[----:B------:R-:W-:-:S02]  /*d180*/  SHF.R.U32.HI R29, RZ, 0x10, R47 ;  /* 0x00000010ff1d7819 */ /* 0x000fc4000001162f */
[----:B------:R-:W-:Y:S01]  /*d190*/  SHF.R.U64 R40, R44, 0x10, R45 ;  /* 0x000000102c287819 */ /* 0x000fe2000000122d */
[----:B------:R-:W-:Y:S01]  /*d1a0*/  HADD2.F32 R42, -RZ, R31.H0_H0 ;  /* 0x2000001fff2a7230 */ /* 0x000fe20000004100 */
[----:B------:R-:W-:Y:S01]  /*d1b0*/  SHF.R.U64 R35, R46, 0x10, R47 ;  /* 0x000000102e237819 */ /* 0x000fe2000000122f */
[--C-:B-1----:R-:W-:Y:S02]  /*d1c0*/  HADD2.F32 R4, -RZ, R17.reuse.H0_H0 ;  /* 0x20000011ff047230 */ /* 0x102fe40000004100 */
[----:B------:R-:W-:Y:S02]  /*d1d0*/  HADD2.F32 R3, -RZ, R17.H1_H1 ;  /* 0x30000011ff037230 */ /* 0x000fe40000004100 */
[----:B------:R-:W-:Y:S01]  /*d1e0*/  HADD2.F32 R17, -RZ, R5.H0_H0 ;  /* 0x20000005ff117230 */ /* 0x000fe20000004100 */
[----:B------:R-:W-:Y:S01]  /*d1f0*/  FMUL.FTZ R34, R4, R2 ;  /* 0x0000000204227220 */ /* 0x000fe20000410000 */
[----:B------:R-:W-:Y:S02]  /*d200*/  HADD2.F32 R5, -RZ, R81.H1_H1 ;  /* 0x30000051ff057230 */ /* 0x000fe40000004100 */
[--C-:B------:R-:W-:Y:S01]  /*d210*/  HADD2.F32 R15, -RZ, R18.reuse.H0_H0 ;  /* 0x20000012ff0f7230 */ /* 0x100fe20000004100 */
[----:B------:R-:W-:Y:S01]  /*d220*/  FMUL.FTZ R33, R3, R17 ;  /* 0x0000001103217220 */ /* 0x000fe20000410000 */
[----:B------:R-:W-:-:S02]  /*d230*/  HADD2.F32 R14, -RZ, R18.H1_H1 ;  /* 0x30000012ff0e7230 */ /* 0x000fc40000004100 */
[----:B------:R-:W-:Y:S01]  /*d240*/  HADD2.F32 R18, -RZ, R29.H0_H0 ;  /* 0x2000001dff127230 */ /* 0x000fe20000004100 */
[----:B--2---:R-:W1:Y:S02]  /*d250*/  LDS.128 R8, [R49] ;  /* 0x0000000031087984 */ /* 0x004e640000000c00 */
[--C-:B-1----:R-:W-:Y:S02]  /*d260*/  HADD2.F32 R25, -RZ, R9.reuse.H0_H0 ;  /* 0x20000009ff197230 */ /* 0x102fe40000004100 */
[----:B------:R-:W-:Y:S02]  /*d270*/  HADD2.F32 R23, -RZ, R9.H1_H1 ;  /* 0x30000009ff177230 */ /* 0x000fe40000004100 */
[--C-:B------:R-:W-:Y:S01]  /*d280*/  HADD2.F32 R24, -RZ, R8.reuse.H0_H0 ;  /* 0x20000008ff187230 */ /* 0x100fe20000004100 */
[----:B------:R-:W-:Y:S01]  /*d290*/  FMUL.FTZ R6, R25, R2 ;  /* 0x0000000219067220 */ /* 0x000fe20000410000 */
[----:B------:R-:W-:Y:S01]  /*d2a0*/  HADD2.F32 R27, -RZ, R8.H1_H1 ;  /* 0x30000008ff1b7230 */ /* 0x000fe20000004100 */
[----:B------:R-:W-:Y:S01]  /*d2b0*/  FMUL.FTZ R2, R23, R17 ;  /* 0x0000001117027220 */ /* 0x000fe20000410000 */
[----:B------:R-:W-:-:S02]  /*d2c0*/  HADD2.F32 R8, -RZ, R83.H0_H0 ;  /* 0x20000053ff087230 */ /* 0x000fc40000004100 */
[--C-:B------:R-:W-:Y:S01]  /*d2d0*/  HADD2.F32 R22, -RZ, R10.reuse.H0_H0 ;  /* 0x2000000aff167230 */ /* 0x100fe20000004100 */
[----:B------:R-:W-:Y:S01]  /*d2e0*/  FFMA.FTZ R38, R3, R43, R2 ;  /* 0x0000002b03267223 */ /* 0x000fe20000010002 */
[----:B------:R-:W-:Y:S01]  /*d2f0*/  HADD2.F32 R26, -RZ, R10.H1_H1 ;  /* 0x3000000aff1a7230 */ /* 0x000fe20000004100 */
[----:B------:R-:W-:Y:S01]  /*d300*/  FFMA.FTZ R39, R4, R8, R6 ;  /* 0x0000000804277223 */ /* 0x000fe20000010006 */
[----:B------:R-:W-:Y:S01]  /*d310*/  HADD2.F32 R10, -RZ, R16.H0_H0 ;  /* 0x20000010ff0a7230 */ /* 0x000fe20000004100 */
[-C--:B------:R-:W-:Y:S01]  /*d320*/  FMUL.FTZ R4, R24, R5.reuse ;  /* 0x0000000518047220 */ /* 0x080fe20000410000 */
[----:B------:R-:W-:Y:S02]  /*d330*/  HADD2.F32 R6, -RZ, R83.H1_H1 ;  /* 0x30000053ff067230 */ /* 0x000fe40000004100 */
[--C-:B------:R-:W-:Y:S01]  /*d340*/  HADD2.F32 R21, -RZ, R11.reuse.H0_H0 ;  /* 0x2000000bff157230 */ /* 0x100fe20000004100 */
[C---:B------:R-:W-:Y:S01]  /*d350*/  FMUL.FTZ R32, R10.reuse, R5 ;  /* 0x000000050a207220 */ /* 0x040fe20000410000 */
[----:B------:R-:W-:Y:S01]  /*d360*/  HADD2.F32 R2, -RZ, R84.H1_H1 ;  /* 0x30000054ff027230 */ /* 0x000fe20000004100 */
[----:B------:R-:W-:Y:S01]  /*d370*/  FFMA.FTZ R36, R10, R6, R4 ;  /* 0x000000060a247223 */ /* 0x000fe20000010004 */
[----:B------:R-:W-:-:S02]  /*d380*/  HADD2.F32 R20, -RZ, R11.H1_H1 ;  /* 0x3000000bff147230 */ /* 0x000fc40000004100 */
[----:B------:R-:W-:Y:S01]  /*d390*/  HADD2.F32 R11, -RZ, R19.H0_H0 ;  /* 0x20000013ff0b7230 */ /* 0x000fe20000004100 */
[-C--:B------:R-:W-:Y:S01]  /*d3a0*/  FMUL.FTZ R10, R21, R2.reuse ;  /* 0x00000002150a7220 */ /* 0x080fe20000410000 */
[----:B------:R-:W-:Y:S02]  /*d3b0*/  HADD2.F32 R3, -RZ, R84.H0_H0 ;  /* 0x20000054ff037230 */ /* 0x000fe40000004100 */
[----:B------:R-:W-:Y:S02]  /*d3c0*/  HADD2.F32 R4, -RZ, R85.H0_H0 ;  /* 0x20000055ff047230 */ /* 0x000fe40000004100 */
[----:B------:R-:W-:Y:S01]  /*d3d0*/  HADD2.F32 R9, -RZ, R19.H1_H1 ;  /* 0x30000013ff097230 */ /* 0x000fe20000004100 */
[----:B------:R-:W-:Y:S01]  /*d3e0*/  FMUL.FTZ R17, R22, R3 ;  /* 0x0000000316117220 */ /* 0x000fe20000410000 */
[----:B------:R-:W-:Y:S01]  /*d3f0*/  HADD2.F32 R5, -RZ, R85.H1_H1 ;  /* 0x30000055ff057230 */ /* 0x000fe20000004100 */
[C---:B------:R-:W-:Y:S01]  /*d400*/  FMUL.FTZ R19, R11.reuse, R2 ;  /* 0x000000020b137220 */ /* 0x040fe20000410000 */
[----:B------:R-:W-:Y:S01]  /*d410*/  HADD2.F32 R16, -RZ, R16.H1_H1 ;  /* 0x30000010ff107230 */ /* 0x000fe20000004100 */
[----:B------:R-:W-:Y:S01]  /*d420*/  FFMA.FTZ R28, R11, R4, R10 ;  /* 0x000000040b1c7223 */ /* 0x000fe2000001000a */
[----:B------:R-:W-:Y:S01]  /*d430*/  HADD2.F32 R11, -RZ, R40.H0_H0 ;  /* 0x20000028ff0b7230 */ /* 0x000fe20000004100 */
[-C--:B------:R-:W-:Y:S01]  /*d440*/  FMUL.FTZ R2, R20, R18.reuse ;  /* 0x0000001214027220 */ /* 0x080fe20000410000 */
[----:B------:R-:W-:Y:S01]  /*d450*/  HADD2.F32 R10, -RZ, R35.H0_H0 ;  /* 0x20000023ff0a7230 */ /* 0x000fe20000004100 */
[C---:B------:R-:W-:Y:S01]  /*d460*/  FFMA.FTZ R37, R15.reuse, R5, R17 ;  /* 0x000000050f257223 */ /* 0x040fe20000010011 */
[----:B------:R-:W-:Y:S01]  /*d470*/  HADD2.F32 R40, -RZ, R48.H0_H0 ;  /* 0x20000030ff287230 */ /* 0x000fe20000004100 */
[----:B------:R-:W-:Y:S01]  /*d480*/  FMUL.FTZ R29, R15, R3 ;  /* 0x000000030f1d7220 */ /* 0x000fe20000410000 */
[----:B------:R-:W-:Y:S01]  /*d490*/  HADD2.F32 R35, -RZ, R41.H0_H0 ;  /* 0x20000029ff237230 */ /* 0x000fe20000004100 */
[----:B------:R-:W-:-:S02]  /*d4a0*/  FMUL.FTZ R17, R9, R18 ;  /* 0x0000001209117220 */ /* 0x000fc40000410000 */
[----:B------:R-:W-:Y:S02]  /*d4b0*/  FFMA.FTZ R18, R9, R42, R2 ;  /* 0x0000002a09127223 */ /* 0x000fe40000010002 */
[-C--:B------:R-:W-:Y:S02]  /*d4c0*/  FMUL.FTZ R3, R27, R11.reuse ;  /* 0x0000000b1b037220 */ /* 0x080fe40000410000 */
[-C--:B------:R-:W-:Y:S02]  /*d4d0*/  FMUL.FTZ R2, R26, R10.reuse ;  /* 0x0000000a1a027220 */ /* 0x080fe40000410000 */
[----:B------:R-:W-:Y:S02]  /*d4e0*/  FMUL.FTZ R11, R16, R11 ;  /* 0x0000000b100b7220 */ /* 0x000fe40000410000 */
[----:B------:R-:W-:Y:S02]  /*d4f0*/  FMUL.FTZ R9, R14, R10 ;  /* 0x0000000a0e097220 */ /* 0x000fe40000410000 */
[----:B------:R-:W-:-:S02]  /*d500*/  FFMA.FTZ R16, R16, R40, R3 ;  /* 0x0000002810107223 */ /* 0x000fc40000010003 */
[----:B------:R-:W-:Y:S02]  /*d510*/  FFMA.FTZ R10, R24, R6, -R32 ;  /* 0x00000006180a7223 */ /* 0x000fe40000010820 */
[----:B------:R-:W-:Y:S02]  /*d520*/  FFMA.FTZ R31, R14, R35, R2 ;  /* 0x000000230e1f7223 */ /* 0x000fe40000010002 */
[----:B------:R-:W-:Y:S02]  /*d530*/  FFMA.FTZ R6, R22, R5, -R29 ;  /* 0x0000000516067223 */ /* 0x000fe4000001081d */
[----:B------:R-:W-:Y:S02]  /*d540*/  FFMA.FTZ R3, R21, R4, -R19 ;  /* 0x0000000415037223 */ /* 0x000fe40000010813 */
[----:B------:R-:W-:Y:S01]  /*d550*/  FFMA.FTZ R15, R25, R8, -R34 ;  /* 0x00000008190f7223 */ /* 0x000fe20000010822 */
[----:B------:R-:W-:Y:S01]  /*d560*/  F2FP.PACK_AB R8, R16, R36 ;  /* 0x000000241008723e */ /* 0x000fe200000000ff */
[----:B------:R-:W-:-:S02]  /*d570*/  FFMA.FTZ R14, R23, R43, -R33 ;  /* 0x0000002b170e7223 */ /* 0x000fc40000010821 */
[----:B------:R-:W-:Y:S02]  /*d580*/  FFMA.FTZ R2, R20, R42, -R17 ;  /* 0x0000002a14027223 */ /* 0x000fe40000010811 */
[----:B------:R-:W-:Y:S01]  /*d590*/  FFMA.FTZ R4, R27, R40, -R11 ;  /* 0x000000281b047223 */ /* 0x000fe2000001080b */
[----:B------:R-:W-:Y:S01]  /*d5a0*/  F2FP.PACK_AB R11, R18, R28 ;  /* 0x0000001c120b723e */ /* 0x000fe200000000ff */
[----:B------:R-:W-:Y:S01]  /*d5b0*/  FFMA.FTZ R5, R26, R35, -R9 ;  /* 0x000000231a057223 */ /* 0x000fe20000010809 */
[----:B------:R-:W-:Y:S02]  /*d5c0*/  F2FP.PACK_AB R19, R2, R3 ;  /* 0x000000030213723e */ /* 0x000fe400000000ff */
[----:B------:R-:W-:Y:S02]  /*d5d0*/  F2FP.PACK_AB R17, R14, R15 ;  /* 0x0000000f0e11723e */ /* 0x000fe400000000ff */
[----:B------:R-:W-:Y:S02]  /*d5e0*/  F2FP.PACK_AB R16, R4, R10 ;  /* 0x0000000a0410723e */ /* 0x000fe400000000ff */
[----:B------:R-:W-:-:S02]  /*d5f0*/  F2FP.PACK_AB R18, R5, R6 ;  /* 0x000000060512723e */ /* 0x000fc400000000ff */
[----:B------:R-:W-:Y:S02]  /*d600*/  F2FP.PACK_AB R9, R38, R39 ;  /* 0x000000272609723e */ /* 0x000fe400000000ff */
[----:B------:R-:W-:Y:S01]  /*d610*/  F2FP.PACK_AB R10, R31, R37 ;  /* 0x000000251f0a723e */ /* 0x000fe200000000ff */
[----:B------:R1:W-:Y:S04]  /*d620*/  STS.128 [R49], R16 ;  /* 0x0000001031007388 */ /* 0x0003e80000000c00 */
[----:B------:R1:W-:Y:S02]  /*d630*/  STS.128 [R30+0x100], R8 ;  /* 0x000100081e007388 */ /* 0x0003e40000000c00 */
.L_x_1000:
[----:B------:R-:W-:Y:S05]  /*d640*/  BSYNC B0 ;  /* 0x0000000000007941 */ /* 0x000fea0003800000 */
.L_x_999:
[----:B------:R-:W-:-:S04]  /*d650*/  IADD3 R2, R101, 0x60, RZ ;  /* 0x0000006065027810 */ /* 0x000fc80007ffe0ff */
[----:B------:R-:W-:-:S13]  /*d660*/  ISETP.GE.OR P0, PT, R2, R68, P2 ;  /* 0x000000440200720c */ /* 0x000fda0001706670 */
[----:B------:R-:W-:Y:S05]  /*d670*/  @P0 BRA `(.L_x_988) ;  /* 0x0000068000000947 */ /* 0x000fea0003800000 */
[----:B------:R-:W2:Y:S04]  /*d680*/  LDL R5, [R1+0x64] ;  /* 0x0000640001057983 */ /* 0x000ea80000100800 */
[----:B------:R-:W3:Y:S01]  /*d690*/  LDL R45, [R1+0x50] ;  /* 0x00005000012d7983 */ /* 0x000ee20000100800 */
[----:B------:R-:W-:Y:S02]  /*d6a0*/  MOV R2, c[0x0][0x27c] ;  /* 0x00009f0000027a02 */ /* 0x000fe40000000f00 */
[C---:B------:R-:W-:Y:S02]  /*d6b0*/  IADD3 R6, R101.reuse, 0x60, RZ ;  /* 0x0000006065067810 */ /* 0x040fe40007ffe0ff */
[----:B------:R-:W-:Y:S02]  /*d6c0*/  LEA.HI R2, R2, R102, RZ, 0x1d ;  /* 0x0000006602027211 */ /* 0x000fe400078fe8ff */
[----:B-1----:R-:W-:-:S02]  /*d6d0*/  IADD3 R8, R101, 0x60, RZ ;  /* 0x0000006065087810 */ /* 0x002fc40007ffe0ff */
[----:B------:R-:W-:Y:S02]  /*d6e0*/  SHF.R.S32.HI R4, RZ, 0x1f, R2 ;  /* 0x0000001fff047819 */ /* 0x000fe40000011402 */
[----:B------:R-:W-:Y:S02]  /*d6f0*/  SHF.L.U32 R6, R6, 0x6, RZ ;  /* 0x0000000606067819 */ /* 0x000fe400000006ff */
[----:B------:R-:W-:Y:S02]  /*d700*/  SHF.L.U32 R8, R8, 0x6, RZ ;  /* 0x0000000608087819 */ /* 0x000fe400000006ff */
[----:B------:R-:W-:Y:S02]  /*d710*/  SHF.L.U32 R3, R2, 0x3, RZ ;  /* 0x0000000302037819 */ /* 0x000fe400000006ff */
[----:B------:R-:W-:Y:S02]  /*d720*/  LOP3.LUT R8, R8, 0x1c0, RZ, 0xc0, !PT ;  /* 0x000001c008087812 */ /* 0x000fe400078ec0ff */
[----:B------:R-:W-:-:S02]  /*d730*/  LOP3.LUT R6, R6, 0x1c0, RZ, 0xc0, !PT ;  /* 0x000001c006067812 */ /* 0x000fc400078ec0ff */
[----:B------:R-:W-:Y:S02]  /*d740*/  LEA.HI R2, R4, R2, RZ, 0x3 ;  /* 0x0000000204027211 */ /* 0x000fe400078f18ff */
[----:B------:R-:W-:Y:S02]  /*d750*/  SHF.R.U32.HI R6, RZ, 0x3, R6 ;  /* 0x00000003ff067819 */ /* 0x000fe40000011606 */
[----:B------:R-:W-:Y:S02]  /*d760*/  LOP3.LUT R3, R8, 0x38, R3, 0xf8, !PT ;  /* 0x0000003808037812 */ /* 0x000fe400078ef803 */
[----:B------:R-:W-:Y:S02]  /*d770*/  SHF.L.U32 R2, R2, 0xa, RZ ;  /* 0x0000000a02027819 */ /* 0x000fe400000006ff */
[----:B------:R-:W-:Y:S02]  /*d780*/  LOP3.LUT R3, R3, R6, RZ, 0x3c, !PT ;  /* 0x0000000603037212 */ /* 0x000fe400078e3cff */
[----:B------:R-:W-:-:S02]  /*d790*/  LOP3.LUT R2, R2, 0x7fffe000, RZ, 0xc0, !PT ;  /* 0x7fffe00002027812 */ /* 0x000fc400078ec0ff */
[----:B------:R-:W-:Y:S02]  /*d7a0*/  SHF.R.U32.HI R28, RZ, 0x10, R57 ;  /* 0x00000010ff1c7819 */ /* 0x000fe40000011639 */
[----:B------:R-:W-:Y:S02]  /*d7b0*/  SHF.R.U32.HI R29, RZ, 0x10, R55 ;  /* 0x00000010ff1d7819 */ /* 0x000fe40000011637 */
[----:B------:R-:W-:Y:S01]  /*d7c0*/  SHF.R.U64 R35, R52, 0x10, R53 ;  /* 0x0000001034237819 */ /* 0x000fe20000001235 */
[----:B------:R-:W-:Y:S01]  /*d7d0*/  HADD2.F32 R44, -RZ, R28.H0_H0 ;  /* 0x2000001cff2c7230 */ /* 0x000fe20000004100 */
[----:B------:R-:W-:Y:S02]  /*d7e0*/  SHF.R.U32.HI R31, RZ, 0x10, R59 ;  /* 0x00000010ff1f7819 */ /* 0x000fe4000001163b */
[----:B------:R-:W-:Y:S02]  /*d7f0*/  SHF.R.U64 R36, R54, 0x10, R55 ;  /* 0x0000001036247819 */ /* 0x000fe40000001237 */
[----:B------:R-:W-:Y:S01]  /*d800*/  SHF.R.U64 R39, R56, 0x10, R57 ;  /* 0x0000001038277819 */ /* 0x000fe20000001239 */
[----:B------:R-:W-:Y:S01]  /*d810*/  HADD2.F32 R43, -RZ, R31.H0_H0 ;  /* 0x2000001fff2b7230 */ /* 0x000fe20000004100 */
[----:B------:R-:W-:-:S03]  /*d820*/  SHF.R.U64 R41, R58, 0x10, R59 ;  /* 0x000000103a297819 */ /* 0x000fc6000000123b */
[----:B------:R-:W-:Y:S01]  /*d830*/  HADD2.F32 R39, -RZ, R39.H0_H0 ;  /* 0x20000027ff277230 */ /* 0x000fe20000004100 */
[----:B--2---:R-:W-:Y:S02]  /*d840*/  IADD3 R2, R3, R2, R5 ;  /* 0x0000000203027210 */ /* 0x004fe40007ffe005 */
[----:B------:R-:W-:Y:S02]  /*d850*/  SHF.R.U32.HI R5, RZ, 0x10, R53 ;  /* 0x00000010ff057819 */ /* 0x000fe40000011635 */
[----:B------:R-:W-:Y:S01]  /*d860*/  SHF.L.U32 R30, R2, 0x1, RZ ;  /* 0x00000001021e7819 */ /* 0x000fe200000006ff */
[----:B---3--:R-:W1:Y:S01]  /*d870*/  LDS.128 R8, [R45] ;  /* 0x000000002d087984 */ /* 0x008e620000000c00 */
[----:B------:R-:W-:-:S03]  /*d880*/  HADD2.F32 R2, -RZ, R86.H0_H0 ;  /* 0x20000056ff027230 */ /* 0x000fc60000004100 */
[----:B------:R-:W2:Y:S01]  /*d890*/  LDS.128 R16, [R30+0x100] ;  /* 0x000100001e107984 */ /* 0x000ea20000000c00 */
[--C-:B-1----:R-:W-:Y:S02]  /*d8a0*/  HADD2.F32 R25, -RZ, R9.reuse.H0_H0 ;  /* 0x20000009ff197230 */ /* 0x102fe40000004100 */
[----:B------:R-:W-:Y:S02]  /*d8b0*/  HADD2.F32 R23, -RZ, R9.H1_H1 ;  /* 0x30000009ff177230 */ /* 0x000fe40000004100 */
[--C-:B--2---:R-:W-:Y:S01]  /*d8c0*/  HADD2.F32 R4, -RZ, R17.reuse.H0_H0 ;  /* 0x20000011ff047230 */ /* 0x104fe20000004100 */
[-C--:B------:R-:W-:Y:S01]  /*d8d0*/  FMUL.FTZ R6, R25, R2.reuse ;  /* 0x0000000219067220 */ /* 0x080fe20000410000 */
[----:B------:R-:W-:Y:S02]  /*d8e0*/  HADD2.F32 R3, -RZ, R17.H1_H1 ;  /* 0x30000011ff037230 */ /* 0x000fe40000004100 */
[----:B------:R-:W-:Y:S01]  /*d8f0*/  HADD2.F32 R17, -RZ, R5.H0_H0 ;  /* 0x20000005ff117230 */ /* 0x000fe20000004100 */
[----:B------:R-:W-:Y:S01]  /*d900*/  FMUL.FTZ R34, R4, R2 ;  /* 0x0000000204227220 */ /* 0x000fe20000410000 */
[----:B------:R-:W-:-:S02]  /*d910*/  HADD2.F32 R24, -RZ, R8.H0_H0 ;  /* 0x20000008ff187230 */ /* 0x000fc40000004100 */
[----:B------:R-:W-:Y:S01]  /*d920*/  HADD2.F32 R27, -RZ, R8.H1_H1 ;  /* 0x30000008ff1b7230 */ /* 0x000fe20000004100 */
[-C--:B------:R-:W-:Y:S01]  /*d930*/  FMUL.FTZ R2, R23, R17.reuse ;  /* 0x0000001117027220 */ /* 0x080fe20000410000 */
[----:B------:R-:W-:Y:S01]  /*d940*/  HADD2.F32 R8, -RZ, R87.H0_H0 ;  /* 0x20000057ff087230 */ /* 0x000fe20000004100 */
[C---:B------:R-:W-:Y:S01]  /*d950*/  FMUL.FTZ R33, R3.reuse, R17 ;  /* 0x0000001103217220 */ /* 0x040fe20000410000 */
[----:B------:R-:W-:Y:S01]  /*d960*/  HADD2.F32 R5, -RZ, R86.H1_H1 ;  /* 0x30000056ff057230 */ /* 0x000fe20000004100 */
[----:B------:R-:W-:Y:S01]  /*d970*/  FFMA.FTZ R40, R3, R44, R2 ;  /* 0x0000002c03287223 */ /* 0x000fe20000010002 */
[--C-:B------:R-:W-:Y:S01]  /*d980*/  HADD2.F32 R22, -RZ, R10.reuse.H0_H0 ;  /* 0x2000000aff167230 */ /* 0x100fe20000004100 */
[----:B------:R-:W-:Y:S01]  /*d990*/  FFMA.FTZ R42, R4, R8, R6 ;  /* 0x00000008042a7223 */ /* 0x000fe20000010006 */
[----:B------:R-:W-:Y:S01]  /*d9a0*/  HADD2.F32 R26, -RZ, R10.H1_H1 ;  /* 0x3000000aff1a7230 */ /* 0x000fe20000004100 */
[----:B------:R-:W-:Y:S01]  /*d9b0*/  FMUL.FTZ R4, R24, R5 ;  /* 0x0000000518047220 */ /* 0x000fe20000410000 */
[----:B------:R-:W-:-:S02]  /*d9c0*/  HADD2.F32 R10, -RZ, R16.H0_H0 ;  /* 0x20000010ff0a7230 */ /* 0x000fc40000004100 */
[----:B------:R-:W-:Y:S02]  /*d9d0*/  HADD2.F32 R6, -RZ, R87.H1_H1 ;  /* 0x30000057ff067230 */ /* 0x000fe40000004100 */
[--C-:B------:R-:W-:Y:S01]  /*d9e0*/  HADD2.F32 R21, -RZ, R11.reuse.H0_H0 ;  /* 0x2000000bff157230 */ /* 0x100fe20000004100 */
[C---:B------:R-:W-:Y:S01]  /*d9f0*/  FMUL.FTZ R32, R10.reuse, R5 ;  /* 0x000000050a207220 */ /* 0x040fe20000410000 */
[--C-:B------:R-:W-:Y:S01]  /*da00*/  HADD2.F32 R2, -RZ, R88.reuse.H1_H1 ;  /* 0x30000058ff027230 */ /* 0x100fe20000004100 */
[----:B------:R-:W-:Y:S01]  /*da10*/  FFMA.FTZ R37, R10, R6, R4 ;  /* 0x000000060a257223 */ /* 0x000fe20000010004 */
[----:B------:R-:W-:Y:S02]  /*da20*/  HADD2.F32 R20, -RZ, R11.H1_H1 ;  /* 0x3000000bff147230 */ /* 0x000fe40000004100 */
[----:B------:R-:W-:Y:S01]  /*da30*/  HADD2.F32 R11, -RZ, R19.H0_H0 ;  /* 0x20000013ff0b7230 */ /* 0x000fe20000004100 */
[----:B------:R-:W-:Y:S01]  /*da40*/  FMUL.FTZ R10, R21, R2 ;  /* 0x00000002150a7220 */ /* 0x000fe20000410000 */
[----:B------:R-:W-:-:S02]  /*da50*/  HADD2.F32 R3, -RZ, R88.H0_H0 ;  /* 0x20000058ff037230 */ /* 0x000fc40000004100 */
[----:B------:R-:W-:Y:S02]  /*da60*/  HADD2.F32 R4, -RZ, R89.H0_H0 ;  /* 0x20000059ff047230 */ /* 0x000fe40000004100 */
[--C-:B------:R-:W-:Y:S01]  /*da70*/  HADD2.F32 R15, -RZ, R18.reuse.H0_H0 ;  /* 0x20000012ff0f7230 */ /* 0x100fe20000004100 */
[-C--:B------:R-:W-:Y:S01]  /*da80*/  FMUL.FTZ R17, R22, R3.reuse ;  /* 0x0000000316117220 */ /* 0x080fe20000410000 */
[----:B------:R-:W-:Y:S01]  /*da90*/  HADD2.F32 R14, -RZ, R18.H1_H1 ;  /* 0x30000012ff0e7230 */ /* 0x000fe20000004100 */
[----:B------:R-:W-:Y:S01]  /*daa0*/  FFMA.FTZ R28, R11, R4, R10 ;  /* 0x000000040b1c7223 */ /* 0x000fe2000001000a */
[----:B------:R-:W-:Y:S01]  /*dab0*/  HADD2.F32 R18, -RZ, R29.H0_H0 ;  /* 0x2000001dff127230 */ /* 0x000fe20000004100 */
[----:B------:R-:W-:Y:S01]  /*dac0*/  FMUL.FTZ R29, R15, R3 ;  /* 0x000000030f1d7220 */ /* 0x000fe20000410000 */
[----:B------:R-:W-:Y:S01]  /*dad0*/  HADD2.F32 R9, -RZ, R19.H1_H1 ;  /* 0x30000013ff097230 */ /* 0x000fe20000004100 */
[----:B------:R-:W-:Y:S01]  /*dae0*/  FMUL.FTZ R19, R11, R2 ;  /* 0x000000020b137220 */ /* 0x000fe20000410000 */
[----:B------:R-:W-:Y:S01]  /*daf0*/  HADD2.F32 R5, -RZ, R89.H1_H1 ;  /* 0x30000059ff057230 */ /* 0x000fe20000004100 */
[----:B------:R-:W-:Y:S01]  /*db00*/  FMUL.FTZ R2, R20, R18 ;  /* 0x0000001214027220 */ /* 0x000fe20000410000 */
[----:B------:R-:W-:-:S02]  /*db10*/  HADD2.F32 R11, -RZ, R35.H0_H0 ;  /* 0x20000023ff0b7230 */ /* 0x000fc40000004100 */
[----:B------:R-:W-:Y:S01]  /*db20*/  HADD2.F32 R10, -RZ, R36.H0_H0 ;  /* 0x20000024ff0a7230 */ /* 0x000fe20000004100 */
[----:B------:R-:W-:Y:S01]  /*db30*/  FFMA.FTZ R38, R15, R5, R17 ;  /* 0x000000050f267223 */ /* 0x000fe20000010011 */
[----:B------:R-:W-:Y:S01]  /*db40*/  HADD2.F32 R16, -RZ, R16.H1_H1 ;  /* 0x30000010ff107230 */ /* 0x000fe20000004100 */
[C---:B------:R-:W-:Y:S01]  /*db50*/  FMUL.FTZ R17, R9.reuse, R18 ;  /* 0x0000001209117220 */ /* 0x040fe20000410000 */
[----:B------:R-:W-:Y:S01]  /*db60*/  HADD2.F32 R35, -RZ, R41.H0_H0 ;  /* 0x20000029ff237230 */ /* 0x000fe20000004100 */
[----:B------:R-:W-:Y:S02]  /*db70*/  FFMA.FTZ R18, R9, R43, R2 ;  /* 0x0000002b09127223 */ /* 0x000fe40000010002 */
[-C--:B------:R-:W-:Y:S02]  /*db80*/  FMUL.FTZ R3, R27, R11.reuse ;  /* 0x0000000b1b037220 */ /* 0x080fe40000410000 */
[----:B------:R-:W-:Y:S02]  /*db90*/  FMUL.FTZ R2, R26, R10 ;  /* 0x0000000a1a027220 */ /* 0x000fe40000410000 */
[----:B------:R-:W-:-:S02]  /*dba0*/  FMUL.FTZ R11, R16, R11 ;  /* 0x0000000b100b7220 */ /* 0x000fc40000410000 */
[----:B------:R-:W-:Y:S02]  /*dbb0*/  FMUL.FTZ R9, R14, R10 ;  /* 0x0000000a0e097220 */ /* 0x000fe40000410000 */
[----:B------:R-:W-:Y:S02]  /*dbc0*/  FFMA.FTZ R16, R16, R39, R3 ;  /* 0x0000002710107223 */ /* 0x000fe40000010003 */
[----:B------:R-:W-:Y:S02]  /*dbd0*/  FFMA.FTZ R10, R24, R6, -R32 ;  /* 0x00000006180a7223 */ /* 0x000fe40000010820 */
[----:B------:R-:W-:Y:S02]  /*dbe0*/  FFMA.FTZ R31, R14, R35, R2 ;  /* 0x000000230e1f7223 */ /* 0x000fe40000010002 */
[----:B------:R-:W-:Y:S02]  /*dbf0*/  FFMA.FTZ R6, R22, R5, -R29 ;  /* 0x0000000516067223 */ /* 0x000fe4000001081d */
[----:B------:R-:W-:-:S02]  /*dc00*/  FFMA.FTZ R3, R21, R4, -R19 ;  /* 0x0000000415037223 */ /* 0x000fc40000010813 */
[----:B------:R-:W-:Y:S01]  /*dc10*/  FFMA.FTZ R15, R25, R8, -R34 ;  /* 0x00000008190f7223 */ /* 0x000fe20000010822 */
[----:B------:R-:W-:Y:S01]  /*dc20*/  F2FP.PACK_AB R8, R16, R37 ;  /* 0x000000251008723e */ /* 0x000fe200000000ff */
[----:B------:R-:W-:Y:S02]  /*dc30*/  FFMA.FTZ R14, R23, R44, -R33 ;  /* 0x0000002c170e7223 */ /* 0x000fe40000010821 */
[----:B------:R-:W-:Y:S02]  /*dc40*/  FFMA.FTZ R2, R20, R43, -R17 ;  /* 0x0000002b14027223 */ /* 0x000fe40000010811 */
[----:B------:R-:W-:Y:S01]  /*dc50*/  FFMA.FTZ R4, R27, R39, -R11 ;  /* 0x000000271b047223 */ /* 0x000fe2000001080b */
[----:B------:R-:W-:Y:S01]  /*dc60*/  F2FP.PACK_AB R11, R18, R28 ;  /* 0x0000001c120b723e */ /* 0x000fe200000000ff */
[----:B------:R-:W-:Y:S01]  /*dc70*/  FFMA.FTZ R5, R26, R35, -R9 ;  /* 0x000000231a057223 */ /* 0x000fe20000010809 */
[----:B------:R-:W-:Y:S02]  /*dc80*/  F2FP.PACK_AB R19, R2, R3 ;  /* 0x000000030213723e */ /* 0x000fe400000000ff */
[----:B------:R-:W-:-:S02]  /*dc90*/  F2FP.PACK_AB R17, R14, R15 ;  /* 0x0000000f0e11723e */ /* 0x000fc400000000ff */
[----:B------:R-:W-:Y:S02]  /*dca0*/  F2FP.PACK_AB R16, R4, R10 ;  /* 0x0000000a0410723e */ /* 0x000fe400000000ff */
[----:B------:R-:W-:Y:S02]  /*dcb0*/  F2FP.PACK_AB R18, R5, R6 ;  /* 0x000000060512723e */ /* 0x000fe400000000ff */
[----:B------:R-:W-:Y:S02]  /*dcc0*/  F2FP.PACK_AB R9, R40, R42 ;  /* 0x0000002a2809723e */ /* 0x000fe400000000ff */
[----:B------:R-:W-:Y:S01]  /*dcd0*/  F2FP.PACK_AB R10, R31, R38 ;  /* 0x000000261f0a723e */ /* 0x000fe200000000ff */
[----:B------:R1:W-:Y:S04]  /*dce0*/  STS.128 [R45], R16 ;  /* 0x000000102d007388 */ /* 0x0003e80000000c00 */
[----:B------:R1:W-:Y:S02]  /*dcf0*/  STS.128 [R30+0x100], R8 ;  /* 0x000100081e007388 */ /* 0x0003e40000000c00 */
.L_x_988:
[----:B------:R-:W-:Y:S05]  /*dd00*/  BSYNC B2 ;  /* 0x0000000000027941 */ /* 0x000fea0003800000 */
.L_x_966:
[----:B-1----:R-:W-:Y:S01]  /*dd10*/  IMAD R4, R90, c[0x0][0x208], RZ ;  /* 0x000082005a047a24 */ /* 0x002fe200078e02ff */
[----:B------:R-:W-:Y:S01]  /*dd20*/  BAR.SYNC.DEFER_BLOCKING 0x0 ;  /* 0x0000000000007b1d */ /* 0x000fe20000010000 */
[----:B------:R-:W-:Y:S01]  /*dd30*/  IMAD.WIDE.U32 R2, R214, c[0x0][0x208], RZ ;  /* 0x00008200d6027a25 */ /* 0x000fe200078e00ff */
[----:B------:R-:W-:-:S02]  /*dd40*/  SHF.L.U64.HI R8, R76, 0x1, R77 ;  /* 0x000000014c087819 */ /* 0x000fc4000001024d */
[----:B------:R-:W-:Y:S01]  /*dd50*/  IADD3 R193, R188, 0x20, RZ ;  /* 0x00000020bcc17810 */ /* 0x000fe20007ffe0ff */
[----:B------:R-:W-:Y:S01]  /*dd60*/  IMAD R4, R214, c[0x0][0x20c], R4 ;  /* 0x00008300d6047a24 */ /* 0x000fe200078e0204 */
[----:B------:R-:W-:Y:S01]  /*dd70*/  SHF.L.U64.HI R9, R211, 0x1, R237 ;  /* 0x00000001d3097819 */ /* 0x000fe200000102ed */
[----:B------:R-:W-:Y:S01]  /*dd80*/  IMAD.WIDE.U32 R248, R82, c[0x0][0x210], RZ ;  /* 0x0000840052f87a25 */ /* 0x000fe200078e00ff */
[----:B------:R-:W-:Y:S03]  /*dd90*/  BSSY B0, `(.L_x_1001) ;  /* 0x0000125000007945 */ /* 0x000fe60003800000 */
[----:B------:R-:W-:Y:S02]  /*dda0*/  IMAD.IADD R3, R3, 0x1, R4 ;  /* 0x0000000103037824 */ /* 0x000fe400078e0204 */
[----:B------:R-:W-:Y:S02]  /*ddb0*/  IMAD R4, R91, c[0x0][0x218], RZ ;  /* 0x000086005b047a24 */ /* 0x000fe400078e02ff */
[----:B------:R-:W-:-:S04]  /*ddc0*/  IMAD.WIDE.U32 R2, R213, c[0x0][0x218], R2 ;  /* 0x00008600d5027a25 */ /* 0x000fc800078e0002 */
[----:B------:R-:W-:Y:S01]  /*ddd0*/  IMAD R4, R213, c[0x0][0x21c], R4 ;  /* 0x00008700d5047a24 */ /* 0x000fe200078e0204 */
[----:B------:R-:W-:Y:S01]  /*dde0*/  IADD3 R2, P0, R2, R248, RZ ;  /* 0x000000f802027210 */ /* 0x000fe20007f1e0ff */
[----:B------:R-:W-:Y:S02]  /*ddf0*/  IMAD R247, R82, c[0x0][0x214], R249 ;  /* 0x0000850052f77a24 */ /* 0x000fe400078e02f9 */
[----:B------:R-:W-:Y:S01]  /*de00*/  IMAD.SHL.U32 R6, R76, 0x2, RZ ;  /* 0x000000024c067824 */ /* 0x000fe200078e00ff */
[----:B------:R-:W-:Y:S01]  /*de10*/  LDSM.16.M88.4 R132, [R205] ;  /* 0x00000000cd84783b */ /* 0x000fe20000000200 */
[----:B------:R-:W-:Y:S01]  /*de20*/  IMAD.SHL.U32 R10, R211, 0x2, RZ ;  /* 0x00000002d30a7824 */ /* 0x000fe200078e00ff */
[----:B------:R-:W-:Y:S02]  /*de30*/  IADD3.X R3, R247, R3, R4, P0, !PT ;  /* 0x00000003f7037210 */ /* 0x000fe400007fe404 */
[C---:B------:R-:W-:Y:S01]  /*de40*/  LEA R11, P0, R2.reuse, c[0x0][0x1f8], 0x1 ;  /* 0x00007e00020b7a11 */ /* 0x040fe200078008ff */
[----:B------:R-:W-:Y:S03]  /*de50*/  LDSM.16.M88.4 R136, [R206] ;  /* 0x00000000ce88783b */ /* 0x000fe60000000200 */
[----:B------:R-:W-:Y:S01]  /*de60*/  LEA.HI.X R18, R2, c[0x0][0x1fc], R3, 0x1, P0 ;  /* 0x00007f0002127a11 */ /* 0x000fe200000f0c03 */
[----:B------:R-:W-:Y:S01]  /*de70*/  LDSM.16.M88.4 R164, [R208] ;  /* 0x00000000d0a4783b */ /* 0x000fe20000000200 */
[----:B------:R-:W-:-:S03]  /*de80*/  R2P PR, R102, 0x6 ;  /* 0x0000000666007804 */ /* 0x000fc60000000000 */
[----:B------:R-:W-:Y:S04]  /*de90*/  LDSM.16.M88.4 R168, [R207] ;  /* 0x00000000cfa8783b */ /* 0x000fe80000000200 */
[----:B------:R-:W-:Y:S04]  /*dea0*/  LDSM.16.M88.4 R172, [R205+0x4000] ;  /* 0x00400000cdac783b */ /* 0x000fe80000000200 */
[----:B------:R-:W-:Y:S02]  /*deb0*/  LDSM.16.M88.4 R176, [R206+0x4000] ;  /* 0x00400000ceb0783b */ /* 0x000fe40000000200 */
[----:B------:R-:W-:-:S02]  /*dec0*/  @P1 IADD3 R193, R188, -0x20, RZ ;  /* 0xffffffe0bcc11810 */ /* 0x000fc40007ffe0ff */
[----:B------:R-:W-:Y:S02]  /*ded0*/  LDSM.16.M88.4 R180, [R208+0x4000] ;  /* 0x00400000d0b4783b */ /* 0x000fe40000000200 */
[C---:B------:R-:W-:Y:S02]  /*dee0*/  IADD3 R194, R193.reuse, 0x3000, RZ ;  /* 0x00003000c1c27810 */ /* 0x040fe40007ffe0ff */
[----:B------:R-:W-:Y:S01]  /*def0*/  LDSM.16.M88.4 R184, [R207+0x4000] ;  /* 0x00400000cfb8783b */ /* 0x000fe20000000200 */
[C---:B------:R-:W-:Y:S02]  /*df00*/  IADD3 R195, R193.reuse, 0x3800, RZ ;  /* 0x00003800c1c37810 */ /* 0x040fe40007ffe0ff */
[C---:B------:R-:W-:Y:S01]  /*df10*/  IADD3 R197, R193.reuse, 0x4800, RZ ;  /* 0x00004800c1c57810 */ /* 0x040fe20007ffe0ff */
[----:B------:R-:W1:Y:S01]  /*df20*/  SHFL.IDX PT, R4, R11, RZ, 0x181f ;  /* 0x00181fff0b047589 */ /* 0x000e6200000e0000 */
[C---:B------:R-:W-:Y:S02]  /*df30*/  IADD3 R198, R193.reuse, 0x5000, RZ ;  /* 0x00005000c1c67810 */ /* 0x040fe40007ffe0ff */
[C---:B------:R-:W-:Y:S01]  /*df40*/  IADD3 R196, R193.reuse, 0x4000, RZ ;  /* 0x00004000c1c47810 */ /* 0x040fe20007ffe0ff */
[----:B------:R-:W-:Y:S01]  /*df50*/  BAR.SYNC.DEFER_BLOCKING 0x0 ;  /* 0x0000000000007b1d */ /* 0x000fe20000010000 */
[----:B------:R-:W-:-:S02]  /*df60*/  IADD3 R199, R193, 0x5800, RZ ;  /* 0x00005800c1c77810 */ /* 0x000fc40007ffe0ff */
[C---:B------:R-:W-:Y:S02]  /*df70*/  IADD3 R204, R193.reuse, 0x2800, RZ ;  /* 0x00002800c1cc7810 */ /* 0x040fe40007ffe0ff */
[C---:B------:R-:W-:Y:S01]  /*df80*/  IADD3 R203, R193.reuse, 0x2000, RZ ;  /* 0x00002000c1cb7810 */ /* 0x040fe20007ffe0ff */
[----:B------:R-:W2:Y:S01]  /*df90*/  SHFL.IDX PT, R2, R11, 0x1, 0x181f ;  /* 0x00381f000b027f89 */ /* 0x000ea200000e0000 */
[C---:B------:R-:W-:Y:S02]  /*dfa0*/  IADD3 R202, R193.reuse, 0x1800, RZ ;  /* 0x00001800c1ca7810 */ /* 0x040fe40007ffe0ff */
[C---:B------:R-:W-:Y:S01]  /*dfb0*/  IADD3 R201, R193.reuse, 0x1000, RZ ;  /* 0x00001000c1c97810 */ /* 0x040fe20007ffe0ff */
[----:B------:R-:W3:Y:S01]  /*dfc0*/  SHFL.IDX PT, R5, R18, RZ, 0x181f ;  /* 0x00181fff12057589 */ /* 0x000ee200000e0000 */
[----:B------:R-:W-:-:S03]  /*dfd0*/  IADD3 R200, R193, 0x800, RZ ;  /* 0x00000800c1c87810 */ /* 0x000fc60007ffe0ff */
[----:B------:R-:W4:Y:S01]  /*dfe0*/  SHFL.IDX PT, R3, R18, 0x1, 0x181f ;  /* 0x00381f0012037f89 */ /* 0x000f2200000e0000 */
[C---:B-1----:R-:W-:Y:S02]  /*dff0*/  IADD3 R14, P3, R4.reuse, R6, RZ ;  /* 0x00000006040e7210 */ /* 0x042fe40007f7e0ff */
[----:B------:R-:W-:Y:S01]  /*e000*/  IADD3 R4, P0, R4, R10, RZ ;  /* 0x0000000a04047210 */ /* 0x000fe20007f1e0ff */
[----:B------:R-:W-:-:S04]  /*e010*/  DEPBAR.LE SB0, 0x0 ;  /* 0x000080000000791a */ /* 0x000fc80000000000 */
[----:B------:R-:W-:Y:S01]  /*e020*/  BAR.SYNC.DEFER_BLOCKING 0x0 ;  /* 0x0000000000007b1d */ /* 0x000fe20000010000 */
[C---:B--2---:R-:W-:Y:S01]  /*e030*/  IADD3 R16, P1, R2.reuse, R6, RZ ;  /* 0x0000000602107210 */ /* 0x044fe20007f3e0ff */
[--C-:B---3--:R-:W-:Y:S01]  /*e040*/  IMAD.X R15, R5, 0x1, R8.reuse, P3 ;  /* 0x00000001050f7824 */ /* 0x108fe200018e0608 */
[----:B------:R-:W-:Y:S01]  /*e050*/  ISETP.GE.AND P3, PT, R211, c[0x0][0x1d4], PT ;  /* 0x00007500d3007a0c */ /* 0x000fe20003f66270 */
[----:B------:R-:W-:Y:S01]  /*e060*/  IMAD.X R5, R5, 0x1, R9, P0 ;  /* 0x0000000105057824 */ /* 0x000fe200000e0609 */
[----:B------:R-:W-:Y:S01]  /*e070*/  IADD3 R2, P0, R2, R10, RZ ;  /* 0x0000000a02027210 */ /* 0x000fe20007f1e0ff */
[----:B----4-:R-:W-:Y:S01]  /*e080*/  IMAD.X R17, R3, 0x1, R8, P1 ;  /* 0x0000000103117824 */ /* 0x010fe200008e0608 */
[----:B------:R-:W-:-:S03]  /*e090*/  ISETP.GE.AND P1, PT, R76, c[0x0][0x1d4], PT ;  /* 0x000075004c007a0c */ /* 0x000fc60003f26270 */
[----:B------:R-:W-:Y:S01]  /*e0a0*/  IMAD.X R3, R3, 0x1, R9, P0 ;  /* 0x0000000103037824 */ /* 0x000fe200000e0609 */
[C---:B------:R-:W-:Y:S01]  /*e0b0*/  ISETP.LT.OR P0, PT, R72.reuse, 0x1, P1 ;  /* 0x000000014800780c */ /* 0x040fe20000f01670 */
[----:B------:R-:W1:Y:S04]  /*e0c0*/  LDSM.16.M88.4 R20, [R188] ;  /* 0x00000000bc14783b */ /* 0x000e680000000200 */
[----:B------:R-:W-:Y:S04]  /*e0d0*/  LDSM.16.M88.4 R36, [R188+0x800] ;  /* 0x00080000bc24783b */ /* 0x000fe80000000200 */
[----:B------:R-:W2:Y:S04]  /*e0e0*/  LDSM.16.M88.4 R40, [R188+0x1000] ;  /* 0x00100000bc28783b */ /* 0x000ea80000000200 */
[----:B------:R-:W-:Y:S04]  /*e0f0*/  LDSM.16.M88.4 R44, [R188+0x1800] ;  /* 0x00180000bc2c783b */ /* 0x000fe80000000200 */
[----:B------:R-:W-:Y:S04]  /*e100*/  LDSM.16.M88.4 R48, [R188+0x2000] ;  /* 0x00200000bc30783b */ /* 0x000fe80000000200 */
[----:B------:R-:W-:Y:S04]  /*e110*/  LDSM.16.M88.4 R56, [R188+0x2800] ;  /* 0x00280000bc38783b */ /* 0x000fe80000000200 */
[----:B------:R-:W3:Y:S04]  /*e120*/  LDSM.16.M88.4 R28, [R193] ;  /* 0x00000000c11c783b */ /* 0x000ee80000000200 */
[----:B------:R-:W-:Y:S04]  /*e130*/  LDSM.16.M88.4 R52, [R193+0x800] ;  /* 0x00080000c134783b */ /* 0x000fe80000000200 */
[----:B------:R-:W-:Y:S04]  /*e140*/  LDSM.16.M88.4 R64, [R193+0x1000] ;  /* 0x00100000c140783b */ /* 0x000fe80000000200 */
[----:B------:R-:W-:Y:S04]  /*e150*/  LDSM.16.M88.4 R88, [R193+0x1800] ;  /* 0x00180000c158783b */ /* 0x000fe80000000200 */
[----:B------:R-:W-:Y:S01]  /*e160*/  LDSM.16.M88.4 R108, [R193+0x2000] ;  /* 0x00200000c16c783b */ /* 0x000fe20000000200 */
[C---:B-1----:R-:W-:Y:S03]  /*e170*/  HMMA.16816.F32 R24, R132.reuse, R20, RZ ;  /* 0x000000148418723c */ /* 0x042fe600000018ff */
[----:B------:R-:W-:Y:S04]  /*e180*/  LDSM.16.M88.4 R112, [R193+0x2800] ;  /* 0x00280000c170783b */ /* 0x000fe80000000200 */
[----:B------:R-:W-:Y:S01]  /*e190*/  @!PT LDS RZ, [RZ] ;  /* 0x00000000fffff984 */ /* 0x000fe20000000800 */
[----:B------:R-:W-:Y:S01]  /*e1a0*/  @!PT LDS RZ, [RZ] ;  /* 0x00000000fffff984 */ /* 0x000fe20000000800 */
[----:B------:R-:W-:Y:S01]  /*e1b0*/  @!PT LDS RZ, [RZ] ;  /* 0x00000000fffff984 */ /* 0x000fe20000000800 */
[----:B------:R1:W-:Y:S01]  /*e1c0*/  LDGSTS.E.BYPASS.LTC128B.128 [R210+0x100], [R14.64], !P0 ;  /* 0x001000000ed27fae */ /* 0x0003e2000c101d48 */
[----:B------:R-:W-:Y:S01]  /*e1d0*/  ISETP.LT.OR P0, PT, R72, 0x1, P3 ;  /* 0x000000014800780c */ /* 0x000fe20001f01670 */
[C---:B------:R-:W-:Y:S08]  /*e1e0*/  HMMA.16816.F32 R20, R132.reuse, R22, RZ ;  /* 0x000000168414723c */ /* 0x040ff000000018ff */
[----:B--2---:R-:W-:Y:S04]  /*e1f0*/  HMMA.16816.F32 R32, R132, R40, RZ ;  /* 0x000000288420723c */ /* 0x004fe800000018ff */
[----:B------:R2:W-:Y:S04]  /*e200*/  LDGSTS.E.BYPASS.LTC128B.128 [R210+0x3100], [R4.64], !P0 ;  /* 0x0310000004d27fae */ /* 0x0005e8000c101d48 */
[C---:B---3--:R-:W-:Y:S08]  /*e210*/  HMMA.16816.F32 R92, R136.reuse, R28, R24 ;  /* 0x0000001c885c723c */ /* 0x048ff00000001818 */
[----:B------:R-:W-:Y:S08]  /*e220*/  HMMA.16816.F32 R96, R136, R30, R20 ;  /* 0x0000001e8860723c */ /* 0x000ff00000001814 */
[C---:B------:R-:W-:Y:S01]  /*e230*/  HMMA.16816.F32 R28, R132.reuse, R42, RZ ;  /* 0x0000002a841c723c */ /* 0x040fe200000018ff */
[----:B--2---:R-:W1:Y:S07]  /*e240*/  SHFL.IDX PT, R4, R11, 0x2, 0x181f ;  /* 0x00581f000b047f89 */ /* 0x004e6e00000e0000 */
[C---:B------:R-:W-:Y:S01]  /*e250*/  HMMA.16816.F32 R20, R132.reuse, R46, RZ ;  /* 0x0000002e8414723c */ /* 0x040fe200000018ff */
[----:B------:R-:W2:Y:S07]  /*e260*/  SHFL.IDX PT, R5, R18, 0x2, 0x181f ;  /* 0x00581f0012057f89 */ /* 0x000eae00000e0000 */
[C---:B------:R-:W-:Y:S08]  /*e270*/  HMMA.16816.F32 R40, R132.reuse, R50, RZ ;  /* 0x000000328428723c */ /* 0x040ff000000018ff */
[----:B------:R-:W-:Y:S01]  /*e280*/  HMMA.16816.F32 R24, R132, R44, RZ ;  /* 0x0000002c8418723c */ /* 0x000fe200000018ff */
[----:B-1----:R-:W-:-:S07]  /*e290*/  IADD3 R14, P0, R4, R6, RZ ;  /* 0x00000006040e7210 */ /* 0x002fce0007f1e0ff */
[----:B------:R-:W-:Y:S01]  /*e2a0*/  HMMA.16816.F32 R68, R136, R64, R32 ;  /* 0x000000408844723c */ /* 0x000fe20000001820 */
[----:B--2---:R-:W-:Y:S01]  /*e2b0*/  IMAD.X R15, R5, 0x1, R8, P0 ;  /* 0x00000001050f7824 */ /* 0x004fe200000e0608 */
[C---:B------:R-:W-:Y:S02]  /*e2c0*/  ISETP.LT.OR P0, PT, R72.reuse, 0x21, P1 ;  /* 0x000000214800780c */ /* 0x040fe40000f01670 */
[----:B------:R-:W-:-:S04]  /*e2d0*/  ISETP.LT.OR P1, PT, R72, 0x41, P1 ;  /* 0x000000414800780c */ /* 0x000fc80000f21670 */
[C---:B------:R-:W-:Y:S08]  /*e2e0*/  HMMA.16816.F32 R64, R136.reuse, R66, R28 ;  /* 0x000000428840723c */ /* 0x040ff0000000181c */
[----:B------:R-:W-:Y:S01]  /*e2f0*/  HMMA.16816.F32 R44, R136, R90, R20 ;  /* 0x0000005a882c723c */ /* 0x000fe20000001814 */
[----:B------:R1:W-:Y:S01]  /*e300*/  LDGSTS.E.BYPASS.LTC128B.128 [R210+0x1100], [R16.64], !P0 ;  /* 0x0110000010d27fae */ /* 0x0003e2000c101d48 */
[----:B------:R-:W-:-:S05]  /*e310*/  IADD3 R4, P0, R4, R10, RZ ;  /* 0x0000000a04047210 */ /* 0x000fca0007f1e0ff */
[----:B------:R-:W-:Y:S01]  /*e320*/  IMAD.X R5, R5, 0x1, R9, P0 ;  /* 0x0000000105057824 */ /* 0x000fe200000e0609 */
[C---:B------:R-:W-:Y:S01]  /*e330*/  ISETP.LT.OR P0, PT, R72.reuse, 0x21, P3 ;  /* 0x000000214800780c */ /* 0x040fe20001f01670 */
[----:B------:R-:W-:Y:S11]  /*e340*/  HMMA.16816.F32 R20, R136, R110, R40 ;  /* 0x0000006e8814723c */ /* 0x000ff60000001828 */
[----:B------:R-:W-:Y:S01]  /*e350*/  @!UPT UIADD3 URZ, URZ, URZ, URZ ;  /* 0x0000003f3f3ff290 */ /* 0x000fe2000fffe03f */
[----:B------:R2:W-:Y:S01]  /*e360*/  LDGSTS.E.BYPASS.LTC128B.128 [R210+0x4100], [R2.64], !P0 ;  /* 0x0410000002d27fae */ /* 0x0005e2000c101d48 */
[----:B------:R-:W-:-:S03]  /*e370*/  ISETP.LT.OR P0, PT, R72, 0x41, P3 ;  /* 0x000000414800780c */ /* 0x000fc60001f01670 */
[----:B------:R3:W-:Y:S01]  /*e380*/  LDGSTS.E.BYPASS.LTC128B.128 [R210+0x2100], [R14.64], !P1 ;  /* 0x021000000ed27fae */ /* 0x0007e2000c901d48 */
[C---:B-1----:R-:W-:Y:S09]  /*e390*/  HMMA.16816.F32 R16, R132.reuse, R36, RZ ;  /* 0x000000248410723c */ /* 0x042ff200000018ff */
[----:B------:R1:W-:Y:S01]  /*e3a0*/  LDGSTS.E.BYPASS.LTC128B.128 [R210+0x5100], [R4.64], !P0 ;  /* 0x0510000004d27fae */ /* 0x0003e2000c101d48 */
[----:B------:R-:W-:Y:S01]  /*e3b0*/  HMMA.16816.F32 R36, R132, R38, RZ ;  /* 0x000000268424723c */ /* 0x000fe200000018ff */
[----:B------:R-:W-:-:S02]  /*e3c0*/  ISETP.GT.AND P0, PT, R126, R242, PT ;  /* 0x000000f27e00720c */ /* 0x000fc40003f04270 */
[----:B------:R-:W0:Y:S01]  /*e3d0*/  LDGDEPBAR ;  /* 0x00000000000079af */ /* 0x000e220000000000 */
[----:B--2---:R-:W-:-:S10]  /*e3e0*/  IMAD.MOV.U32 R2, RZ, RZ, 0x40 ;  /* 0x00000040ff027424 */ /* 0x004fd400078e00ff */
[----:B------:R-:W-:Y:S01]  /*e3f0*/  HMMA.16816.F32 R104, R136, R52, R16 ;  /* 0x000000348868723c */ /* 0x000fe20000001810 */
[----:B------:R-:W-:-:S05]  /*e400*/  SEL R2, R2, 0xffffffc0, !P2 ;  /* 0xffffffc002027807 */ /* 0x000fca0005000000 */
[--C-:B------:R-:W-:Y:S02]  /*e410*/  IMAD.IADD R103, R188, 0x1, R2.reuse ;  /* 0x00000001bc677824 */ /* 0x100fe400078e0202 */
[C---:B------:R-:W-:Y:S01]  /*e420*/  HMMA.16816.F32 R16, R132.reuse, R48, RZ ;  /* 0x000000308410723c */ /* 0x040fe200000018ff */
[----:B---3--:R-:W-:Y:S02]  /*e430*/  IMAD.IADD R15, R194, 0x1, R2 ;  /* 0x00000001c20f7824 */ /* 0x008fe400078e0202 */
[----:B------:R-:W2:Y:S04]  /*e440*/  LDSM.16.M88.4 R72, [R103+0x800] ;  /* 0x000800006748783b */ /* 0x000ea80000000200 */
[----:B------:R-:W-:Y:S01]  /*e450*/  LDSM.16.M88.4 R80, [R103] ;  /* 0x000000006750783b */ /* 0x000fe20000000200 */
[C---:B------:R-:W-:Y:S03]  /*e460*/  HMMA.16816.F32 R48, R132.reuse, R56, RZ ;  /* 0x000000388430723c */ /* 0x040fe600000018ff */
[----:B------:R-:W-:Y:S04]  /*e470*/  LDSM.16.M88.4 R32, [R103+0x1800] ;  /* 0x001800006720783b */ /* 0x000fe80000000200 */
[----:B------:R-:W-:Y:S01]  /*e480*/  LDSM.16.M88.4 R28, [R103+0x2000] ;  /* 0x00200000671c783b */ /* 0x000fe20000000200 */
[----:B------:R-:W-:Y:S03]  /*e490*/  HMMA.16816.F32 R56, R132, R58, RZ ;  /* 0x0000003a8438723c */ /* 0x000fe600000018ff */
[----:B------:R-:W-:Y:S05]  /*e4a0*/  LDSM.16.M88.4 R40, [R103+0x2800] ;  /* 0x002800006728783b */ /* 0x000fea0000000200 */
[C---:B------:R-:W-:Y:S01]  /*e4b0*/  HMMA.16816.F32 R84, R136.reuse, R54, R36 ;  /* 0x000000368854723c */ /* 0x040fe20000001824 */
[----:B------:R-:W3:Y:S07]  /*e4c0*/  LDSM.16.M88.4 R36, [R103+0x1000] ;  /* 0x001000006724783b */ /* 0x000eee0000000200 */
[C---:B------:R-:W-:Y:S08]  /*e4d0*/  HMMA.16816.F32 R52, R136.reuse, R88, R24 ;  /* 0x000000588834723c */ /* 0x040ff00000001818 */
[C---:B------:R-:W-:Y:S08]  /*e4e0*/  HMMA.16816.F32 R24, R136.reuse, R108, R16 ;  /* 0x0000006c8818723c */ /* 0x040ff00000001810 */
[C---:B------:R-:W-:Y:S08]  /*e4f0*/  HMMA.16816.F32 R16, R136.reuse, R112, R48 ;  /* 0x000000708810723c */ /* 0x040ff00000001830 */
[----:B------:R-:W-:Y:S01]  /*e500*/  HMMA.16816.F32 R88, R136, R114, R56 ;  /* 0x000000728858723c */ /* 0x000fe20000001838 */
[----:B------:R-:W-:Y:S07]  /*e510*/  LDSM.16.M88.4 R56, [R15+-0x2000] ;  /* 0xffe000000f38783b */ /* 0x000fee0000000200 */
[C---:B--2---:R-:W-:Y:S08]  /*e520*/  HMMA.16816.F32 R112, R164.reuse, R72, R104 ;  /* 0x00000048a470723c */ /* 0x044ff00000001868 */
[C---:B------:R-:W-:Y:S01]  /*e530*/  HMMA.16816.F32 R108, R164.reuse, R74, R84 ;  /* 0x0000004aa46c723c */ /* 0x040fe20000001854 */
[----:B------:R-:W-:Y:S07]  /*e540*/  LDSM.16.M88.4 R72, [R15+-0x2800] ;  /* 0xffd800000f48783b */ /* 0x000fee0000000200 */
[C---:B---3--:R-:W-:Y:S08]  /*e550*/  HMMA.16816.F32 R104, R164.reuse, R36, R68 ;  /* 0x00000024a468723c */ /* 0x048ff00000001844 */
[C---:B------:R-:W-:Y:S08]  /*e560*/  HMMA.16816.F32 R92, R164.reuse, R80, R92 ;  /* 0x00000050a45c723c */ /* 0x040ff0000000185c */
[C---:B------:R-:W-:Y:S01]  /*e570*/  HMMA.16816.F32 R96, R164.reuse, R82, R96 ;  /* 0x00000052a460723c */ /* 0x040fe20000001860 */
[----:B------:R-:W2:Y:S07]  /*e580*/  LDSM.16.M88.4 R80, [R15+-0x3000] ;  /* 0xffd000000f50783b */ /* 0x000eae0000000200 */
[C---:B------:R-:W-:Y:S01]  /*e590*/  HMMA.16816.F32 R84, R164.reuse, R38, R64 ;  /* 0x00000026a454723c */ /* 0x040fe20000001840 */
[----:B------:R-:W-:Y:S07]  /*e5a0*/  LDSM.16.M88.4 R36, [R15+-0x800] ;  /* 0xfff800000f24783b */ /* 0x000fee0000000200 */
[C---:B------:R-:W-:Y:S08]  /*e5b0*/  HMMA.16816.F32 R68, R164.reuse, R32, R52 ;  /* 0x00000020a444723c */ /* 0x040ff00000001834 */
[C---:B------:R-:W-:Y:S01]  /*e5c0*/  HMMA.16816.F32 R64, R164.reuse, R34, R44 ;  /* 0x00000022a440723c */ /* 0x040fe2000000182c */
[----:B------:R-:W3:Y:S07]  /*e5d0*/  LDSM.16.M88.4 R44, [R15+-0x1800] ;  /* 0xffe800000f2c783b */ /* 0x000eee0000000200 */
[C---:B------:R-:W-:Y:S01]  /*e5e0*/  HMMA.16816.F32 R52, R164.reuse, R28, R24 ;  /* 0x0000001ca434723c */ /* 0x040fe20000001818 */
[----:B------:R-:W-:Y:S07]  /*e5f0*/  LDSM.16.M88.4 R24, [R188+0x3000] ;  /* 0x00300000bc18783b */ /* 0x000fee0000000200 */
[C---:B------:R-:W-:Y:S08]  /*e600*/  HMMA.16816.F32 R48, R164.reuse, R30, R20 ;  /* 0x0000001ea430723c */ /* 0x040ff00000001814 */
[C---:B------:R-:W-:Y:S08]  /*e610*/  HMMA.16816.F32 R32, R164.reuse, R40, R16 ;  /* 0x00000028a420723c */ /* 0x040ff00000001810 */
[----:B------:R-:W-:Y:S01]  /*e620*/  HMMA.16816.F32 R28, R164, R42, R88 ;  /* 0x0000002aa41c723c */ /* 0x000fe20000001858 */
[----:B------:R-:W4:Y:S07]  /*e630*/  LDSM.16.M88.4 R40, [R15+-0x1000] ;  /* 0xfff000000f28783b */ /* 0x000f2e0000000200 */
[C---:B--2---:R-:W-:Y:S08]  /*e640*/  HMMA.16816.F32 R20, R168.reuse, R80, R92 ;  /* 0x00000050a814723c */ /* 0x044ff0000000185c */
[C---:B------:R-:W-:Y:S08]  /*e650*/  HMMA.16816.F32 R16, R168.reuse, R82, R96 ;  /* 0x00000052a810723c */ /* 0x040ff00000001860 */
[C---:B------:R-:W-:Y:S01]  /*e660*/  HMMA.16816.F32 R80, R168.reuse, R72, R112 ;  /* 0x00000048a850723c */ /* 0x040fe20000001870 */
[----:B------:R-:W2:Y:S07]  /*e670*/  LDSM.16.M88.4 R112, [R188+0x3800] ;  /* 0x00380000bc70783b */ /* 0x000eae0000000200 */
[C---:B---3--:R-:W-:Y:S08]  /*e680*/  HMMA.16816.F32 R96, R168.reuse, R44, R68 ;  /* 0x0000002ca860723c */ /* 0x048ff00000001844 */
[C---:B------:R-:W-:Y:S01]  /*e690*/  HMMA.16816.F32 R88, R168.reuse, R56, R104 ;  /* 0x00000038a858723c */ /* 0x040fe20000001868 */
[----:B------:R-:W3:Y:S07]  /*e6a0*/  LDSM.16.M88.4 R104, [R188+0x4000] ;  /* 0x00400000bc68783b */ /* 0x000eee0000000200 */
[C---:B------:R-:W-:Y:S08]  /*e6b0*/  HMMA.16816.F32 R84, R168.reuse, R58, R84 ;  /* 0x0000003aa854723c */ /* 0x040ff00000001854 */
[C---:B----4-:R-:W-:Y:S08]  /*e6c0*/  HMMA.16816.F32 R68, R168.reuse, R40, R52 ;  /* 0x00000028a844723c */ /* 0x050ff00000001834 */
[C---:B------:R-:W-:Y:S08]  /*e6d0*/  HMMA.16816.F32 R56, R168.reuse, R42, R48 ;  /* 0x0000002aa838723c */ /* 0x040ff00000001830 */
[C---:B------:R-:W-:Y:S01]  /*e6e0*/  HMMA.16816.F32 R52, R168.reuse, R36, R32 ;  /* 0x00000024a834723c */ /* 0x040fe20000001820 */
[----:B------:R-:W4:Y:S07]  /*e6f0*/  LDSM.16.M88.4 R32, [R188+0x5000] ;  /* 0x00500000bc20783b */ /* 0x000f2e0000000200 */
[C---:B------:R-:W-:Y:S01]  /*e700*/  HMMA.16816.F32 R48, R168.reuse, R38, R28 ;  /* 0x00000026a830723c */ /* 0x040fe2000000181c */
[----:B------:R-:W5:Y:S04]  /*e710*/  LDSM.16.M88.4 R28, [R188+0x5800] ;  /* 0x00580000bc1c783b */ /* 0x000f680000000200 */
[----:B------:R-:W-:Y:S03]  /*e720*/  LDSM.16.M88.4 R36, [R195] ;  /* 0x00000000c324783b */ /* 0x000fe60000000200 */
[C---:B------:R-:W-:Y:S01]  /*e730*/  HMMA.16816.F32 R92, R168.reuse, R74, R108 ;  /* 0x0000004aa85c723c */ /* 0x040fe2000000186c */
[----:B------:R-:W1:Y:S07]  /*e740*/  LDSM.16.M88.4 R108, [R188+0x4800] ;  /* 0x00480000bc6c783b */ /* 0x000e6e0000000200 */
[----:B------:R-:W-:Y:S08]  /*e750*/  HMMA.16816.F32 R72, R168, R46, R64 ;  /* 0x0000002ea848723c */ /* 0x000ff00000001840 */
[C---:B------:R-:W-:Y:S08]  /*e760*/  HMMA.16816.F32 R44, R172.reuse, R24, R20 ;  /* 0x00000018ac2c723c */ /* 0x040ff00000001814 */
[C---:B------:R-:W-:Y:S01]  /*e770*/  HMMA.16816.F32 R20, R172.reuse, R26, R16 ;  /* 0x0000001aac14723c */ /* 0x040fe20000001810 */
[----:B------:R-:W1:Y:S07]  /*e780*/  LDSM.16.M88.4 R24, [R194] ;  /* 0x00000000c218783b */ /* 0x000e6e0000000200 */
[C---:B--2---:R-:W-:Y:S08]  /*e790*/  HMMA.16816.F32 R40, R172.reuse, R114, R92 ;  /* 0x00000072ac28723c */ /* 0x044ff0000000185c */
[C---:B---3--:R-:W-:Y:S08]  /*e7a0*/  HMMA.16816.F32 R64, R172.reuse, R104, R88 ;  /* 0x00000068ac40723c */ /* 0x048ff00000001858 */
[C---:B------:R-:W-:Y:S01]  /*e7b0*/  HMMA.16816.F32 R92, R172.reuse, R106, R84 ;  /* 0x0000006aac5c723c */ /* 0x040fe20000001854 */
[----:B------:R-:W2:Y:S04]  /*e7c0*/  LDSM.16.M88.4 R104, [R197] ;  /* 0x00000000c568783b */ /* 0x000ea80000000200 */
[----:B------:R-:W-:Y:S03]  /*e7d0*/  LDSM.16.M88.4 R84, [R196] ;  /* 0x00000000c454783b */ /* 0x000fe60000000200 */
[C---:B------:R-:W-:Y:S08]  /*e7e0*/  HMMA.16816.F32 R16, R172.reuse, R112, R80 ;  /* 0x00000070ac10723c */ /* 0x040ff00000001850 */
[C---:B----4-:R-:W-:Y:S01]  /*e7f0*/  HMMA.16816.F32 R116, R172.reuse, R34, R56 ;  /* 0x00000022ac74723c */ /* 0x050fe20000001838 */
[----:B------:R-:W3:Y:S07]  /*e800*/  LDSM.16.M88.4 R56, [R198] ;  /* 0x00000000c638783b */ /* 0x000eee0000000200 */
[C---:B-----5:R-:W-:Y:S01]  /*e810*/  HMMA.16816.F32 R112, R172.reuse, R28, R52 ;  /* 0x0000001cac70723c */ /* 0x060fe20000001834 */
[----:B------:R-:W4:Y:S07]  /*e820*/  LDSM.16.M88.4 R52, [R199] ;  /* 0x00000000c734783b */ /* 0x000f2e0000000200 */
[C---:B-1----:R-:W-:Y:S08]  /*e830*/  HMMA.16816.F32 R96, R172.reuse, R108, R96 ;  /* 0x0000006cac60723c */ /* 0x042ff00000001860 */
[C---:B------:R-:W-:Y:S08]  /*e840*/  HMMA.16816.F32 R108, R172.reuse, R110, R72 ;  /* 0x0000006eac6c723c */ /* 0x040ff00000001848 */
[----:B------:R-:W-:Y:S01]  /*e850*/  HMMA.16816.F32 R88, R172, R30, R48 ;  /* 0x0000001eac58723c */ /* 0x000fe20000001830 */
[----:B------:R-:W1:Y:S07]  /*e860*/  LDSM.16.M88.4 R48, [R103+0x3000] ;  /* 0x003000006730783b */ /* 0x000e6e0000000200 */
[----:B------:R-:W-:Y:S01]  /*e870*/  HMMA.16816.F32 R80, R176, R24, R44 ;  /* 0x00000018b050723c */ /* 0x000fe2000000182c */
[----:B------:R-:W5:Y:S07]  /*e880*/  LDSM.16.M88.4 R44, [R103+0x3800] ;  /* 0x00380000672c783b */ /* 0x000f6e0000000200 */
[----:B------:R-:W-:Y:S08]  /*e890*/  HMMA.16816.F32 R120, R172, R32, R68 ;  /* 0x00000020ac78723c */ /* 0x000ff00000001844 */
[C---:B------:R-:W-:Y:S08]  /*e8a0*/  HMMA.16816.F32 R68, R176.reuse, R36, R16 ;  /* 0x00000024b044723c */ /* 0x040ff00000001810 */
[C---:B------:R-:W-:Y:S01]  /*e8b0*/  HMMA.16816.F32 R32, R176.reuse, R38, R40 ;  /* 0x00000026b020723c */ /* 0x040fe20000001828 */
[----:B------:R-:W1:Y:S04]  /*e8c0*/  LDSM.16.M88.4 R40, [R103+0x4000] ;  /* 0x004000006728783b */ /* 0x000e680000000200 */
[----:B------:R-:W1:Y:S03]  /*e8d0*/  LDSM.16.M88.4 R36, [R103+0x4800] ;  /* 0x004800006724783b */ /* 0x000e660000000200 */
[C---:B------:R-:W-:Y:S08]  /*e8e0*/  HMMA.16816.F32 R72, R176.reuse, R26, R20 ;  /* 0x0000001ab048723c */ /* 0x040ff00000001814 */
[C---:B--2---:R-:W-:Y:S08]  /*e8f0*/  HMMA.16816.F32 R16, R176.reuse, R106, R108 ;  /* 0x0000006ab010723c */ /* 0x044ff0000000186c */
[C---:B---3--:R-:W-:Y:S08]  /*e900*/  HMMA.16816.F32 R108, R176.reuse, R58, R116 ;  /* 0x0000003ab06c723c */ /* 0x048ff00000001874 */
[C---:B------:R-:W-:Y:S08]  /*e910*/  HMMA.16816.F32 R28, R176.reuse, R84, R64 ;  /* 0x00000054b01c723c */ /* 0x040ff00000001840 */
[C---:B------:R-:W-:Y:S08]  /*e920*/  HMMA.16816.F32 R24, R176.reuse, R86, R92 ;  /* 0x00000056b018723c */ /* 0x040ff0000000185c */
[C---:B------:R-:W-:Y:S01]  /*e930*/  HMMA.16816.F32 R20, R176.reuse, R104, R96 ;  /* 0x00000068b014723c */ /* 0x040fe20000001860 */
[----:B------:R-:W2:Y:S07]  /*e940*/  LDSM.16.M88.4 R96, [R103+0x5000] ;  /* 0x005000006760783b */ /* 0x000eae0000000200 */
[C---:B----4-:R-:W-:Y:S01]  /*e950*/  HMMA.16816.F32 R116, R176.reuse, R54, R88 ;  /* 0x00000036b074723c */ /* 0x050fe20000001858 */
[----:B------:R-:W3:Y:S07]  /*e960*/  LDSM.16.M88.4 R88, [R103+0x5800] ;  /* 0x005800006758783b */ /* 0x000eee0000000200 */
[C---:B------:R-:W-:Y:S01]  /*e970*/  HMMA.16816.F32 R64, R176.reuse, R56, R120 ;  /* 0x00000038b040723c */ /* 0x040fe20000001878 */
[----:B------:R-:W-:Y:S07]  /*e980*/  LDSM.16.M88.4 R56, [R15] ;  /* 0x000000000f38783b */ /* 0x000fee0000000200 */
[----:B------:R-:W-:Y:S01]  /*e990*/  HMMA.16816.F32 R120, R176, R52, R112 ;  /* 0x00000034b078723c */ /* 0x000fe20000001870 */
        /* <DEDUP_REMOVED lines=8> */
[C---:B------:R-:W-:Y:S01]  /*ea20*/  HMMA.16816.F32 R72, R180.reuse, R42, R24 ;  /* 0x0000002ab448723c */ /* 0x040fe20000001818 */
[----:B------:R-:W1:Y:S07]  /*ea30*/  LDSM.16.M88.4 R40, [R15+0x2000] ;  /* 0x002000000f28783b */ /* 0x000e6e0000000200 */
[C---:B------:R-:W-:Y:S08]  /*ea40*/  HMMA.16816.F32 R68, R180.reuse, R36, R20 ;  /* 0x00000024b444723c */ /* 0x040ff00000001814 */
[----:B------:R-:W-:Y:S01]  /*ea50*/  HMMA.16816.F32 R32, R180, R38, R16 ;  /* 0x00000026b420723c */ /* 0x000fe20000001810 */
[----:B------:R-:W1:Y:S01]  /*ea60*/  LDSM.16.M88.4 R36, [R15+0x2800] ;  /* 0x002800000f24783b */ /* 0x000e620000000200 */
[----:B------:R-:W-:-:S06]  /*ea70*/  DEPBAR.LE SB0, 0x0 ;  /* 0x000080000000791a */ /* 0x000fcc0000000000 */
[C---:B--2---:R-:W-:Y:S08]  /*ea80*/  HMMA.16816.F32 R28, R180.reuse, R96, R64 ;  /* 0x00000060b41c723c */ /* 0x044ff00000001840 */
[C---:B---3--:R-:W-:Y:S08]  /*ea90*/  HMMA.16816.F32 R20, R180.reuse, R88, R120 ;  /* 0x00000058b414723c */ /* 0x048ff00000001878 */
[C---:B------:R-:W-:Y:S08]  /*eaa0*/  HMMA.16816.F32 R24, R180.reuse, R98, R108 ;  /* 0x00000062b418723c */ /* 0x040ff0000000186c */
[----:B------:R-:W-:Y:S08]  /*eab0*/  HMMA.16816.F32 R16, R180, R90, R116 ;  /* 0x0000005ab410723c */ /* 0x000ff00000001874 */
[C---:B----4-:R-:W-:Y:S08]  /*eac0*/  HMMA.16816.F32 R92, R184.reuse, R52, R92 ;  /* 0x00000034b85c723c */ /* 0x050ff0000000185c */
[C---:B------:R-:W-:Y:S08]  /*ead0*/  HMMA.16816.F32 R88, R184.reuse, R54, R84 ;  /* 0x00000036b858723c */ /* 0x040ff00000001854 */
        /* <DEDUP_REMOVED lines=15> */
[----:B------:R-:W-:-:S02]  /*ebd0*/  IADD3 R3, R0, R125, R130 ;  /* 0x0000007d00037210 */ /* 0x000fc40007ffe082 */
[----:B------:R-:W-:Y:S02]  /*ebe0*/  ISETP.GT.AND P4, PT, R0, 0x5f, PT ;  /* 0x0000005f0000780c */ /* 0x000fe40003f84270 */
        /* <DEDUP_REMOVED lines=26> */
.L_x_1145:
[----:B------:R-:W-:Y:S05]  /*ed90*/  BRA.DIV ~URZ, `(.L_x_1004) ;  /* 0x00012b927f007947 */ /* 0x000fea000b800000 */
[----:B------:R-:W3:Y:S01]  /*eda0*/  SHFL.IDX PT, R2, R11, RZ, 0x181f ;  /* 0x00181fff0b027589 */ /* 0x000ee200000e0000 */
[----:B------:R-:W-:Y:S02]  /*edb0*/  ISETP.GE.AND P3, PT, R76, c[0x0][0x1d4], PT ;  /* 0x000075004c007a0c */ /* 0x000fe40003f66270 */
[----:B------:R-:W-:Y:S01]  /*edc0*/  ISETP.GE.AND P1, PT, R211, c[0x0][0x1d4], PT ;  /* 0x00007500d3007a0c */ /* 0x000fe20003f26270 */
[----:B------:R-:W4:Y:S04]  /*edd0*/  SHFL.IDX PT, R5, R11, 0x1, 0x181f ;  /* 0x00381f000b057f89 */ /* 0x000f2800000e0000 */
[----:B------:R-:W5:Y:S01]  /*ede0*/  SHFL.IDX PT, R21, R4, 0x1, 0x181f ;  /* 0x00381f0004157f89 */ /* 0x000f6200000e0000 */
[----:B---3--:R-:W-:-:S02]  /*edf0*/  IADD3 R18, P0, R2, R6, RZ ;  /* 0x0000000602127210 */ /* 0x008fc40007f1e0ff */
[----:B------:R-:W-:-:S03]  /*ee00*/  IADD3 R16, P2, R2, R10, RZ ;  /* 0x0000000a02107210 */ /* 0x000fc60007f5e0ff */
[C-C-:B--2---:R-:W-:Y:S01]  /*ee10*/  IMAD.X R19, R14.reuse, 0x1, R8.reuse, P0 ;  /* 0x000000010e137824 */ /* 0x144fe200000e0608 */
[----:B----4-:R-:W-:Y:S01]  /*ee20*/  IADD3 R2, P0, R5, R6, RZ ;  /* 0x0000000605027210 */ /* 0x010fe20007f1e0ff */
[--C-:B------:R-:W-:Y:S01]  /*ee30*/  IMAD.X R17, R14, 0x1, R9.reuse, P2 ;  /* 0x000000010e117824 */ /* 0x100fe200010e0609 */
[----:B------:R-:W-:Y:S02]  /*ee40*/  SEL R14, RZ, 0x10, P1 ;  /* 0x00000010ff0e7807 */ /* 0x000fe40000800000 */
[----:B------:R2:W-:Y:S01]  /*ee50*/  LDGSTS.E.BYPASS.LTC128B.128 [R210+0x8100], [R18.64], !P3 ;  /* 0x0810000012d27fae */ /* 0x0005e2000d901d48 */
[----:B-----5:R-:W-:Y:S01]  /*ee60*/  IMAD.X R3, R21, 0x1, R8, P0 ;  /* 0x0000000115037824 */ /* 0x020fe200000e0608 */
[----:B------:R-:W-:Y:S02]  /*ee70*/  IADD3 R20, P0, R5, R10, RZ ;  /* 0x0000000a05147210 */ /* 0x000fe40007f1e0ff */
[----:B------:R3:W-:Y:S03]  /*ee80*/  LDGSTS.E.BYPASS.LTC128B.128 [R210+0xb100], [R16.64], !P1 ;  /* 0x0b10000010d27fae */ /* 0x0007e6000c901d48 */
[----:B------:R-:W-:Y:S01]  /*ee90*/  IMAD.X R21, R21, 0x1, R9, P0 ;  /* 0x0000000115157824 */ /* 0x000fe200000e0609 */
[----:B------:R4:W-:Y:S04]  /*eea0*/  LDGSTS.E.BYPASS.LTC128B.128 [R210+0x9100], [R2.64], !P3 ;  /* 0x0910000002d27fae */ /* 0x0009e8000d901d48 */
[----:B------:R2:W-:Y:S04]  /*eeb0*/  LDGSTS.E.BYPASS.LTC128B.128 [R210+0xc100], [R20.64], !P1 ;  /* 0x0c10000014d27fae */ /* 0x0005e8000c901d48 */
[----:B---3--:R2:W3:Y:S01]  /*eec0*/  SHFL.IDX PT, R17, R4, 0x2, 0x181f ;  /* 0x00581f0004117f89 */ /* 0x0084e200000e0000 */
[----:B------:R-:W-:-:S03]  /*eed0*/  SEL R16, RZ, 0x10, P3 ;  /* 0x00000010ff107807 */ /* 0x000fc60001800000 */
[----:B----4-:R2:W4:Y:S04]  /*eee0*/  SHFL.IDX PT, R2, R11, 0x2, 0x181f ;  /* 0x00581f000b027f89 */ /* 0x01052800000e0000 */
.L_x_1146:
[----:B------:R-:W-:Y:S02]  /*eef0*/  IADD3 R3, -R16, 0x10, RZ ;  /* 0x0000001010037810 */ /* 0x000fe40007ffe1ff */
[----:B------:R-:W-:Y:S02]  /*ef00*/  IADD3 R5, -R14, 0x10, RZ ;  /* 0x000000100e057810 */ /* 0x000fe40007ffe1ff */
[----:B------:R-:W-:Y:S02]  /*ef10*/  LOP3.LUT R3, R3, 0xf, RZ, 0xc0, !PT ;  /* 0x0000000f03037812 */ /* 0x000fe400078ec0ff */
[----:B------:R-:W-:Y:S02]  /*ef20*/  ISETP.NE.U32.AND P2, PT, R16, RZ, PT ;  /* 0x000000ff1000720c */ /* 0x000fe40003f45070 */
[----:B-12-4-:R-:W-:Y:S02]  /*ef30*/  IADD3 R4, P1, P0, R3, R2, R6 ;  /* 0x0000000203047210 */ /* 0x016fe4000783e006 */
[----:B------:R-:W-:-:S02]  /*ef40*/  LOP3.LUT R3, R5, 0xf, RZ, 0xc0, !PT ;  /* 0x0000000f05037812 */ /* 0x000fc400078ec0ff */
[----:B---3--:R-:W-:Y:S02]  /*ef50*/  IADD3.X R5, RZ, R17, R8, P1, P0 ;  /* 0x00000011ff057210 */ /* 0x008fe40000fe0408 */
        /* <DEDUP_REMOVED lines=8> */
.L_x_1002:
[----:B------:R-:W-:Y:S05]  /*efe0*/  BSYNC B0 ;  /* 0x0000000000007941 */ /* 0x000fea0003800000 */
.L_x_1001:
[----:B-1----:R-:W2:Y:S01]  /*eff0*/  LDL R3, [R1+0xc] ;  /* 0x00000c0001037983 */ /* 0x002ea20000100800 */
[----:B------:R-:W-:-:S03]  /*f000*/  IMAD.MOV.U32 R4, RZ, RZ, c[0x0][0x2c4] ;  /* 0x0000b100ff047624 */ /* 0x000fc600078e00ff */
[----:B------:R-:W2:Y:S02]  /*f010*/  LDL R2, [R1+0x14] ;  /* 0x0000140001027983 */ /* 0x000ea40000100800 */
[----:B------:R-:W-:Y:S01]  /*f020*/  ISETP.NE.AND P0, PT, R4, 0x1, PT ;  /* 0x000000010400780c */ /* 0x000fe20003f05270 */
[----:B------:R-:W-:Y:S01]  /*f030*/  ULDC UR4, c[0x0][0x324] ;  /* 0x0000c90000047ab9 */ /* 0x000fe20000000800 */
[----:B------:R-:W0:Y:S01]  /*f040*/  LDGDEPBAR ;  /* 0x00000000000079af */ /* 0x000e220000000000 */
[----:B------:R-:W-:Y:S01]  /*f050*/  ULOP3.LUT UR4, URZ, UR4, URZ, 0x33, !UPT ;  /* 0x000000043f047292 */ /* 0x000fe2000f8e333f */
[----:B------:R-:W-:Y:S01]  /*f060*/  IMAD.IADD R10, R124, 0x1, -R245 ;  /* 0x000000017c0a7824 */ /* 0x000fe200078e0af5 */
[C---:B------:R-:W-:Y:S01]  /*f070*/  IADD3 R11, -R245.reuse, R61, RZ ;  /* 0x0000003df50b7210 */ /* 0x040fe20007ffe1ff */
[----:B--2---:R-:W-:Y:S01]  /*f080*/  IMAD.IADD R2, R2, 0x1, R3 ;  /* 0x0000000102027824 */ /* 0x004fe200078e0203 */
[----:B------:R-:W-:-:S06]  /*f090*/  IADD3 R3, -R245, 0x1, R124 ;  /* 0x00000001f5037810 */ /* 0x000fcc0007ffe17c */
[----:B------:R-:W-:-:S04]  /*f0a0*/  @P0 IMAD.HI.U32 R4, R2, c[0x0][0x2c8], RZ ;  /* 0x0000b20002040a27 */ /* 0x000fc800078e00ff */
[----:B------:R-:W-:Y:S01]  /*f0b0*/  IMAD.MOV.U32 R6, RZ, RZ, R2 ;  /* 0x000000ffff067224 */ /* 0x000fe200078e0002 */
[----:B------:R-:W-:-:S04]  /*f0c0*/  IADD3 R2, R3, -R243, RZ ;  /* 0x800000f303027210 */ /* 0x000fc80007ffe0ff */
[C---:B------:R-:W-:Y:S02]  /*f0d0*/  IADD3 R9, R2.reuse, UR4, RZ ;  /* 0x0000000402097c10 */ /* 0x040fe4000fffe0ff */
[----:B------:R-:W-:Y:S02]  /*f0e0*/  @P0 SHF.R.U32.HI R6, RZ, c[0x0][0x2cc], R4 ;  /* 0x0000b300ff060a19 */ /* 0x000fe40000011604 */
[----:B------:R-:W-:Y:S01]  /*f0f0*/  IADD3 R8, R2, c[0x0][0x328], RZ ;  /* 0x0000ca0002087a10 */ /* 0x000fe20007ffe0ff */
[----:B------:R-:W-:Y:S05]  /*f100*/  BRA.DIV ~URZ, `(.L_x_1005) ;  /* 0x00012bb27f007947 */ /* 0x000fea000b800000 */
[----:B------:R1:W2:Y:S02]  /*f110*/  SHFL.IDX PT, R4, R6, RZ, 0x1c1f ;  /* 0x001c1fff06047589 */ /* 0x0002a400000e0000 */
.L_x_1147:
[----:B------:R-:W-:Y:S01]  /*f120*/  IMAD.MOV.U32 R2, RZ, RZ, c[0x0][0x32c] ;  /* 0x0000cb00ff027624 */ /* 0x000fe200078e00ff */
[----:B--2---:R-:W-:-:S04]  /*f130*/  IADD3 R3, R8, R4, RZ ;  /* 0x0000000408037210 */ /* 0x004fc80007ffe0ff */
[----:B------:R-:W-:Y:S01]  /*f140*/  ISETP.GE.AND P0, PT, R2, 0x1, PT ;  /* 0x000000010200780c */ /* 0x000fe20003f06270 */
[----:B------:R-:W-:Y:S01]  /*f150*/  IMAD.IADD R2, R9, 0x1, R4 ;  /* 0x0000000109027824 */ /* 0x000fe200078e0204 */
[----:B------:R-:W-:-:S11]  /*f160*/  IMNMX R3, R10, R3, PT ;  /* 0x000000030a037217 */ /* 0x000fd60003800200 */
        /* <DEDUP_REMOVED lines=12> */
.L_x_1008:
[----:B------:R-:W-:-:S04]  /*f230*/  MOV R5, c[0x0][0x32c] ;  /* 0x0000cb0000057a02 */ /* 0x000fc80000000f00 */
[----:B------:R-:W-:-:S13]  /*f240*/  ISETP.NE.AND P0, PT, R5, 0x1, PT ;  /* 0x000000010500780c */ /* 0x000fda0003f05270 */
[----:B------:R-:W-:-:S05]  /*f250*/  @P0 IMAD.HI.U32 R5, R4, c[0x0][0x330], RZ ;  /* 0x0000cc0004050a27 */ /* 0x000fca00078e00ff */
[----:B------:R-:W-:Y:S02]  /*f260*/  @P0 SHF.R.U32.HI R4, RZ, c[0x0][0x334], R5 ;  /* 0x0000cd00ff040a19 */ /* 0x000fe40000011605 */
.L_x_1009:
[----:B------:R-:W-:Y:S05]  /*f270*/  BSYNC B0 ;  /* 0x0000000000007941 */ /* 0x000fea0003800000 */
.L_x_1007:
[----:B------:R-:W-:-:S05]  /*f280*/  IMAD R4, R4, c[0x0][0x32c], R11 ;  /* 0x0000cb0004047a24 */ /* 0x000fca00078e020b */
[----:B------:R-:W-:Y:S02]  /*f290*/  IADD3 R5, R4, c[0x0][0x32c], RZ ;  /* 0x0000cb0004057a10 */ /* 0x000fe40007ffe0ff */
[----:B------:R-:W-:Y:S02]  /*f2a0*/  IMNMX R2, R2, R4, !PT ;  /* 0x0000000402027217 */ /* 0x000fe40007800200 */
[----:B------:R-:W-:Y:S02]  /*f2b0*/  IMNMX R3, R3, R5, PT ;  /* 0x0000000503037217 */ /* 0x000fe40003800200 */
.L_x_1006:
        /* <DEDUP_REMOVED lines=134> */
.L_x_1148:
[----:B------:R-:W-:Y:S01]  /*fb20*/  IMAD.MOV.U32 R2, RZ, RZ, c[0x0][0x32c] ;  /* 0x0000cb00ff027624 */ /* 0x000fe200078e00ff */
[----:B---3--:R-:W-:-:S04]  /*fb30*/  IADD3 R3, R8, R4, RZ ;  /* 0x0000000408037210 */ /* 0x008fc80007ffe0ff */
        /* <DEDUP_REMOVED lines=15> */
.L_x_1013:
[----:B------:R-:W-:-:S04]  /*fc30*/  MOV R5, c[0x0][0x32c] ;  /* 0x0000cb0000057a02 */ /* 0x000fc80000000f00 */
[----:B------:R-:W-:-:S13]  /*fc40*/  ISETP.NE.AND P0, PT, R5, 0x1, PT ;  /* 0x000000010500780c */ /* 0x000fda0003f05270 */
[----:B------:R-:W-:-:S05]  /*fc50*/  @P0 IMAD.HI.U32 R5, R4, c[0x0][0x330], RZ ;  /* 0x0000cc0004050a27 */ /* 0x000fca00078e00ff */
[----:B------:R-:W-:Y:S02]  /*fc60*/  @P0 SHF.R.U32.HI R4, RZ, c[0x0][0x334], R5 ;  /* 0x0000cd00ff040a19 */ /* 0x000fe40000011605 */
.L_x_1014:
[----:B------:R-:W-:Y:S05]  /*fc70*/  BSYNC B0 ;  /* 0x0000000000007941 */ /* 0x000fea0003800000 */
.L_x_1012:
[----:B------:R-:W-:-:S05]  /*fc80*/  IMAD R4, R4, c[0x0][0x32c], R11 ;  /* 0x0000cb0004047a24 */ /* 0x000fca00078e020b */
[----:B------:R-:W-:Y:S02]  /*fc90*/  IADD3 R5, R4, c[0x0][0x32c], RZ ;  /* 0x0000cb0004057a10 */ /* 0x000fe40007ffe0ff */
[----:B------:R-:W-:Y:S02]  /*fca0*/  IMNMX R2, R2, R4, !PT ;  /* 0x0000000402027217 */ /* 0x000fe40007800200 */
[----:B------:R-:W-:Y:S02]  /*fcb0*/  IMNMX R3, R3, R5, PT ;  /* 0x0000000503037217 */ /* 0x000fe40003800200 */
.L_x_1011:
        /* <DEDUP_REMOVED lines=138> */
.L_x_1149:
[----:B-12---:R-:W-:Y:S01]  /*10560*/  FMNMX.FTZ R5, R5, R2, !PT ;  /* 0x0000000205057209 */ /* 0x006fe20007810000 */
[----:B------:R-:W-:Y:S05]  /*10570*/  BRA.DIV ~URZ, `(.L_x_1016) ;  /* 0x000118827f007947 */ /* 0x000fea000b800000 */
[----:B------:R-:W1:Y:S04]  /*10580*/  SHFL.BFLY PT, R2, R6, 0x2, 0x1f ;  /* 0x0c401f0006027f89 */ /* 0x000e6800000e0000 */
[----:B------:R-:W2:Y:S01]  /*10590*/  SHFL.BFLY PT, R3, R5, 0x1, 0x1f ;  /* 0x0c201f0005037f89 */ /* 0x000ea200000e0000 */
[----:B-1----:R-:W-:Y:S02]  /*105a0*/  FMNMX.FTZ R4, R6, R2, !PT ;  /* 0x0000000206047209 */ /* 0x002fe40007810000 */
[----:B--2---:R-:W-:-:S03]  /*105b0*/  FMNMX.FTZ R5, R5, R3, !PT ;  /* 0x0000000305057209 */ /* 0x004fc60007810000 */
[----:B------:R1:W2:Y:S04]  /*105c0*/  SHFL.BFLY PT, R6, R4, 0x1, 0x1f ;  /* 0x0c201f0004067f89 */ /* 0x0002a800000e0000 */
.L_x_1150:
[C---:B------:R-:W-:Y:S01]  /*105d0*/  FMUL.FTZ R3, R5.reuse, c[0x0][0x2d0] ;  /* 0x0000b40005037a20 */ /* 0x040fe20000410000 */
[----:B------:R-:W-:Y:S01]  /*105e0*/  FSETP.NEU.FTZ.AND P0, PT, R5, -INF , PT ;  /* 0xff8000000500780b */ /* 0x000fe20003f1d000 */
[----:B------:R-:W3:Y:S01]  /*105f0*/  LDL R149, [R1+0xc] ;  /* 0x00000c0001957983 */ /* 0x000ee20000100800 */
[----:B--2---:R-:W-:Y:S01]  /*10600*/  FMNMX.FTZ R8, R6, R4, !PT ;  /* 0x0000000406087209 */ /* 0x004fe20007810000 */
[----:B------:R-:W-:Y:S01]  /*10610*/  WARPSYNC 0xffffffff ;  /* 0xffffffff00007948 */ /* 0x000fe20003800000 */
[----:B------:R-:W-:Y:S01]  /*10620*/  FSEL R3, R3, RZ, P0 ;  /* 0x000000ff03037208 */ /* 0x000fe20000000000 */
[----:B------:R-:W-:Y:S01]  /*10630*/  LDSM.16.MT88.4 R44, [R190] ;  /* 0x00000000be2c783b */ /* 0x000fe20000004200 */
[----:B------:R-:W-:Y:S02]  /*10640*/  FSETP.NEU.FTZ.AND P0, PT, R8, -INF , PT ;  /* 0xff8000000800780b */ /* 0x000fe40003f1d000 */
[----:B------:R-:W-:Y:S01]  /*10650*/  MOV R148, c[0x0][0x2c4] ;  /* 0x0000b10000947a02 */ /* 0x000fe20000000f00 */
[--C-:B------:R-:W-:Y:S01]  /*10660*/  FFMA.FTZ R2, R16, c[0x0][0x2d0], -R3.reuse ;  /* 0x0000b40010027a23 */ /* 0x100fe20000010803 */
[----:B------:R-:W-:Y:S01]  /*10670*/  LDSM.16.MT88.4 R36, [R189+0x800] ;  /* 0x00080000bd24783b */ /* 0x000fe20000004200 */
[----:B-1----:R-:W-:Y:S01]  /*10680*/  FFMA.FTZ R4, R24, c[0x0][0x2d0], -R3 ;  /* 0x0000b40018047a23 */ /* 0x002fe20000010803 */
[----:B------:R-:W-:Y:S01]  /*10690*/  ISETP.NE.AND P1, PT, R148, 0x1, PT ;  /* 0x000000019400780c */ /* 0x000fe20003f25270 */
[----:B------:R1:W-:Y:S01]  /*106a0*/  MUFU.EX2 R89, R2 ;  /* 0x0000000200597308 */ /* 0x0003e20000000800 */
[----:B------:R-:W-:Y:S01]  /*106b0*/  LDSM.16.MT88.4 R48, [R190+0x800] ;  /* 0x00080000be30783b */ /* 0x000fe20000004200 */
[----:B------:R-:W-:-:S02]  /*106c0*/  MOV R148, c[0x0][0x32c] ;  /* 0x0000cb0000947a02 */ /* 0x000fc40000000f00 */
[----:B------:R-:W-:Y:S01]  /*106d0*/  IADD3 R212, R212, -0x2, RZ ;  /* 0xfffffffed4d47810 */ /* 0x000fe20007ffe0ff */
[----:B------:R-:W-:Y:S03]  /*106e0*/  LDSM.16.MT88.4 R40, [R192] ;  /* 0x00000000c028783b */ /* 0x000fe60000004200 */
[----:B------:R2:W-:Y:S01]  /*106f0*/  MUFU.EX2 R95, R4 ;  /* 0x00000004005f7308 */ /* 0x0005e20000000800 */
[----:B-1----:R-:W-:-:S07]  /*10700*/  FFMA.FTZ R2, R17, c[0x0][0x2d0], -R3 ;  /* 0x0000b40011027a23 */ /* 0x002fce0000010803 */
[----:B------:R1:W4:Y:S01]  /*10710*/  MUFU.EX2 R88, R2 ;  /* 0x0000000200587308 */ /* 0x0003220000000800 */
[----:B--2---:R-:W-:-:S07]  /*10720*/  FFMA.FTZ R4, R26, c[0x0][0x2d0], -R3 ;  /* 0x0000b4001a047a23 */ /* 0x004fce0000010803 */
[----:B------:R-:W2:Y:S01]  /*10730*/  MUFU.EX2 R109, R4 ;  /* 0x00000004006d7308 */ /* 0x000ea20000000800 */
[----:B-1----:R-:W-:Y:S01]  /*10740*/  FFMA.FTZ R2, R18, c[0x0][0x2d0], -R3 ;  /* 0x0000b40012027a23 */ /* 0x002fe20000010803 */
[----:B----4-:R-:W-:-:S06]  /*10750*/  F2FP.PACK_AB R32, R88, R89 ;  /* 0x000000595820723e */ /* 0x010fcc00000000ff */
[----:B------:R1:W-:Y:S01]  /*10760*/  MUFU.EX2 R90, R2 ;  /* 0x00000002005a7308 */ /* 0x0003e20000000800 */
[----:B--2---:R-:W-:Y:S01]  /*10770*/  F2FP.PACK_AB R30, R109, R95 ;  /* 0x0000005f6d1e723e */ /* 0x004fe200000000ff */
[--C-:B-1----:R-:W-:Y:S02]  /*10780*/  FFMA.FTZ R2, R19, c[0x0][0x2d0], -R3.reuse ;  /* 0x0000b40013027a23 */ /* 0x102fe40000010803 */
[----:B------:R-:W1:Y:S04]  /*10790*/  LDSM.16.MT88.4 R16, [R189] ;  /* 0x00000000bd10783b */ /* 0x000e680000004200 */
[----:B------:R2:W4:Y:S02]  /*107a0*/  MUFU.EX2 R91, R2 ;  /* 0x00000002005b7308 */ /* 0x0005240000000800 */
[----:B--2---:R-:W-:Y:S01]  /*107b0*/  FFMA.FTZ R2, R22, c[0x0][0x2d0], -R3 ;  /* 0x0000b40016027a23 */ /* 0x004fe20000010803 */
[----:B----4-:R-:W-:-:S05]  /*107c0*/  F2FP.PACK_AB R34, R91, R90 ;  /* 0x0000005a5b22723e */ /* 0x010fca00000000ff */
[----:B------:R2:W-:Y:S02]  /*107d0*/  MUFU.EX2 R93, R2 ;  /* 0x00000002005d7308 */ /* 0x0005e40000000800 */
[----:B--2---:R-:W-:-:S06]  /*107e0*/  FFMA.FTZ R2, R23, c[0x0][0x2d0], -R3 ;  /* 0x0000b40017027a23 */ /* 0x004fcc0000010803 */
[----:B------:R2:W-:Y:S02]  /*107f0*/  MUFU.EX2 R92, R2 ;  /* 0x00000002005c7308 */ /* 0x0005e40000000800 */
[----:B--2---:R-:W-:-:S05]  /*10800*/  FMUL.FTZ R2, R8, c[0x0][0x2d0] ;  /* 0x0000b40008027a20 */ /* 0x004fca0000410000 */
[----:B------:R-:W-:-:S05]  /*10810*/  FSEL R2, R2, RZ, P0 ;  /* 0x000000ff02027208 */ /* 0x000fca0000000000 */
[--C-:B------:R-:W-:Y:S02]  /*10820*/  FFMA.FTZ R4, R9, c[0x0][0x2d0], -R2.reuse ;  /* 0x0000b40009047a23 */ /* 0x100fe40000010802 */
[--C-:B------:R-:W-:Y:S02]  /*10830*/  FFMA.FTZ R56, R56, c[0x0][0x2d0], -R2.reuse ;  /* 0x0000b40038387a23 */ /* 0x100fe40000010802 */
[----:B------:R2:W-:Y:S01]  /*10840*/  MUFU.EX2 R9, R4 ;  /* 0x0000000400097308 */ /* 0x0005e20000000800 */
[--C-:B------:R-:W-:Y:S02]  /*10850*/  FFMA.FTZ R55, R55, c[0x0][0x2d0], -R2.reuse ;  /* 0x0000b40037377a23 */ /* 0x100fe40000010802 */
[--C-:B------:R-:W-:Y:S02]  /*10860*/  FFMA.FTZ R54, R54, c[0x0][0x2d0], -R2.reuse ;  /* 0x0000b40036367a23 */ /* 0x100fe40000010802 */
[----:B--2---:R-:W-:-:S04]  /*10870*/  FFMA.FTZ R4, R10, c[0x0][0x2d0], -R2 ;  /* 0x0000b4000a047a23 */ /* 0x004fc80000010802 */
[----:B------:R2:W4:Y:S02]  /*10880*/  MUFU.EX2 R6, R4 ;  /* 0x0000000400067308 */ /* 0x0005240000000800 */
[----:B--2---:R-:W-:Y:S01]  /*10890*/  FFMA.FTZ R4, R11, c[0x0][0x2d0], -R2 ;  /* 0x0000b4000b047a23 */ /* 0x004fe20000010802 */
[----:B----4-:R-:W-:Y:S01]  /*108a0*/  F2FP.PACK_AB R33, R6, R9 ;  /* 0x000000090621723e */ /* 0x010fe200000000ff */
[----:B------:R-:W-:-:S04]  /*108b0*/  FADD.FTZ R6, R9, R6 ;  /* 0x0000000609067221 */ /* 0x000fc80000010000 */
[----:B------:R2:W4:Y:S01]  /*108c0*/  MUFU.EX2 R10, R4 ;  /* 0x00000004000a7308 */ /* 0x0005220000000800 */
[----:B------:R-:W-:Y:S02]  /*108d0*/  FFMA.FTZ R9, R57, c[0x0][0x2d0], -R3 ;  /* 0x0000b40039097a23 */ /* 0x000fe40000010803 */
[--C-:B------:R-:W-:Y:S02]  /*108e0*/  FFMA.FTZ R57, R83, c[0x0][0x2d0], -R2.reuse ;  /* 0x0000b40053397a23 */ /* 0x100fe40000010802 */
[----:B--2---:R-:W-:Y:S02]  /*108f0*/  FFMA.FTZ R4, R14, c[0x0][0x2d0], -R2 ;  /* 0x0000b4000e047a23 */ /* 0x004fe40000010802 */
[----:B----4-:R-:W-:Y:S02]  /*10900*/  FADD.FTZ R6, R10, R6 ;  /* 0x000000060a067221 */ /* 0x010fe40000010000 */
[----:B------:R2:W4:Y:S02]  /*10910*/  MUFU.EX2 R11, R4 ;  /* 0x00000004000b7308 */ /* 0x0005240000000800 */
[----:B--2---:R-:W-:Y:S01]  /*10920*/  FFMA.FTZ R4, R20, c[0x0][0x2d0], -R2 ;  /* 0x0000b40014047a23 */ /* 0x004fe20000010802 */
[C---:B----4-:R-:W-:Y:S01]  /*10930*/  F2FP.PACK_AB R35, R11.reuse, R10 ;  /* 0x0000000a0b23723e */ /* 0x050fe200000000ff */
[----:B------:R-:W-:-:S04]  /*10940*/  FADD.FTZ R14, R11, R6 ;  /* 0x000000060b0e7221 */ /* 0x000fc80000010000 */
[----:B------:R2:W4:Y:S01]  /*10950*/  MUFU.EX2 R94, R4 ;  /* 0x00000004005e7308 */ /* 0x0005220000000800 */
[--C-:B------:R-:W-:Y:S02]  /*10960*/  FFMA.FTZ R11, R52, c[0x0][0x2d0], -R3.reuse ;  /* 0x0000b400340b7a23 */ /* 0x100fe40000010803 */
[--C-:B------:R-:W-:Y:S02]  /*10970*/  FFMA.FTZ R10, R53, c[0x0][0x2d0], -R3.reuse ;  /* 0x0000b400350a7a23 */ /* 0x100fe40000010803 */
[--C-:B------:R-:W-:Y:S02]  /*10980*/  FFMA.FTZ R6, R58, c[0x0][0x2d0], -R3.reuse ;  /* 0x0000b4003a067a23 */ /* 0x100fe40000010803 */
[--C-:B------:R-:W-:Y:S02]  /*10990*/  FFMA.FTZ R53, R63, c[0x0][0x2d0], -R3.reuse ;  /* 0x0000b4003f357a23 */ /* 0x100fe40000010803 */
[----:B------:R-:W-:Y:S02]  /*109a0*/  FFMA.FTZ R52, R71, c[0x0][0x2d0], -R3 ;  /* 0x0000b40047347a23 */ /* 0x000fe40000010803 */
[----:B------:R-:W-:-:S02]  /*109b0*/  FFMA.FTZ R58, R84, c[0x0][0x2d0], -R2 ;  /* 0x0000b400543a7a23 */ /* 0x000fc40000010802 */
[----:B--2---:R-:W-:Y:S02]  /*109c0*/  FFMA.FTZ R4, R21, c[0x0][0x2d0], -R2 ;  /* 0x0000b40015047a23 */ /* 0x004fe40000010802 */
[----:B-1----:R-:W-:Y:S01]  /*109d0*/  HMMA.16816.F32 R20, R32, R18, RZ ;  /* 0x000000122014723c */ /* 0x002fe200000018ff */
[----:B----4-:R-:W-:Y:S01]  /*109e0*/  FADD.FTZ R14, R94, R14 ;  /* 0x0000000e5e0e7221 */ /* 0x010fe20000010000 */
[----:B------:R1:W2:Y:S02]  /*109f0*/  MUFU.EX2 R108, R4 ;  /* 0x00000004006c7308 */ /* 0x0002a40000000800 */
[----:B-1----:R-:W-:Y:S01]  /*10a00*/  FFMA.FTZ R4, R25, c[0x0][0x2d0], -R2 ;  /* 0x0000b40019047a23 */ /* 0x002fe20000010802 */
[----:B--2---:R-:W-:-:S03]  /*10a10*/  F2FP.PACK_AB R29, R108, R94 ;  /* 0x0000005e6c1d723e */ /* 0x004fc600000000ff */
[C---:B------:R-:W-:Y:S02]  /*10a20*/  HMMA.16816.F32 R24, R32.reuse, R16, RZ ;  /* 0x000000102018723c */ /* 0x040fe400000018ff */
[----:B------:R1:W-:Y:S06]  /*10a30*/  MUFU.EX2 R110, R4 ;  /* 0x00000004006e7308 */ /* 0x0003ec0000000800 */
[----:B------:R-:W-:Y:S07]  /*10a40*/  HMMA.16816.F32 R16, R32, R44, RZ ;  /* 0x0000002c2010723c */ /* 0x000fee00000018ff */
[----:B------:R-:W-:-:S02]  /*10a50*/  FFMA.FTZ R45, R87, c[0x0][0x2d0], -R3 ;  /* 0x0000b400572d7a23 */ /* 0x000fc40000010803 */
[----:B------:R-:W-:Y:S02]  /*10a60*/  FFMA.FTZ R44, R73, c[0x0][0x2d0], -R3 ;  /* 0x0000b400492c7a23 */ /* 0x000fe40000010803 */
[----:B-1----:R-:W-:Y:S01]  /*10a70*/  FFMA.FTZ R4, R28, c[0x0][0x2d0], -R2 ;  /* 0x0000b4001c047a23 */ /* 0x002fe20000010802 */
[----:B------:R-:W-:-:S03]  /*10a80*/  F2FP.PACK_AB R28, R92, R93 ;  /* 0x0000005d5c1c723e */ /* 0x000fc600000000ff */
        /* <DEDUP_REMOVED lines=8> */
[----:B------:R-:W-:Y:S02]  /*10b10*/  HMMA.16816.F32 R140, R28, R48, R16 ;  /* 0x000000301c8c723c */ /* 0x000fe40000001810 */
[----:B------:R-:W-:-:S05]  /*10b20*/  FADD.FTZ R4, R92, R4 ;  /* 0x000000045c047221 */ /* 0x000fca0000010000 */
[--C-:B------:R-:W-:Y:S01]  /*10b30*/  FFMA.FTZ R49, R68, c[0x0][0x2d0], -R3.reuse ;  /* 0x0000b40044317a23 */ /* 0x100fe20000010803 */
[----:B------:R-:W-:Y:S01]  /*10b40*/  HMMA.16816.F32 R16, R32, R40, RZ ;  /* 0x000000282010723c */ /* 0x000fe200000018ff */
[----:B------:R-:W-:-:S07]  /*10b50*/  FFMA.FTZ R48, R67, c[0x0][0x2d0], -R3 ;  /* 0x0000b40043307a23 */ /* 0x000fce0000010803 */
[----:B------:R-:W-:Y:S01]  /*10b60*/  HMMA.16816.F32 R128, R28, R38, R20 ;  /* 0x000000261c80723c */ /* 0x000fe20000001814 */
[----:B------:R-:W2:Y:S07]  /*10b70*/  LDSM.16.MT88.4 R36, [R191] ;  /* 0x00000000bf24783b */ /* 0x000eae0000004200 */
[----:B------:R-:W-:Y:S07]  /*10b80*/  HMMA.16816.F32 R20, R32, R46, RZ ;  /* 0x0000002e2014723c */ /* 0x000fee00000018ff */
[--C-:B------:R-:W-:Y:S01]  /*10b90*/  FFMA.FTZ R47, R74, c[0x0][0x2d0], -R3.reuse ;  /* 0x0000b4004a2f7a23 */ /* 0x100fe20000010803 */
[----:B-1----:R-:W-:Y:S01]  /*10ba0*/  HMMA.16816.F32 R124, R28, R24, R16 ;  /* 0x000000181c7c723c */ /* 0x002fe20000001810 */
[----:B------:R-:W-:-:S07]  /*10bb0*/  FFMA.FTZ R46, R80, c[0x0][0x2d0], -R3 ;  /* 0x0000b400502e7a23 */ /* 0x000fce0000010803 */
[----:B------:R-:W-:Y:S01]  /*10bc0*/  HMMA.16816.F32 R16, R32, R42, RZ ;  /* 0x0000002a2010723c */ /* 0x000fe200000018ff */
[----:B------:R-:W-:Y:S07]  /*10bd0*/  LDSM.16.MT88.4 R40, [R190+0x3000] ;  /* 0x00300000be28783b */ /* 0x000fee0000004200 */
[----:B------:R-:W-:Y:S01]  /*10be0*/  HMMA.16816.F32 R120, R28, R50, R20 ;  /* 0x000000321c78723c */ /* 0x000fe20000001814 */
[----:B------:R-:W1:Y:S06]  /*10bf0*/  LDSM.16.MT88.4 R20, [R191+0x800] ;  /* 0x00080000bf14783b */ /* 0x000e6c0000004200 */
[----:B------:R-:W-:-:S02]  /*10c00*/  FFMA.FTZ R51, R70, c[0x0][0x2d0], -R3 ;  /* 0x0000b40046337a23 */ /* 0x000fc40000010803 */
[----:B------:R-:W-:-:S07]  /*10c10*/  FFMA.FTZ R50, R69, c[0x0][0x2d0], -R3 ;  /* 0x0000b40045327a23 */ /* 0x000fce0000010803 */
[----:B------:R-:W-:Y:S01]  /*10c20*/  HMMA.16816.F32 R116, R28, R26, R16 ;  /* 0x0000001a1c74723c */ /* 0x000fe20000001810 */
[----:B------:R-:W-:Y:S07]  /*10c30*/  LDSM.16.MT88.4 R24, [R189+0x3800] ;  /* 0x00380000bd18783b */ /* 0x000fee0000004200 */
[----:B--2---:R-:W-:Y:S07]  /*10c40*/  HMMA.16816.F32 R16, R32, R36, RZ ;  /* 0x000000242010723c */ /* 0x004fee00000018ff */
[----:B------:R-:W-:-:S02]  /*10c50*/  FFMA.FTZ R36, R59, c[0x0][0x2d0], -R3 ;  /* 0x0000b4003b247a23 */ /* 0x000fc40000010803 */
[----:B------:R-:W-:Y:S02]  /*10c60*/  FFMA.FTZ R37, R62, c[0x0][0x2d0], -R3 ;  /* 0x0000b4003e257a23 */ /* 0x000fe40000010803 */
[----:B------:R-:W-:Y:S02]  /*10c70*/  FADD.FTZ R3, R95, R4 ;  /* 0x000000045f037221 */ /* 0x000fe40000010000 */
[----:B------:R-:W-:Y:S02]  /*10c80*/  FADD.FTZ R4, R108, R14 ;  /* 0x0000000e6c047221 */ /* 0x000fe40000010000 */
[----:B------:R-:W-:Y:S02]  /*10c90*/  FADD.FTZ R3, R109, R3 ;  /* 0x000000036d037221 */ /* 0x000fe40000010000 */
[--C-:B------:R-:W-:Y:S02]  /*10ca0*/  FFMA.FTZ R14, R66, c[0x0][0x2d0], -R2.reuse ;  /* 0x0000b400420e7a23 */ /* 0x100fe40000010802 */
[----:B------:R-:W-:-:S02]  /*10cb0*/  FFMA.FTZ R59, R85, c[0x0][0x2d0], -R2 ;  /* 0x0000b400553b7a23 */ /* 0x000fc40000010802 */
[----:B------:R-:W-:Y:S02]  /*10cc0*/  FFMA.FTZ R62, R81, c[0x0][0x2d0], -R2 ;  /* 0x0000b400513e7a23 */ /* 0x000fe40000010802 */
[----:B------:R-:W-:Y:S01]  /*10cd0*/  FADD.FTZ R4, R110, R4 ;  /* 0x000000046e047221 */ /* 0x000fe20000010000 */
[----:B-1----:R-:W-:Y:S08]  /*10ce0*/  HMMA.16816.F32 R104, R28, R20, R16 ;  /* 0x000000141c68723c */ /* 0x002ff00000001810 */
[----:B------:R-:W-:Y:S11]  /*10cf0*/  HMMA.16816.F32 R16, R32, R38, RZ ;  /* 0x000000262010723c */ /* 0x000ff600000018ff */
[----:B------:R-:W-:Y:S11]  /*10d00*/  @!UPT UIADD3 URZ, URZ, URZ, URZ ;  /* 0x0000003f3f3ff290 */ /* 0x000ff6000fffe03f */
[----:B------:R-:W-:Y:S02]  /*10d10*/  @!UPT UIADD3 URZ, URZ, URZ, URZ ;  /* 0x0000003f3f3ff290 */ /* 0x000fe4000fffe03f */
[----:B------:R-:W-:Y:S01]  /*10d20*/  HMMA.16816.F32 R96, R28, R22, R16 ;  /* 0x000000161c60723c */ /* 0x000fe20000001810 */
[----:B------:R-:W1:Y:S07]  /*10d30*/  LDSM.16.MT88.4 R20, [R189+0x3000] ;  /* 0x00300000bd14783b */ /* 0x000e6e0000004200 */
[----:B-1----:R-:W-:Y:S01]  /*10d40*/  HMMA.16816.F32 R16, R32, R20, RZ ;  /* 0x000000142010723c */ /* 0x002fe200000018ff */
[----:B------:R1:W-:Y:S06]  /*10d50*/  MUFU.EX2 R20, R6 ;  /* 0x0000000600147308 */ /* 0x0003ec0000000800 */
[----:B------:R-:W-:-:S02]  /*10d60*/  FFMA.FTZ R21, R72, c[0x0][0x2d0], -R2 ;  /* 0x0000b40048157a23 */ /* 0x000fc40000010802 */
[--C-:B-1----:R-:W-:Y:S02]  /*10d70*/  FFMA.FTZ R6, R60, c[0x0][0x2d0], -R2.reuse ;  /* 0x0000b4003c067a23 */ /* 0x102fe40000010802 */
[--C-:B------:R-:W-:Y:S11]  /*10d80*/  FFMA.FTZ R60, R86, c[0x0][0x2d0], -R2.reuse ;  /* 0x0000b400563c7a23 */ /* 0x100ff60000010802 */
[----:B------:R-:W-:Y:S02]  /*10d90*/  @!UPT UIADD3 URZ, URZ, URZ, URZ ;  /* 0x0000003f3f3ff290 */ /* 0x000fe4000fffe03f */
[----:B------:R-:W-:Y:S01]  /*10da0*/  HMMA.16816.F32 R88, R28, R24, R16 ;  /* 0x000000181c58723c */ /* 0x000fe20000001810 */
[----:B------:R1:W2:Y:S07]  /*10db0*/  MUFU.EX2 R24, R11 ;  /* 0x0000000b00187308 */ /* 0x0002ae0000000800 */
[----:B------:R-:W-:Y:S01]  /*10dc0*/  HMMA.16816.F32 R16, R32, R22, RZ ;  /* 0x000000162010723c */ /* 0x000fe200000018ff */
[----:B------:R4:W5:Y:S06]  /*10dd0*/  MUFU.EX2 R22, R10 ;  /* 0x0000000a00167308 */ /* 0x00096c0000000800 */
[----:B------:R-:W-:-:S02]  /*10de0*/  FFMA.FTZ R23, R82, c[0x0][0x2d0], -R2 ;  /* 0x0000b40052177a23 */ /* 0x000fc40000010802 */
[----:B------:R2:W2:Y:S01]  /*10df0*/  MUFU.EX2 R25, R9 ;  /* 0x0000000900197308 */ /* 0x0004a20000000800 */
[--C-:B-1----:R-:W-:Y:S02]  /*10e00*/  FFMA.FTZ R11, R65, c[0x0][0x2d0], -R2.reuse ;  /* 0x0000b400410b7a23 */ /* 0x102fe40000010802 */
[----:B----4-:R-:W-:-:S05]  /*10e10*/  FFMA.FTZ R10, R64, c[0x0][0x2d0], -R2 ;  /* 0x0000b400400a7a23 */ /* 0x010fca0000010802 */
[----:B------:R-:W-:Y:S07]  /*10e20*/  MUFU.EX2 R11, R11 ;  /* 0x0000000b000b7308 */ /* 0x000fee0000000800 */
[----:B------:R-:W-:Y:S01]  /*10e30*/  HMMA.16816.F32 R92, R28, R26, R16 ;  /* 0x0000001a1c5c723c */ /* 0x000fe20000001810 */
[--C-:B--2---:R-:W-:Y:S01]  /*10e40*/  FFMA.FTZ R9, R61, c[0x0][0x2d0], -R2.reuse ;  /* 0x0000b4003d097a23 */ /* 0x104fe20000010802 */
[----:B------:R-:W1:Y:S01]  /*10e50*/  MUFU.EX2 R17, R36 ;  /* 0x0000002400117308 */ /* 0x000e620000000800 */
[----:B------:R-:W-:-:S02]  /*10e60*/  FFMA.FTZ R61, R75, c[0x0][0x2d0], -R2 ;  /* 0x0000b4004b3d7a23 */ /* 0x000fc40000010802 */
[----:B------:R-:W-:Y:S01]  /*10e70*/  FADD.FTZ R2, R24, R3 ;  /* 0x0000000318027221 */ /* 0x000fe20000010000 */
[----:B-----5:R-:W-:Y:S01]  /*10e80*/  F2FP.PACK_AB R24, R22, R24 ;  /* 0x000000181618723e */ /* 0x020fe200000000ff */
[----:B------:R-:W-:Y:S01]  /*10e90*/  FADD.FTZ R3, R111, R4 ;  /* 0x000000046f037221 */ /* 0x000fe20000010000 */
[----:B------:R-:W-:Y:S01]  /*10ea0*/  F2FP.PACK_AB R26, R20, R25 ;  /* 0x00000019141a723e */ /* 0x000fe200000000ff */
[----:B------:R-:W-:Y:S01]  /*10eb0*/  FADD.FTZ R2, R22, R2 ;  /* 0x0000000216027221 */ /* 0x000fe20000010000 */
[----:B------:R2:W4:Y:S03]  /*10ec0*/  MUFU.EX2 R16, R37 ;  /* 0x0000002500107308 */ /* 0x0005260000000800 */
[----:B------:R-:W-:-:S04]  /*10ed0*/  FADD.FTZ R2, R25, R2 ;  /* 0x0000000219027221 */ /* 0x000fc80000010000 */
[----:B------:R-:W-:Y:S01]  /*10ee0*/  FADD.FTZ R2, R20, R2 ;  /* 0x0000000214027221 */ /* 0x000fe20000010000 */
[----:B------:R-:W5:Y:S03]  /*10ef0*/  MUFU.EX2 R22, R53 ;  /* 0x0000003500167308 */ /* 0x000f660000000800 */
[----:B-1----:R-:W-:Y:S01]  /*10f00*/  FADD.FTZ R2, R17, R2 ;  /* 0x0000000211027221 */ /* 0x002fe20000010000 */
[----:B--2---:R-:W1:Y:S03]  /*10f10*/  LDSM.16.MT88.4 R36, [R190+0x3800] ;  /* 0x00380000be24783b */ /* 0x004e660000004200 */
[C---:B----4-:R-:W-:Y:S01]  /*10f20*/  FADD.FTZ R2, R16.reuse, R2 ;  /* 0x0000000210027221 */ /* 0x050fe20000010000 */
[----:B------:R-:W-:Y:S01]  /*10f30*/  F2FP.PACK_AB R20, R16, R17 ;  /* 0x000000111014723e */ /* 0x000fe200000000ff */
[----:B------:R-:W2:Y:S01]  /*10f40*/  MUFU.EX2 R4, R52 ;  /* 0x0000003400047308 */ /* 0x000ea20000000800 */
[----:B------:R-:W-:Y:S01]  /*10f50*/  HMMA.16816.F32 R16, R32, R40, RZ ;  /* 0x000000282010723c */ /* 0x000fe200000018ff */
[----:B-----5:R-:W-:-:S06]  /*10f60*/  FADD.FTZ R2, R22, R2 ;  /* 0x0000000216027221 */ /* 0x020fcc0000010000 */
[----:B------:R-:W4:Y:S08]  /*10f70*/  MUFU.EX2 R27, R51 ;  /* 0x00000033001b7308 */ /* 0x000f300000000800 */
[----:B------:R-:W5:Y:S01]  /*10f80*/  MUFU.EX2 R25, R50 ;  /* 0x0000003200197308 */ /* 0x000f620000000800 */
[C---:B--2---:R-:W-:Y:S01]  /*10f90*/  FADD.FTZ R2, R4.reuse, R2 ;  /* 0x0000000204027221 */ /* 0x044fe20000010000 */
[----:B------:R-:W-:-:S06]  /*10fa0*/  F2FP.PACK_AB R22, R4, R22 ;  /* 0x000000160416723e */ /* 0x000fcc00000000ff */
[----:B------:R-:W-:Y:S01]  /*10fb0*/  MUFU.EX2 R41, R47 ;  /* 0x0000002f00297308 */ /* 0x000fe20000000800 */
[----:B----4-:R-:W-:-:S07]  /*10fc0*/  FADD.FTZ R2, R27, R2 ;  /* 0x000000021b027221 */ /* 0x010fce0000010000 */
[----:B------:R-:W2:Y:S01]  /*10fd0*/  MUFU.EX2 R40, R46 ;  /* 0x0000002e00287308 */ /* 0x000ea20000000800 */
[----:B-----5:R-:W-:Y:S01]  /*10fe0*/  FADD.FTZ R2, R25, R2 ;  /* 0x0000000219027221 */ /* 0x020fe20000010000 */
[----:B-1----:R-:W-:Y:S06]  /*10ff0*/  HMMA.16816.F32 R108, R28, R36, R16 ;  /* 0x000000241c6c723c */ /* 0x002fec0000001810 */
[----:B------:R-:W1:Y:S02]  /*11000*/  MUFU.EX2 R37, R49 ;  /* 0x0000003100257308 */ /* 0x000e640000000800 */
[----:B------:R-:W-:Y:S06]  /*11010*/  HMMA.16816.F32 R16, R32, R42, RZ ;  /* 0x0000002a2010723c */ /* 0x000fec00000018ff */
[----:B------:R-:W4:Y:S01]  /*11020*/  MUFU.EX2 R36, R48 ;  /* 0x0000003000247308 */ /* 0x000f220000000800 */
[----:B--2---:R-:W-:-:S07]  /*11030*/  F2FP.PACK_AB R72, R40, R41 ;  /* 0x000000292848723e */ /* 0x004fce00000000ff */
[----:B------:R-:W2:Y:S01]  /*11040*/  MUFU.EX2 R48, R45 ;  /* 0x0000002d00307308 */ /* 0x000ea20000000800 */
[----:B-1----:R-:W-:-:S07]  /*11050*/  FADD.FTZ R2, R37, R2 ;  /* 0x0000000225027221 */ /* 0x002fce0000010000 */
[----:B------:R1:W5:Y:S01]  /*11060*/  MUFU.EX2 R42, R44 ;  /* 0x0000002c002a7308 */ /* 0x0003620000000800 */
[----:B----4-:R-:W-:-:S04]  /*11070*/  FADD.FTZ R2, R36, R2 ;  /* 0x0000000224027221 */ /* 0x010fc80000010000 */
[----:B------:R-:W-:Y:S01]  /*11080*/  FADD.FTZ R2, R41, R2 ;  /* 0x0000000229027221 */ /* 0x000fe20000010000 */
[----:B------:R-:W-:Y:S02]  /*11090*/  HMMA.16816.F32 R112, R28, R38, R16 ;  /* 0x000000261c70723c */ /* 0x000fe40000001810 */
[----:B------:R-:W4:Y:S01]  /*110a0*/  MUFU.EX2 R43, R6 ;  /* 0x00000006002b7308 */ /* 0x000f220000000800 */
[----:B------:R-:W-:-:S04]  /*110b0*/  FADD.FTZ R2, R40, R2 ;  /* 0x0000000228027221 */ /* 0x000fc80000010000 */
[----:B--2---:R-:W-:Y:S01]  /*110c0*/  FADD.FTZ R2, R48, R2 ;  /* 0x0000000230027221 */ /* 0x004fe20000010000 */
[----:B------:R-:W-:Y:S01]  /*110d0*/  F2FP.PACK_AB R16, R25, R27 ;  /* 0x0000001b1910723e */ /* 0x000fe200000000ff */
[----:B-1----:R-:W1:Y:S01]  /*110e0*/  LDSM.16.MT88.4 R44, [R192+0x3000] ;  /* 0x00300000c02c783b */ /* 0x002e620000004200 */
[----:B------:R-:W2:Y:S01]  /*110f0*/  MUFU.EX2 R9, R9 ;  /* 0x0000000900097308 */ /* 0x000ea20000000800 */
[C---:B-----5:R-:W-:Y:S01]  /*11100*/  FADD.FTZ R215, R42.reuse, R2 ;  /* 0x000000022ad77221 */ /* 0x060fe20000010000 */
[----:B------:R-:W-:Y:S02]  /*11110*/  F2FP.PACK_AB R74, R42, R48 ;  /* 0x000000302a4a723e */ /* 0x000fe400000000ff */
[----:B------:R-:W-:Y:S01]  /*11120*/  F2FP.PACK_AB R18, R36, R37 ;  /* 0x000000252412723e */ /* 0x000fe200000000ff */
[----:B----4-:R-:W-:-:S03]  /*11130*/  FADD.FTZ R3, R43, R3 ;  /* 0x000000032b037221 */ /* 0x010fc60000010000 */
[----:B------:R-:W4:Y:S01]  /*11140*/  MUFU.EX2 R10, R10 ;  /* 0x0000000a000a7308 */ /* 0x000f220000000800 */
[C---:B--2---:R-:W-:Y:S01]  /*11150*/  F2FP.PACK_AB R25, R9.reuse, R43 ;  /* 0x0000002b0919723e */ /* 0x044fe200000000ff */
[----:B------:R-:W-:Y:S01]  /*11160*/  FADD.FTZ R3, R9, R3 ;  /* 0x0000000309037221 */ /* 0x000fe20000010000 */
[----:B------:R-:W2:Y:S05]  /*11170*/  LDSM.16.MT88.4 R40, [R192+0x3800] ;  /* 0x00380000c028783b */ /* 0x000eaa0000004200 */
[----:B------:R-:W5:Y:S01]  /*11180*/  MUFU.EX2 R6, R14 ;  /* 0x0000000e00067308 */ /* 0x000f620000000800 */
[----:B----4-:R-:W-:Y:S01]  /*11190*/  FADD.FTZ R3, R10, R3 ;  /* 0x000000030a037221 */ /* 0x010fe20000010000 */
[----:B------:R-:W-:-:S06]  /*111a0*/  F2FP.PACK_AB R27, R11, R10 ;  /* 0x0000000a0b1b723e */ /* 0x000fcc00000000ff */
[----:B------:R-:W-:Y:S01]  /*111b0*/  MUFU.EX2 R14, R59 ;  /* 0x0000003b000e7308 */ /* 0x000fe20000000800 */
[----:B------:R-:W-:-:S07]  /*111c0*/  FADD.FTZ R2, R11, R3 ;  /* 0x000000030b027221 */ /* 0x000fce0000010000 */
[----:B------:R-:W-:Y:S01]  /*111d0*/  MUFU.EX2 R9, R58 ;  /* 0x0000003a00097308 */ /* 0x000fe20000000800 */
[----:B-----5:R-:W-:Y:S01]  /*111e0*/  FADD.FTZ R2, R6, R2 ;  /* 0x0000000206027221 */ /* 0x020fe20000010000 */
[----:B-1----:R-:W-:Y:S06]  /*111f0*/  HMMA.16816.F32 R36, R32, R44, RZ ;  /* 0x0000002c2024723c */ /* 0x002fec00000018ff */
[----:B------:R-:W-:Y:S08]  /*11200*/  MUFU.EX2 R11, R57 ;  /* 0x00000039000b7308 */ /* 0x000ff00000000800 */
[----:B------:R-:W-:Y:S08]  /*11210*/  MUFU.EX2 R3, R56 ;  /* 0x0000003800037308 */ /* 0x000ff00000000800 */
[----:B------:R-:W1:Y:S02]  /*11220*/  MUFU.EX2 R4, R21 ;  /* 0x0000001500047308 */ /* 0x000e640000000800 */
[----:B--2---:R-:W-:Y:S06]  /*11230*/  HMMA.16816.F32 R84, R28, R40, R36 ;  /* 0x000000281c54723c */ /* 0x004fec0000001824 */
[----:B------:R-:W2:Y:S02]  /*11240*/  MUFU.EX2 R17, R61 ;  /* 0x0000003d00117308 */ /* 0x000ea40000000800 */
[----:B------:R-:W-:Y:S06]  /*11250*/  HMMA.16816.F32 R36, R32, R46, RZ ;  /* 0x0000002e2024723c */ /* 0x000fec00000018ff */
[----:B------:R-:W4:Y:S01]  /*11260*/  MUFU.EX2 R10, R60 ;  /* 0x0000003c000a7308 */ /* 0x000f220000000800 */
[C---:B-1----:R-:W-:Y:S01]  /*11270*/  FADD.FTZ R2, R4.reuse, R2 ;  /* 0x0000000204027221 */ /* 0x042fe20000010000 */
[----:B------:R-:W-:-:S03]  /*11280*/  F2FP.PACK_AB R21, R4, R6 ;  /* 0x000000060415723e */ /* 0x000fc600000000ff */
[----:B--2---:R-:W-:-:S03]  /*11290*/  FADD.FTZ R2, R17, R2 ;  /* 0x0000000211027221 */ /* 0x004fc60000010000 */
[----:B------:R1:W2:Y:S01]  /*112a0*/  MUFU.EX2 R6, R23 ;  /* 0x0000001700067308 */ /* 0x0002a20000000800 */
[----:B----4-:R-:W-:-:S07]  /*112b0*/  FADD.FTZ R2, R10, R2 ;  /* 0x000000020a027221 */ /* 0x010fce0000010000 */
[----:B------:R-:W4:Y:S02]  /*112c0*/  MUFU.EX2 R4, R62 ;  /* 0x0000003e00047308 */ /* 0x000f240000000800 */
[----:B------:R-:W-:Y:S01]  /*112d0*/  HMMA.16816.F32 R80, R28, R42, R36 ;  /* 0x0000002a1c50723c */ /* 0x000fe20000001824 */
[----:B------:R-:W5:Y:S01]  /*112e0*/  LDSM.16.MT88.4 R36, [R191+0x3000] ;  /* 0x00300000bf24783b */ /* 0x000f620000004200 */
[----:B------:R-:W-:Y:S01]  /*112f0*/  FADD.FTZ R2, R14, R2 ;  /* 0x000000020e027221 */ /* 0x000fe20000010000 */
[----:B-1----:R-:W-:-:S03]  /*11300*/  F2FP.PACK_AB R23, R10, R17 ;  /* 0x000000110a17723e */ /* 0x002fc600000000ff */
[C---:B------:R-:W-:Y:S01]  /*11310*/  FADD.FTZ R2, R9.reuse, R2 ;  /* 0x0000000209027221 */ /* 0x040fe20000010000 */
[----:B------:R-:W-:Y:S02]  /*11320*/  F2FP.PACK_AB R17, R9, R14 ;  /* 0x0000000e0911723e */ /* 0x000fe400000000ff */
[----:B--2---:R-:W-:Y:S01]  /*11330*/  F2FP.PACK_AB R19, R6, R11 ;  /* 0x0000000b0613723e */ /* 0x004fe200000000ff */
[----:B------:R-:W-:Y:S01]  /*11340*/  FADD.FTZ R2, R11, R2 ;  /* 0x000000020b027221 */ /* 0x000fe20000010000 */
[----:B----4-:R-:W-:-:S03]  /*11350*/  F2FP.PACK_AB R73, R3, R4 ;  /* 0x000000040349723e */ /* 0x010fc600000000ff */
[----:B------:R-:W-:-:S04]  /*11360*/  FADD.FTZ R2, R6, R2 ;  /* 0x0000000206027221 */ /* 0x000fc80000010000 */
[----:B------:R-:W-:Y:S02]  /*11370*/  FADD.FTZ R2, R4, R2 ;  /* 0x0000000204027221 */ /* 0x000fe40000010000 */
[----:B------:R-:W1:Y:S02]  /*11380*/  MUFU.EX2 R4, R55 ;  /* 0x0000003700047308 */ /* 0x000e640000000800 */
[----:B------:R-:W-:-:S06]  /*11390*/  FADD.FTZ R2, R3, R2 ;  /* 0x0000000203027221 */ /* 0x000fcc0000010000 */
[----:B------:R-:W2:Y:S01]  /*113a0*/  MUFU.EX2 R3, R54 ;  /* 0x0000003600037308 */ /* 0x000ea20000000800 */
[----:B-1----:R-:W-:Y:S01]  /*113b0*/  FADD.FTZ R2, R4, R2 ;  /* 0x0000000204027221 */ /* 0x002fe20000010000 */
[----:B-----5:R-:W-:Y:S01]  /*113c0*/  HMMA.16816.F32 R40, R32, R36, RZ ;  /* 0x000000242028723c */ /* 0x020fe200000018ff */
[C---:B--2---:R-:W-:Y:S02]  /*113d0*/  F2FP.PACK_AB R75, R3.reuse, R4 ;  /* 0x00000004034b723e */ /* 0x044fe400000000ff */
[----:B------:R-:W-:Y:S01]  /*113e0*/  FADD.FTZ R236, R3, R2 ;  /* 0x0000000203ec7221 */ /* 0x000fe20000010000 */
[----:B---3--:R-:W-:Y:S01]  /*113f0*/  MOV R2, R149 ;  /* 0x0000009500027202 */ /* 0x008fe20000000f00 */
[----:B------:R-:W-:-:S03]  /*11400*/  @P1 IMAD.HI.U32 R3, R149, c[0x0][0x2c8], RZ ;  /* 0x0000b20095031a27 */ /* 0x000fc600078e00ff */
[----:B------:R-:W-:Y:S01]  /*11410*/  HMMA.16816.F32 R32, R32, R38, RZ ;  /* 0x000000262020723c */ /* 0x000fe200000018ff */
[----:B------:R-:W1:Y:S01]  /*11420*/  LDSM.16.MT88.4 R36, [R191+0x3800] ;  /* 0x00380000bf24783b */ /* 0x000e620000004200 */
[----:B------:R-:W-:Y:S02]  /*11430*/  @P1 SHF.R.U32.HI R2, RZ, c[0x0][0x2cc], R3 ;  /* 0x0000b300ff021a19 */ /* 0x000fe40000011603 */
[----:B------:R-:W-:Y:S02]  /*11440*/  ISETP.GE.AND P1, PT, R148, 0x1, PT ;  /* 0x000000019400780c */ /* 0x000fe40003f26270 */
[----:B------:R-:W-:-:S04]  /*11450*/  IADD3 R2, R154, R2, RZ ;  /* 0x000000029a027210 */ /* 0x000fc80007ffe0ff */
[----:B------:R-:W-:-:S06]  /*11460*/  IADD3 R4, R2, c[0x0][0x328], RZ ;  /* 0x0000ca0002047a10 */ /* 0x000fcc0007ffe0ff */
[C---:B-1----:R-:W-:Y:S08]  /*11470*/  HMMA.16816.F32 R68, R28.reuse, R36, R40 ;  /* 0x000000241c44723c */ /* 0x042ff00000001828 */
[----:B------:R-:W-:Y:S01]  /*11480*/  HMMA.16816.F32 R40, R28, R38, R32 ;  /* 0x000000261c28723c */ /* 0x000fe20000001820 */
        /* <DEDUP_REMOVED lines=41> */
[C---:B--2---:R-:W-:Y:S01]  /*11720*/  HMMA.16816.F32 R64, R20.reuse, R24, R108 ;  /* 0x000000181440723c */ /* 0x044fe2000000186c */
[----:B------:R-:W-:Y:S07]  /*11730*/  LDSM.16.MT88.4 R108, [R192+0x2800] ;  /* 0x00280000c06c783b */ /* 0x000fee0000004200 */
[C---:B------:R-:W-:Y:S01]  /*11740*/  HMMA.16816.F32 R60, R20.reuse, R26, R112 ;  /* 0x0000001a143c723c */ /* 0x040fe20000001870 */
[----:B------:R-:W2:Y:S07]  /*11750*/  LDSM.16.MT88.4 R24, [R191+0x4800] ;  /* 0x00480000bf18783b */ /* 0x000eae0000004200 */
[C---:B-1----:R-:W-:Y:S08]  /*11760*/  HMMA.16816.F32 R56, R20.reuse, R28, R144 ;  /* 0x0000001c1438723c */ /* 0x042ff00000001890 */
[C---:B------:R-:W-:Y:S01]  /*11770*/  HMMA.16816.F32 R48, R20.reuse, R30, R140 ;  /* 0x0000001e1430723c */ /* 0x040fe2000000188c */
[----:B------:R-:W1:Y:S07]  /*11780*/  LDSM.16.MT88.4 R28, [R192+0x2000] ;  /* 0x00200000c01c783b */ /* 0x000e6e0000004200 */
[C---:B--2---:R-:W-:Y:S08]  /*11790*/  HMMA.16816.F32 R40, R20.reuse, R24, R128 ;  /* 0x000000181428723c */ /* 0x044ff00000001880 */
[----:B------:R-:W-:Y:S01]  /*117a0*/  HMMA.16816.F32 R32, R20, R26, R120 ;  /* 0x0000001a1420723c */ /* 0x000fe20000001878 */
[----:B------:R-:W2:Y:S04]  /*117b0*/  LDSM.16.MT88.4 R20, [R190+0x2000] ;  /* 0x00200000be14783b */ /* 0x000ea80000004200 */
[----:B------:R-:W3:Y:S03]  /*117c0*/  LDSM.16.MT88.4 R24, [R189+0x2000] ;  /* 0x00200000bd18783b */ /* 0x000ee60000004200 */
[C---:B-1----:R-:W-:Y:S01]  /*117d0*/  HMMA.16816.F32 R112, R16.reuse, R28, R96 ;  /* 0x0000001c1070723c */ /* 0x042fe20000001860 */
[----:B------:R-:W-:Y:S07]  /*117e0*/  LDSM.16.MT88.4 R96, [R191+0x2800] ;  /* 0x00280000bf60783b */ /* 0x000fee0000004200 */
[C---:B------:R-:W-:Y:S01]  /*117f0*/  HMMA.16816.F32 R80, R16.reuse, R30, R80 ;  /* 0x0000001e1050723c */ /* 0x040fe20000001850 */
[----:B------:R-:W1:Y:S07]  /*11800*/  LDSM.16.MT88.4 R28, [R190+0x5000] ;  /* 0x00500000be1c783b */ /* 0x000e6e0000004200 */
[C---:B--2---:R-:W-:Y:S08]  /*11810*/  HMMA.16816.F32 R104, R16.reuse, R20, R104 ;  /* 0x000000141068723c */ /* 0x044ff00000001868 */
[C---:B------:R-:W-:Y:S01]  /*11820*/  HMMA.16816.F32 R84, R16.reuse, R22, R84 ;  /* 0x000000161054723c */ /* 0x040fe20000001854 */
[----:B------:R-:W2:Y:S07]  /*11830*/  LDSM.16.MT88.4 R20, [R189+0x5000] ;  /* 0x00500000bd14783b */ /* 0x000eae0000004200 */
[C---:B---3--:R-:W-:Y:S01]  /*11840*/  HMMA.16816.F32 R128, R16.reuse, R24, R124 ;  /* 0x000000181080723c */ /* 0x048fe2000000187c */
[----:B------:R-:W-:Y:S07]  /*11850*/  LDSM.16.MT88.4 R124, [R189+0x2800] ;  /* 0x00280000bd7c783b */ /* 0x000fee0000004200 */
[----:B------:R-:W-:Y:S01]  /*11860*/  HMMA.16816.F32 R88, R16, R26, R116 ;  /* 0x0000001a1058723c */ /* 0x000fe20000001874 */
[----:B------:R-:W3:Y:S04]  /*11870*/  LDSM.16.MT88.4 R24, [R191+0x2000] ;  /* 0x00200000bf18783b */ /* 0x000ee80000004200 */
[----:B------:R-:W-:Y:S03]  /*11880*/  LDSM.16.MT88.4 R116, [R190+0x2800] ;  /* 0x00280000be74783b */ /* 0x000fe60000004200 */
[C---:B------:R-:W-:Y:S08]  /*11890*/  HMMA.16816.F32 R112, R72.reuse, R108, R112 ;  /* 0x0000006c4870723c */ /* 0x040ff00000001870 */
[----:B------:R-:W-:Y:S01]  /*118a0*/  HMMA.16816.F32 R108, R72, R110, R80 ;  /* 0x0000006e486c723c */ /* 0x000fe20000001850 */
[----:B------:R-:W-:Y:S07]  /*118b0*/  LDSM.16.MT88.4 R80, [R190+0x5800] ;  /* 0x00580000be50783b */ /* 0x000fee0000004200 */
[C---:B-1----:R-:W-:Y:S08]  /*118c0*/  HMMA.16816.F32 R60, R16.reuse, R30, R60 ;  /* 0x0000001e103c723c */ /* 0x042ff0000000183c */
[C---:B--2---:R-:W-:Y:S08]  /*118d0*/  HMMA.16816.F32 R92, R16.reuse, R20, R44 ;  /* 0x00000014105c723c */ /* 0x044ff0000000182c */
[C---:B------:R-:W-:Y:S01]  /*118e0*/  HMMA.16816.F32 R44, R16.reuse, R22, R36 ;  /* 0x00000016102c723c */ /* 0x040fe20000001824 */
[----:B------:R-:W1:Y:S07]  /*118f0*/  LDSM.16.MT88.4 R20, [R191+0x5000] ;  /* 0x00500000bf14783b */ /* 0x000e6e0000004200 */
[C---:B---3--:R-:W-:Y:S08]  /*11900*/  HMMA.16816.F32 R68, R16.reuse, R24, R68 ;  /* 0x000000181044723c */ /* 0x048ff00000001844 */
[----:B------:R-:W-:Y:S01]  /*11910*/  HMMA.16816.F32 R52, R16, R26, R52 ;  /* 0x0000001a1034723c */ /* 0x000fe20000001834 */
[----:B------:R-:W2:Y:S07]  /*11920*/  LDSM.16.MT88.4 R24, [R192+0x5000] ;  /* 0x00500000c018783b */ /* 0x000eae0000004200 */
[----:B------:R-:W-:Y:S08]  /*11930*/  HMMA.16816.F32 R128, R72, R124, R128 ;  /* 0x0000007c4880723c */ /* 0x000ff00000001880 */
[----:B------:R-:W-:Y:S01]  /*11940*/  HMMA.16816.F32 R36, R16, R28, R64 ;  /* 0x0000001c1024723c */ /* 0x000fe20000001840 */
[----:B------:R-:W-:Y:S07]  /*11950*/  LDSM.16.MT88.4 R64, [R192+0x5800] ;  /* 0x00580000c040783b */ /* 0x000fee0000004200 */
[----:B------:R-:W-:Y:S01]  /*11960*/  HMMA.16816.F32 R124, R72, R126, R88 ;  /* 0x0000007e487c723c */ /* 0x000fe20000001858 */
[----:B------:R-:W3:Y:S07]  /*11970*/  LDSM.16.MT88.4 R88, [R189+0x5800] ;  /* 0x00580000bd58783b */ /* 0x000eee0000004200 */
        /* <DEDUP_REMOVED lines=9> */
[C---:B------:R-:W-:Y:S08]  /*11a10*/  HMMA.16816.F32 R104, R72.reuse, R96, R68 ;  /* 0x000000604868723c */ /* 0x040ff00000001844 */
[C---:B---3--:R-:W-:Y:S08]  /*11a20*/  HMMA.16816.F32 R92, R72.reuse, R88, R92 ;  /* 0x00000058485c723c */ /* 0x048ff0000000185c */
[C---:B------:R-:W-:Y:S08]  /*11a30*/  HMMA.16816.F32 R60, R72.reuse, R64, R56 ;  /* 0x00000040483c723c */ /* 0x040ff00000001838 */
        /* <DEDUP_REMOVED lines=17> */
.L_x_1019:
[----:B------:R-:W-:-:S04]  /*11b50*/  MOV R2, 0x1 ;  /* 0x0000000100027802 */ /* 0x000fc80000000f00 */
[----:B------:R-:W-:-:S13]  /*11b60*/  ISETP.NE.AND P0, PT, R2, c[0x0][0x32c], PT ;  /* 0x0000cb0002007a0c */ /* 0x000fda0003f05270 */
[----:B------:R-:W-:-:S05]  /*11b70*/  @P0 IMAD.HI.U32 R2, R3, c[0x0][0x330], RZ ;  /* 0x0000cc0003020a27 */ /* 0x000fca00078e00ff */
[----:B------:R-:W-:Y:S02]  /*11b80*/  @P0 SHF.R.U32.HI R3, RZ, c[0x0][0x334], R2 ;  /* 0x0000cd00ff030a19 */ /* 0x000fe40000011602 */
.L_x_1020:
[----:B------:R-:W-:Y:S05]  /*11b90*/  BSYNC B0 ;  /* 0x0000000000007941 */ /* 0x000fea0003800000 */
.L_x_1018:
[----:B------:R-:W-:-:S05]  /*11ba0*/  MOV R2, c[0x0][0x32c] ;  /* 0x0000cb0000027a02 */ /* 0x000fca0000000f00 */
[----:B------:R-:W-:-:S05]  /*11bb0*/  IMAD R3, R3, R2, c[0x0][0x32c] ;  /* 0x0000cb0003037624 */ /* 0x000fca00078e0202 */
[----:B------:R-:W-:-:S05]  /*11bc0*/  IMNMX R4, R4, R3, PT ;  /* 0x0000000304047217 */ /* 0x000fca0003800200 */
.L_x_1017:
        /* <DEDUP_REMOVED lines=8> */
.L_x_1042:
        /* <DEDUP_REMOVED lines=18> */
[----:B--23--:R-:W-:Y:S01]  /*11d70*/  IMAD.SHL.U32 R9, R76, 0x2, RZ ;  /* 0x000000024c097824 */ /* 0x00cfe200078e00ff */
[----:B------:R-:W-:Y:S02]  /*11d80*/  SHF.R.S32.HI R2, RZ, 0x1f, R214 ;  /* 0x0000001fff027819 */ /* 0x000fe400000114d6 */
[C---:B------:R-:W-:Y:S02]  /*11d90*/  SHF.L.U64.HI R20, R211.reuse, 0x1, R237 ;  /* 0x00000001d3147819 */ /* 0x040fe400000102ed */
[----:B------:R-:W-:Y:S01]  /*11da0*/  SHF.L.U32 R11, R211, 0x1, RZ ;  /* 0x00000001d30b7819 */ /* 0x000fe200000006ff */
[----:B------:R-:W-:Y:S01]  /*11db0*/  IMAD R4, R2, c[0x0][0x208], RZ ;  /* 0x0000820002047a24 */ /* 0x000fe200078e02ff */
[----:B------:R-:W-:Y:S01]  /*11dc0*/  SHF.L.U64.HI R10, R76, 0x1, R77 ;  /* 0x000000014c0a7819 */ /* 0x000fe2000001024d */
[C---:B------:R-:W-:Y:S04]  /*11dd0*/  IMAD.WIDE.U32 R2, R214.reuse, c[0x0][0x208], RZ ;  /* 0x00008200d6027a25 */ /* 0x040fe800078e00ff */
[----:B------:R-:W-:Y:S04]  /*11de0*/  IMAD R4, R214, c[0x0][0x20c], R4 ;  /* 0x00008300d6047a24 */ /* 0x000fe800078e0204 */
[----:B------:R-:W-:Y:S01]  /*11df0*/  IMAD.IADD R3, R3, 0x1, R4 ;  /* 0x0000000103037824 */ /* 0x000fe200078e0204 */
[----:B------:R-:W-:Y:S03]  /*11e00*/  SHF.R.S32.HI R4, RZ, 0x1f, R213 ;  /* 0x0000001fff047819 */ /* 0x000fe600000114d5 */
[C---:B------:R-:W-:Y:S04]  /*11e10*/  IMAD.WIDE.U32 R2, R213.reuse, c[0x0][0x218], R2 ;  /* 0x00008600d5027a25 */ /* 0x040fe800078e0002 */
[----:B------:R-:W-:Y:S01]  /*11e20*/  IMAD R4, R4, c[0x0][0x218], RZ ;  /* 0x0000860004047a24 */ /* 0x000fe200078e02ff */
[----:B------:R-:W-:Y:S03]  /*11e30*/  IADD3 R2, P0, R248, R2, RZ ;  /* 0x00000002f8027210 */ /* 0x000fe60007f1e0ff */
[----:B------:R-:W-:Y:S05]  /*11e40*/  IMAD R4, R213, c[0x0][0x21c], R4 ;  /* 0x00008700d5047a24 */ /* 0x000fea00078e0204 */
[----:B------:R-:W-:Y:S02]  /*11e50*/  IADD3.X R3, R247, R3, R4, P0, !PT ;  /* 0x00000003f7037210 */ /* 0x000fe400007fe404 */
[C---:B------:R-:W-:Y:S04]  /*11e60*/  LEA R8, P0, R2.reuse, c[0x0][0x1f8], 0x1 ;  /* 0x00007e0002087a11 */ /* 0x040fe800078008ff */
[----:B------:R-:W-:Y:S01]  /*11e70*/  LEA.HI.X R4, R2, c[0x0][0x1fc], R3, 0x1, P0 ;  /* 0x00007f0002047a11 */ /* 0x000fe200000f0c03 */
[----:B------:R-:W-:-:S06]  /*11e80*/  BRA.DIV ~URZ, `(.L_x_1024) ;  /* 0x000100627f007947 */ /* 0x000fcc000b800000 */
[----:B------:R2:W3:Y:S02]  /*11e90*/  SHFL.IDX PT, R21, R4, RZ, 0x181f ;  /* 0x00181fff04157589 */ /* 0x0004e400000e0000 */
.L_x_1151:
[----:B------:R-:W-:-:S05]  /*11ea0*/  BRA.DIV ~URZ, `(.L_x_1025) ;  /* 0x000100b27f007947 */ /* 0x000fca000b800000 */
[----:B------:R-:W5:Y:S01]  /*11eb0*/  SHFL.IDX PT, R2, R8, RZ, 0x181f ;  /* 0x00181fff08027589 */ /* 0x000f6200000e0000 */
[----:B------:R-:W-:Y:S02]  /*11ec0*/  ISETP.GE.AND P2, PT, R76, c[0x0][0x1d4], PT ;  /* 0x000075004c007a0c */ /* 0x000fe40003f46270 */
[----:B------:R-:W-:Y:S01]  /*11ed0*/  ISETP.GE.AND P1, PT, R211, c[0x0][0x1d4], PT ;  /* 0x00007500d3007a0c */ /* 0x000fe20003f26270 */
[----:B------:R-:W-:Y:S01]  /*11ee0*/  SHFL.IDX PT, R5, R8, 0x2, 0x181f ;  /* 0x00581f0008057f89 */ /* 0x000fe200000e0000 */
[C---:B-----5:R-:W-:Y:S05]  /*11ef0*/  IADD3 R22, P0, R2.reuse, R9, RZ ;  /* 0x0000000902167210 */ /* 0x060fea0007f1e0ff */
[C---:B---3--:R-:W-:Y:S01]  /*11f00*/  IMAD.X R23, R21.reuse, 0x1, R10, P0 ;  /* 0x0000000115177824 */ /* 0x048fe200000e060a */
[----:B------:R-:W-:Y:S04]  /*11f10*/  IADD3 R2, P0, R2, R11, RZ ;  /* 0x0000000b02027210 */ /* 0x000fe80007f1e0ff */
[----:B------:R-:W-:Y:S01]  /*11f20*/  @!PT LDS RZ, [RZ] ;  /* 0x00000000fffff984 */ /* 0x000fe20000000800 */
[----:B------:R3:W-:Y:S01]  /*11f30*/  LDGSTS.E.BYPASS.LTC128B.128 [R210+0x100], [R22.64], !P2 ;  /* 0x0010000016d27fae */ /* 0x0007e2000d101d48 */
[----:B------:R-:W-:Y:S01]  /*11f40*/  IMAD.X R3, R21, 0x1, R20, P0 ;  /* 0x0000000115037824 */ /* 0x000fe200000e0614 */
[----:B------:R-:W-:Y:S04]  /*11f50*/  SEL R21, RZ, 0x10, P2 ;  /* 0x00000010ff157807 */ /* 0x000fe80001000000 */
[----:B------:R5:W-:Y:S04]  /*11f60*/  LDGSTS.E.BYPASS.LTC128B.128 [R210+0x3100], [R2.64], !P1 ;  /* 0x0310000002d27fae */ /* 0x000be8000c901d48 */
[----:B-----5:R-:W3:Y:S04]  /*11f70*/  SHFL.IDX PT, R2, R8, 0x1, 0x181f ;  /* 0x00381f0008027f89 */ /* 0x020ee800000e0000 */
[----:B------:R-:W5:Y:S04]  /*11f80*/  SHFL.IDX PT, R3, R4, 0x1, 0x181f ;  /* 0x00381f0004037f89 */ /* 0x000f6800000e0000 */
[----:B--2---:R-:W2:Y:S01]  /*11f90*/  SHFL.IDX PT, R4, R4, 0x2, 0x181f ;  /* 0x00581f0004047f89 */ /* 0x004ea200000e0000 */
[C---:B---3--:R-:W-:Y:S05]  /*11fa0*/  IADD3 R22, P0, R2.reuse, R9, RZ ;  /* 0x0000000902167210 */ /* 0x048fea0007f1e0ff */
[C---:B-----5:R-:W-:Y:S01]  /*11fb0*/  IMAD.X R23, R3.reuse, 0x1, R10, P0 ;  /* 0x0000000103177824 */ /* 0x060fe200000e060a */
[----:B------:R-:W-:Y:S04]  /*11fc0*/  IADD3 R2, P0, R2, R11, RZ ;  /* 0x0000000b02027210 */ /* 0x000fe80007f1e0ff */
[----:B------:R3:W-:Y:S01]  /*11fd0*/  LDGSTS.E.BYPASS.LTC128B.128 [R210+0x1100], [R22.64], !P2 ;  /* 0x0110000016d27fae */ /* 0x0007e2000d101d48 */
[----:B------:R-:W-:Y:S05]  /*11fe0*/  IMAD.X R3, R3, 0x1, R20, P0 ;  /* 0x0000000103037824 */ /* 0x000fea00000e0614 */
[----:B------:R4:W-:Y:S01]  /*11ff0*/  LDGSTS.E.BYPASS.LTC128B.128 [R210+0x4100], [R2.64], !P1 ;  /* 0x0410000002d27fae */ /* 0x0009e2000c901d48 */
[----:B---3--:R-:W-:Y:S03]  /*12000*/  SEL R22, RZ, 0x10, P1 ;  /* 0x00000010ff167807 */ /* 0x008fe60000800000 */
.L_x_1152:
[C---:B--2-4-:R-:W-:Y:S02]  /*12010*/  IADD3 R2, -R21.reuse, 0x10, RZ ;  /* 0x0000001015027810 */ /* 0x054fe40007ffe1ff */
        /* <DEDUP_REMOVED lines=9> */
[----:B--2---:R-:W-:Y:S04]  /*120b0*/  IADD3 R2, -R22, 0x10, RZ ;  /* 0x0000001016027810 */ /* 0x004fe80007ffe1ff */
[----:B------:R-:W-:Y:S04]  /*120c0*/  LOP3.LUT R2, R2, 0xf, RZ, 0xc0, !PT ;  /* 0x0000000f02027812 */ /* 0x000fe800078ec0ff */
[----:B------:R-:W-:Y:S04]  /*120d0*/  IADD3 R2, P1, P0, R2, R5, R11 ;  /* 0x0000000502027210 */ /* 0x000fe8000783e00b */
[----:B------:R-:W-:Y:S05]  /*120e0*/  IADD3.X R3, RZ, R4, R20, P1, P0 ;  /* 0x00000004ff037210 */ /* 0x000fea0000fe0414 */
[----:B------:R2:W-:Y:S04]  /*120f0*/  LDGSTS.E.BYPASS.LTC128B.128.ZFILL [R210+0x5100], [R2.64], P2 ;  /* 0x0510000002d27fae */ /* 0x0005e80009141d48 */
.L_x_1023:
[----:B--23--:R-:W-:Y:S05]  /*12100*/  BSYNC B0 ;  /* 0x0000000000007941 */ /* 0x00cfea0003800000 */
.L_x_1022:
        /* <DEDUP_REMOVED lines=81> */
[C---:B--2---:R-:W-:Y:S08]  /*12620*/  HMMA.16816.F32 R44, R172.reuse, R144, R44 ;  /* 0x00000090ac2c723c */ /* 0x044ff0000000182c */
        /* <DEDUP_REMOVED lines=59> */
[----:B------:R-:W2:Y:S01]  /*129e0*/  LDL R2, [R1+0x10] ;  /* 0x0000100001027983 */ /* 0x000ea20000100800 */
[----:B------:R-:W-:Y:S01]  /*129f0*/  IMAD.MOV.U32 R213, RZ, RZ, RZ ;  /* 0x000000ffffd57224 */ /* 0x000fe200078e00ff */
[----:B------:R-:W-:Y:S01]  /*12a00*/  ISETP.GT.AND P1, PT, R0, 0x5f, PT ;  /* 0x0000005f0000780c */ /* 0x000fe20003f24270 */
[----:B------:R-:W-:Y:S01]  /*12a10*/  IMAD.SHL.U32 R143, R211, 0x2, RZ ;  /* 0x00000002d38f7824 */ /* 0x000fe200078e00ff */
[----:B------:R-:W3:Y:S01]  /*12a20*/  LDL.64 R218, [R1] ;  /* 0x0000000001da7983 */ /* 0x000ee20000100a00 */
[C---:B------:R-:W-:Y:S01]  /*12a30*/  IMAD.SHL.U32 R141, R76.reuse, 0x2, RZ ;  /* 0x000000024c8d7824 */ /* 0x040fe200078e00ff */
[----:B------:R-:W-:Y:S02]  /*12a40*/  ISETP.NE.AND P2, PT, R3, 0x1, PT ;  /* 0x000000010300780c */ /* 0x000fe40003f45270 */
[----:B------:R-:W-:Y:S02]  /*12a50*/  SHF.L.U64.HI R144, R211, 0x1, R237 ;  /* 0x00000001d3907819 */ /* 0x000fe400000102ed */
[----:B------:R-:W4:Y:S01]  /*12a60*/  LDL R216, [R1+0x8] ;  /* 0x0000080001d87983 */ /* 0x000f220000100800 */
[----:B------:R-:W-:Y:S01]  /*12a70*/  SHF.L.U64.HI R142, R76, 0x1, R77 ;  /* 0x000000014c8e7819 */ /* 0x000fe2000001024d */
[----:B--2---:R-:W-:Y:S05]  /*12a80*/  IMAD R3, R212, 0x60, R2 ;  /* 0x00000060d4037824 */ /* 0x004fea00078e0202 */
[----:B------:R-:W-:Y:S05]  /*12a90*/  IADD3 R3, R3, -0x60, R0 ;  /* 0xffffffa003037810 */ /* 0x000fea0007ffe000 */
[----:B------:R-:W-:Y:S04]  /*12aa0*/  @P2 IMAD.HI.U32 R4, R3, c[0x0][0x2bc], RZ ;  /* 0x0000af0003042a27 */ /* 0x000fe800078e00ff */
[--C-:B------:R-:W-:Y:S01]  /*12ab0*/  IMAD.MOV.U32 R2, RZ, RZ, R3.reuse ;  /* 0x000000ffff027224 */ /* 0x100fe200078e0003 */
[----:B------:R-:W-:Y:S04]  /*12ac0*/  @P2 SHF.R.U32.HI R2, RZ, c[0x0][0x2c0], R4 ;  /* 0x0000b000ff022a19 */ /* 0x000fe80000011604 */
[C---:B---3--:R-:W-:Y:S04]  /*12ad0*/  @!P1 IADD3 R5, P0, R2.reuse, R218, RZ ;  /* 0x000000da02059210 */ /* 0x048fe80007f1e0ff */
[----:B----4-:R-:W-:Y:S01]  /*12ae0*/  @!P1 LEA.HI.X.SX32 R140, R2, R216, 0x1, P0 ;  /* 0x000000d8028c9211 */ /* 0x010fe200000f0eff */
[----:B------:R-:W-:Y:S01]  /*12af0*/  IMAD.MOV R2, RZ, RZ, -R2 ;  /* 0x000000ffff027224 */ /* 0x000fe200078e0a02 */
[C---:B------:R-:W-:Y:S03]  /*12b00*/  @!P1 LEA R4, P0, R5.reuse, c[0x0][0x2a0], 0x2 ;  /* 0x0000a80005049a11 */ /* 0x040fe600078010ff */
[----:B------:R-:W-:Y:S01]  /*12b10*/  IMAD R214, R2, c[0x0][0x2b8], R3 ;  /* 0x0000ae0002d67a24 */ /* 0x000fe200078e0203 */
[----:B------:R-:W-:Y:S04]  /*12b20*/  @!P1 LEA.HI.X R5, R5, c[0x0][0x2a4], R140, 0x2, P0 ;  /* 0x0000a90005059a11 */ /* 0x000fe800000f148c */
[----:B------:R-:W-:Y:S01]  /*12b30*/  SHF.R.S32.HI R2, RZ, 0x1f, R214 ;  /* 0x0000001fff027819 */ /* 0x000fe200000114d6 */
[----:B------:R1:W2:Y:S04]  /*12b40*/  @!P1 LDG.E R213, [R4.64] ;  /* 0x0000000804d59981 */ /* 0x0002a8000c1e1900 */
[----:B-1----:R-:W-:Y:S02]  /*12b50*/  IMAD R4, R2, c[0x0][0x1e0], RZ ;  /* 0x0000780002047a24 */ /* 0x002fe400078e02ff */
[C---:B------:R-:W-:Y:S04]  /*12b60*/  IMAD.WIDE.U32 R2, R214.reuse, c[0x0][0x1e0], RZ ;  /* 0x00007800d6027a25 */ /* 0x040fe800078e00ff */
        /* <DEDUP_REMOVED lines=12> */
.L_x_1153:
[----:B------:R-:W-:-:S05]  /*12c30*/  BRA.DIV ~URZ, `(.L_x_1029) ;  /* 0x0000f7127f007947 */ /* 0x000fca000b800000 */
[----:B------:R-:W3:Y:S01]  /*12c40*/  SHFL.IDX PT, R2, R140, RZ, 0x181f ;  /* 0x00181fff8c027589 */ /* 0x000ee200000e0000 */
[----:B------:R-:W-:Y:S02]  /*12c50*/  ISETP.GE.AND P2, PT, R76, c[0x0][0x1d4], PT ;  /* 0x000075004c007a0c */ /* 0x000fe40003f46270 */
[----:B------:R-:W-:Y:S01]  /*12c60*/  ISETP.GE.AND P1, PT, R211, c[0x0][0x1d4], PT ;  /* 0x00007500d3007a0c */ /* 0x000fe20003f26270 */
[----:B------:R-:W-:Y:S01]  /*12c70*/  SHFL.IDX PT, R5, R140, 0x2, 0x181f ;  /* 0x00581f008c057f89 */ /* 0x000fe200000e0000 */
[C---:B---3--:R-:W-:Y:S05]  /*12c80*/  IADD3 R146, P0, R2.reuse, R141, RZ ;  /* 0x0000008d02927210 */ /* 0x048fea0007f1e0ff */
[C---:B--2---:R-:W-:Y:S01]  /*12c90*/  IMAD.X R147, R145.reuse, 0x1, R142, P0 ;  /* 0x0000000191937824 */ /* 0x044fe200000e068e */
[----:B------:R-:W-:Y:S04]  /*12ca0*/  IADD3 R2, P0, R2, R143, RZ ;  /* 0x0000008f02027210 */ /* 0x000fe80007f1e0ff */
[----:B------:R-:W-:Y:S01]  /*12cb0*/  @!PT LDS RZ, [RZ] ;  /* 0x00000000fffff984 */ /* 0x000fe20000000800 */
[----:B------:R2:W-:Y:S01]  /*12cc0*/  LDGSTS.E.BYPASS.LTC128B.128 [R210+0x8100], [R146.64], !P2 ;  /* 0x0810000092d27fae */ /* 0x0005e2000d101d48 */
[----:B------:R-:W-:Y:S01]  /*12cd0*/  IMAD.X R3, R145, 0x1, R144, P0 ;  /* 0x0000000191037824 */ /* 0x000fe200000e0690 */
[----:B------:R-:W-:Y:S04]  /*12ce0*/  SEL R145, RZ, 0x10, P2 ;  /* 0x00000010ff917807 */ /* 0x000fe80001000000 */
[----:B------:R3:W-:Y:S04]  /*12cf0*/  LDGSTS.E.BYPASS.LTC128B.128 [R210+0xb100], [R2.64], !P1 ;  /* 0x0b10000002d27fae */ /* 0x0007e8000c901d48 */
[----:B---3--:R-:W2:Y:S04]  /*12d00*/  SHFL.IDX PT, R2, R140, 0x1, 0x181f ;  /* 0x00381f008c027f89 */ /* 0x008ea800000e0000 */
[----:B------:R-:W3:Y:S04]  /*12d10*/  SHFL.IDX PT, R3, R4, 0x1, 0x181f ;  /* 0x00381f0004037f89 */ /* 0x000ee800000e0000 */
[----:B-1----:R-:W1:Y:S01]  /*12d20*/  SHFL.IDX PT, R4, R4, 0x2, 0x181f ;  /* 0x00581f0004047f89 */ /* 0x002e6200000e0000 */
[C---:B--2---:R-:W-:Y:S05]  /*12d30*/  IADD3 R146, P0, R2.reuse, R141, RZ ;  /* 0x0000008d02927210 */ /* 0x044fea0007f1e0ff */
[C---:B---3--:R-:W-:Y:S01]  /*12d40*/  IMAD.X R147, R3.reuse, 0x1, R142, P0 ;  /* 0x0000000103937824 */ /* 0x048fe200000e068e */
[----:B------:R-:W-:Y:S04]  /*12d50*/  IADD3 R2, P0, R2, R143, RZ ;  /* 0x0000008f02027210 */ /* 0x000fe80007f1e0ff */
[----:B------:R2:W-:Y:S01]  /*12d60*/  LDGSTS.E.BYPASS.LTC128B.128 [R210+0x9100], [R146.64], !P2 ;  /* 0x0910000092d27fae */ /* 0x0005e2000d101d48 */
[----:B------:R-:W-:Y:S05]  /*12d70*/  IMAD.X R3, R3, 0x1, R144, P0 ;  /* 0x0000000103037824 */ /* 0x000fea00000e0690 */
[----:B------:R3:W-:Y:S01]  /*12d80*/  LDGSTS.E.BYPASS.LTC128B.128 [R210+0xc100], [R2.64], !P1 ;  /* 0x0c10000002d27fae */ /* 0x0007e2000c901d48 */
[----:B--2---:R-:W-:Y:S03]  /*12d90*/  SEL R146, RZ, 0x10, P1 ;  /* 0x00000010ff927807 */ /* 0x004fe60000800000 */
.L_x_1154:
[C---:B-1-3--:R-:W-:Y:S02]  /*12da0*/  IADD3 R2, -R145.reuse, 0x10, RZ ;  /* 0x0000001091027810 */ /* 0x04afe40007ffe1ff */
        /* <DEDUP_REMOVED lines=14> */
.L_x_1027:
[----:B------:R-:W-:Y:S05]  /*12e90*/  BSYNC B0 ;  /* 0x0000000000007941 */ /* 0x000fea0003800000 */
.L_x_1026:
[----:B------:R-:W-:Y:S01]  /*12ea0*/  LOP3.LUT R143, RZ, c[0x0][0x324], RZ, 0x33, !PT ;  /* 0x0000c900ff8f7a12 */ /* 0x000fe200078e33ff */
[----:B-1----:R-:W2:Y:S01]  /*12eb0*/  LDL R3, [R1+0xc] ;  /* 0x00000c0001037983 */ /* 0x002ea20000100800 */
[----:B------:R-:W-:Y:S03]  /*12ec0*/  IMAD.MOV.U32 R4, RZ, RZ, c[0x0][0x2c4] ;  /* 0x0000b100ff047624 */ /* 0x000fe600078e00ff */
[----:B------:R-:W2:Y:S02]  /*12ed0*/  LDL R2, [R1+0x14] ;  /* 0x0000140001027983 */ /* 0x000ea40000100800 */
[----:B------:R-:W-:Y:S01]  /*12ee0*/  ISETP.NE.AND P0, PT, R4, 0x1, PT ;  /* 0x000000010400780c */ /* 0x000fe20003f05270 */
[----:B------:R-:W-:Y:S01]  /*12ef0*/  IMAD R4, R212, -0x60, RZ ;  /* 0xffffffa0d4047824 */ /* 0x000fe200078e02ff */
[----:B------:R-:W0:Y:S01]  /*12f00*/  LDGDEPBAR ;  /* 0x00000000000079af */ /* 0x000e220000000000 */
[----:B--2---:R-:W-:Y:S10]  /*12f10*/  IMAD.IADD R140, R2, 0x1, R3 ;  /* 0x00000001028c7824 */ /* 0x004ff400078e0203 */
[----:B------:R-:W-:Y:S05]  /*12f20*/  @P0 IMAD.HI.U32 R2, R140, c[0x0][0x2c8], RZ ;  /* 0x0000b2008c020a27 */ /* 0x000fea00078e00ff */
[----:B------:R-:W-:Y:S02]  /*12f30*/  @P0 SHF.R.U32.HI R140, RZ, c[0x0][0x2cc], R2 ;  /* 0x0000b300ff8c0a19 */ /* 0x000fe40000011602 */
[----:B------:R-:W-:Y:S04]  /*12f40*/  IADD3 R2, -R245, 0x1, R4 ;  /* 0x00000001f5027810 */ /* 0x000fe80007ffe104 */
[----:B------:R-:W-:Y:S04]  /*12f50*/  IADD3 R141, -R243, R2, R244 ;  /* 0x00000002f38d7210 */ /* 0x000fe80007ffe1f4 */
[----:B------:R-:W-:Y:S01]  /*12f60*/  IADD3 R142, R141, c[0x0][0x328], RZ ;  /* 0x0000ca008d8e7a10 */ /* 0x000fe20007ffe0ff */
[----:B------:R-:W-:-:S05]  /*12f70*/  BRA.DIV ~URZ, `(.L_x_1030) ;  /* 0x0000f7527f007947 */ /* 0x000fca000b800000 */
[----:B------:R1:W2:Y:S02]  /*12f80*/  SHFL.IDX PT, R5, R140, RZ, 0x1c1f ;  /* 0x001c1fff8c057589 */ /* 0x0002a400000e0000 */
.L_x_1155:
[-C--:B--2---:R-:W-:Y:S01]  /*12f90*/  IADD3 R3, R142, R5.reuse, RZ ;  /* 0x000000058e037210 */ /* 0x084fe20007ffe0ff */
[----:B------:R-:W-:Y:S02]  /*12fa0*/  IMAD.MOV.U32 R2, RZ, RZ, c[0x0][0x32c] ;  /* 0x0000cb00ff027624 */ /* 0x000fe400078e00ff */
[----:B------:R-:W-:Y:S03]  /*12fb0*/  IMAD.IADD R141, R143, 0x1, R141 ;  /* 0x000000018f8d7824 */ /* 0x000fe600078e028d */
[----:B------:R-:W-:Y:S02]  /*12fc0*/  ISETP.GE.AND P0, PT, R2, 0x1, PT ;  /* 0x000000010200780c */ /* 0x000fe40003f06270 */
        /* <DEDUP_REMOVED lines=15> */
.L_x_1033:
[----:B------:R-:W-:Y:S04]  /*130c0*/  MOV R143, c[0x0][0x32c] ;  /* 0x0000cb00008f7a02 */ /* 0x000fe80000000f00 */
[----:B------:R-:W-:Y:S11]  /*130d0*/  ISETP.NE.AND P0, PT, R143, 0x1, PT ;  /* 0x000000018f00780c */ /* 0x000ff60003f05270 */
[----:B------:R-:W-:Y:S02]  /*130e0*/  @!UPT UIADD3 URZ, URZ, URZ, URZ ;  /* 0x0000003f3f3ff290 */ /* 0x000fe4000fffe03f */
[----:B------:R-:W-:Y:S05]  /*130f0*/  @P0 IMAD.HI.U32 R143, R5, c[0x0][0x330], RZ ;  /* 0x0000cc00058f0a27 */ /* 0x000fea00078e00ff */
[----:B------:R-:W-:Y:S02]  /*13100*/  @P0 SHF.R.U32.HI R5, RZ, c[0x0][0x334], R143 ;  /* 0x0000cd00ff050a19 */ /* 0x000fe4000001168f */
.L_x_1034:
[----:B------:R-:W-:Y:S05]  /*13110*/  BSYNC B0 ;  /* 0x0000000000007941 */ /* 0x000fea0003800000 */
.L_x_1032:
[----:B------:R-:W-:Y:S04]  /*13120*/  IMAD.IADD R143, R4, 0x1, -R245 ;  /* 0x00000001048f7824 */ /* 0x000fe800078e0af5 */
[----:B------:R-:W-:Y:S05]  /*13130*/  IMAD R5, R5, c[0x0][0x32c], R143 ;  /* 0x0000cb0005057a24 */ /* 0x000fea00078e028f */
[----:B------:R-:W-:Y:S02]  /*13140*/  IMNMX R2, R2, R5, !PT ;  /* 0x0000000502027217 */ /* 0x000fe40007800200 */
[----:B------:R-:W-:Y:S04]  /*13150*/  IADD3 R5, R5, c[0x0][0x32c], RZ ;  /* 0x0000cb0005057a10 */ /* 0x000fe80007ffe0ff */
[----:B------:R-:W-:Y:S02]  /*13160*/  IMNMX R3, R3, R5, PT ;  /* 0x0000000503037217 */ /* 0x000fe40003800200 */
.L_x_1031:
[C---:B------:R-:W-:Y:S02]  /*13170*/  ISETP.GE.AND P0, PT, R4.reuse, 0x1, PT ;  /* 0x000000010400780c */ /* 0x040fe40003f06270 */
[C---:B------:R-:W-:Y:S02]  /*13180*/  ISETP.GE.AND P1, PT, R4.reuse, 0x2, PT ;  /* 0x000000020400780c */ /* 0x040fe40003f26270 */
        /* <DEDUP_REMOVED lines=17> */
[C---:B------:R-:W-:Y:S02]  /*132a0*/  ISETP.GE.AND P2, PT, R4.reuse, 0x59, PT ;  /* 0x000000590400780c */ /* 0x040fe40003f46270 */
        /* <DEDUP_REMOVED lines=93> */
[C---:B------:R-:W-:Y:S04]  /*13880*/  ISETP.LT.OR P0, PT, R3.reuse, 0x49, P0 ;  /* 0x000000490300780c */ /* 0x040fe80000701670 */
[----:B------:R-:W-:Y:S02]  /*13890*/  FSEL R144, R48, -INF , !P0 ;  /* 0xff80000030907808 */ /* 0x000fe40004000000 */
[C---:B------:R-:W-:Y:S04]  /*138a0*/  ISETP.GT.AND P0, PT, R2.reuse, 0x49, !P4 ;  /* 0x000000490200780c */ /* 0x040fe80006704270 */
[----:B------:R-:W-:Y:S04]  /*138b0*/  ISETP.LT.OR P0, PT, R3, 0x4a, P0 ;  /* 0x0000004a0300780c */ /* 0x000fe80000701670 */
[----:B------:R-:W-:Y:S02]  /*138c0*/  FSEL R143, R49, -INF , !P0 ;  /* 0xff800000318f7808 */ /* 0x000fe40004000000 */
[----:B------:R-:W-:Y:S04]  /*138d0*/  ISETP.GT.AND P0, PT, R2, 0x50, !P3 ;  /* 0x000000500200780c */ /* 0x000fe80005f04270 */
[C---:B------:R-:W-:Y:S04]  /*138e0*/  ISETP.LT.OR P0, PT, R3.reuse, 0x51, P0 ;  /* 0x000000510300780c */ /* 0x040fe80000701670 */
[----:B------:R-:W-:Y:S02]  /*138f0*/  FSEL R49, R52, -INF , !P0 ;  /* 0xff80000034317808 */ /* 0x000fe40004000000 */
[C---:B------:R-:W-:Y:S04]  /*13900*/  ISETP.GT.AND P0, PT, R2.reuse, 0x51, !P1 ;  /* 0x000000510200780c */ /* 0x040fe80004f04270 */
        /* <DEDUP_REMOVED lines=13> */
.L_x_1156:
[----:B---3--:R-:W-:Y:S01]  /*139e0*/  IADD3 R3, R142, R5, RZ ;  /* 0x000000058e037210 */ /* 0x008fe20007ffe0ff */
[----:B------:R-:W-:Y:S05]  /*139f0*/  IMAD.MOV.U32 R2, RZ, RZ, c[0x0][0x32c] ;  /* 0x0000cb00ff027624 */ /* 0x000fea00078e00ff */
[----:B------:R-:W-:Y:S01]  /*13a00*/  ISETP.GE.AND P0, PT, R2, 0x1, PT ;  /* 0x000000010200780c */ /* 0x000fe20003f06270 */
[----:B------:R-:W-:Y:S11]  /*13a10*/  IMAD.IADD R2, R141, 0x1, R5 ;  /* 0x000000018d027824 */ /* 0x000ff600078e0205 */
[----:B------:R-:W-:Y:S01]  /*13a20*/  @!UPT UIADD3 URZ, URZ, URZ, URZ ;  /* 0x0000003f3f3ff290 */ /* 0x000fe2000fffe03f */
        /* <DEDUP_REMOVED lines=14> */
.L_x_1038:
[----:B------:R-:W-:Y:S04]  /*13b10*/  MOV R8, c[0x0][0x32c] ;  /* 0x0000cb0000087a02 */ /* 0x000fe80000000f00 */
[----:B------:R-:W-:Y:S11]  /*13b20*/  ISETP.NE.AND P0, PT, R8, 0x1, PT ;  /* 0x000000010800780c */ /* 0x000ff60003f05270 */
[----:B------:R-:W-:Y:S02]  /*13b30*/  @!UPT UIADD3 URZ, URZ, URZ, URZ ;  /* 0x0000003f3f3ff290 */ /* 0x000fe4000fffe03f */
[----:B------:R-:W-:Y:S05]  /*13b40*/  @P0 IMAD.HI.U32 R8, R5, c[0x0][0x330], RZ ;  /* 0x0000cc0005080a27 */ /* 0x000fea00078e00ff */
[----:B------:R-:W-:Y:S02]  /*13b50*/  @P0 SHF.R.U32.HI R5, RZ, c[0x0][0x334], R8 ;  /* 0x0000cd00ff050a19 */ /* 0x000fe40000011608 */
.L_x_1039:
[----:B------:R-:W-:Y:S05]  /*13b60*/  BSYNC B0 ;  /* 0x0000000000007941 */ /* 0x000fea0003800000 */
.L_x_1037:
[----:B------:R-:W-:Y:S04]  /*13b70*/  IMAD.IADD R4, R4, 0x1, -R245 ;  /* 0x0000000104047824 */ /* 0x000fe800078e0af5 */
[----:B------:R-:W-:Y:S05]  /*13b80*/  IMAD R5, R5, c[0x0][0x32c], R4 ;  /* 0x0000cb0005057a24 */ /* 0x000fea00078e0204 */
[----:B------:R-:W-:Y:S02]  /*13b90*/  IMNMX R2, R2, R5, !PT ;  /* 0x0000000502027217 */ /* 0x000fe40007800200 */
[----:B------:R-:W-:Y:S04]  /*13ba0*/  IADD3 R5, R5, c[0x0][0x32c], RZ ;  /* 0x0000cb0005057a10 */ /* 0x000fe80007ffe0ff */
[----:B------:R-:W-:Y:S02]  /*13bb0*/  IMNMX R3, R3, R5, PT ;  /* 0x0000000503037217 */ /* 0x000fe40003800200 */
.L_x_1036:
[----:B------:R-:W-:Y:S02]  /*13bc0*/  LOP3.LUT P0, RZ, R209, 0x8000, RZ, 0xc0, !PT ;  /* 0x00008000d1ff7812 */ /* 0x000fe4000780c0ff */
[C---:B------:R-:W-:Y:S02]  /*13bd0*/  ISETP.GT.AND P1, PT, R2.reuse, 0x51, !P1 ;  /* 0x000000510200780c */ /* 0x040fe40004f24270 */
[----:B------:R-:W-:Y:S04]  /*13be0*/  ISETP.GT.AND P0, PT, R2, RZ, !P0 ;  /* 0x000000ff0200720c */ /* 0x000fe80004704270 */
[----:B------:R-:W-:Y:S04]  /*13bf0*/  ISETP.LT.OR P0, PT, R3, 0x1, P0 ;  /* 0x000000010300780c */ /* 0x000fe80000701670 */
[----:B------:R-:W-:Y:S02]  /*13c00*/  FSEL R28, R10, -INF , !P0 ;  /* 0xff8000000a1c7808 */ /* 0x000fe40004000000 */
[----:B------:R-:W-:Y:S04]  /*13c10*/  LOP3.LUT P0, RZ, R209, 0x10000, RZ, 0xc0, !PT ;  /* 0x00010000d1ff7812 */ /* 0x000fe8000780c0ff */
[C---:B------:R-:W-:Y:S04]  /*13c20*/  ISETP.GT.AND P0, PT, R2.reuse, 0x1, !P0 ;  /* 0x000000010200780c */ /* 0x040fe80004704270 */
[----:B------:R-:W-:Y:S04]  /*13c30*/  ISETP.LT.OR P0, PT, R3, 0x2, P0 ;  /* 0x000000020300780c */ /* 0x000fe80000701670 */
[----:B------:R-:W-:Y:S02]  /*13c40*/  FSEL R41, R11, -INF , !P0 ;  /* 0xff8000000b297808 */ /* 0x000fe40004000000 */
[----:B------:R-:W-:Y:S04]  /*13c50*/  LOP3.LUT P0, RZ, R209, 0x4000, RZ, 0xc0, !PT ;  /* 0x00004000d1ff7812 */ /* 0x000fe8000780c0ff */
[----:B------:R-:W-:Y:S04]  /*13c60*/  ISETP.GT.AND P0, PT, R2, 0x8, !P0 ;  /* 0x000000080200780c */ /* 0x000fe80004704270 */
        /* <DEDUP_REMOVED lines=58> */
[C---:B------:R-:W-:Y:S02]  /*14010*/  ISETP.GT.AND P0, PT, R2.reuse, 0x41, !P6 ;  /* 0x000000410200780c */ /* 0x040fe40007704270 */
[----:B------:R-:W-:Y:S02]  /*14020*/  LOP3.LUT P6, RZ, R209, 0x20000, RZ, 0xc0, !PT ;  /* 0x00020000d1ff7812 */ /* 0x000fe400078cc0ff */
        /* <DEDUP_REMOVED lines=8> */
[----:B------:R-:W-:Y:S02]  /*140b0*/  ISETP.GT.AND P0, PT, R2, 0x50, !P3 ;  /* 0x000000500200780c */ /* 0x000fe40005f04270 */
[C---:B------:R-:W-:Y:S02]  /*140c0*/  ISETP.LT.OR P3, PT, R3.reuse, 0x52, P1 ;  /* 0x000000520300780c */ /* 0x040fe40000f61670 */
[----:B------:R-:W-:Y:S02]  /*140d0*/  ISETP.LT.OR P0, PT, R3, 0x51, P0 ;  /* 0x000000510300780c */ /* 0x000fe40000701670 */
[----:B------:R-:W-:Y:S02]  /*140e0*/  FSEL R11, R55, -INF , !P3 ;  /* 0xff800000370b7808 */ /* 0x000fe40005800000 */
[----:B------:R-:W-:Y:S02]  /*140f0*/  FSEL R16, R54, -INF , !P0 ;  /* 0xff80000036107808 */ /* 0x000fe40004000000 */
[C---:B------:R-:W-:Y:S02]  /*14100*/  ISETP.GT.AND P0, PT, R2.reuse, 0x58, !P2 ;  /* 0x000000580200780c */ /* 0x040fe40005704270 */
[----:B------:R-:W-:Y:S02]  /*14110*/  ISETP.GT.AND P2, PT, R2, 0x59, !P6 ;  /* 0x000000590200780c */ /* 0x000fe40007744270 */
[C---:B------:R-:W-:Y:S02]  /*14120*/  ISETP.LT.OR P1, PT, R3.reuse, 0x59, P0 ;  /* 0x000000590300780c */ /* 0x040fe40000721670 */
[----:B------:R-:W-:Y:S02]  /*14130*/  ISETP.LT.OR P0, PT, R3, 0x5a, P2 ;  /* 0x0000005a0300780c */ /* 0x000fe40001701670 */
        /* <DEDUP_REMOVED lines=52> */
.L_x_1157:
[----:B---34-:R-:W-:Y:S01]  /*14480*/  FMNMX.FTZ R4, R4, R2, !PT ;  /* 0x0000000204047209 */ /* 0x018fe20007810000 */
[----:B------:R-:W-:-:S05]  /*14490*/  BRA.DIV ~URZ, `(.L_x_1041) ;  /* 0x0000e3427f007947 */ /* 0x000fca000b800000 */
[----:B------:R-:W3:Y:S02]  /*144a0*/  SHFL.BFLY PT, R2, R4, 0x1, 0x1f ;  /* 0x0c201f0004027f89 */ /* 0x000ee400000e0000 */
[----:B---3--:R-:W-:Y:S02]  /*144b0*/  FMNMX.FTZ R5, R4, R2, !PT ;  /* 0x0000000204057209 */ /* 0x008fe40007810000 */
[----:B------:R-:W3:Y:S02]  /*144c0*/  SHFL.BFLY PT, R2, R8, 0x2, 0x1f ;  /* 0x0c401f0008027f89 */ /* 0x000ee400000e0000 */
[----:B---3--:R-:W-:Y:S05]  /*144d0*/  FMNMX.FTZ R4, R8, R2, !PT ;  /* 0x0000000208047209 */ /* 0x008fea0007810000 */
[----:B------:R3:W4:Y:S02]  /*144e0*/  SHFL.BFLY PT, R2, R4, 0x1, 0x1f ;  /* 0x0c201f0004027f89 */ /* 0x00072400000e0000 */
.L_x_1158:
[C---:B------:R-:W-:Y:S01]  /*144f0*/  FSETP.NEU.FTZ.AND P0, PT, R5.reuse, -INF , PT ;  /* 0xff8000000500780b */ /* 0x040fe20003f1d000 */
[C---:B------:R-:W-:Y:S01]  /*14500*/  FMUL.FTZ R3, R5.reuse, c[0x0][0x2d0] ;  /* 0x0000b40005037a20 */ /* 0x040fe20000410000 */
[----:B---34-:R-:W-:Y:S01]  /*14510*/  FMNMX.FTZ R4, R2, R4, !PT ;  /* 0x0000000402047209 */ /* 0x018fe20007810000 */
[----:B------:R-:W-:Y:S01]  /*14520*/  WARPSYNC 0xffffffff ;  /* 0xffffffff00007948 */ /* 0x000fe20003800000 */
[----:B------:R-:W-:Y:S02]  /*14530*/  FSEL R2, R5, RZ, P0 ;  /* 0x000000ff05027208 */ /* 0x000fe40000000000 */
[----:B------:R-:W-:Y:S02]  /*14540*/  FSEL R3, R3, RZ, P0 ;  /* 0x000000ff03037208 */ /* 0x000fe40000000000 */
[----:B------:R-:W-:Y:S01]  /*14550*/  FSETP.NEU.FTZ.AND P0, PT, R4, -INF , PT ;  /* 0xff8000000400780b */ /* 0x000fe20003f1d000 */
[----:B------:R-:W-:Y:S02]  /*14560*/  FADD.FTZ R2, -R2, R6 ;  /* 0x0000000602027221 */ /* 0x000fe40000010100 */
[--C-:B------:R-:W-:Y:S02]  /*14570*/  FFMA.FTZ R6, R152, c[0x0][0x2d0], -R3.reuse ;  /* 0x0000b40098067a23 */ /* 0x100fe40000010803 */
[----:B------:R-:W-:Y:S02]  /*14580*/  FMUL.FTZ R2, R2, c[0x0][0x2d0] ;  /* 0x0000b40002027a20 */ /* 0x000fe40000410000 */
        /* <DEDUP_REMOVED lines=27> */
[----:B-123--:R-:W-:Y:S01]  /*14740*/  F2FP.PACK_AB R140, R6, R38 ;  /* 0x00000026068c723e */ /* 0x00efe200000000ff */
[C---:B------:R-:W-:Y:S02]  /*14750*/  FFMA.FTZ R3, R2.reuse, R215, R38 ;  /* 0x000000d702037223 */ /* 0x040fe40000010026 */
[----:B------:R-:W-:Y:S02]  /*14760*/  FMUL.FTZ R56, R2, R80 ;  /* 0x0000005002387220 */ /* 0x000fe40000410000 */
[----:B------:R-:W-:Y:S01]  /*14770*/  FADD.FTZ R31, R6, R3 ;  /* 0x00000003061f7221 */ /* 0x000fe20000010000 */
[C---:B------:R-:W-:Y:S01]  /*14780*/  FSEL R3, R4.reuse, RZ, P0 ;  /* 0x000000ff04037208 */ /* 0x040fe20000000000 */
[----:B------:R-:W-:Y:S02]  /*14790*/  FMUL.FTZ R6, R4, c[0x0][0x2d0] ;  /* 0x0000b40004067a20 */ /* 0x000fe40000410000 */
[----:B------:R-:W-:Y:S02]  /*147a0*/  FMUL.FTZ R57, R2, R81 ;  /* 0x0000005102397220 */ /* 0x000fe40000410000 */
[----:B------:R-:W-:Y:S01]  /*147b0*/  FADD.FTZ R3, -R3, R14 ;  /* 0x0000000e03037221 */ /* 0x000fe20000010100 */
[----:B------:R-:W-:Y:S01]  /*147c0*/  FSEL R6, R6, RZ, P0 ;  /* 0x000000ff06067208 */ /* 0x000fe20000000000 */
[----:B------:R-:W-:Y:S01]  /*147d0*/  FMUL.FTZ R44, R2, R92 ;  /* 0x0000005c022c7220 */ /* 0x000fe20000410000 */
[----:B------:R-:W-:Y:S01]  /*147e0*/  ISETP.GT.AND P0, PT, R212, R246, PT ;  /* 0x000000f6d400720c */ /* 0x000fe20003f04270 */
[----:B------:R-:W-:Y:S01]  /*147f0*/  FMUL.FTZ R3, R3, c[0x0][0x2d0] ;  /* 0x0000b40003037a20 */ /* 0x000fe20000410000 */
[----:B------:R-:W-:Y:S01]  /*14800*/  MUFU.EX2 R92, R155 ;  /* 0x0000009b005c7308 */ /* 0x000fe20000000800 */
[--C-:B------:R-:W-:Y:S01]  /*14810*/  FFMA.FTZ R8, R28, c[0x0][0x2d0], -R6.reuse ;  /* 0x0000b4001c087a23 */ /* 0x100fe20000010806 */
[----:B------:R-:W-:Y:S01]  /*14820*/  IADD3 R212, R212, -0x1, RZ ;  /* 0xffffffffd4d47810 */ /* 0x000fe20007ffe0ff */
        /* <DEDUP_REMOVED lines=19> */
[C---:B-1----:R-:W-:Y:S02]  /*14960*/  FMUL.FTZ R58, R3.reuse, R82 ;  /* 0x00000052033a7220 */ /* 0x042fe40000410000 */
[----:B------:R-:W-:Y:S02]  /*14970*/  FMUL.FTZ R59, R3, R83 ;  /* 0x00000053033b7220 */ /* 0x000fe40000410000 */
[----:B------:R-:W1:Y:S01]  /*14980*/  LDSM.16.MT88.4 R80, [R189] ;  /* 0x00000000bd50783b */ /* 0x000e620000004200 */
[----:B------:R-:W4:Y:S01]  /*14990*/  MUFU.EX2 R10, R14 ;  /* 0x0000000e000a7308 */ /* 0x000f220000000800 */
[--C-:B------:R-:W-:Y:S02]  /*149a0*/  FFMA.FTZ R149, R29, c[0x0][0x2d0], -R6.reuse ;  /* 0x0000b4001d957a23 */ /* 0x100fe40000010806 */
[--C-:B------:R-:W-:Y:S02]  /*149b0*/  FFMA.FTZ R151, R30, c[0x0][0x2d0], -R6.reuse ;  /* 0x0000b4001e977a23 */ /* 0x100fe40000010806 */
[----:B--2---:R-:W-:Y:S02]  /*149c0*/  FADD.FTZ R8, R34, R31 ;  /* 0x0000001f22087221 */ /* 0x004fe40000010000 */
[--C-:B------:R-:W-:Y:S02]  /*149d0*/  FFMA.FTZ R162, R23, c[0x0][0x2d0], -R6.reuse ;  /* 0x0000b40017a27a23 */ /* 0x100fe40000010806 */
[--C-:B------:R-:W-:Y:S01]  /*149e0*/  FFMA.FTZ R215, R22, c[0x0][0x2d0], -R6.reuse ;  /* 0x0000b40016d77a23 */ /* 0x100fe20000010806 */
[----:B------:R-:W-:Y:S01]  /*149f0*/  MUFU.EX2 R14, R159 ;  /* 0x0000009f000e7308 */ /* 0x000fe20000000800 */
[--C-:B------:R-:W-:Y:S02]  /*14a00*/  FFMA.FTZ R216, R21, c[0x0][0x2d0], -R6.reuse ;  /* 0x0000b40015d87a23 */ /* 0x100fe40000010806 */
[----:B------:R-:W-:Y:S01]  /*14a10*/  FFMA.FTZ R221, R20, c[0x0][0x2d0], -R6 ;  /* 0x0000b40014dd7a23 */ /* 0x000fe20000010806 */
[C---:B---3--:R-:W-:Y:S01]  /*14a20*/  F2FP.PACK_AB R142, R28.reuse, R34 ;  /* 0x000000221c8e723e */ /* 0x048fe200000000ff */
[----:B------:R-:W-:Y:S02]  /*14a30*/  FMUL.FTZ R34, R3, R110 ;  /* 0x0000006e03227220 */ /* 0x000fe40000410000 */
[----:B------:R-:W-:Y:S02]  /*14a40*/  FADD.FTZ R145, R28, R8 ;  /* 0x000000081c917221 */ /* 0x000fe40000010000 */
[----:B------:R-:W-:Y:S01]  /*14a50*/  FMUL.FTZ R28, R2, R112 ;  /* 0x00000070021c7220 */ /* 0x000fe20000410000 */
[----:B------:R-:W-:Y:S01]  /*14a60*/  MUFU.EX2 R110, R143 ;  /* 0x0000008f006e7308 */ /* 0x000fe20000000800 */
[----:B------:R-:W-:Y:S02]  /*14a70*/  FFMA.FTZ R6, R9, c[0x0][0x2d0], -R6 ;  /* 0x0000b40009067a23 */ /* 0x000fe40000010806 */
[C---:B------:R-:W-:Y:S01]  /*14a80*/  FFMA.FTZ R9, R3.reuse, R236, R11 ;  /* 0x000000ec03097223 */ /* 0x040fe2000001000b */
[----:B----4-:R-:W-:Y:S01]  /*14a90*/  F2FP.PACK_AB R141, R10, R11 ;  /* 0x0000000b0a8d723e */ /* 0x010fe200000000ff */
[----:B------:R-:W-:Y:S02]  /*14aa0*/  FMUL.FTZ R8, R2, R128 ;  /* 0x0000008002087220 */ /* 0x000fe40000410000 */
[----:B------:R-:W-:Y:S02]  /*14ab0*/  FADD.FTZ R236, R10, R9 ;  /* 0x000000090aec7221 */ /* 0x000fe40000010000 */
[C---:B------:R-:W-:Y:S01]  /*14ac0*/  FMUL.FTZ R9, R2.reuse, R129 ;  /* 0x0000008102097220 */ /* 0x040fe20000410000 */
[----:B------:R-:W2:Y:S01]  /*14ad0*/  MUFU.EX2 R112, R144 ;  /* 0x0000009000707308 */ /* 0x000ea20000000800 */
        /* <DEDUP_REMOVED lines=8> */
[----:B------:R-:W-:Y:S01]  /*14b60*/  LDSM.16.MT88.4 R124, [R189+0x2800] ;  /* 0x00280000bd7c783b */ /* 0x000fe20000004200 */
[C---:B------:R-:W-:Y:S02]  /*14b70*/  FMUL.FTZ R21, R2.reuse, R121 ;  /* 0x0000007902157220 */ /* 0x040fe40000410000 */
[C---:B------:R-:W-:Y:S02]  /*14b80*/  FMUL.FTZ R22, R3.reuse, R122 ;  /* 0x0000007a03167220 */ /* 0x040fe40000410000 */
[C---:B------:R-:W-:Y:S01]  /*14b90*/  FMUL.FTZ R23, R3.reuse, R123 ;  /* 0x0000007b03177220 */ /* 0x040fe20000410000 */
[----:B------:R-:W-:Y:S01]  /*14ba0*/  MUFU.EX2 R154, R163 ;  /* 0x000000a3009a7308 */ /* 0x000fe20000000800 */
[C---:B------:R-:W-:Y:S02]  /*14bb0*/  FMUL.FTZ R24, R2.reuse, R116 ;  /* 0x0000007402187220 */ /* 0x040fe40000410000 */
[----:B------:R-:W-:Y:S01]  /*14bc0*/  FMUL.FTZ R25, R2, R117 ;  /* 0x0000007502197220 */ /* 0x000fe20000410000 */
[----:B--2---:R-:W-:Y:S01]  /*14bd0*/  F2FP.PACK_AB R143, R112, R110 ;  /* 0x0000006e708f723e */ /* 0x004fe200000000ff */
[C---:B------:R-:W-:Y:S02]  /*14be0*/  FMUL.FTZ R26, R3.reuse, R118 ;  /* 0x00000076031a7220 */ /* 0x040fe40000410000 */
[C---:B------:R-:W-:Y:S02]  /*14bf0*/  FMUL.FTZ R27, R3.reuse, R119 ;  /* 0x00000077031b7220 */ /* 0x040fe40000410000 */
[----:B------:R-:W-:Y:S01]  /*14c00*/  LDSM.16.MT88.4 R116, [R190+0x2800] ;  /* 0x00280000be74783b */ /* 0x000fe20000004200 */
[C---:B------:R-:W-:Y:S01]  /*14c10*/  FMUL.FTZ R35, R3.reuse, R111 ;  /* 0x0000006f03237220 */ /* 0x040fe20000410000 */
[C---:B-1----:R-:W-:Y:S01]  /*14c20*/  HMMA.16816.F32 R8, R140.reuse, R80, R8 ;  /* 0x000000508c08723c */ /* 0x042fe20000001808 */
[----:B------:R-:W-:Y:S04]  /*14c30*/  MUFU.EX2 R240, R147 ;  /* 0x0000009300f07308 */ /* 0x000fe80000000800 */
[C---:B------:R-:W-:Y:S02]  /*14c40*/  FMUL.FTZ R38, R3.reuse, R106 ;  /* 0x0000006a03267220 */ /* 0x040fe40000410000 */
[C---:B------:R-:W-:Y:S01]  /*14c50*/  FMUL.FTZ R39, R3.reuse, R107 ;  /* 0x0000006b03277220 */ /* 0x040fe20000410000 */
[C---:B------:R-:W-:Y:S01]  /*14c60*/  HMMA.16816.F32 R16, R140.reuse, R82, R16 ;  /* 0x000000528c10723c */ /* 0x040fe20000001810 */
[----:B------:R-:W1:Y:S02]  /*14c70*/  LDSM.16.MT88.4 R80, [R190] ;  /* 0x00000000be50783b */ /* 0x000e640000004200 */
[----:B------:R-:W-:Y:S01]  /*14c80*/  MUFU.EX2 R147, R224 ;  /* 0x000000e000937308 */ /* 0x000fe20000000800 */
[C---:B------:R-:W-:Y:S02]  /*14c90*/  FMUL.FTZ R40, R2.reuse, R96 ;  /* 0x0000006002287220 */ /* 0x040fe40000410000 */
[C---:B------:R-:W-:Y:S02]  /*14ca0*/  FMUL.FTZ R41, R2.reuse, R97 ;  /* 0x0000006102297220 */ /* 0x040fe40000410000 */
[C---:B------:R-:W-:Y:S04]  /*14cb0*/  FMUL.FTZ R42, R3.reuse, R98 ;  /* 0x00000062032a7220 */ /* 0x040fe80000410000 */
[C---:B------:R-:W-:Y:S01]  /*14cc0*/  FMUL.FTZ R43, R3.reuse, R99 ;  /* 0x00000063032b7220 */ /* 0x040fe20000410000 */
[----:B------:R-:W-:Y:S01]  /*14cd0*/  MUFU.EX2 R239, R146 ;  /* 0x0000009200ef7308 */ /* 0x000fe20000000800 */
[----:B------:R-:W-:Y:S01]  /*14ce0*/  LDSM.16.MT88.4 R96, [R190+0x1800] ;  /* 0x00180000be60783b */ /* 0x000fe20000004200 */
        /* <DEDUP_REMOVED lines=15> */
[C---:B------:R-:W-:Y:S01]  /*14de0*/  FMUL.FTZ R33, R2.reuse, R109 ;  /* 0x0000006d02217220 */ /* 0x040fe20000410000 */
[C---:B-1----:R-:W-:Y:S03]  /*14df0*/  HMMA.16816.F32 R20, R140.reuse, R80, R20 ;  /* 0x000000508c14723c */ /* 0x042fe60000001814 */
[C---:B------:R-:W-:Y:S01]  /*14e00*/  FMUL.FTZ R36, R2.reuse, R104 ;  /* 0x0000006802247220 */ /* 0x040fe20000410000 */
[----:B------:R-:W-:Y:S01]  /*14e10*/  MUFU.EX2 R109, R226 ;  /* 0x000000e2006d7308 */ /* 0x000fe20000000800 */
[C---:B------:R-:W-:Y:S02]  /*14e20*/  FMUL.FTZ R37, R2.reuse, R105 ;  /* 0x0000006902257220 */ /* 0x040fe40000410000 */
[C---:B------:R-:W-:Y:S01]  /*14e30*/  FMUL.FTZ R45, R2.reuse, R93 ;  /* 0x0000005d022d7220 */ /* 0x040fe20000410000 */
[C---:B------:R-:W-:Y:S01]  /*14e40*/  HMMA.16816.F32 R24, R140.reuse, R82, R24 ;  /* 0x000000528c18723c */ /* 0x040fe20000001818 */
[----:B------:R-:W1:Y:S03]  /*14e50*/  LDSM.16.MT88.4 R80, [R192] ;  /* 0x00000000c050783b */ /* 0x000e660000004200 */
[C---:B------:R-:W-:Y:S02]  /*14e60*/  FMUL.FTZ R48, R2.reuse, R88 ;  /* 0x0000005802307220 */ /* 0x040fe40000410000 */
[----:B------:R-:W-:Y:S01]  /*14e70*/  MUFU.EX2 R88, R152 ;  /* 0x0000009800587308 */ /* 0x000fe20000000800 */
[C---:B------:R-:W-:Y:S02]  /*14e80*/  FMUL.FTZ R49, R2.reuse, R89 ;  /* 0x0000005902317220 */ /* 0x040fe40000410000 */
[C---:B------:R-:W-:Y:S03]  /*14e90*/  FMUL.FTZ R60, R2.reuse, R60 ;  /* 0x0000003c023c7220 */ /* 0x040fe60000410000 */
[C---:B------:R-:W-:Y:S02]  /*14ea0*/  FMUL.FTZ R61, R2.reuse, R61 ;  /* 0x0000003d023d7220 */ /* 0x040fe40000410000 */
[C---:B------:R-:W-:Y:S02]  /*14eb0*/  FMUL.FTZ R62, R3.reuse, R62 ;  /* 0x0000003e033e7220 */ /* 0x040fe40000410000 */
        /* <DEDUP_REMOVED lines=10> */
[----:B------:R-:W-:Y:S02]  /*14f60*/  FMUL.FTZ R75, R3, R75 ;  /* 0x0000004b034b7220 */ /* 0x000fe40000410000 */
[C---:B------:R-:W-:Y:S01]  /*14f70*/  FMUL.FTZ R68, R2.reuse, R68 ;  /* 0x0000004402447220 */ /* 0x040fe20000410000 */
[----:B------:R-:W-:Y:S01]  /*14f80*/  MUFU.EX2 R105, R218 ;  /* 0x000000da00697308 */ /* 0x000fe20000000800 */
[C---:B------:R-:W-:Y:S02]  /*14f90*/  FMUL.FTZ R69, R2.reuse, R69 ;  /* 0x0000004502457220 */ /* 0x040fe40000410000 */
[C---:B------:R-:W-:Y:S01]  /*14fa0*/  FMUL.FTZ R72, R2.reuse, R72 ;  /* 0x0000004802487220 */ /* 0x040fe20000410000 */
[C---:B-1----:R-:W-:Y:S03]  /*14fb0*/  HMMA.16816.F32 R28, R140.reuse, R80, R28 ;  /* 0x000000508c1c723c */ /* 0x042fe6000000181c */
[----:B------:R-:W-:Y:S03]  /*14fc0*/  FMUL.FTZ R73, R2, R73 ;  /* 0x0000004902497220 */ /* 0x000fe60000410000 */
[----:B------:R-:W-:Y:S01]  /*14fd0*/  MUFU.EX2 R104, R217 ;  /* 0x000000d900687308 */ /* 0x000fe20000000800 */
[----:B------:R-:W-:Y:S01]  /*14fe0*/  FADD.FTZ R2, R14, R145 ;  /* 0x000000910e027221 */ /* 0x000fe20000010000 */
[C---:B------:R-:W-:Y:S01]  /*14ff0*/  HMMA.16816.F32 R32, R140.reuse, R82, R32 ;  /* 0x000000528c20723c */ /* 0x040fe20000001820 */
[----:B------:R-:W1:Y:S07]  /*15000*/  LDSM.16.MT88.4 R80, [R191] ;  /* 0x00000000bf50783b */ /* 0x000e6e0000004200 */
        /* <DEDUP_REMOVED lines=8> */
[----:B------:R-:W-:Y:S10]  /*15090*/  MUFU.EX2 R150, R221 ;  /* 0x000000dd00967308 */ /* 0x000ff40000000800 */
[----:B------:R-:W2:Y:S10]  /*150a0*/  MUFU.EX2 R3, R158 ;  /* 0x0000009e00037308 */ /* 0x000eb40000000800 */
[----:B------:R-:W-:Y:S10]  /*150b0*/  MUFU.EX2 R158, R151 ;  /* 0x00000097009e7308 */ /* 0x000ff40000000800 */
[----:B------:R-:W-:Y:S01]  /*150c0*/  MUFU.EX2 R151, R216 ;  /* 0x000000d800977308 */ /* 0x000fe20000000800 */
[C---:B-1----:R-:W-:Y:S03]  /*150d0*/  HMMA.16816.F32 R44, R140.reuse, R80, R44 ;  /* 0x000000508c2c723c */ /* 0x042fe6000000182c */
[----:B--2---:R-:W-:Y:S04]  /*150e0*/  FADD.FTZ R2, R3, R2 ;  /* 0x0000000203027221 */ /* 0x004fe80000010000 */
[----:B------:R-:W-:Y:S01]  /*150f0*/  FADD.FTZ R2, R89, R2 ;  /* 0x0000000259027221 */ /* 0x000fe20000010000 */
[C---:B------:R-:W-:Y:S01]  /*15100*/  HMMA.16816.F32 R48, R140.reuse, R82, R48 ;  /* 0x000000528c30723c */ /* 0x040fe20000001830 */
[----:B------:R-:W1:Y:S01]  /*15110*/  LDSM.16.MT88.4 R80, [R190+0x3000] ;  /* 0x00300000be50783b */ /* 0x000e620000004200 */
[----:B------:R-:W2:Y:S02]  /*15120*/  MUFU.EX2 R159, R149 ;  /* 0x00000095009f7308 */ /* 0x000ea40000000800 */
[C---:B------:R-:W-:Y:S08]  /*15130*/  FADD.FTZ R2, R88.reuse, R2 ;  /* 0x0000000258027221 */ /* 0x040ff00000010000 */
[----:B------:R-:W-:Y:S10]  /*15140*/  MUFU.EX2 R149, R222 ;  /* 0x000000de00957308 */ /* 0x000ff40000000800 */
[----:B------:R-:W-:Y:S10]  /*15150*/  MUFU.EX2 R146, R229 ;  /* 0x000000e500927308 */ /* 0x000ff40000000800 */
[----:B------:R-:W3:Y:S01]  /*15160*/  MUFU.EX2 R145, R230 ;  /* 0x000000e600917308 */ /* 0x000ee20000000800 */
[C---:B-1----:R-:W-:Y:S09]  /*15170*/  HMMA.16816.F32 R52, R140.reuse, R80, R52 ;  /* 0x000000508c34723c */ /* 0x042ff20000001834 */
[----:B------:R-:W-:Y:S01]  /*15180*/  MUFU.EX2 R144, R232 ;  /* 0x000000e800907308 */ /* 0x000fe20000000800 */
[C---:B------:R-:W-:Y:S01]  /*15190*/  HMMA.16816.F32 R56, R140.reuse, R82, R56 ;  /* 0x000000528c38723c */ /* 0x040fe20000001838 */
[----:B------:R-:W1:Y:S08]  /*151a0*/  LDSM.16.MT88.4 R80, [R192+0x3000] ;  /* 0x00300000c050783b */ /* 0x000e700000004200 */
        /* <DEDUP_REMOVED lines=10> */
[----:B------:R-:W5:Y:S02]  /*15250*/  LDSM.16.MT88.4 R88, [R190+0x800] ;  /* 0x00080000be58783b */ /* 0x000f640000004200 */
[----:B------:R-:W1:Y:S01]  /*15260*/  MUFU.EX2 R3, R160 ;  /* 0x000000a000037308 */ /* 0x000e620000000800 */
[----:B--2---:R-:W-:Y:S02]  /*15270*/  F2FP.PACK_AB R83, R159, R238 ;  /* 0x000000ee9f53723e */ /* 0x004fe400000000ff */
[----:B---3--:R-:W-:Y:S02]  /*15280*/  F2FP.PACK_AB R141, R145, R146 ;  /* 0x00000092918d723e */ /* 0x008fe400000000ff */
[----:B----4-:R-:W-:Y:S03]  /*15290*/  F2FP.PACK_AB R143, R6, R144 ;  /* 0x00000090068f723e */ /* 0x010fe600000000ff */
[C---:B------:R-:W-:Y:S05]  /*152a0*/  HMMA.16816.F32 R8, R80.reuse, R84, R8 ;  /* 0x000000545008723c */ /* 0x040fea0000001808 */
[----:B-1----:R-:W-:Y:S03]  /*152b0*/  FADD.FTZ R2, R14, R2 ;  /* 0x000000020e027221 */ /* 0x002fe60000010000 */
[C---:B------:R-:W-:Y:S01]  /*152c0*/  HMMA.16816.F32 R16, R80.reuse, R86, R16 ;  /* 0x000000565010723c */ /* 0x040fe20000001810 */
[----:B------:R-:W1:Y:S03]  /*152d0*/  LDSM.16.MT88.4 R84, [R192+0x800] ;  /* 0x00080000c054783b */ /* 0x000e660000004200 */
[----:B------:R-:W-:Y:S04]  /*152e0*/  FADD.FTZ R2, R3, R2 ;  /* 0x0000000203027221 */ /* 0x000fe80000010000 */
[----:B------:R-:W-:Y:S04]  /*152f0*/  FADD.FTZ R2, R93, R2 ;  /* 0x000000025d027221 */ /* 0x000fe80000010000 */
[C---:B------:R-:W-:Y:S01]  /*15300*/  FADD.FTZ R2, R92.reuse, R2 ;  /* 0x000000025c027221 */ /* 0x040fe20000010000 */
[C---:B-----5:R-:W-:Y:S08]  /*15310*/  HMMA.16816.F32 R20, R80.reuse, R88, R20 ;  /* 0x000000585014723c */ /* 0x060ff00000001814 */
        /* <DEDUP_REMOVED lines=21> */
[----:B------:R-:W3:Y:S03]  /*15470*/  LDSM.16.MT88.4 R92, [R192+0x1000] ;  /* 0x00100000c05c783b */ /* 0x000ee60000004200 */
[----:B------:R-:W-:Y:S02]  /*15480*/  F2FP.PACK_AB R80, R3, R14 ;  /* 0x0000000e0350723e */ /* 0x000fe400000000ff */
[----:B------:R-:W-:Y:S01]  /*15490*/  F2FP.PACK_AB R81, R157, R158 ;  /* 0x0000009e9d51723e */ /* 0x000fe200000000ff */
[----:B------:R-:W4:Y:S01]  /*154a0*/  MUFU.EX2 R14, R220 ;  /* 0x000000dc000e7308 */ /* 0x000f220000000800 */
[----:B------:R-:W-:Y:S07]  /*154b0*/  F2FP.PACK_AB R83, R155, R156 ;  /* 0x0000009c9b53723e */ /* 0x000fee00000000ff */
[C---:B-1----:R-:W-:Y:S02]  /*154c0*/  HMMA.16816.F32 R8, R80.reuse, R84, R8 ;  /* 0x000000545008723c */ /* 0x042fe40000001808 */
[----:B------:R-:W1:Y:S06]  /*154d0*/  MUFU.EX2 R3, R219 ;  /* 0x000000db00037308 */ /* 0x000e6c0000000800 */
[C---:B------:R-:W-:Y:S01]  /*154e0*/  HMMA.16816.F32 R16, R80.reuse, R86, R16 ;  /* 0x000000565010723c */ /* 0x040fe20000001810 */
[----:B------:R-:W5:Y:S03]  /*154f0*/  LDSM.16.MT88.4 R84, [R191+0x1000] ;  /* 0x00100000bf54783b */ /* 0x000f660000004200 */
[----:B----4-:R-:W-:Y:S04]  /*15500*/  FADD.FTZ R2, R14, R2 ;  /* 0x000000020e027221 */ /* 0x010fe80000010000 */
[C---:B--2---:R-:W-:Y:S08]  /*15510*/  HMMA.16816.F32 R20, R80.reuse, R88, R20 ;  /* 0x000000585014723c */ /* 0x044ff00000001814 */
        /* <DEDUP_REMOVED lines=59> */
[----:B------:R-:W4:Y:S07]  /*158d0*/  LDSM.16.MT88.4 R96, [R190+0x2000] ;  /* 0x00200000be60783b */ /* 0x000f2e0000004200 */
[C---:B-1----:R-:W-:Y:S08]  /*158e0*/  HMMA.16816.F32 R68, R84.reuse, R88, R68 ;  /* 0x000000585444723c */ /* 0x042ff00000001844 */
[----:B------:R-:W-:Y:S01]  /*158f0*/  HMMA.16816.F32 R72, R84, R90, R72 ;  /* 0x0000005a5448723c */ /* 0x000fe20000001848 */
[----:B------:R-:W1:Y:S03]  /*15900*/  LDSM.16.MT88.4 R84, [R191+0x2000] ;  /* 0x00200000bf54783b */ /* 0x000e660000004200 */
[C---:B--2---:R-:W-:Y:S01]  /*15910*/  F2FP.PACK_AB R140, R3.reuse, R14 ;  /* 0x0000000e038c723e */ /* 0x044fe200000000ff */
[----:B------:R-:W-:Y:S01]  /*15920*/  FADD.FTZ R2, R14, R2 ;  /* 0x000000020e027221 */ /* 0x000fe20000010000 */
[-C--:B------:R-:W-:Y:S02]  /*15930*/  MOV R14, R4.reuse ;  /* 0x00000004000e7202 */ /* 0x080fe40000000f00 */
[C---:B---3--:R-:W-:Y:S01]  /*15940*/  HMMA.16816.F32 R8, R80.reuse, R92, R8 ;  /* 0x0000005c5008723c */ /* 0x048fe20000001808 */
[----:B------:R-:W2:Y:S04]  /*15950*/  LDSM.16.MT88.4 R88, [R189+0x5000] ;  /* 0x00500000bd58783b */ /* 0x000ea80000004200 */
[----:B------:R-:W-:Y:S02]  /*15960*/  FADD.FTZ R2, R3, R2 ;  /* 0x0000000203027221 */ /* 0x000fe40000010000 */
[----:B------:R-:W-:Y:S01]  /*15970*/  FADD.FTZ R3, R110, R236 ;  /* 0x000000ec6e037221 */ /* 0x000fe20000010000 */
[C---:B------:R-:W-:Y:S01]  /*15980*/  HMMA.16816.F32 R16, R80.reuse, R94, R16 ;  /* 0x0000005e5010723c */ /* 0x040fe20000001810 */
[----:B------:R-:W3:Y:S07]  /*15990*/  LDSM.16.MT88.4 R92, [R190+0x5000] ;  /* 0x00500000be5c783b */ /* 0x000eee0000004200 */
[C---:B----4-:R-:W-:Y:S01]  /*159a0*/  HMMA.16816.F32 R20, R80.reuse, R96, R20 ;  /* 0x000000605014723c */ /* 0x050fe20000001814 */
[----:B------:R-:W-:Y:S07]  /*159b0*/  LDSM.16.MT88.4 R108, [R192+0x2800] ;  /* 0x00280000c06c783b */ /* 0x000fee0000004200 */
[C---:B------:R-:W-:Y:S01]  /*159c0*/  HMMA.16816.F32 R24, R80.reuse, R98, R24 ;  /* 0x000000625018723c */ /* 0x040fe20000001818 */
[----:B------:R-:W4:Y:S07]  /*159d0*/  LDSM.16.MT88.4 R96, [R192+0x5000] ;  /* 0x00500000c060783b */ /* 0x000f2e0000004200 */
[C---:B------:R-:W-:Y:S08]  /*159e0*/  HMMA.16816.F32 R28, R80.reuse, R104, R28 ;  /* 0x00000068501c723c */ /* 0x040ff0000000181c */
[C---:B------:R-:W-:Y:S01]  /*159f0*/  HMMA.16816.F32 R32, R80.reuse, R106, R32 ;  /* 0x0000006a5020723c */ /* 0x040fe20000001820 */
[----:B------:R-:W5:Y:S07]  /*15a00*/  LDSM.16.MT88.4 R104, [R191+0x5000] ;  /* 0x00500000bf68783b */ /* 0x000f6e0000004200 */
[C---:B-1----:R-:W-:Y:S01]  /*15a10*/  HMMA.16816.F32 R36, R80.reuse, R84, R36 ;  /* 0x000000545024723c */ /* 0x042fe20000001824 */
[----:B------:R-:W1:Y:S07]  /*15a20*/  MUFU.EX2 R85, R234 ;  /* 0x000000ea00557308 */ /* 0x000e6e0000000800 */
[C---:B------:R-:W-:Y:S03]  /*15a30*/  HMMA.16816.F32 R40, R80.reuse, R86, R40 ;  /* 0x000000565028723c */ /* 0x040fe60000001828 */
[----:B------:R-:W4:Y:S05]  /*15a40*/  MUFU.EX2 R84, R235 ;  /* 0x000000eb00547308 */ /* 0x000f2a0000000800 */
[C---:B--2---:R-:W-:Y:S08]  /*15a50*/  HMMA.16816.F32 R44, R80.reuse, R88, R44 ;  /* 0x00000058502c723c */ /* 0x044ff0000000182c */
[C---:B------:R-:W-:Y:S01]  /*15a60*/  HMMA.16816.F32 R48, R80.reuse, R90, R48 ;  /* 0x0000005a5030723c */ /* 0x040fe20000001830 */
[----:B------:R-:W-:Y:S03]  /*15a70*/  LDSM.16.MT88.4 R88, [R189+0x5800] ;  /* 0x00580000bd58783b */ /* 0x000fe60000004200 */
[----:B-1----:R-:W-:Y:S04]  /*15a80*/  FADD.FTZ R2, R85, R2 ;  /* 0x0000000255027221 */ /* 0x002fe80000010000 */
[C---:B---3--:R-:W-:Y:S04]  /*15a90*/  HMMA.16816.F32 R52, R80.reuse, R92, R52 ;  /* 0x0000005c5034723c */ /* 0x048fe80000001834 */
[C---:B----4-:R-:W-:Y:S01]  /*15aa0*/  F2FP.PACK_AB R142, R84.reuse, R85 ;  /* 0x00000055548e723e */ /* 0x050fe200000000ff */
[----:B------:R-:W-:Y:S02]  /*15ab0*/  FADD.FTZ R215, R84, R2 ;  /* 0x0000000254d77221 */ /* 0x000fe40000010000 */
[----:B------:R-:W-:Y:S01]  /*15ac0*/  FADD.FTZ R2, R112, R3 ;  /* 0x0000000370027221 */ /* 0x000fe20000010000 */
[C---:B------:R-:W-:Y:S04]  /*15ad0*/  HMMA.16816.F32 R56, R80.reuse, R94, R56 ;  /* 0x0000005e5038723c */ /* 0x040fe80000001838 */
        /* <DEDUP_REMOVED lines=8> */
[----:B------:R-:W-:Y:S01]  /*15b60*/  HMMA.16816.F32 R72, R80, R106, R72 ;  /* 0x0000006a5048723c */ /* 0x000fe20000001848 */
[----:B------:R-:W2:Y:S03]  /*15b70*/  LDSM.16.MT88.4 R80, [R190+0x5800] ;  /* 0x00580000be50783b */ /* 0x000ea60000004200 */
[----:B------:R-:W-:Y:S04]  /*15b80*/  FADD.FTZ R2, R158, R2 ;  /* 0x000000029e027221 */ /* 0x000fe80000010000 */
[C---:B------:R-:W-:Y:S01]  /*15b90*/  HMMA.16816.F32 R128, R140.reuse, R124, R8 ;  /* 0x0000007c8c80723c */ /* 0x040fe20000001808 */
[----:B------:R-:W3:Y:S04]  /*15ba0*/  LDSM.16.MT88.4 R8, [R192+0x5800] ;  /* 0x00580000c008783b */ /* 0x000ee80000004200 */
[----:B------:R-:W-:Y:S03]  /*15bb0*/  FADD.FTZ R2, R157, R2 ;  /* 0x000000029d027221 */ /* 0x000fe60000010000 */
[C---:B------:R-:W-:Y:S01]  /*15bc0*/  HMMA.16816.F32 R124, R140.reuse, R126, R16 ;  /* 0x0000007e8c7c723c */ /* 0x040fe20000001810 */
[----:B------:R-:W4:Y:S03]  /*15bd0*/  LDSM.16.MT88.4 R16, [R191+0x5800] ;  /* 0x00580000bf10783b */ /* 0x000f260000004200 */
        /* <DEDUP_REMOVED lines=13> */
[C---:B------:R-:W-:Y:S04]  /*15cb0*/  HMMA.16816.F32 R92, R140.reuse, R88, R44 ;  /* 0x000000588c5c723c */ /* 0x040fe8000000182c */
[----:B------:R-:W-:Y:S04]  /*15cc0*/  FADD.FTZ R2, R149, R2 ;  /* 0x0000000295027221 */ /* 0x000fe80000010000 */
[C---:B------:R-:W-:Y:S04]  /*15cd0*/  HMMA.16816.F32 R88, R140.reuse, R90, R48 ;  /* 0x0000005a8c58723c */ /* 0x040fe80000001830 */
[----:B------:R-:W-:Y:S04]  /*15ce0*/  FADD.FTZ R2, R148, R2 ;  /* 0x0000000294027221 */ /* 0x000fe80000010000 */
[C---:B--2---:R-:W-:Y:S04]  /*15cf0*/  HMMA.16816.F32 R84, R140.reuse, R80, R52 ;  /* 0x000000508c54723c */ /* 0x044fe80000001834 */
[----:B------:R-:W-:Y:S04]  /*15d00*/  FADD.FTZ R2, R147, R2 ;  /* 0x0000000293027221 */ /* 0x000fe80000010000 */
[C---:B------:R-:W-:Y:S04]  /*15d10*/  HMMA.16816.F32 R80, R140.reuse, R82, R56 ;  /* 0x000000528c50723c */ /* 0x040fe80000001838 */
[----:B------:R-:W-:Y:S04]  /*15d20*/  FADD.FTZ R2, R146, R2 ;  /* 0x0000000292027221 */ /* 0x000fe80000010000 */
[C---:B---3--:R-:W-:Y:S04]  /*15d30*/  HMMA.16816.F32 R60, R140.reuse, R8, R60 ;  /* 0x000000088c3c723c */ /* 0x048fe8000000183c */
[----:B------:R-:W-:Y:S03]  /*15d40*/  FADD.FTZ R2, R145, R2 ;  /* 0x0000000291027221 */ /* 0x000fe60000010000 */
[----:B------:R-:W-:Y:S01]  /*15d50*/  MOV R8, R4 ;  /* 0x0000000400087202 */ /* 0x000fe20000000f00 */
[C---:B------:R-:W-:Y:S04]  /*15d60*/  HMMA.16816.F32 R64, R140.reuse, R10, R64 ;  /* 0x0000000a8c40723c */ /* 0x040fe80000001840 */
[----:B------:R-:W-:Y:S04]  /*15d70*/  FADD.FTZ R2, R144, R2 ;  /* 0x0000000290027221 */ /* 0x000fe80000010000 */
[C---:B----4-:R-:W-:Y:S04]  /*15d80*/  HMMA.16816.F32 R68, R140.reuse, R16, R68 ;  /* 0x000000108c44723c */ /* 0x050fe80000001844 */
[----:B------:R-:W-:Y:S01]  /*15d90*/  FADD.FTZ R236, R6, R2 ;  /* 0x0000000206ec7221 */ /* 0x000fe20000010000 */
[----:B------:R-:W-:Y:S03]  /*15da0*/  MOV R6, R5 ;  /* 0x0000000500067202 */ /* 0x000fe60000000f00 */
[----:B------:R-:W-:Y:S01]  /*15db0*/  HMMA.16816.F32 R72, R140, R18, R72 ;  /* 0x000000128c48723c */ /* 0x000fe20000001848 */
[----:B------:R-:W-:-:S07]  /*15dc0*/  @P0 BRA `(.L_x_1042) ;  /* 0xffffbe8000000947 */ /* 0x000fce000383ffff */
.L_x_1021:
[----:B------:R-:W2:Y:S01]  /*15dd0*/  LDL R2, [R1+0xc] ;  /* 0x00000c0001027983 */ /* 0x000ea20000100800 */
[----:B------:R-:W-:-:S05]  /*15de0*/  IMAD.MOV.U32 R3, RZ, RZ, c[0x0][0x2c4] ;  /* 0x0000b100ff037624 */ /* 0x000fca00078e00ff */
[----:B------:R-:W-:Y:S01]  /*15df0*/  ISETP.NE.AND P1, PT, R3, 0x1, PT ;  /* 0x000000010300780c */ /* 0x000fe20003f25270 */
[----:B------:R-:W-:-:S05]  /*15e00*/  IMAD.MOV.U32 R9, RZ, RZ, c[0x0][0x32c] ;  /* 0x0000cb00ff097624 */ /* 0x000fca00078e00ff */
[----:B------:R-:W-:Y:S02]  /*15e10*/  ISETP.GE.AND P0, PT, R9, 0x1, PT ;  /* 0x000000010900780c */ /* 0x000fe40003f06270 */
[----:B------:R-:W-:Y:S02]  /*15e20*/  IADD3 R3, R244, 0x1, -R243 ;  /* 0x00000001f4037810 */ /* 0x000fe40007ffe8f3 */
[----:B--2---:R-:W-:-:S05]  /*15e30*/  IADD3 R2, R2, 0x7f, RZ ;  /* 0x0000007f02027810 */ /* 0x004fca0007ffe0ff */
        /* <DEDUP_REMOVED lines=15> */
.L_x_1045:
[----:B------:R-:W-:-:S04]  /*15f30*/  MOV R4, 0x1 ;  /* 0x0000000100047802 */ /* 0x000fc80000000f00 */
[----:B------:R-:W-:-:S13]  /*15f40*/  ISETP.NE.AND P0, PT, R4, c[0x0][0x32c], PT ;  /* 0x0000cb0004007a0c */ /* 0x000fda0003f05270 */
[----:B------:R-:W-:-:S05]  /*15f50*/  @P0 IMAD.HI.U32 R4, R2, c[0x0][0x330], RZ ;  /* 0x0000cc0002040a27 */ /* 0x000fca00078e00ff */
[----:B------:R-:W-:Y:S02]  /*15f60*/  @P0 SHF.R.U32.HI R2, RZ, c[0x0][0x334], R4 ;  /* 0x0000cd00ff020a19 */ /* 0x000fe40000011604 */
.L_x_1046:
[----:B------:R-:W-:Y:S05]  /*15f70*/  BSYNC B0 ;  /* 0x0000000000007941 */ /* 0x000fea0003800000 */
.L_x_1044:
[----:B------:R-:W-:-:S05]  /*15f80*/  IMAD R2, R2, c[0x0][0x32c], RZ ;  /* 0x0000cb0002027a24 */ /* 0x000fca00078e02ff */
[----:B------:R-:W-:-:S04]  /*15f90*/  IMNMX R3, R3, R2, !PT ;  /* 0x0000000203037217 */ /* 0x000fc80007800200 */
.L_x_1043:
        /* <DEDUP_REMOVED lines=9> */
.L_x_1058:
        /* <DEDUP_REMOVED lines=37> */
.L_x_1159:
        /* <DEDUP_REMOVED lines=23> */
.L_x_1160:
        /* <DEDUP_REMOVED lines=15> */
.L_x_1049:
[----:B--23--:R-:W-:Y:S05]  /*164e0*/  BSYNC B0 ;  /* 0x0000000000007941 */ /* 0x00cfea0003800000 */
.L_x_1048:
        /* <DEDUP_REMOVED lines=178> */
.L_x_1161:
        /* <DEDUP_REMOVED lines=23> */
.L_x_1162:
        /* <DEDUP_REMOVED lines=15> */
.L_x_1053:
[----:B------:R-:W-:Y:S05]  /*17270*/  BSYNC B0 ;  /* 0x0000000000007941 */ /* 0x000fea0003800000 */
.L_x_1052:
        /* <DEDUP_REMOVED lines=51> */
.L_x_1163:
[----:B-12---:R-:W-:Y:S01]  /*175b0*/  FMNMX.FTZ R4, R4, R2, !PT ;  /* 0x0000000204047209 */ /* 0x006fe20007810000 */
[----:B------:R-:W-:-:S05]  /*175c0*/  BRA.DIV ~URZ, `(.L_x_1057) ;  /* 0x0000bb227f007947 */ /* 0x000fca000b800000 */
[----:B------:R-:W1:Y:S02]  /*175d0*/  SHFL.BFLY PT, R2, R4, 0x1, 0x1f ;  /* 0x0c201f0004027f89 */ /* 0x000e6400000e0000 */
[----:B-1----:R-:W-:Y:S02]  /*175e0*/  FMNMX.FTZ R5, R4, R2, !PT ;  /* 0x0000000204057209 */ /* 0x002fe40007810000 */
[----:B------:R-:W1:Y:S02]  /*175f0*/  SHFL.BFLY PT, R2, R140, 0x2, 0x1f ;  /* 0x0c401f008c027f89 */ /* 0x000e6400000e0000 */
[----:B-1----:R-:W-:Y:S05]  /*17600*/  FMNMX.FTZ R4, R140, R2, !PT ;  /* 0x000000028c047209 */ /* 0x002fea0007810000 */
[----:B------:R1:W2:Y:S02]  /*17610*/  SHFL.BFLY PT, R2, R4, 0x1, 0x1f ;  /* 0x0c201f0004027f89 */ /* 0x0002a400000e0000 */
.L_x_1164:
[----:B-12---:R-:W-:Y:S01]  /*17620*/  FMNMX.FTZ R4, R2, R4, !PT ;  /* 0x0000000402047209 */ /* 0x006fe20007810000 */
[C---:B------:R-:W-:Y:S01]  /*17630*/  FADD.FTZ R2, -R5.reuse, R6 ;  /* 0x0000000605027221 */ /* 0x040fe20000010100 */
[----:B------:R-:W-:Y:S01]  /*17640*/  WARPSYNC 0xffffffff ;  /* 0xffffffff00007948 */ /* 0x000fe20003800000 */
[----:B------:R-:W-:Y:S01]  /*17650*/  FMUL.FTZ R6, R5, c[0x0][0x2d0] ;  /* 0x0000b40005067a20 */ /* 0x000fe20000410000 */
[----:B------:R-:W-:Y:S01]  /*17660*/  ISETP.GT.AND P0, PT, R212, R246, PT ;  /* 0x000000f6d400720c */ /* 0x000fe20003f04270 */
[----:B------:R-:W-:Y:S01]  /*17670*/  FMUL.FTZ R2, R2, c[0x0][0x2d0] ;  /* 0x0000b40002027a20 */ /* 0x000fe20000410000 */
[----:B------:R-:W-:Y:S01]  /*17680*/  IADD3 R212, R212, -0x1, RZ ;  /* 0xffffffffd4d47810 */ /* 0x000fe20007ffe0ff */
        /* <DEDUP_REMOVED lines=27> */
[----:B------:R-:W-:Y:S10]  /*17840*/  MUFU.EX2 R6, R9 ;  /* 0x0000000900067308 */ /* 0x000ff40000000800 */
[----:B------:R-:W1:Y:S02]  /*17850*/  MUFU.EX2 R9, R17 ;  /* 0x0000001100097308 */ /* 0x000e640000000800 */
        /* <DEDUP_REMOVED lines=28> */
[----:B-1----:R-:W-:Y:S02]  /*17a20*/  FMUL.FTZ R58, R2, R82 ;  /* 0x00000052023a7220 */ /* 0x002fe40000410000 */
        /* <DEDUP_REMOVED lines=8> */
[----:B------:R-:W-:Y:S01]  /*17ab0*/  FFMA.FTZ R6, R59, c[0x0][0x2d0], -R6 ;  /* 0x0000b4003b067a23 */ /* 0x000fe20000010806 */
[----:B------:R-:W2:Y:S01]  /*17ac0*/  MUFU.EX2 R11, R11 ;  /* 0x0000000b000b7308 */ /* 0x000ea20000000800 */
[C---:B------:R-:W-:Y:S02]  /*17ad0*/  FMUL.FTZ R59, R2.reuse, R83 ;  /* 0x00000053023b7220 */ /* 0x040fe40000410000 */
[----:B------:R-:W3:Y:S01]  /*17ae0*/  LDSM.16.MT88.4 R80, [R189] ;  /* 0x00000000bd50783b */ /* 0x000ee20000004200 */
[C---:B------:R-:W-:Y:S02]  /*17af0*/  FMUL.FTZ R29, R3.reuse, R113 ;  /* 0x00000071031d7220 */ /* 0x040fe40000410000 */
[----:B------:R-:W-:Y:S02]  /*17b00*/  FMUL.FTZ R34, R2, R110 ;  /* 0x0000006e02227220 */ /* 0x000fe40000410000 */
[----:B------:R-:W-:Y:S02]  /*17b10*/  FADD.FTZ R8, R16, R8 ;  /* 0x0000000810087221 */ /* 0x000fe40000010000 */
[----:B------:R-:W-:Y:S01]  /*17b20*/  MUFU.EX2 R110, R143 ;  /* 0x0000008f006e7308 */ /* 0x000fe20000000800 */
[----:B------:R-:W-:Y:S02]  /*17b30*/  FMUL.FTZ R28, R3, R112 ;  /* 0x00000070031c7220 */ /* 0x000fe40000410000 */
[----:B------:R-:W-:Y:S02]  /*17b40*/  FADD.FTZ R148, R9, R8 ;  /* 0x0000000809947221 */ /* 0x000fe40000010000 */
[C---:B-1----:R-:W-:Y:S02]  /*17b50*/  FFMA.FTZ R10, R2.reuse, R236, R14 ;  /* 0x000000ec020a7223 */ /* 0x042fe4000001000e */
[C---:B------:R-:W-:Y:S02]  /*17b60*/  FMUL.FTZ R8, R3.reuse, R128 ;  /* 0x0000008003087220 */ /* 0x040fe40000410000 */
[C---:B------:R-:W-:Y:S01]  /*17b70*/  FMUL.FTZ R9, R3.reuse, R129 ;  /* 0x0000008103097220 */ /* 0x040fe20000410000 */
[----:B------:R-:W1:Y:S01]  /*17b80*/  MUFU.EX2 R113, R144 ;  /* 0x0000009000717308 */ /* 0x000e620000000800 */
[C---:B------:R-:W-:Y:S02]  /*17b90*/  FMUL.FTZ R16, R3.reuse, R124 ;  /* 0x0000007c03107220 */ /* 0x040fe40000410000 */
[----:B------:R-:W-:Y:S01]  /*17ba0*/  FMUL.FTZ R17, R3, R125 ;  /* 0x0000007d03117220 */ /* 0x000fe20000410000 */
[C---:B--2---:R-:W-:Y:S01]  /*17bb0*/  F2FP.PACK_AB R141, R11.reuse, R14 ;  /* 0x0000000e0b8d723e */ /* 0x044fe200000000ff */
[----:B------:R-:W-:Y:S02]  /*17bc0*/  FADD.FTZ R112, R11, R10 ;  /* 0x0000000a0b707221 */ /* 0x000fe40000010000 */
[C---:B------:R-:W-:Y:S02]  /*17bd0*/  FMUL.FTZ R10, R2.reuse, R130 ;  /* 0x00000082020a7220 */ /* 0x040fe40000410000 */
[C---:B------:R-:W-:Y:S01]  /*17be0*/  FMUL.FTZ R11, R2.reuse, R131 ;  /* 0x00000083020b7220 */ /* 0x040fe20000410000 */
[----:B------:R-:W2:Y:S01]  /*17bf0*/  MUFU.EX2 R14, R153 ;  /* 0x00000099000e7308 */ /* 0x000ea20000000800 */
[C---:B------:R-:W-:Y:S02]  /*17c00*/  FMUL.FTZ R18, R2.reuse, R126 ;  /* 0x0000007e02127220 */ /* 0x040fe40000410000 */
[C---:B------:R-:W-:Y:S02]  /*17c10*/  FMUL.FTZ R19, R2.reuse, R127 ;  /* 0x0000007f02137220 */ /* 0x040fe40000410000 */
[C---:B------:R-:W-:Y:S01]  /*17c20*/  FMUL.FTZ R20, R3.reuse, R120 ;  /* 0x0000007803147220 */ /* 0x040fe20000410000 */
[----:B------:R-:W-:Y:S01]  /*17c30*/  LDSM.16.MT88.4 R124, [R189+0x2800] ;  /* 0x00280000bd7c783b */ /* 0x000fe20000004200 */
[C---:B------:R-:W-:Y:S02]  /*17c40*/  FMUL.FTZ R21, R3.reuse, R121 ;  /* 0x0000007903157220 */ /* 0x040fe40000410000 */
[C---:B------:R-:W-:Y:S01]  /*17c50*/  FMUL.FTZ R22, R2.reuse, R122 ;  /* 0x0000007a02167220 */ /* 0x040fe20000410000 */
[----:B------:R-:W-:Y:S01]  /*17c60*/  MUFU.EX2 R156, R156 ;  /* 0x0000009c009c7308 */ /* 0x000fe20000000800 */
[C---:B------:R-:W-:Y:S02]  /*17c70*/  FMUL.FTZ R23, R2.reuse, R123 ;  /* 0x0000007b02177220 */ /* 0x040fe40000410000 */
[----:B------:R-:W-:Y:S01]  /*17c80*/  FMUL.FTZ R24, R3, R116 ;  /* 0x0000007403187220 */ /* 0x000fe20000410000 */
[----:B-1----:R-:W-:Y:S01]  /*17c90*/  F2FP.PACK_AB R143, R113, R110 ;  /* 0x0000006e718f723e */ /* 0x002fe200000000ff */
[C---:B------:R-:W-:Y:S02]  /*17ca0*/  FMUL.FTZ R25, R3.reuse, R117 ;  /* 0x0000007503197220 */ /* 0x040fe40000410000 */
[C---:B------:R-:W-:Y:S02]  /*17cb0*/  FMUL.FTZ R26, R2.reuse, R118 ;  /* 0x00000076021a7220 */ /* 0x040fe40000410000 */
[C---:B------:R-:W-:Y:S01]  /*17cc0*/  FMUL.FTZ R27, R2.reuse, R119 ;  /* 0x00000077021b7220 */ /* 0x040fe20000410000 */
[----:B------:R-:W-:Y:S01]  /*17cd0*/  MUFU.EX2 R153, R162 ;  /* 0x000000a200997308 */ /* 0x000fe20000000800 */
[C---:B---3--:R-:W-:Y:S01]  /*17ce0*/  HMMA.16816.F32 R8, R140.reuse, R80, R8 ;  /* 0x000000508c08723c */ /* 0x048fe20000001808 */
[----:B------:R-:W-:Y:S04]  /*17cf0*/  LDSM.16.MT88.4 R116, [R190+0x2800] ;  /* 0x00280000be74783b */ /* 0x000fe80000004200 */
[C---:B------:R-:W-:Y:S02]  /*17d00*/  FMUL.FTZ R35, R2.reuse, R111 ;  /* 0x0000006f02237220 */ /* 0x040fe40000410000 */
[C---:B------:R-:W-:Y:S01]  /*17d10*/  FMUL.FTZ R38, R2.reuse, R106 ;  /* 0x0000006a02267220 */ /* 0x040fe20000410000 */
[C---:B------:R-:W-:Y:S01]  /*17d20*/  HMMA.16816.F32 R16, R140.reuse, R82, R16 ;  /* 0x000000528c10723c */ /* 0x040fe20000001810 */
[----:B------:R-:W1:Y:S01]  /*17d30*/  LDSM.16.MT88.4 R80, [R190] ;  /* 0x00000000be50783b */ /* 0x000e620000004200 */
[----:B------:R-:W-:Y:S02]  /*17d40*/  MUFU.EX2 R240, R146 ;  /* 0x0000009200f07308 */ /* 0x000fe40000000800 */
[C---:B------:R-:W-:Y:S02]  /*17d50*/  FMUL.FTZ R39, R2.reuse, R107 ;  /* 0x0000006b02277220 */ /* 0x040fe40000410000 */
[C---:B------:R-:W-:Y:S02]  /*17d60*/  FMUL.FTZ R40, R3.reuse, R96 ;  /* 0x0000006003287220 */ /* 0x040fe40000410000 */
[C---:B------:R-:W-:Y:S04]  /*17d70*/  FMUL.FTZ R41, R3.reuse, R97 ;  /* 0x0000006103297220 */ /* 0x040fe80000410000 */
[C---:B------:R-:W-:Y:S01]  /*17d80*/  FMUL.FTZ R42, R2.reuse, R98 ;  /* 0x00000062022a7220 */ /* 0x040fe20000410000 */
[----:B------:R-:W-:Y:S01]  /*17d90*/  MUFU.EX2 R239, R145 ;  /* 0x0000009100ef7308 */ /* 0x000fe20000000800 */
[C---:B------:R-:W-:Y:S02]  /*17da0*/  FMUL.FTZ R43, R2.reuse, R99 ;  /* 0x00000063022b7220 */ /* 0x040fe40000410000 */
[----:B------:R-:W-:Y:S01]  /*17db0*/  LDSM.16.MT88.4 R96, [R190+0x1800] ;  /* 0x00180000be60783b */ /* 0x000fe20000004200 */
        /* <DEDUP_REMOVED lines=9> */
[----:B------:R-:W-:Y:S01]  /*17e50*/  LDSM.16.MT88.4 R84, [R189+0x800] ;  /* 0x00080000bd54783b */ /* 0x000fe20000004200 */
        /* <DEDUP_REMOVED lines=33> */
[C---:B-1----:R-:W-:Y:S03]  /*18070*/  HMMA.16816.F32 R28, R140.reuse, R80, R28 ;  /* 0x000000508c1c723c */ /* 0x042fe6000000181c */
[C---:B------:R-:W-:Y:S03]  /*18080*/  FMUL.FTZ R74, R2.reuse, R74 ;  /* 0x0000004a024a7220 */ /* 0x040fe60000410000 */
[----:B------:R-:W-:Y:S01]  /*18090*/  MUFU.EX2 R105, R218 ;  /* 0x000000da00697308 */ /* 0x000fe20000000800 */
[----:B------:R-:W-:Y:S01]  /*180a0*/  FMUL.FTZ R75, R2, R75 ;  /* 0x0000004b024b7220 */ /* 0x000fe20000410000 */
[C---:B------:R-:W-:Y:S01]  /*180b0*/  HMMA.16816.F32 R32, R140.reuse, R82, R32 ;  /* 0x000000528c20723c */ /* 0x040fe20000001820 */
[----:B------:R-:W1:Y:S03]  /*180c0*/  LDSM.16.MT88.4 R80, [R191] ;  /* 0x00000000bf50783b */ /* 0x000e660000004200 */
[----:B--2---:R-:W-:Y:S04]  /*180d0*/  FADD.FTZ R2, R14, R148 ;  /* 0x000000940e027221 */ /* 0x004fe80000010000 */
        /* <DEDUP_REMOVED lines=13> */
[----:B------:R-:W1:Y:S01]  /*181b0*/  MUFU.EX2 R3, R152 ;  /* 0x0000009800037308 */ /* 0x000e620000000800 */
[C---:B------:R-:W-:Y:S01]  /*181c0*/  HMMA.16816.F32 R48, R140.reuse, R82, R48 ;  /* 0x000000528c30723c */ /* 0x040fe20000001830 */
[----:B------:R-:W2:Y:S08]  /*181d0*/  LDSM.16.MT88.4 R80, [R190+0x3000] ;  /* 0x00300000be50783b */ /* 0x000eb00000004200 */
[----:B------:R-:W-:Y:S10]  /*181e0*/  MUFU.EX2 R152, R215 ;  /* 0x000000d700987308 */ /* 0x000ff40000000800 */
[----:B------:R-:W-:Y:S01]  /*181f0*/  MUFU.EX2 R146, R229 ;  /* 0x000000e500927308 */ /* 0x000fe20000000800 */
[----:B-1----:R-:W-:Y:S04]  /*18200*/  FADD.FTZ R2, R3, R2 ;  /* 0x0000000203027221 */ /* 0x002fe80000010000 */
[----:B------:R-:W-:Y:S05]  /*18210*/  FADD.FTZ R2, R89, R2 ;  /* 0x0000000259027221 */ /* 0x000fea0000010000 */
[----:B------:R-:W1:Y:S01]  /*18220*/  MUFU.EX2 R145, R231 ;  /* 0x000000e700917308 */ /* 0x000e620000000800 */
[C---:B------:R-:W-:Y:S09]  /*18230*/  FADD.FTZ R2, R88.reuse, R2 ;  /* 0x0000000258027221 */ /* 0x040ff20000010000 */
[----:B------:R-:W-:Y:S01]  /*18240*/  MUFU.EX2 R144, R233 ;  /* 0x000000e900907308 */ /* 0x000fe20000000800 */
[C---:B--2---:R-:W-:Y:S08]  /*18250*/  HMMA.16816.F32 R52, R140.reuse, R80, R52 ;  /* 0x000000508c34723c */ /* 0x044ff00000001834 */
[C---:B------:R-:W-:Y:S01]  /*18260*/  HMMA.16816.F32 R56, R140.reuse, R82, R56 ;  /* 0x000000528c38723c */ /* 0x040fe20000001838 */
[----:B------:R-:W2:Y:S01]  /*18270*/  LDSM.16.MT88.4 R80, [R192+0x3000] ;  /* 0x00300000c050783b */ /* 0x000ea20000004200 */
[----:B------:R-:W3:Y:S06]  /*18280*/  MUFU.EX2 R6, R6 ;  /* 0x0000000600067308 */ /* 0x000eec0000000800 */
[C---:B--2---:R-:W-:Y:S08]  /*18290*/  HMMA.16816.F32 R60, R140.reuse, R80, R60 ;  /* 0x000000508c3c723c */ /* 0x044ff0000000183c */
[C---:B------:R-:W-:Y:S01]  /*182a0*/  HMMA.16816.F32 R64, R140.reuse, R82, R64 ;  /* 0x000000528c40723c */ /* 0x040fe20000001840 */
[----:B------:R-:W2:Y:S07]  /*182b0*/  LDSM.16.MT88.4 R80, [R191+0x3000] ;  /* 0x00300000bf50783b */ /* 0x000eae0000004200 */
[C---:B--2---:R-:W-:Y:S07]  /*182c0*/  HMMA.16816.F32 R68, R140.reuse, R80, R68 ;  /* 0x000000508c44723c */ /* 0x044fee0000001844 */
[----:B------:R-:W-:Y:S01]  /*182d0*/  F2FP.PACK_AB R80, R3, R14 ;  /* 0x0000000e0350723e */ /* 0x000fe200000000ff */
[----:B------:R-:W-:Y:S01]  /*182e0*/  HMMA.16816.F32 R72, R140, R82, R72 ;  /* 0x000000528c48723c */ /* 0x000fe20000001848 */
[----:B------:R-:W2:Y:S03]  /*182f0*/  MUFU.EX2 R14, R161 ;  /* 0x000000a1000e7308 */ /* 0x000ea60000000800 */
[----:B------:R-:W-:Y:S03]  /*18300*/  F2FP.PACK_AB R81, R239, R240 ;  /* 0x000000f0ef51723e */ /* 0x000fe600000000ff */
[----:B------:R-:W-:Y:S02]  /*18310*/  F2FP.PACK_AB R82, R88, R89 ;  /* 0x000000595852723e */ /* 0x000fe400000000ff */
[----:B------:R-:W4:Y:S02]  /*18320*/  LDSM.16.MT88.4 R88, [R190+0x800] ;  /* 0x00080000be58783b */ /* 0x000f240000004200 */
[----:B------:R-:W5:Y:S01]  /*18330*/  MUFU.EX2 R3, R160 ;  /* 0x000000a000037308 */ /* 0x000f620000000800 */
[----:B------:R-:W-:Y:S02]  /*18340*/  F2FP.PACK_AB R83, R236, R238 ;  /* 0x000000eeec53723e */ /* 0x000fe400000000ff */
[----:B-1----:R-:W-:Y:S02]  /*18350*/  F2FP.PACK_AB R141, R145, R146 ;  /* 0x00000092918d723e */ /* 0x002fe400000000ff */
[----:B---3--:R-:W-:Y:S03]  /*18360*/  F2FP.PACK_AB R143, R6, R144 ;  /* 0x00000090068f723e */ /* 0x008fe600000000ff */
[C---:B------:R-:W-:Y:S05]  /*18370*/  HMMA.16816.F32 R8, R80.reuse, R84, R8 ;  /* 0x000000545008723c */ /* 0x040fea0000001808 */
[----:B--2---:R-:W-:Y:S03]  /*18380*/  FADD.FTZ R2, R14, R2 ;  /* 0x000000020e027221 */ /* 0x004fe60000010000 */
[C---:B------:R-:W-:Y:S01]  /*18390*/  HMMA.16816.F32 R16, R80.reuse, R86, R16 ;  /* 0x000000565010723c */ /* 0x040fe20000001810 */
[----:B------:R-:W1:Y:S03]  /*183a0*/  LDSM.16.MT88.4 R84, [R192+0x800] ;  /* 0x00080000c054783b */ /* 0x000e660000004200 */
[----:B-----5:R-:W-:Y:S04]  /*183b0*/  FADD.FTZ R2, R3, R2 ;  /* 0x0000000203027221 */ /* 0x020fe80000010000 */
[----:B------:R-:W-:Y:S04]  /*183c0*/  FADD.FTZ R2, R93, R2 ;  /* 0x000000025d027221 */ /* 0x000fe80000010000 */
[C---:B------:R-:W-:Y:S01]  /*183d0*/  FADD.FTZ R2, R92.reuse, R2 ;  /* 0x000000025c027221 */ /* 0x040fe20000010000 */
[C---:B----4-:R-:W-:Y:S08]  /*183e0*/  HMMA.16816.F32 R20, R80.reuse, R88, R20 ;  /* 0x000000585014723c */ /* 0x050ff00000001814 */
        /* <DEDUP_REMOVED lines=171> */
.L_x_1047:
[----:B------:R-:W-:-:S13]  /*18ea0*/  ISETP.GE.AND P0, PT, R212, R242, PT ;  /* 0x000000f2d400720c */ /* 0x000fda0003f06270 */
[----:B------:R-:W-:Y:S05]  /*18eb0*/  @!P0 BRA `(.L_x_1059) ;  /* 0x0000408000008947 */ /* 0x000fea0003800000 */
[----:B------:R-:W-:Y:S02]  /*18ec0*/  MOV R14, R8 ;  /* 0x00000008000e7202 */ /* 0x000fe40000000f00 */
[----:B------:R-:W-:Y:S02]  /*18ed0*/  MOV R6, R5 ;  /* 0x0000000500067202 */ /* 0x000fe40000000f00 */
.L_x_1077:
[----:B------:R-:W-:Y:S04]  /*18ee0*/  DEPBAR.LE SB0, 0x0 ;  /* 0x000080000000791a */ /* 0x000fe80000000000 */
[----:B------:R-:W-:Y:S01]  /*18ef0*/  WARPSYNC 0xffffffff ;  /* 0xffffffff00007948 */ /* 0x000fe20003800000 */
[----:B------:R-:W-:Y:S01]  /*18f00*/  BAR.SYNC.DEFER_BLOCKING 0x0 ;  /* 0x0000000000007b1d */ /* 0x000fe20000010000 */
[----:B------:R-:W-:Y:S01]  /*18f10*/  SHF.R.S32.HI R2, RZ, 0x1f, R214 ;  /* 0x0000001fff027819 */ /* 0x000fe200000114d6 */
[----:B------:R-:W-:Y:S01]  /*18f20*/  IMAD.SHL.U32 R20, R76, 0x2, RZ ;  /* 0x000000024c147824 */ /* 0x000fe200078e00ff */
[----:B------:R-:W-:Y:S02]  /*18f30*/  SHF.R.S32.HI R5, RZ, 0x1f, R213 ;  /* 0x0000001fff057819 */ /* 0x000fe400000114d5 */
[C---:B------:R-:W-:Y:S01]  /*18f40*/  SHF.L.U64.HI R23, R211.reuse, 0x1, R237 ;  /* 0x00000001d3177819 */ /* 0x040fe200000102ed */
[----:B------:R-:W-:Y:S01]  /*18f50*/  IMAD R4, R2, c[0x0][0x208], RZ ;  /* 0x0000820002047a24 */ /* 0x000fe200078e02ff */
[----:B------:R-:W-:Y:S01]  /*18f60*/  SHF.L.U32 R22, R211, 0x1, RZ ;  /* 0x00000001d3167819 */ /* 0x000fe200000006ff */
[----:B------:R-:W-:Y:S01]  /*18f70*/  IMAD.WIDE.U32 R2, R214, c[0x0][0x208], RZ ;  /* 0x00008200d6027a25 */ /* 0x000fe200078e00ff */
[----:B------:R-:W-:Y:S03]  /*18f80*/  SHF.L.U64.HI R21, R76, 0x1, R77 ;  /* 0x000000014c157819 */ /* 0x000fe6000001024d */
[----:B------:R-:W-:Y:S02]  /*18f90*/  IMAD R4, R214, c[0x0][0x20c], R4 ;  /* 0x00008300d6047a24 */ /* 0x000fe400078e0204 */
[----:B------:R-:W-:Y:S02]  /*18fa0*/  IMAD R5, R5, c[0x0][0x218], RZ ;  /* 0x0000860005057a24 */ /* 0x000fe400078e02ff */
[----:B------:R-:W-:Y:S02]  /*18fb0*/  IMAD.IADD R3, R3, 0x1, R4 ;  /* 0x0000000103037824 */ /* 0x000fe400078e0204 */
[C---:B------:R-:W-:Y:S02]  /*18fc0*/  IMAD R5, R213.reuse, c[0x0][0x21c], R5 ;  /* 0x00008700d5057a24 */ /* 0x040fe400078e0205 */
[----:B------:R-:W-:Y:S01]  /*18fd0*/  IMAD.WIDE.U32 R2, R213, c[0x0][0x218], R2 ;  /* 0x00008600d5027a25 */ /* 0x000fe200078e0002 */
[----:B------:R1:W2:Y:S04]  /*18fe0*/  LDSM.16.M88.4 R16, [R188] ;  /* 0x00000000bc10783b */ /* 0x0002a80000000200 */
[----:B------:R-:W-:Y:S01]  /*18ff0*/  IADD3 R2, P0, R248, R2, RZ ;  /* 0x00000002f8027210 */ /* 0x000fe20007f1e0ff */
[----:B------:R1:W3:Y:S03]  /*19000*/  LDSM.16.M88.4 R24, [R188+0x800] ;  /* 0x00080000bc18783b */ /* 0x0002e60000000200 */
[----:B------:R-:W-:Y:S02]  /*19010*/  IADD3.X R3, R247, R3, R5, P0, !PT ;  /* 0x00000003f7037210 */ /* 0x000fe400007fe405 */
[C---:B------:R-:W-:Y:S01]  /*19020*/  LEA R8, P0, R2.reuse, c[0x0][0x1f8], 0x1 ;  /* 0x00007e0002087a11 */ /* 0x040fe200078008ff */
[----:B------:R1:W4:Y:S03]  /*19030*/  LDSM.16.M88.4 R32, [R188+0x1000] ;  /* 0x00100000bc20783b */ /* 0x0003260000000200 */
[----:B------:R-:W-:Y:S01]  /*19040*/  LEA.HI.X R4, R2, c[0x0][0x1fc], R3, 0x1, P0 ;  /* 0x00007f0002047a11 */ /* 0x000fe200000f0c03 */
        /* <DEDUP_REMOVED lines=9> */
[----:B------:R-:W-:-:S05]  /*190e0*/  BRA.DIV ~URZ, `(.L_x_1060) ;  /* 0x0000a0e27f007947 */ /* 0x000fca000b800000 */
[----:B--23--:R2:W3:Y:S02]  /*190f0*/  SHFL.IDX PT, R5, R4, RZ, 0x181f ;  /* 0x00181fff04057589 */ /* 0x00c4e400000e0000 */
.L_x_1165:
        /* <DEDUP_REMOVED lines=16> */
[----:B------:R-:W-:Y:S05]  /*19200*/  IADD3.X R53, RZ, R3, R23, P1, P0 ;  /* 0x00000003ff357210 */ /* 0x000fea0000fe0417 */
[----:B------:R5:W4:Y:S01]  /*19210*/  SHFL.IDX PT, R3, R8, 0x1, 0x181f ;  /* 0x00381f0008037f89 */ /* 0x000b2200000e0000 */
[C---:B--2---:R-:W-:Y:S05]  /*19220*/  IADD3 R30, P0, R2.reuse, R20, RZ ;  /* 0x00000014021e7210 */ /* 0x044fea0007f1e0ff */
[C---:B---3--:R-:W-:Y:S01]  /*19230*/  IMAD.X R31, R5.reuse, 0x1, R21, P0 ;  /* 0x00000001051f7824 */ /* 0x048fe200000e0615 */
[C---:B-----5:R-:W-:Y:S03]  /*19240*/  HMMA.16816.F32 R8, R132.reuse, R16, RZ ;  /* 0x000000108408723c */ /* 0x060fe600000018ff */
[----:B------:R-:W-:Y:S01]  /*19250*/  IADD3 R28, P0, R2, R22, RZ ;  /* 0x00000016021c7210 */ /* 0x000fe20007f1e0ff */
[----:B------:R2:W-:Y:S04]  /*19260*/  LDGSTS.E.BYPASS.LTC128B.128 [R241+0x100], [R30.64], !P3 ;  /* 0x001000001ef17fae */ /* 0x0005e8000d901d48 */
[C---:B------:R-:W-:Y:S01]  /*19270*/  HMMA.16816.F32 R16, R132.reuse, R18, RZ ;  /* 0x000000128410723c */ /* 0x040fe200000018ff */
[----:B------:R-:W-:Y:S03]  /*19280*/  IMAD.X R29, R5, 0x1, R23, P0 ;  /* 0x00000001051d7824 */ /* 0x000fe600000e0617 */
[C---:B----4-:R-:W-:Y:S02]  /*19290*/  IADD3 R4, P0, R3.reuse, R20, RZ ;  /* 0x0000001403047210 */ /* 0x050fe40007f1e0ff */
[----:B------:R2:W-:Y:S03]  /*192a0*/  LDGSTS.E.BYPASS.LTC128B.128 [R241+0x3100], [R28.64], !P2 ;  /* 0x031000001cf17fae */ /* 0x0005e6000d101d48 */
[C---:B------:R-:W-:Y:S03]  /*192b0*/  IMAD.X R5, R36.reuse, 0x1, R21, P0 ;  /* 0x0000000124057824 */ /* 0x040fe600000e0615 */
[----:B------:R-:W-:Y:S02]  /*192c0*/  IADD3 R2, P0, R3, R22, RZ ;  /* 0x0000001603027210 */ /* 0x000fe40007f1e0ff */
[----:B------:R3:W-:Y:S03]  /*192d0*/  LDGSTS.E.BYPASS.LTC128B.128 [R241+0x1100], [R4.64], !P3 ;  /* 0x0110000004f17fae */ /* 0x0007e6000d901d48 */
[----:B------:R-:W-:Y:S01]  /*192e0*/  IMAD.X R3, R36, 0x1, R23, P0 ;  /* 0x0000000124037824 */ /* 0x000fe200000e0617 */
[----:B------:R-:W-:Y:S01]  /*192f0*/  ISETP.NE.U32.AND P0, PT, R37, RZ, PT ;  /* 0x000000ff2500720c */ /* 0x000fe20003f05070 */
[C---:B------:R-:W-:Y:S03]  /*19300*/  HMMA.16816.F32 R20, R132.reuse, R24, RZ ;  /* 0x000000188414723c */ /* 0x040fe600000018ff */
[----:B------:R3:W-:Y:S05]  /*19310*/  LDGSTS.E.BYPASS.LTC128B.128 [R241+0x4100], [R2.64], !P2 ;  /* 0x0410000002f17fae */ /* 0x0007ea000d101d48 */
[C---:B------:R-:W-:Y:S04]  /*19320*/  HMMA.16816.F32 R24, R132.reuse, R26, RZ ;  /* 0x0000001a8418723c */ /* 0x040fe800000018ff */
[----:B------:R4:W-:Y:S01]  /*19330*/  LDGSTS.E.BYPASS.LTC128B.128.ZFILL [R241+0x2100], [R38.64], P0 ;  /* 0x0210000026f17fae */ /* 0x0009e20008141d48 */
[----:B------:R-:W-:Y:S03]  /*19340*/  ISETP.NE.U32.AND P0, PT, R44, RZ, PT ;  /* 0x000000ff2c00720c */ /* 0x000fe60003f05070 */
[C---:B--2---:R-:W-:Y:S08]  /*19350*/  HMMA.16816.F32 R28, R132.reuse, R32, RZ ;  /* 0x00000020841c723c */ /* 0x044ff000000018ff */
[C---:B------:R-:W-:Y:S02]  /*19360*/  HMMA.16816.F32 R32, R132.reuse, R34, RZ ;  /* 0x000000228420723c */ /* 0x040fe400000018ff */
[----:B------:R2:W-:Y:S01]  /*19370*/  LDGSTS.E.BYPASS.LTC128B.128.ZFILL [R241+0x5100], [R52.64], P0 ;  /* 0x0510000034f17fae */ /* 0x0005e20008141d48 */
[----:B------:R-:W-:Y:S06]  /*19380*/  ISETP.GT.AND P0, PT, R212, R242, PT ;  /* 0x000000f2d400720c */ /* 0x000fec0003f04270 */
[----:B------:R-:W0:Y:S01]  /*19390*/  LDGDEPBAR ;  /* 0x00000000000079af */ /* 0x000e220000000000 */
[C---:B-1--4-:R-:W-:Y:S08]  /*193a0*/  HMMA.16816.F32 R36, R132.reuse, R40, RZ ;  /* 0x000000288424723c */ /* 0x052ff000000018ff */
[C---:B------:R-:W-:Y:S08]  /*193b0*/  HMMA.16816.F32 R40, R132.reuse, R42, RZ ;  /* 0x0000002a8428723c */ /* 0x040ff000000018ff */
[C---:B------:R-:W-:Y:S08]  /*193c0*/  HMMA.16816.F32 R44, R132.reuse, R48, RZ ;  /* 0x00000030842c723c */ /* 0x040ff000000018ff */
        /* <DEDUP_REMOVED lines=61> */
[----:B------:R-:W5:Y:S07]  /*197a0*/  LDSM.16.M88.4 R152, [R194] ;  /* 0x00000000c298783b */ /* 0x000f6e0000000200 */
[C---:B---3--:R-:W-:Y:S08]  /*197b0*/  HMMA.16816.F32 R28, R172.reuse, R156, R28 ;  /* 0x0000009cac1c723c */ /* 0x048ff0000000181c */
[C---:B------:R-:W-:Y:S01]  /*197c0*/  HMMA.16816.F32 R32, R172.reuse, R158, R32 ;  /* 0x0000009eac20723c */ /* 0x040fe20000001820 */
[----:B------:R-:W3:Y:S07]  /*197d0*/  LDSM.16.M88.4 R156, [R195] ;  /* 0x00000000c39c783b */ /* 0x000eee0000000200 */
[C---:B-1----:R-:W-:Y:S08]  /*197e0*/  HMMA.16816.F32 R36, R172.reuse, R140, R36 ;  /* 0x0000008cac24723c */ /* 0x042ff00000001824 */
[C---:B------:R-:W-:Y:S01]  /*197f0*/  HMMA.16816.F32 R40, R172.reuse, R142, R40 ;  /* 0x0000008eac28723c */ /* 0x040fe20000001828 */
[----:B------:R-:W1:Y:S07]  /*19800*/  LDSM.16.M88.4 R140, [R196] ;  /* 0x00000000c48c783b */ /* 0x000e6e0000000200 */
[C---:B--2---:R-:W-:Y:S08]  /*19810*/  HMMA.16816.F32 R44, R172.reuse, R144, R44 ;  /* 0x00000090ac2c723c */ /* 0x044ff0000000182c */
[C---:B------:R-:W-:Y:S01]  /*19820*/  HMMA.16816.F32 R48, R172.reuse, R146, R48 ;  /* 0x00000092ac30723c */ /* 0x040fe20000001830 */
[----:B------:R-:W2:Y:S07]  /*19830*/  LDSM.16.M88.4 R144, [R197] ;  /* 0x00000000c590783b */ /* 0x000eae0000000200 */
[C---:B----4-:R-:W-:Y:S08]  /*19840*/  HMMA.16816.F32 R52, R172.reuse, R148, R52 ;  /* 0x00000094ac34723c */ /* 0x050ff00000001834 */
[----:B------:R-:W-:Y:S01]  /*19850*/  HMMA.16816.F32 R56, R172, R150, R56 ;  /* 0x00000096ac38723c */ /* 0x000fe20000001838 */
[----:B------:R-:W4:Y:S07]  /*19860*/  LDSM.16.M88.4 R148, [R198] ;  /* 0x00000000c694783b */ /* 0x000f2e0000000200 */
[C---:B-----5:R-:W-:Y:S08]  /*19870*/  HMMA.16816.F32 R8, R176.reuse, R152, R8 ;  /* 0x00000098b008723c */ /* 0x060ff00000001808 */
[C---:B------:R-:W-:Y:S01]  /*19880*/  HMMA.16816.F32 R16, R176.reuse, R154, R16 ;  /* 0x0000009ab010723c */ /* 0x040fe20000001810 */
[----:B------:R-:W5:Y:S07]  /*19890*/  LDSM.16.M88.4 R152, [R199] ;  /* 0x00000000c798783b */ /* 0x000f6e0000000200 */
[C---:B---3--:R-:W-:Y:S08]  /*198a0*/  HMMA.16816.F32 R20, R176.reuse, R156, R20 ;  /* 0x0000009cb014723c */ /* 0x048ff00000001814 */
        /* <DEDUP_REMOVED lines=17> */
[C---:B-1----:R-:W-:Y:S08]  /*199c0*/  HMMA.16816.F32 R20, R180.reuse, R140, R20 ;  /* 0x0000008cb414723c */ /* 0x042ff00000001814 */
[C---:B------:R-:W-:Y:S01]  /*199d0*/  HMMA.16816.F32 R24, R180.reuse, R142, R24 ;  /* 0x0000008eb418723c */ /* 0x040fe20000001818 */
[----:B------:R-:W1:Y:S07]  /*199e0*/  LDSM.16.M88.4 R140, [R15] ;  /* 0x000000000f8c783b */ /* 0x000e6e0000000200 */
        /* <DEDUP_REMOVED lines=12> */
[C---:B-1----:R-:W-:Y:S08]  /*19ab0*/  HMMA.16816.F32 R8, R184.reuse, R140, R8 ;  /* 0x0000008cb808723c */ /* 0x042ff00000001808 */
[C---:B------:R-:W-:Y:S01]  /*19ac0*/  HMMA.16816.F32 R16, R184.reuse, R142, R16 ;  /* 0x0000008eb810723c */ /* 0x040fe20000001810 */
[----:B------:R-:W1:Y:S01]  /*19ad0*/  LDSM.16.M88.4 R140, [R15+0x2800] ;  /* 0x002800000f8c783b */ /* 0x000e620000000200 */
[----:B------:R-:W-:Y:S06]  /*19ae0*/  DEPBAR.LE SB0, 0x0 ;  /* 0x000080000000791a */ /* 0x000fec0000000000 */
[C---:B--2---:R-:W-:Y:S01]  /*19af0*/  HMMA.16816.F32 R20, R184.reuse, R144, R20 ;  /* 0x00000090b814723c */ /* 0x044fe20000001814 */
[----:B------:R-:W-:Y:S07]  /*19b00*/  BAR.SYNC.DEFER_BLOCKING 0x0 ;  /* 0x0000000000007b1d */ /* 0x000fee0000010000 */
[C---:B------:R-:W-:Y:S08]  /*19b10*/  HMMA.16816.F32 R24, R184.reuse, R146, R24 ;  /* 0x00000092b818723c */ /* 0x040ff00000001818 */
[C---:B----4-:R-:W-:Y:S08]  /*19b20*/  HMMA.16816.F32 R28, R184.reuse, R148, R28 ;  /* 0x00000094b81c723c */ /* 0x050ff0000000181c */
[C---:B------:R-:W-:Y:S08]  /*19b30*/  HMMA.16816.F32 R32, R184.reuse, R150, R32 ;  /* 0x00000096b820723c */ /* 0x040ff00000001820 */
[C---:B-----5:R-:W-:Y:S08]  /*19b40*/  HMMA.16816.F32 R36, R184.reuse, R152, R36 ;  /* 0x00000098b824723c */ /* 0x060ff00000001824 */
[C---:B------:R-:W-:Y:S08]  /*19b50*/  HMMA.16816.F32 R40, R184.reuse, R154, R40 ;  /* 0x0000009ab828723c */ /* 0x040ff00000001828 */
[C---:B---3--:R-:W-:Y:S08]  /*19b60*/  HMMA.16816.F32 R44, R184.reuse, R156, R44 ;  /* 0x0000009cb82c723c */ /* 0x048ff0000000182c */
        /* <DEDUP_REMOVED lines=9> */
[C---:B------:R-:W-:Y:S01]  /*19c00*/  IMAD.SHL.U32 R143, R211.reuse, 0x2, RZ ;  /* 0x00000002d38f7824 */ /* 0x040fe200078e00ff */
[----:B------:R-:W3:Y:S01]  /*19c10*/  LDL.64 R218, [R1] ;  /* 0x0000000001da7983 */ /* 0x000ee20000100a00 */
[----:B------:R-:W-:Y:S01]  /*19c20*/  IMAD.SHL.U32 R141, R76, 0x2, RZ ;  /* 0x000000024c8d7824 */ /* 0x000fe200078e00ff */
        /* <DEDUP_REMOVED lines=31> */
.L_x_1166:
[----:B------:R-:W-:-:S05]  /*19e20*/  BRA.DIV ~URZ, `(.L_x_1064) ;  /* 0x000094727f007947 */ /* 0x000fca000b800000 */
[----:B------:R-:W3:Y:S04]  /*19e30*/  SHFL.IDX PT, R2, R140, RZ, 0x181f ;  /* 0x00181fff8c027589 */ /* 0x000ee800000e0000 */
[----:B------:R-:W-:Y:S01]  /*19e40*/  SHFL.IDX PT, R5, R140, 0x2, 0x181f ;  /* 0x00581f008c057f89 */ /* 0x000fe200000e0000 */
[C---:B---3--:R-:W-:Y:S05]  /*19e50*/  IADD3 R146, P0, R2.reuse, R141, RZ ;  /* 0x0000008d02927210 */ /* 0x048fea0007f1e0ff */
[C---:B--2---:R-:W-:Y:S01]  /*19e60*/  IMAD.X R147, R145.reuse, 0x1, R142, P0 ;  /* 0x0000000191937824 */ /* 0x044fe200000e068e */
[----:B------:R-:W-:Y:S04]  /*19e70*/  IADD3 R2, P0, R2, R143, RZ ;  /* 0x0000008f02027210 */ /* 0x000fe80007f1e0ff */
[----:B------:R-:W-:Y:S01]  /*19e80*/  @!PT LDS RZ, [RZ] ;  /* 0x00000000fffff984 */ /* 0x000fe20000000800 */
[----:B------:R2:W-:Y:S01]  /*19e90*/  LDGSTS.E.BYPASS.LTC128B.128 [R210+0x8100], [R146.64], !P3 ;  /* 0x0810000092d27fae */ /* 0x0005e2000d901d48 */
[----:B------:R-:W-:Y:S05]  /*19ea0*/  IMAD.X R3, R145, 0x1, R144, P0 ;  /* 0x0000000191037824 */ /* 0x000fea00000e0690 */
        /* <DEDUP_REMOVED lines=9> */
[----:B------:R2:W-:Y:S03]  /*19f40*/  LDGSTS.E.BYPASS.LTC128B.128 [R210+0xc100], [R2.64], !P2 ;  /* 0x0c10000002d27fae */ /* 0x0005e6000d101d48 */
.L_x_1167:
[C---:B-12---:R-:W-:Y:S05]  /*19f50*/  IADD3 R2, P0, R5.reuse, R141, RZ ;  /* 0x0000008d05027210 */ /* 0x046fea0007f1e0ff */
[C---:B------:R-:W-:Y:S05]  /*19f60*/  IMAD.X R3, R4.reuse, 0x1, R142, P0 ;  /* 0x0000000104037824 */ /* 0x040fea00000e068e */
[----:B------:R-:W-:Y:S01]  /*19f70*/  @!PT LDS RZ, [RZ] ;  /* 0x00000000fffff984 */ /* 0x000fe20000000800 */
[----:B------:R-:W-:Y:S01]  /*19f80*/  @!PT LDS RZ, [RZ] ;  /* 0x00000000fffff984 */ /* 0x000fe20000000800 */
[----:B------:R-:W-:Y:S01]  /*19f90*/  @!PT LDS RZ, [RZ] ;  /* 0x00000000fffff984 */ /* 0x000fe20000000800 */
[----:B------:R1:W-:Y:S02]  /*19fa0*/  LDGSTS.E.BYPASS.LTC128B.128 [R210+0xa100], [R2.64], !P3 ;  /* 0x0a10000002d27fae */ /* 0x0003e4000d901d48 */
[----:B-1----:R-:W-:Y:S05]  /*19fb0*/  IADD3 R2, P0, R5, R143, RZ ;  /* 0x0000008f05027210 */ /* 0x002fea0007f1e0ff */
[----:B------:R-:W-:Y:S05]  /*19fc0*/  IMAD.X R3, R4, 0x1, R144, P0 ;  /* 0x0000000104037824 */ /* 0x000fea00000e0690 */
[----:B------:R1:W-:Y:S03]  /*19fd0*/  LDGSTS.E.BYPASS.LTC128B.128 [R210+0xd100], [R2.64], !P2 ;  /* 0x0d10000002d27fae */ /* 0x0003e6000d101d48 */
.L_x_1062:
[----:B------:R-:W-:Y:S05]  /*19fe0*/  BSYNC B0 ;  /* 0x0000000000007941 */ /* 0x000fea0003800000 */
.L_x_1061:
        /* <DEDUP_REMOVED lines=15> */
.L_x_1168:
        /* <DEDUP_REMOVED lines=19> */
.L_x_1068:
[----:B------:R-:W-:Y:S04]  /*1a210*/  MOV R143, c[0x0][0x32c] ;  /* 0x0000cb00008f7a02 */ /* 0x000fe80000000f00 */
[----:B------:R-:W-:Y:S11]  /*1a220*/  ISETP.NE.AND P0, PT, R143, 0x1, PT ;  /* 0x000000018f00780c */ /* 0x000ff60003f05270 */
[----:B------:R-:W-:Y:S02]  /*1a230*/  @!UPT UIADD3 URZ, URZ, URZ, URZ ;  /* 0x0000003f3f3ff290 */ /* 0x000fe4000fffe03f */
[----:B------:R-:W-:Y:S05]  /*1a240*/  @P0 IMAD.HI.U32 R143, R5, c[0x0][0x330], RZ ;  /* 0x0000cc00058f0a27 */ /* 0x000fea00078e00ff */
[----:B------:R-:W-:Y:S02]  /*1a250*/  @P0 SHF.R.U32.HI R5, RZ, c[0x0][0x334], R143 ;  /* 0x0000cd00ff050a19 */ /* 0x000fe4000001168f */
.L_x_1069:
[----:B------:R-:W-:Y:S05]  /*1a260*/  BSYNC B0 ;  /* 0x0000000000007941 */ /* 0x000fea0003800000 */
.L_x_1067:
[----:B------:R-:W-:Y:S04]  /*1a270*/  IMAD.IADD R143, R4, 0x1, -R245 ;  /* 0x00000001048f7824 */ /* 0x000fe800078e0af5 */
[----:B------:R-:W-:Y:S05]  /*1a280*/  IMAD R5, R5, c[0x0][0x32c], R143 ;  /* 0x0000cb0005057a24 */ /* 0x000fea00078e028f */
[----:B------:R-:W-:Y:S02]  /*1a290*/  IMNMX R2, R2, R5, !PT ;  /* 0x0000000502027217 */ /* 0x000fe40007800200 */
[----:B------:R-:W-:Y:S04]  /*1a2a0*/  IADD3 R5, R5, c[0x0][0x32c], RZ ;  /* 0x0000cb0005057a10 */ /* 0x000fe80007ffe0ff */
[----:B------:R-:W-:Y:S02]  /*1a2b0*/  IMNMX R3, R3, R5, PT ;  /* 0x0000000503037217 */ /* 0x000fe40003800200 */
.L_x_1066:
        /* <DEDUP_REMOVED lines=135> */
.L_x_1169:
        /* <DEDUP_REMOVED lines=19> */
.L_x_1073:
[----:B------:R-:W-:Y:S04]  /*1ac60*/  MOV R8, c[0x0][0x32c] ;  /* 0x0000cb0000087a02 */ /* 0x000fe80000000f00 */
[----:B------:R-:W-:Y:S11]  /*1ac70*/  ISETP.NE.AND P0, PT, R8, 0x1, PT ;  /* 0x000000010800780c */ /* 0x000ff60003f05270 */
[----:B------:R-:W-:Y:S02]  /*1ac80*/  @!UPT UIADD3 URZ, URZ, URZ, URZ ;  /* 0x0000003f3f3ff290 */ /* 0x000fe4000fffe03f */
[----:B------:R-:W-:Y:S05]  /*1ac90*/  @P0 IMAD.HI.U32 R8, R5, c[0x0][0x330], RZ ;  /* 0x0000cc0005080a27 */ /* 0x000fea00078e00ff */
[----:B------:R-:W-:Y:S02]  /*1aca0*/  @P0 SHF.R.U32.HI R5, RZ, c[0x0][0x334], R8 ;  /* 0x0000cd00ff050a19 */ /* 0x000fe40000011608 */
.L_x_1074:
[----:B------:R-:W-:Y:S05]  /*1acb0*/  BSYNC B0 ;  /* 0x0000000000007941 */ /* 0x000fea0003800000 */
.L_x_1072:
[----:B------:R-:W-:Y:S04]  /*1acc0*/  IMAD.IADD R4, R4, 0x1, -R245 ;  /* 0x0000000104047824 */ /* 0x000fe800078e0af5 */
[----:B------:R-:W-:Y:S05]  /*1acd0*/  IMAD R5, R5, c[0x0][0x32c], R4 ;  /* 0x0000cb0005057a24 */ /* 0x000fea00078e0204 */
[----:B------:R-:W-:Y:S02]  /*1ace0*/  IMNMX R2, R2, R5, !PT ;  /* 0x0000000502027217 */ /* 0x000fe40007800200 */
[----:B------:R-:W-:Y:S04]  /*1acf0*/  IADD3 R5, R5, c[0x0][0x32c], RZ ;  /* 0x0000cb0005057a10 */ /* 0x000fe80007ffe0ff */
[----:B------:R-:W-:Y:S02]  /*1ad00*/  IMNMX R3, R3, R5, PT ;  /* 0x0000000503037217 */ /* 0x000fe40003800200 */
.L_x_1071:
        /* <DEDUP_REMOVED lines=140> */
.L_x_1170:
[----:B---34-:R-:W-:Y:S01]  /*1b5d0*/  FMNMX.FTZ R4, R4, R2, !PT ;  /* 0x0000000204047209 */ /* 0x018fe20007810000 */
[----:B------:R-:W-:-:S05]  /*1b5e0*/  BRA.DIV ~URZ, `(.L_x_1076) ;  /* 0x000080a27f007947 */ /* 0x000fca000b800000 */
[----:B------:R-:W3:Y:S02]  /*1b5f0*/  SHFL.BFLY PT, R2, R4, 0x1, 0x1f ;  /* 0x0c201f0004027f89 */ /* 0x000ee400000e0000 */
[----:B---3--:R-:W-:Y:S02]  /*1b600*/  FMNMX.FTZ R5, R4, R2, !PT ;  /* 0x0000000204057209 */ /* 0x008fe40007810000 */
[----:B------:R-:W3:Y:S02]  /*1b610*/  SHFL.BFLY PT, R2, R8, 0x2, 0x1f ;  /* 0x0c401f0008027f89 */ /* 0x000ee400000e0000 */
[----:B---3--:R-:W-:Y:S05]  /*1b620*/  FMNMX.FTZ R4, R8, R2, !PT ;  /* 0x0000000208047209 */ /* 0x008fea0007810000 */
[----:B------:R3:W4:Y:S02]  /*1b630*/  SHFL.BFLY PT, R2, R4, 0x1, 0x1f ;  /* 0x0c201f0004027f89 */ /* 0x00072400000e0000 */
.L_x_1171:
        /* <DEDUP_REMOVED lines=391> */
[----:B------:R-:W-:Y:S01]  /*1ceb0*/  FADD.FTZ R3, R144, R2 ;  /* 0x0000000290037221 */ /* 0x000fe20000010000 */
[----:B------:R-:W-:Y:S03]  /*1cec0*/  IADD3 R2, R212, -0x1, RZ ;  /* 0xffffffffd4027810 */ /* 0x000fe60007ffe0ff */
[C---:B----4-:R-:W-:Y:S04]  /*1ced0*/  HMMA.16816.F32 R68, R140.reuse, R16, R68 ;  /* 0x000000108c44723c */ /* 0x050fe80000001844 */
[----:B------:R-:W-:Y:S01]  /*1cee0*/  FADD.FTZ R236, R6, R3 ;  /* 0x0000000306ec7221 */ /* 0x000fe20000010000 */
[----:B------:R-:W-:Y:S02]  /*1cef0*/  MOV R212, R2 ;  /* 0x0000000200d47202 */ /* 0x000fe40000000f00 */
[----:B------:R-:W-:Y:S01]  /*1cf00*/  MOV R6, R5 ;  /* 0x0000000500067202 */ /* 0x000fe20000000f00 */
[----:B------:R-:W-:Y:S01]  /*1cf10*/  HMMA.16816.F32 R72, R140, R18, R72 ;  /* 0x000000128c48723c */ /* 0x000fe20000001848 */
[----:B------:R-:W-:Y:S07]  /*1cf20*/  @!UPT UIADD3 URZ, URZ, URZ, URZ ;  /* 0x0000003f3f3ff290 */ /* 0x000fee000fffe03f */
[----:B------:R-:W-:-:S11]  /*1cf30*/  @P0 BRA `(.L_x_1077) ;  /* 0xffffbfa000000947 */ /* 0x000fd6000383ffff */
.L_x_1059:
[----:B------:R-:W-:Y:S05]  /*1cf40*/  BRA.DIV ~URZ, `(.L_x_1078) ;  /* 0x000068227f007947 */ /* 0x000fea000b800000 */
[----:B------:R1:W2:Y:S02]  /*1cf50*/  SHFL.BFLY PT, R2, R215, 0x2, 0x1f ;  /* 0x0c401f00d7027f89 */ /* 0x0002a400000e0000 */
.L_x_1172:
[----:B--2---:R-:W-:Y:S01]  /*1cf60*/  FADD.FTZ R6, R2, R215 ;  /* 0x000000d702067221 */ /* 0x004fe20000010000 */
[----:B------:R-:W-:Y:S05]  /*1cf70*/  BRA.DIV ~URZ, `(.L_x_1079) ;  /* 0x000068527f007947 */ /* 0x000fea000b800000 */
[----:B------:R-:W2:Y:S04]  /*1cf80*/  SHFL.BFLY PT, R2, R236, 0x2, 0x1f ;  /* 0x0c401f00ec027f89 */ /* 0x000ea800000e0000 */
[----:B------:R-:W3:Y:S01]  /*1cf90*/  SHFL.BFLY PT, R3, R6, 0x1, 0x1f ;  /* 0x0c201f0006037f89 */ /* 0x000ee200000e0000 */
[----:B--2---:R-:W-:-:S02]  /*1cfa0*/  FADD.FTZ R4, R2, R236 ;  /* 0x000000ec02047221 */ /* 0x004fc40000010000 */
[----:B---3--:R-:W-:-:S03]  /*1cfb0*/  FADD.FTZ R6, R6, R3 ;  /* 0x0000000306067221 */ /* 0x008fc60000010000 */
[----:B------:R2:W3:Y:S04]  /*1cfc0*/  SHFL.BFLY PT, R2, R4, 0x1, 0x1f ;  /* 0x0c201f0004027f89 */ /* 0x0004e800000e0000 */
.L_x_1173:
[----:B------:R-:W-:Y:S01]  /*1cfd0*/  FSETP.NE.FTZ.AND P1, PT, R6, RZ, PT ;  /* 0x000000ff0600720b */ /* 0x000fe20003f35000 */
[----:B--23--:R-:W-:Y:S01]  /*1cfe0*/  FADD.FTZ R4, R2, R4 ;  /* 0x0000000402047221 */ /* 0x00cfe20000010000 */
[----:B------:R-:W-:Y:S02]  /*1cff0*/  MOV R3, RZ ;  /* 0x000000ff00037202 */ /* 0x000fe40000000f00 */
[----:B------:R-:W-:Y:S02]  /*1d000*/  MOV R2, RZ ;  /* 0x000000ff00027202 */ /* 0x000fe40000000f00 */
[----:B------:R-:W-:Y:S02]  /*1d010*/  FSETP.NE.FTZ.AND P0, PT, R4, RZ, PT ;  /* 0x000000ff0400720b */ /* 0x000fe40003f15000 */
[----:B------:R-:W-:Y:S02]  /*1d020*/  MOV R25, 0xff800000 ;  /* 0xff80000000197802 */ /* 0x000fe40000000f00 */
[----:B------:R-:W-:-:S03]  /*1d030*/  MOV R24, 0xff800000 ;  /* 0xff80000000187802 */ /* 0x000fc60000000f00 */
[----:B------:R-:W2:Y:S08]  /*1d040*/  @P1 MUFU.RCP R3, R6 ;  /* 0x0000000600031308 */ /* 0x000eb00000001000 */
[----:B------:R3:W4:Y:S01]  /*1d050*/  @P1 MUFU.LG2 R9, R6 ;  /* 0x0000000600091308 */ /* 0x0007220000000c00 */
[----:B--2---:R-:W-:-:S07]  /*1d060*/  FMUL.FTZ R44, R3, R84 ;  /* 0x00000054032c7220 */ /* 0x004fce0000410000 */
[----:B------:R-:W2:Y:S01]  /*1d070*/  @P0 MUFU.RCP R2, R4 ;  /* 0x0000000400020308 */ /* 0x000ea20000001000 */
[C---:B------:R-:W-:Y:S02]  /*1d080*/  FMUL.FTZ R45, R3.reuse, R85 ;  /* 0x00000055032d7220 */ /* 0x040fe40000410000 */
[C---:B------:R-:W-:Y:S02]  /*1d090*/  FMUL.FTZ R52, R3.reuse, R128 ;  /* 0x0000008003347220 */ /* 0x040fe40000410000 */
[C---:B------:R-:W-:Y:S02]  /*1d0a0*/  FMUL.FTZ R53, R3.reuse, R129 ;  /* 0x0000008103357220 */ /* 0x040fe40000410000 */
[C---:B------:R-:W-:Y:S01]  /*1d0b0*/  FMUL.FTZ R28, R3.reuse, R124 ;  /* 0x0000007c031c7220 */ /* 0x040fe20000410000 */
[----:B---3--:R-:W-:Y:S01]  /*1d0c0*/  @P1 MOV R6, 0x3f317218 ;  /* 0x3f31721800061802 */ /* 0x008fe20000000f00 */
        /* <DEDUP_REMOVED lines=28> */
[----:B----4-:R-:W-:Y:S02]  /*1d290*/  @P1 FMUL.FTZ R9, R9, 0.69314718246459960938 ;  /* 0x3f31721809091820 */ /* 0x010fe40000410000 */
[----:B------:R-:W-:Y:S02]  /*1d2a0*/  @P1 FMUL.FTZ R6, R6, c[0x0][0x2d0] ;  /* 0x0000b40006061a20 */ /* 0x000fe40000410000 */
[----:B--2---:R-:W-:Y:S02]  /*1d2b0*/  FMUL.FTZ R80, R2, R90 ;  /* 0x0000005a02507220 */ /* 0x004fe40000410000 */
[----:B------:R-:W-:Y:S01]  /*1d2c0*/  @P1 FFMA.FTZ R25, R6, R5, R9 ;  /* 0x0000000506191223 */ /* 0x000fe20000010009 */
[----:B------:R-:W-:Y:S01]  /*1d2d0*/  MOV R5, 0x1 ;  /* 0x0000000100057802 */ /* 0x000fe20000000f00 */
[----:B------:R-:W-:-:S02]  /*1d2e0*/  FMUL.FTZ R81, R2, R91 ;  /* 0x0000005b02517220 */ /* 0x000fc40000410000 */
[C---:B------:R-:W-:Y:S02]  /*1d2f0*/  FMUL.FTZ R90, R2.reuse, R82 ;  /* 0x00000052025a7220 */ /* 0x040fe40000410000 */
[C---:B------:R-:W-:Y:S02]  /*1d300*/  FMUL.FTZ R91, R2.reuse, R83 ;  /* 0x00000053025b7220 */ /* 0x040fe40000410000 */
[C---:B------:R-:W-:Y:S01]  /*1d310*/  FMUL.FTZ R82, R2.reuse, R62 ;  /* 0x0000003e02527220 */ /* 0x040fe20000410000 */
[----:B---3--:R-:W-:Y:S01]  /*1d320*/  @P0 MOV R4, 0x3f317218 ;  /* 0x3f31721800040802 */ /* 0x008fe20000000f00 */
[----:B-----5:R-:W-:Y:S02]  /*1d330*/  @P0 FMUL.FTZ R3, R3, 0.69314718246459960938 ;  /* 0x3f31721803030820 */ /* 0x020fe40000410000 */
        /* <DEDUP_REMOVED lines=30> */
.L_x_964:
[----:B------:R2:W5:Y:S04]  /*1d520*/  LDL R6, [R1+0x18] ;  /* 0x0000180001067983 */ /* 0x0005680000100800 */
[----:B------:R-:W3:Y:S01]  /*1d530*/  S2R R3, SR_TID.X ;  /* 0x0000000000037919 */ /* 0x000ee20000002100 */
[----:B------:R-:W-:Y:S01]  /*1d540*/  BSSY B0, `(.L_x_1080) ;  /* 0x0000011000007945 */ /* 0x000fe20003800000 */
[----:B---3--:R-:W-:-:S13]  /*1d550*/  LOP3.LUT P0, RZ, R3, 0xff, RZ, 0xc0, !PT ;  /* 0x000000ff03ff7812 */ /* 0x008fda000780c0ff */
[----:B------:R-:W-:Y:S05]  /*1d560*/  @P0 BRA `(.L_x_1081) ;  /* 0x000000e000000947 */ /* 0x000fea0003800000 */
[----:B--2---:R-:W2:Y:S01]  /*1d570*/  S2R R5, SR_LANEID ;  /* 0x0000000000057919 */ /* 0x004ea20000000000 */
[----:B------:R-:W-:Y:S01]  /*1d580*/  VOTEU.ANY UR4, UPT, PT ;  /* 0x0000000000047886 */ /* 0x000fe200038e0100 */
[----:B------:R-:W-:Y:S01]  /*1d590*/  IMAD.MOV.U32 R8, RZ, RZ, c[0x0][0x560] ;  /* 0x00015800ff087624 */ /* 0x000fe200078e00ff */
[----:B------:R-:W2:Y:S01]  /*1d5a0*/  FLO.U32 R4, UR4 ;  /* 0x0000000400047d00 */ /* 0x000ea200080e0000 */
[----:B------:R-:W-:-:S07]  /*1d5b0*/  IMAD.MOV.U32 R9, RZ, RZ, c[0x0][0x564] ;  /* 0x00015900ff097624 */ /* 0x000fce00078e00ff */
[----:B------:R-:W3:Y:S01]  /*1d5c0*/  POPC R3, UR4 ;  /* 0x0000000400037d09 */ /* 0x000ee20008000000 */
[----:B--2---:R-:W-:-:S13]  /*1d5d0*/  ISETP.EQ.U32.AND P0, PT, R4, R5, PT ;  /* 0x000000050400720c */ /* 0x004fda0003f02070 */
[----:B---3--:R-:W2:Y:S04]  /*1d5e0*/  @P0 ATOMG.E.ADD.STRONG.GPU PT, R3, [R8.64], R3 ;  /* 0x00000003080309a8 */ /* 0x008ea800081ee1c8 */
[----:B------:R-:W3:Y:S04]  /*1d5f0*/  S2R R5, SR_LTMASK ;  /* 0x0000000000057919 */ /* 0x000ee80000003900 */
[----:B--2---:R3:W2:Y:S02]  /*1d600*/  SHFL.IDX PT, R4, R3, R4, 0x1f ;  /* 0x00001f0403047589 */ /* 0x0046a400000e0000 */
[----:B---3--:R-:W-:-:S06]  /*1d610*/  LOP3.LUT R3, R5, UR4, RZ, 0xc0, !PT ;  /* 0x0000000405037c12 */ /* 0x008fcc000f8ec0ff */
[----:B------:R-:W2:Y:S02]  /*1d620*/  POPC R3, R3 ;  /* 0x0000000300037309 */ /* 0x000ea40000000000 */
[----:B--2--5:R-:W-:-:S05]  /*1d630*/  IADD3 R6, R4, c[0x0][0xc], R3 ;  /* 0x0000030004067a10 */ /* 0x024fca0007ffe003 */
[----:B------:R2:W-:Y:S02]  /*1d640*/  STL [R1+0x18], R6 ;  /* 0x0000180601007387 */ /* 0x0005e40000100800 */
.L_x_1081:
[----:B--2---:R-:W-:Y:S05]  /*1d650*/  BSYNC B0 ;  /* 0x0000000000007941 */ /* 0x004fea0003800000 */
.L_x_1080:
[----:B------:R-:W-:Y:S01]  /*1d660*/  PRMT R2, R2, 0x9910, RZ ;  /* 0x0000991002027816 */ /* 0x000fe200000000ff */
[----:B------:R-:W-:Y:S01]  /*1d670*/  BSSY B1, `(.L_x_1082) ;  /* 0x00002d5000017945 */ /* 0x000fe20003800000 */
[----:B-----5:R-:W-:Y:S02]  /*1d680*/  IMAD.MOV.U32 R70, RZ, RZ, R6 ;  /* 0x000000ffff467224 */ /* 0x020fe400078e0006 */
[----:B------:R-:W-:-:S13]  /*1d690*/  ISETP.NE.AND P0, PT, R2, RZ, PT ;  /* 0x000000ff0200720c */ /* 0x000fda0003f05270 */
[----:B------:R-:W-:Y:S05]  /*1d6a0*/  @!P0 BRA `(.L_x_1083) ;  /* 0x000021f000008947 */ /* 0x000fea0003800000 */
[----:B------:R-:W2:Y:S04]  /*1d6b0*/  LDL R14, [R1+0x30] ;  /* 0x00003000010e7983 */ /* 0x000ea80000100800 */
        /* <DEDUP_REMOVED lines=13> */
[----:B--2---:R2:W-:Y:S04]  /*1d790*/  STS [R14+0x80], R2 ;  /* 0x000080020e007388 */ /* 0x0045e80000000800 */
[----:B------:R1:W-:Y:S04]  /*1d7a0*/  STS [R14+0x480], R3 ;  /* 0x000480030e007388 */ /* 0x0003e80000000800 */
[----:B---3--:R3:W-:Y:S01]  /*1d7b0*/  STS [R6], R4 ;  /* 0x0000000406007388 */ /* 0x0087e20000000800 */
[----:B--2---:R-:W-:-:S02]  /*1d7c0*/  F2FP.PACK_AB R2, R69, R68 ;  /* 0x000000444502723e */ /* 0x004fc400000000ff */
[----:B-1----:R-:W-:-:S03]  /*1d7d0*/  F2FP.PACK_AB R3, R31, R30 ;  /* 0x0000001e1f03723e */ /* 0x002fc600000000ff */
        /* <DEDUP_REMOVED lines=21> */
[----:B------:R3:W-:Y:S04]  /*1d930*/  STS [R11], R5 ;  /* 0x000000050b007388 */ /* 0x0007e80000000800 */
[----:B------:R4:W-:Y:S01]  /*1d940*/  STS [R11+0x400], R3 ;  /* 0x000400030b007388 */ /* 0x0009e20000000800 */
[----:B-1----:R-:W-:Y:S02]  /*1d950*/  F2FP.PACK_AB R2, R59, R58 ;  /* 0x0000003a3b02723e */ /* 0x002fe400000000ff */
[----:B--2---:R-:W-:-:S03]  /*1d960*/  F2FP.PACK_AB R4, R43, R42 ;  /* 0x0000002a2b04723e */ /* 0x004fc600000000ff */
[----:B------:R-:W-:Y:S01]  /*1d970*/  STS [R14+0x4080], R2 ;  /* 0x004080020e007388 */ /* 0x000fe20000000800 */
[----:B---3--:R-:W-:Y:S02]  /*1d980*/  F2FP.PACK_AB R5, R61, R60 ;  /* 0x0000003c3d05723e */ /* 0x008fe400000000ff */
[----:B----4-:R-:W-:-:S03]  /*1d990*/  F2FP.PACK_AB R3, R81, R80 ;  /* 0x000000505103723e */ /* 0x010fc600000000ff */
[----:B------:R1:W-:Y:S04]  /*1d9a0*/  STS [R14+0x4480], R5 ;  /* 0x004480050e007388 */ /* 0x0003e80000000800 */
[----:B-1----:R-:W2:Y:S01]  /*1d9b0*/  LDL R14, [R1+0x24] ;  /* 0x00002400010e7983 */ /* 0x002ea20000100800 */
[----:B------:R-:W-:Y:S02]  /*1d9c0*/  F2FP.PACK_AB R2, R45, R44 ;  /* 0x0000002c2d02723e */ /* 0x000fe400000000ff */
[----:B------:R-:W-:Y:S01]  /*1d9d0*/  F2FP.PACK_AB R5, R87, R86 ;  /* 0x000000565705723e */ /* 0x000fe200000000ff */
[----:B------:R1:W-:Y:S04]  /*1d9e0*/  STS [R6+0x4000], R4 ;  /* 0x0040000406007388 */ /* 0x0003e80000000800 */
[----:B------:R3:W-:Y:S04]  /*1d9f0*/  STS [R6+0x4400], R3 ;  /* 0x0044000306007388 */ /* 0x0007e80000000800 */
[----:B------:R4:W-:Y:S04]  /*1da00*/  STS [R10+0x4080], R2 ;  /* 0x004080020a007388 */ /* 0x0009e80000000800 */
[----:B------:R4:W-:Y:S01]  /*1da10*/  STS [R10+0x4480], R5 ;  /* 0x004480050a007388 */ /* 0x0009e20000000800 */
[----:B-1----:R-:W-:-:S02]  /*1da20*/  F2FP.PACK_AB R4, R91, R90 ;  /* 0x0000005a5b04723e */ /* 0x002fc400000000ff */
[----:B---3--:R-:W-:Y:S02]  /*1da30*/  F2FP.PACK_AB R6, R47, R46 ;  /* 0x0000002e2f06723e */ /* 0x008fe400000000ff */
[----:B------:R-:W-:Y:S02]  /*1da40*/  F2FP.PACK_AB R3, R85, R84 ;  /* 0x000000545503723e */ /* 0x000fe400000000ff */
[----:B----4-:R-:W-:Y:S01]  /*1da50*/  F2FP.PACK_AB R2, R83, R82 ;  /* 0x000000525302723e */ /* 0x010fe200000000ff */
[----:B------:R1:W-:Y:S01]  /*1da60*/  STS [R16+0x4000], R6 ;  /* 0x0040000610007388 */ /* 0x0003e20000000800 */
[----:B------:R-:W-:-:S03]  /*1da70*/  F2FP.PACK_AB R5, R65, R64 ;  /* 0x000000404105723e */ /* 0x000fc600000000ff */
[----:B------:R3:W-:Y:S04]  /*1da80*/  STS [R16+0x4400], R4 ;  /* 0x0044000410007388 */ /* 0x0007e80000000800 */
[----:B------:R4:W-:Y:S04]  /*1da90*/  STS [R15+0x4080], R3 ;  /* 0x004080030f007388 */ /* 0x0009e80000000800 */
[----:B------:R4:W-:Y:S04]  /*1daa0*/  STS [R15+0x4480], R2 ;  /* 0x004480020f007388 */ /* 0x0009e80000000800 */
[----:B------:R-:W-:Y:S01]  /*1dab0*/  STS [R9+0x4000], R5 ;  /* 0x0040000509007388 */ /* 0x000fe20000000800 */
[----:B------:R-:W-:-:S02]  /*1dac0*/  ISETP.NE.U32.AND P0, PT, RZ, c[0x0][0x508], PT ;  /* 0x00014200ff007a0c */ /* 0x000fc40003f05070 */
[----:B------:R-:W-:Y:S01]  /*1dad0*/  ISETP.NE.U32.AND P2, PT, RZ, c[0x0][0x500], PT ;  /* 0x00014000ff007a0c */ /* 0x000fe20003f45070 */
[----:B------:R-:W2:Y:S01]  /*1dae0*/  LDL.LU R10, [R1+0x1c] ;  /* 0x00001c00010a7983 */ /* 0x000ea20000300800 */
[----:B------:R-:W-:Y:S01]  /*1daf0*/  ISETP.NE.AND.EX P1, PT, RZ, c[0x0][0x50c], PT, P0 ;  /* 0x00014300ff007a0c */ /* 0x000fe20003f25300 */
[----:B------:R-:W-:Y:S01]  /*1db00*/  IMAD.MOV.U32 R17, RZ, RZ, c[0x0][0x388] ;  /* 0x0000e200ff117624 */ /* 0x000fe200078e00ff */
[----:B------:R-:W-:Y:S02]  /*1db10*/  ISETP.NE.AND.EX P2, PT, RZ, c[0x0][0x504], PT, P2 ;  /* 0x00014100ff007a0c */ /* 0x000fe40003f45320 */
[----:B-1----:R-:W-:Y:S02]  /*1db20*/  F2FP.PACK_AB R6, R27, R26 ;  /* 0x0000001a1b06723e */ /* 0x002fe400000000ff */
[----:B---3--:R-:W-:Y:S02]  /*1db30*/  F2FP.PACK_AB R4, R67, R66 ;  /* 0x000000424304723e */ /* 0x008fe400000000ff */
[----:B----4-:R-:W-:-:S03]  /*1db40*/  F2FP.PACK_AB R3, R49, R48 ;  /* 0x000000303103723e */ /* 0x010fc600000000ff */
[----:B------:R1:W-:Y:S01]  /*1db50*/  STS [R9+0x4400], R4 ;  /* 0x0044000409007388 */ /* 0x0003e20000000800 */
[----:B------:R-:W-:-:S03]  /*1db60*/  F2FP.PACK_AB R2, R63, R62 ;  /* 0x0000003e3f02723e */ /* 0x000fc600000000ff */
[----:B------:R3:W-:Y:S04]  /*1db70*/  STS [R8+0x4080], R3 ;  /* 0x0040800308007388 */ /* 0x0007e80000000800 */
[----:B------:R4:W-:Y:S04]  /*1db80*/  STS [R8+0x4480], R2 ;  /* 0x0044800208007388 */ /* 0x0009e80000000800 */
[----:B------:R2:W-:Y:S01]  /*1db90*/  STS [R11+0x4000], R6 ;  /* 0x004000060b007388 */ /* 0x0005e20000000800 */
[----:B-1----:R-:W-:Y:S02]  /*1dba0*/  IMAD.MOV.U32 R4, RZ, RZ, 0x4 ;  /* 0x00000004ff047424 */ /* 0x002fe400078e00ff */
[----:B---3--:R-:W-:Y:S01]  /*1dbb0*/  IMAD.MOV.U32 R3, RZ, RZ, RZ ;  /* 0x000000ffff037224 */ /* 0x008fe200078e00ff */
[----:B----4-:R-:W-:-:S05]  /*1dbc0*/  F2FP.PACK_AB R2, R55, R54 ;  /* 0x000000363702723e */ /* 0x010fca00000000ff */
[----:B------:R1:W-:Y:S01]  /*1dbd0*/  STS [R11+0x4400], R2 ;  /* 0x004400020b007388 */ /* 0x0003e20000000800 */
[----:B--2---:R-:W-:-:S03]  /*1dbe0*/  @P1 IMAD.WIDE R8, R14, R4, c[0x0][0x508] ;  /* 0x000142000e081625 */ /* 0x004fc600078e0204 */
[----:B------:R-:W-:Y:S01]  /*1dbf0*/  BAR.SYNC.DEFER_BLOCKING 0x1, 0x100 ;  /* 0x0044000000007b1d */ /* 0x000fe20000010000 */
[----:B------:R-:W-:-:S05]  /*1dc00*/  IMAD.WIDE R4, R14, R4, c[0x0][0x500] ;  /* 0x000140000e047625 */ /* 0x000fca00078e0204 */
[----:B------:R1:W5:Y:S04]  /*1dc10*/  @P1 LDG.E R17, [R8.64] ;  /* 0x0000000808111981 */ /* 0x000368000c1e1900 */
[----:B------:R1:W5:Y:S01]  /*1dc20*/  @P2 LDG.E R3, [R4.64] ;  /* 0x0000000804032981 */ /* 0x000362000c1e1900 */
[----:B------:R-:W-:-:S04]  /*1dc30*/  ISETP.NE.AND P0, PT, R10, RZ, PT ;  /* 0x000000ff0a00720c */ /* 0x000fc80003f05270 */
[----:B------:R-:W-:Y:S01]  /*1dc40*/  SEL R6, R10, c[0x0][0x3d4], P0 ;  /* 0x0000f5000a067a07 */ /* 0x000fe20000000000 */
[----:B------:R-:W-:Y:S05]  /*1dc50*/  @P1 BRA `(.L_x_1084) ;  /* 0x0000004000001947 */ /* 0x000fea0003800000 */
[----:B-1----:R-:W-:Y:S05]  /*1dc60*/  @!P2 BRA `(.L_x_1084) ;  /* 0x000000300000a947 */ /* 0x002fea0003800000 */
[----:B------:R1:W2:Y:S04]  /*1dc70*/  LDG.E R2, [R4.64] ;  /* 0x0000000804027981 */ /* 0x0002a8000c1e1900 */
[----:B-1----:R-:W2:Y:S02]  /*1dc80*/  LDG.E R4, [R4.64+0x4] ;  /* 0x0000040804047981 */ /* 0x002ea4000c1e1900 */
[----:B--2--5:R-:W-:Y:S02]  /*1dc90*/  IADD3 R17, -R2, R4, RZ ;  /* 0x0000000402117210 */ /* 0x024fe40007ffe1ff */
.L_x_1084:
[----:B-1----:R-:W2:Y:S04]  /*1dca0*/  LDL R8, [R1+0x14] ;  /* 0x0000140001087983 */ /* 0x002ea80000100800 */
[----:B------:R-:W3:Y:S04]  /*1dcb0*/  LDL.LU R5, [R1+0x20] ;  /* 0x0000200001057983 */ /* 0x000ee80000300800 */
[----:B------:R-:W2:Y:S04]  /*1dcc0*/  LDL R71, [R1+0xc] ;  /* 0x00000c0001477983 */ /* 0x000ea80000100800 */
[----:B------:R-:W4:Y:S04]  /*1dcd0*/  LDL R74, [R1+0x28] ;  /* 0x00002800014a7983 */ /* 0x000f280000100800 */
[----:B------:R-:W4:Y:S01]  /*1dce0*/  LDL R75, [R1+0x68] ;  /* 0x00006800014b7983 */ /* 0x000f220000100800 */
        /* <DEDUP_REMOVED lines=10> */
[----:B------:R-:W-:Y:S02]  /*1dd90*/  ISETP.NE.AND.EX P0, PT, RZ, c[0x0][0x504], PT, P0 ;  /* 0x00014100ff007a0c */ /* 0x000fe40003f05300 */
[----:B------:R-:W-:Y:S02]  /*1dda0*/  SHF.R.S32.HI R4, RZ, 0x1f, R14 ;  /* 0x0000001fff047819 */ /* 0x000fe4000001140e */
[----:B------:R-:W-:Y:S01]  /*1ddb0*/  SEL R2, R14, RZ, !P0 ;  /* 0x000000ff0e027207 */ /* 0x000fe20004000000 */
[----:B------:R-:W1:Y:S01]  /*1ddc0*/  S2R R94, SR_TID.X ;  /* 0x00000000005e7919 */ /* 0x000e620000002100 */
[----:B---3--:R-:W-:Y:S01]  /*1ddd0*/  LOP3.LUT R5, R5, 0xffff, RZ, 0xc0, !PT ;  /* 0x0000ffff05057812 */ /* 0x008fe200078ec0ff */
[----:B--2---:R-:W-:Y:S01]  /*1dde0*/  IMAD.IADD R6, R8, 0x1, R71 ;  /* 0x0000000108067824 */ /* 0x004fe200078e0247 */
[----:B------:R-:W-:Y:S01]  /*1ddf0*/  SEL R8, R4, RZ, !P0 ;  /* 0x000000ff04087207 */ /* 0x000fe20004000000 */
[----:B-1----:R-:W-:-:S02]  /*1de00*/  IMAD R4, R11, R2, RZ ;  /* 0x000000020b047224 */ /* 0x002fc400078e02ff */
[----:B------:R-:W-:-:S04]  /*1de10*/  @P3 IMAD.HI.U32 R14, R6, c[0x0][0x4ec], RZ ;  /* 0x00013b00060e3a27 */ /* 0x000fc800078e00ff */
[C---:B------:R-:W-:Y:S02]  /*1de20*/  IMAD R16, R10.reuse, R8, R4 ;  /* 0x000000080a107224 */ /* 0x040fe400078e0204 */
[----:B------:R-:W-:-:S04]  /*1de30*/  IMAD.WIDE.U32 R8, R10, R2, RZ ;  /* 0x000000020a087225 */ /* 0x000fc800078e00ff */
[----:B------:R-:W-:-:S04]  /*1de40*/  IMAD.WIDE.U32 R10, R18, R5, RZ ;  /* 0x00000005120a7225 */ /* 0x000fc800078e00ff */
[----:B------:R-:W-:Y:S01]  /*1de50*/  IMAD.MOV.U32 R4, RZ, RZ, R6 ;  /* 0x000000ffff047224 */ /* 0x000fe200078e0006 */
[----:B------:R-:W-:Y:S01]  /*1de60*/  @P3 SHF.R.U32.HI R4, RZ, c[0x0][0x4f0], R14 ;  /* 0x00013c00ff043a19 */ /* 0x000fe2000001160e */
[----:B------:R-:W-:Y:S01]  /*1de70*/  IMAD R15, R19, R5, RZ ;  /* 0x00000005130f7224 */ /* 0x000fe200078e02ff */
[----:B----4-:R-:W-:Y:S01]  /*1de80*/  SEL R14, R74, RZ, P2 ;  /* 0x000000ff4a0e7207 */ /* 0x010fe20001000000 */
        /* <DEDUP_REMOVED lines=45> */
[----:B------:R-:W-:Y:S01]  /*1e160*/  IADD3 R6, R0, R71, RZ ;  /* 0x0000004700067210 */ /* 0x000fe20007ffe0ff */
        /* <DEDUP_REMOVED lines=32> */
[----:B------:R-:W-:Y:S02]  /*1e370*/  LEA R9, P0, R2, c[0x0][0x380], 0x1 ;  /* 0x0000e00002097a11 */ /* 0x000fe400078008ff */
[----:B------:R-:W-:Y:S02]  /*1e380*/  IADD3 R6, R101, R71, RZ ;  /* 0x0000004765067210 */ /* 0x000fe40007ffe0ff */
[----:B------:R-:W-:-:S04]  /*1e390*/  IADD3 R3, R3, R5, RZ ;  /* 0x0000000503037210 */ /* 0x000fc80007ffe0ff */
[----:B------:R-:W-:Y:S01]  /*1e3a0*/  LEA.HI.X R8, R2, c[0x0][0x384], R3, 0x1, P0 ;  /* 0x0000e10002087a11 */ /* 0x000fe200000f0c03 */
[----:B------:R-:W-:Y:S05]  /*1e3b0*/  BRA.DIV ~URZ, `(.L_x_1086) ;  /* 0x000055027f007947 */ /* 0x000fea000b800000 */
[----:B--234-:R2:W3:Y:S02]  /*1e3c0*/  SHFL.IDX PT, R14, R8, RZ, 0x181f ;  /* 0x00181fff080e7589 */ /* 0x01c4e400000e0000 */
.L_x_1174:
[----:B------:R-:W-:Y:S05]  /*1e3d0*/  BRA.DIV ~URZ, `(.L_x_1087) ;  /* 0x000055527f007947 */ /* 0x000fea000b800000 */
[----:B------:R4:W2:Y:S02]  /*1e3e0*/  SHFL.IDX PT, R2, R9, RZ, 0x181f ;  /* 0x00181fff09027589 */ /* 0x0008a400000e0000 */
.L_x_1175:
[----:B------:R-:W-:Y:S01]  /*1e3f0*/  ISETP.GE.AND P0, PT, R6, R4, PT ;  /* 0x000000040600720c */ /* 0x000fe20003f06270 */
[----:B------:R-:W-:-:S12]  /*1e400*/  BSSY B0, `(.L_x_1088) ;  /* 0x000000a000007945 */ /* 0x000fd80003800000 */
[----:B------:R-:W-:Y:S05]  /*1e410*/  @P0 BRA `(.L_x_1089) ;  /* 0x0000008000000947 */ /* 0x000fea0003800000 */
[----:B------:R-:W-:Y:S02]  /*1e420*/  ISETP.GE.AND P1, PT, R76, c[0x0][0x3c8], PT ;  /* 0x0000f2004c007a0c */ /* 0x000fe40003f26270 */
[----:B------:R-:W-:-:S11]  /*1e430*/  ISETP.GE.AND P0, PT, R211, c[0x0][0x3c8], PT ;  /* 0x0000f200d3007a0c */ /* 0x000fd60003f06270 */
[CC--:B--2---:R-:W-:Y:S02]  /*1e440*/  @!P1 LEA R10, P3, R76.reuse, R2.reuse, 0x1 ;  /* 0x000000024c0a9211 */ /* 0x0c4fe400078608ff */
[C---:B------:R-:W-:Y:S02]  /*1e450*/  @!P0 LEA R2, P2, R211.reuse, R2, 0x1 ;  /* 0x00000002d3028211 */ /* 0x040fe400078408ff */
[-C--:B---3--:R-:W-:Y:S02]  /*1e460*/  @!P1 LEA.HI.X R11, R76, R14.reuse, R77, 0x1, P3 ;  /* 0x0000000e4c0b9211 */ /* 0x088fe400018f0c4d */
[----:B------:R-:W-:-:S03]  /*1e470*/  @!P0 LEA.HI.X R3, R211, R14, R237, 0x1, P2 ;  /* 0x0000000ed3038211 */ /* 0x000fc600010f0ced */
[----:B------:R2:W-:Y:S04]  /*1e480*/  @!P1 ST.E.128 [R10.64], R20 ;  /* 0x000000140a009985 */ /* 0x0005e8000c101d08 */
[----:B-1----:R2:W-:Y:S02]  /*1e490*/  @!P0 ST.E.128 [R2.64], R16 ;  /* 0x0000001002008985 */ /* 0x0025e4000c101d08 */
.L_x_1089:
[----:B------:R-:W-:Y:S05]  /*1e4a0*/  BSYNC B0 ;  /* 0x0000000000007941 */ /* 0x000fea0003800000 */
.L_x_1088:
[----:B------:R-:W-:Y:S05]  /*1e4b0*/  BRA.DIV ~URZ, `(.L_x_1090) ;  /* 0x000054e27f007947 */ /* 0x000fea000b800000 */
[----:B---3--:R3:W4:Y:S04]  /*1e4c0*/  SHFL.IDX PT, R14, R8, 0x1, 0x181f ;  /* 0x00381f00080e7f89 */ /* 0x00872800000e0000 */
[----:B--2---:R3:W2:Y:S02]  /*1e4d0*/  SHFL.IDX PT, R2, R9, 0x1, 0x181f ;  /* 0x00381f0009027f89 */ /* 0x0046a400000e0000 */
.L_x_1176:
[----:B------:R-:W-:Y:S01]  /*1e4e0*/  IADD3 R3, R6, 0x20, RZ ;  /* 0x0000002006037810 */ /* 0x000fe20007ffe0ff */
[----:B------:R-:W-:Y:S03]  /*1e4f0*/  BSSY B0, `(.L_x_1091) ;  /* 0x000000b000007945 */ /* 0x000fe60003800000 */
[----:B------:R-:W-:-:S13]  /*1e500*/  ISETP.GE.AND P0, PT, R3, R4, PT ;  /* 0x000000040300720c */ /* 0x000fda0003f06270 */
[----:B------:R-:W-:Y:S05]  /*1e510*/  @P0 BRA `(.L_x_1092) ;  /* 0x0000008000000947 */ /* 0x000fea0003800000 */
[----:B------:R-:W-:Y:S02]  /*1e520*/  ISETP.GE.AND P1, PT, R76, c[0x0][0x3c8], PT ;  /* 0x0000f2004c007a0c */ /* 0x000fe40003f26270 */
[----:B------:R-:W-:-:S11]  /*1e530*/  ISETP.GE.AND P0, PT, R211, c[0x0][0x3c8], PT ;  /* 0x0000f200d3007a0c */ /* 0x000fd60003f06270 */
[CC--:B--2---:R-:W-:Y:S02]  /*1e540*/  @!P1 LEA R10, P3, R76.reuse, R2.reuse, 0x1 ;  /* 0x000000024c0a9211 */ /* 0x0c4fe400078608ff */
[C---:B------:R-:W-:Y:S02]  /*1e550*/  @!P0 LEA R2, P2, R211.reuse, R2, 0x1 ;  /* 0x00000002d3028211 */ /* 0x040fe400078408ff */
[-C--:B----4-:R-:W-:Y:S02]  /*1e560*/  @!P1 LEA.HI.X R11, R76, R14.reuse, R77, 0x1, P3 ;  /* 0x0000000e4c0b9211 */ /* 0x090fe400018f0c4d */
[----:B------:R-:W-:-:S03]  /*1e570*/  @!P0 LEA.HI.X R3, R211, R14, R237, 0x1, P2 ;  /* 0x0000000ed3038211 */ /* 0x000fc600010f0ced */
[----:B------:R2:W-:Y:S04]  /*1e580*/  @!P1 ST.E.128 [R10.64], R28 ;  /* 0x0000001c0a009985 */ /* 0x0005e8000c101d08 */
[----:B-1----:R2:W-:Y:S02]  /*1e590*/  @!P0 ST.E.128 [R2.64], R24 ;  /* 0x0000001802008985 */ /* 0x0025e4000c101d08 */
.L_x_1092:
[----:B------:R-:W-:Y:S05]  /*1e5a0*/  BSYNC B0 ;  /* 0x0000000000007941 */ /* 0x000fea0003800000 */
.L_x_1091:
[----:B------:R-:W-:Y:S05]  /*1e5b0*/  BRA.DIV ~URZ, `(.L_x_1093) ;  /* 0x000054b27f007947 */ /* 0x000fea000b800000 */
[----:B----4-:R4:W3:Y:S02]  /*1e5c0*/  SHFL.IDX PT, R14, R8, 0x2, 0x181f ;  /* 0x00581f00080e7f89 */ /* 0x0108e400000e0000 */
.L_x_1177:
[----:B------:R-:W-:Y:S05]  /*1e5d0*/  BRA.DIV ~URZ, `(.L_x_1094) ;  /* 0x000055027f007947 */ /* 0x000fea000b800000 */
[----:B--2---:R2:W4:Y:S02]  /*1e5e0*/  SHFL.IDX PT, R2, R9, 0x2, 0x181f ;  /* 0x00581f0009027f89 */ /* 0x00452400000e0000 */
.L_x_1178:
[----:B------:R-:W-:Y:S01]  /*1e5f0*/  IADD3 R3, R6, 0x40, RZ ;  /* 0x0000004006037810 */ /* 0x000fe20007ffe0ff */
[----:B------:R-:W-:Y:S03]  /*1e600*/  BSSY B0, `(.L_x_1095) ;  /* 0x000000b000007945 */ /* 0x000fe60003800000 */
[----:B------:R-:W-:-:S13]  /*1e610*/  ISETP.GE.AND P0, PT, R3, R4, PT ;  /* 0x000000040300720c */ /* 0x000fda0003f06270 */
[----:B------:R-:W-:Y:S05]  /*1e620*/  @P0 BRA `(.L_x_1096) ;  /* 0x0000008000000947 */ /* 0x000fea0003800000 */
[----:B------:R-:W-:Y:S02]  /*1e630*/  ISETP.GE.AND P1, PT, R76, c[0x0][0x3c8], PT ;  /* 0x0000f2004c007a0c */ /* 0x000fe40003f26270 */
[----:B------:R-:W-:-:S11]  /*1e640*/  ISETP.GE.AND P0, PT, R211, c[0x0][0x3c8], PT ;  /* 0x0000f200d3007a0c */ /* 0x000fd60003f06270 */
[CC--:B----4-:R-:W-:Y:S02]  /*1e650*/  @!P1 LEA R10, P3, R76.reuse, R2.reuse, 0x1 ;  /* 0x000000024c0a9211 */ /* 0x0d0fe400078608ff */
[C---:B------:R-:W-:Y:S02]  /*1e660*/  @!P0 LEA R2, P2, R211.reuse, R2, 0x1 ;  /* 0x00000002d3028211 */ /* 0x040fe400078408ff */
[-C--:B---3--:R-:W-:Y:S02]  /*1e670*/  @!P1 LEA.HI.X R11, R76, R14.reuse, R77, 0x1, P3 ;  /* 0x0000000e4c0b9211 */ /* 0x088fe400018f0c4d */
[----:B------:R-:W-:-:S03]  /*1e680*/  @!P0 LEA.HI.X R3, R211, R14, R237, 0x1, P2 ;  /* 0x0000000ed3038211 */ /* 0x000fc600010f0ced */
[----:B------:R3:W-:Y:S04]  /*1e690*/  @!P1 ST.E.128 [R10.64], R36 ;  /* 0x000000240a009985 */ /* 0x0007e8000c101d08 */
[----:B-1----:R3:W-:Y:S02]  /*1e6a0*/  @!P0 ST.E.128 [R2.64], R32 ;  /* 0x0000002002008985 */ /* 0x0027e4000c101d08 */
.L_x_1096:
[----:B------:R-:W-:Y:S05]  /*1e6b0*/  BSYNC B0 ;  /* 0x0000000000007941 */ /* 0x000fea0003800000 */
.L_x_1095:
[----:B------:R-:W-:Y:S05]  /*1e6c0*/  BRA.DIV ~URZ, `(.L_x_1097) ;  /* 0x000054827f007947 */ /* 0x000fea000b800000 */
[----:B---34-:R-:W3:Y:S04]  /*1e6d0*/  SHFL.IDX PT, R8, R8, 0x3, 0x181f ;  /* 0x00781f0008087f89 */ /* 0x018ee800000e0000 */
[----:B------:R4:W2:Y:S02]  /*1e6e0*/  SHFL.IDX PT, R5, R9, 0x3, 0x181f ;  /* 0x00781f0009057f89 */ /* 0x0008a400000e0000 */
.L_x_1179:
[----:B------:R-:W-:-:S04]  /*1e6f0*/  IADD3 R2, R6, 0x60, RZ ;  /* 0x0000006006027810 */ /* 0x000fc80007ffe0ff */
[----:B------:R-:W-:-:S13]  /*1e700*/  ISETP.GE.AND P0, PT, R2, R4, PT ;  /* 0x000000040200720c */ /* 0x000fda0003f06270 */
[----:B------:R-:W-:Y:S05]  /*1e710*/  @P0 BRA `(.L_x_1098) ;  /* 0x00001ca000000947 */ /* 0x000fea0003800000 */
[----:B------:R-:W-:-:S13]  /*1e720*/  ISETP.GE.AND P0, PT, R76, c[0x0][0x3c8], PT ;  /* 0x0000f2004c007a0c */ /* 0x000fda0003f06270 */
[----:B--2---:R-:W-:-:S04]  /*1e730*/  @!P0 LEA R2, P1, R76, R5, 0x1 ;  /* 0x000000054c028211 */ /* 0x004fc800078208ff */
[----:B---3--:R-:W-:-:S05]  /*1e740*/  @!P0 LEA.HI.X R3, R76, R8, R77, 0x1, P1 ;  /* 0x000000084c038211 */ /* 0x008fca00008f0c4d */
[----:B-1----:R1:W-:Y:S01]  /*1e750*/  @!P0 ST.E.128 [R2.64], R44 ;  /* 0x0000002c02008985 */ /* 0x0023e2000c101d08 */
[----:B------:R-:W-:-:S13]  /*1e760*/  ISETP.GE.AND P0, PT, R211, c[0x0][0x3c8], PT ;  /* 0x0000f200d3007a0c */ /* 0x000fda0003f06270 */
[----:B------:R-:W-:Y:S05]  /*1e770*/  @P0 BRA `(.L_x_1098) ;  /* 0x00001c4000000947 */ /* 0x000fea0003800000 */
[----:B-1----:R-:W-:-:S04]  /*1e780*/  LEA R2, P0, R211, R5, 0x1 ;  /* 0x00000005d3027211 */ /* 0x002fc800078008ff */
[----:B------:R-:W-:-:S05]  /*1e790*/  LEA.HI.X R3, R211, R8, R237, 0x1, P0 ;  /* 0x00000008d3037211 */ /* 0x000fca00000f0ced */
[----:B------:R1:W-:Y:S01]  /*1e7a0*/  ST.E.128 [R2.64], R40 ;  /* 0x0000002802007985 */ /* 0x0003e2000c101d08 */
[----:B------:R-:W-:Y:S05]  /*1e7b0*/  BRA `(.L_x_1098) ;  /* 0x00001c0000007947 */ /* 0x000fea0003800000 */
.L_x_1085:
        /* <DEDUP_REMOVED lines=34> */
.L_x_1180:
[----:B------:R-:W-:Y:S05]  /*1e9e0*/  BRA.DIV ~URZ, `(.L_x_1100) ;  /* 0x000052927f007947 */ /* 0x000fea000b800000 */
[----:B------:R3:W4:Y:S02]  /*1e9f0*/  SHFL.IDX PT, R2, R16, RZ, 0x1c1f ;  /* 0x001c1fff10027589 */ /* 0x00072400000e0000 */
.L_x_1181:
        /* <DEDUP_REMOVED lines=10> */
[----:B--2---:R-:W-:Y:S01]  /*1eaa0*/  @!P1 IMAD.MOV.U32 R3, RZ, RZ, R4 ;  /* 0x000000ffff039224 */ /* 0x004fe200078e0004 */
[----:B------:R-:W-:Y:S02]  /*1eab0*/  SHF.R.S32.HI R15, RZ, 0x1f, R15 ;  /* 0x0000001fff0f7819 */ /* 0x000fe4000001140f */
[----:B----4-:R-:W-:Y:S01]  /*1eac0*/  @!P0 LEA R8, P2, R5, R2, 0x2 ;  /* 0x0000000205088211 */ /* 0x010fe200078410ff */
[C---:B------:R-:W-:Y:S01]  /*1ead0*/  @!P1 IMAD.WIDE R10, R245.reuse, 0x4, R2 ;  /* 0x00000004f50a9825 */ /* 0x040fe200078e0202 */
[----:B------:R-:W-:-:S02]  /*1eae0*/  IADD3 R19, R245, 0x20, RZ ;  /* 0x00000020f5137810 */ /* 0x000fc40007ffe0ff */
[----:B------:R-:W-:Y:S02]  /*1eaf0*/  @!P0 LEA.HI.X R9, R5, R4, R15, 0x2, P2 ;  /* 0x0000000405098211 */ /* 0x000fe400010f140f */
[C---:B------:R-:W-:Y:S01]  /*1eb00*/  IADD3 R5, R245.reuse, 0x28, RZ ;  /* 0x00000028f5057810 */ /* 0x040fe20007ffe0ff */
[----:B------:R2:W-:Y:S01]  /*1eb10*/  @!P1 ST.E.64 [R10.64], R52 ;  /* 0x000000340a009985 */ /* 0x0005e2000c101b08 */
[----:B------:R-:W-:Y:S02]  /*1eb20*/  IADD3 R20, R245, 0x10, RZ ;  /* 0x00000010f5147810 */ /* 0x000fe40007ffe0ff */
[----:B------:R-:W-:Y:S01]  /*1eb30*/  ISETP.GE.AND P2, PT, R19, c[0x0][0x3c8], PT ;  /* 0x0000f20013007a0c */ /* 0x000fe20003f46270 */
[----:B------:R4:W-:Y:S01]  /*1eb40*/  @!P0 ST.E.64 [R8.64], R28 ;  /* 0x0000001c08008985 */ /* 0x0009e2000c101b08 */
[----:B------:R-:W-:Y:S02]  /*1eb50*/  IADD3 R15, R245, 0x18, RZ ;  /* 0x00000018f50f7810 */ /* 0x000fe40007ffe0ff */
[----:B------:R-:W-:-:S02]  /*1eb60*/  ISETP.GE.AND P1, PT, R5, c[0x0][0x3c8], PT ;  /* 0x0000f20005007a0c */ /* 0x000fc40003f26270 */
[----:B------:R-:W-:Y:S02]  /*1eb70*/  SHF.R.S32.HI R20, RZ, 0x1f, R20 ;  /* 0x0000001fff147819 */ /* 0x000fe40000011414 */
[----:B------:R-:W-:Y:S02]  /*1eb80*/  SHF.R.S32.HI R15, RZ, 0x1f, R15 ;  /* 0x0000001fff0f7819 */ /* 0x000fe4000001140f */
[C---:B------:R-:W-:Y:S02]  /*1eb90*/  IADD3 R21, R245.reuse, 0x20, RZ ;  /* 0x00000020f5157810 */ /* 0x040fe40007ffe0ff */
[----:B------:R-:W-:Y:S02]  /*1eba0*/  IADD3 R3, R245, 0x48, RZ ;  /* 0x00000048f5037810 */ /* 0x000fe40007ffe0ff */
[----:B------:R-:W-:Y:S02]  /*1ebb0*/  SHF.R.S32.HI R21, RZ, 0x1f, R21 ;  /* 0x0000001fff157819 */ /* 0x000fe40000011415 */
[----:B------:R-:W-:-:S02]  /*1ebc0*/  SHF.R.S32.HI R3, RZ, 0x1f, R3 ;  /* 0x0000001fff037819 */ /* 0x000fc40000011403 */
        /* <DEDUP_REMOVED lines=35> */
[----:B------:R-:W-:Y:S01]  /*1ee00*/  @!P2 LEA R14, P0, R18, R2, 0x2 ;  /* 0x00000002120ea211 */ /* 0x000fe200078010ff */
[----:B------:R4:W-:Y:S01]  /*1ee10*/  @!P4 ST.E.64 [R8.64], R40 ;  /* 0x000000280800c985 */ /* 0x0009e2000c101b08 */
[----:B------:R-:W-:Y:S02]  /*1ee20*/  ISETP.GE.AND P5, PT, R20, c[0x0][0x3c8], PT ;  /* 0x0000f20014007a0c */ /* 0x000fe40003fa6270 */
[----:B------:R-:W-:-:S04]  /*1ee30*/  SHF.R.S32.HI R21, RZ, 0x1f, R21 ;  /* 0x0000001fff157819 */ /* 0x000fc80000011415 */
[----:B------:R-:W-:Y:S02]  /*1ee40*/  @!P2 LEA.HI.X R15, R18, R4, R21, 0x2, P0 ;  /* 0x00000004120fa211 */ /* 0x000fe400000f1415 */
[C---:B------:R-:W-:Y:S02]  /*1ee50*/  IADD3 R18, R245.reuse, 0x60, RZ ;  /* 0x00000060f5127810 */ /* 0x040fe40007ffe0ff */
[----:B------:R-:W-:Y:S01]  /*1ee60*/  IADD3 R21, R245, 0x58, RZ ;  /* 0x00000058f5157810 */ /* 0x000fe20007ffe0ff */
[----:B------:R5:W-:Y:S01]  /*1ee70*/  @!P2 ST.E.64 [R14.64], R58 ;  /* 0x0000003a0e00a985 */ /* 0x000be2000c101b08 */
[----:B------:R-:W-:Y:S02]  /*1ee80*/  ISETP.GE.AND P4, PT, R18, c[0x0][0x3c8], PT ;  /* 0x0000f20012007a0c */ /* 0x000fe40003f86270 */
[----:B------:R-:W-:Y:S02]  /*1ee90*/  SHF.R.S32.HI R21, RZ, 0x1f, R21 ;  /* 0x0000001fff157819 */ /* 0x000fe40000011415 */
[----:B--2---:R-:W-:-:S02]  /*1eea0*/  @!P6 LEA R10, P0, R5, R2, 0x2 ;  /* 0x00000002050ae211 */ /* 0x004fc400078010ff */
        /* <DEDUP_REMOVED lines=11> */
[----:B------:R-:W-:Y:S02]  /*1ef60*/  ISETP.GE.AND P1, PT, R19, c[0x0][0x3c8], PT ;  /* 0x0000f20013007a0c */ /* 0x000fe40003f26270 */
[----:B------:R-:W-:Y:S02]  /*1ef70*/  ISETP.GE.AND P0, PT, R5, c[0x0][0x3c8], PT ;  /* 0x0000f20005007a0c */ /* 0x000fe40003f06270 */
[-C--:B-----5:R-:W-:Y:S02]  /*1ef80*/  @!P4 LEA R14, P6, R18, R2.reuse, 0x2 ;  /* 0x00000002120ec211 */ /* 0x0a0fe400078c10ff */
[----:B--2---:R-:W-:-:S04]  /*1ef90*/  @!P5 LEA R8, P3, R20, R2, 0x2 ;  /* 0x000000021408d211 */ /* 0x004fc800078610ff */
[----:B------:R-:W-:Y:S02]  /*1efa0*/  @!P5 LEA.HI.X R9, R20, R4, R21, 0x2, P3 ;  /* 0x000000041409d211 */ /* 0x000fe400018f1415 */
[C---:B------:R-:W-:Y:S02]  /*1efb0*/  IADD3 R20, R245.reuse, 0x60, RZ ;  /* 0x00000060f5147810 */ /* 0x040fe40007ffe0ff */
[----:B------:R-:W-:Y:S01]  /*1efc0*/  IADD3 R21, R245, 0x68, RZ ;  /* 0x00000068f5157810 */ /* 0x000fe20007ffe0ff */
[----:B------:R2:W-:Y:S01]  /*1efd0*/  @!P5 ST.E.64 [R8.64], R46 ;  /* 0x0000002e0800d985 */ /* 0x0005e2000c101b08 */
[----:B------:R-:W-:Y:S02]  /*1efe0*/  SHF.R.S32.HI R20, RZ, 0x1f, R20 ;  /* 0x0000001fff147819 */ /* 0x000fe40000011414 */
[----:B----4-:R-:W-:Y:S02]  /*1eff0*/  @!P2 LEA R10, P3, R3, R2, 0x2 ;  /* 0x00000002030aa211 */ /* 0x010fe400078610ff */
[----:B------:R-:W-:-:S02]  /*1f000*/  @!P4 LEA.HI.X R15, R18, R4, R20, 0x2, P6 ;  /* 0x00000004120fc211 */ /* 0x000fc400030f1414 */
[----:B------:R-:W-:Y:S02]  /*1f010*/  SHF.R.S32.HI R21, RZ, 0x1f, R21 ;  /* 0x0000001fff157819 */ /* 0x000fe40000011415 */
[C---:B------:R-:W-:Y:S01]  /*1f020*/  IADD3 R20, R245.reuse, 0x70, RZ ;  /* 0x00000070f5147810 */ /* 0x040fe20007ffe0ff */
[----:B------:R4:W-:Y:S01]  /*1f030*/  @!P4 ST.E.64 [R14.64], R84 ;  /* 0x000000540e00c985 */ /* 0x0009e2000c101b08 */
[----:B------:R-:W-:Y:S02]  /*1f040*/  IADD3 R18, R245, 0x78, RZ ;  /* 0x00000078f5127810 */ /* 0x000fe40007ffe0ff */
[----:B------:R-:W-:Y:S02]  /*1f050*/  SHF.R.S32.HI R20, RZ, 0x1f, R20 ;  /* 0x0000001fff147819 */ /* 0x000fe40000011414 */
[----:B------:R-:W-:Y:S02]  /*1f060*/  @!P2 LEA.HI.X R11, R3, R4, R21, 0x2, P3 ;  /* 0x00000004030ba211 */ /* 0x000fe400018f1415 */
[----:B------:R-:W-:-:S03]  /*1f070*/  SHF.R.S32.HI R18, RZ, 0x1f, R18 ;  /* 0x0000001fff127819 */ /* 0x000fc60000011412 */
[----:B------:R4:W-:Y:S01]  /*1f080*/  @!P2 ST.E.64 [R10.64], R64 ;  /* 0x000000400a00a985 */ /* 0x0009e2000c101b08 */
[-C--:B--2---:R-:W-:Y:S02]  /*1f090*/  @!P1 LEA R8, P5, R19, R2.reuse, 0x2 ;  /* 0x0000000213089211 */ /* 0x084fe400078a10ff */
[----:B------:R-:W-:Y:S02]  /*1f0a0*/  @!P0 LEA R2, P3, R5, R2, 0x2 ;  /* 0x0000000205028211 */ /* 0x000fe400078610ff */
[-C--:B------:R-:W-:Y:S02]  /*1f0b0*/  @!P1 LEA.HI.X R9, R19, R4.reuse, R20, 0x2, P5 ;  /* 0x0000000413099211 */ /* 0x080fe400028f1414 */
[----:B------:R-:W-:-:S03]  /*1f0c0*/  @!P0 LEA.HI.X R3, R5, R4, R18, 0x2, P3 ;  /* 0x0000000405038211 */ /* 0x000fc600018f1412 */
[----:B------:R4:W-:Y:S04]  /*1f0d0*/  @!P1 ST.E.64 [R8.64], R48 ;  /* 0x0000003008009985 */ /* 0x0009e8000c101b08 */
[----:B------:R4:W-:Y:S02]  /*1f0e0*/  @!P0 ST.E.64 [R2.64], R26 ;  /* 0x0000001a02008985 */ /* 0x0009e4000c101b08 */
.L_x_1102:
[----:B------:R-:W-:Y:S05]  /*1f0f0*/  BSYNC B0 ;  /* 0x0000000000007941 */ /* 0x000fea0003800000 */
.L_x_1101:
[----:B------:R-:W-:Y:S05]  /*1f100*/  BRA.DIV ~URZ, `(.L_x_1103) ;  /* 0x00004be27f007947 */ /* 0x000fea000b800000 */
[----:B--2---:R2:W1:Y:S04]  /*1f110*/  SHFL.IDX PT, R4, R6, 0x1, 0x1c1f ;  /* 0x003c1f0006047f89 */ /* 0x00446800000e0000 */
[----:B----4-:R2:W4:Y:S02]  /*1f120*/  SHFL.IDX PT, R2, R16, 0x1, 0x1c1f ;  /* 0x003c1f0010027f89 */ /* 0x01052400000e0000 */
.L_x_1182:
[----:B------:R-:W-:-:S13]  /*1f130*/  ISETP.NE.AND P0, PT, R17, RZ, PT ;  /* 0x000000ff1100720c */ /* 0x000fda0003f05270 */
[----:B------:R-:W-:Y:S05]  /*1f140*/  @P0 BRA `(.L_x_1098) ;  /* 0x0000127000000947 */ /* 0x000fea0003800000 */
[C---:B------:R-:W-:Y:S02]  /*1f150*/  IADD3 R19, R245.reuse, 0x8, RZ ;  /* 0x00000008f5137810 */ /* 0x040fe40007ffe0ff */
[----:B------:R-:W-:Y:S02]  /*1f160*/  ISETP.GE.AND P2, PT, R245, c[0x0][0x3c8], PT ;  /* 0x0000f200f5007a0c */ /* 0x000fe40003f46270 */
[----:B------:R-:W-:Y:S02]  /*1f170*/  ISETP.GE.AND P1, PT, R19, c[0x0][0x3c8], PT ;  /* 0x0000f20013007a0c */ /* 0x000fe40003f26270 */
[C---:B-12---:R-:W-:Y:S02]  /*1f180*/  IADD3 R6, R245.reuse, 0x10, RZ ;  /* 0x00000010f5067810 */ /* 0x046fe40007ffe0ff */
[----:B------:R-:W-:Y:S02]  /*1f190*/  IADD3 R20, R245, 0x20, RZ ;  /* 0x00000020f5147810 */ /* 0x000fe40007ffe0ff */
[----:B------:R-:W-:-:S02]  /*1f1a0*/  ISETP.GE.AND P0, PT, R6, c[0x0][0x3c8], PT ;  /* 0x0000f20006007a0c */ /* 0x000fc40003f06270 */
[----:B------:R-:W-:Y:S02]  /*1f1b0*/  IADD3 R21, R245, 0x8, RZ ;  /* 0x00000008f5157810 */ /* 0x000fe40007ffe0ff */
[----:B------:R-:W-:Y:S01]  /*1f1c0*/  ISETP.GE.AND P4, PT, R20, c[0x0][0x3c8], PT ;  /* 0x0000f20014007a0c */ /* 0x000fe20003f86270 */
[----:B------:R-:W-:Y:S01]  /*1f1d0*/  @!P2 IMAD.MOV.U32 R3, RZ, RZ, R4 ;  /* 0x000000ffff03a224 */ /* 0x000fe200078e0004 */
[----:B------:R-:W-:Y:S02]  /*1f1e0*/  SHF.R.S32.HI R21, RZ, 0x1f, R21 ;  /* 0x0000001fff157819 */ /* 0x000fe40000011415 */
[----:B----4-:R-:W-:Y:S01]  /*1f1f0*/  @!P1 LEA R10, P3, R19, R2, 0x2 ;  /* 0x00000002130a9211 */ /* 0x010fe200078610ff */
[C---:B------:R-:W-:Y:S01]  /*1f200*/  @!P2 IMAD.WIDE R14, R245.reuse, 0x4, R2 ;  /* 0x00000004f50ea825 */ /* 0x040fe200078e0202 */
[----:B------:R-:W-:Y:S02]  /*1f210*/  IADD3 R18, R245, 0x10, RZ ;  /* 0x00000010f5127810 */ /* 0x000fe40007ffe0ff */
[----:B------:R-:W-:-:S02]  /*1f220*/  @!P1 LEA.HI.X R11, R19, R4, R21, 0x2, P3 ;  /* 0x00000004130b9211 */ /* 0x000fc400018f1415 */
[----:B------:R-:W-:Y:S01]  /*1f230*/  IADD3 R5, R245, 0x18, RZ ;  /* 0x00000018f5057810 */ /* 0x000fe20007ffe0ff */
[----:B------:R1:W-:Y:S01]  /*1f240*/  @!P2 ST.E.64 [R14.64], R88 ;  /* 0x000000580e00a985 */ /* 0x0003e2000c101b08 */
[C---:B------:R-:W-:Y:S02]  /*1f250*/  @!P0 LEA R8, P6, R6.reuse, R2, 0x2 ;  /* 0x0000000206088211 */ /* 0x040fe400078c10ff */
[----:B------:R-:W-:Y:S01]  /*1f260*/  SHF.R.S32.HI R18, RZ, 0x1f, R18 ;  /* 0x0000001fff127819 */ /* 0x000fe20000011412 */
[----:B------:R2:W-:Y:S01]  /*1f270*/  @!P1 ST.E.64 [R10.64], R68 ;  /* 0x000000440a009985 */ /* 0x0005e2000c101b08 */
[----:B------:R-:W-:Y:S02]  /*1f280*/  ISETP.GE.AND P5, PT, R5, c[0x0][0x3c8], PT ;  /* 0x0000f20005007a0c */ /* 0x000fe40003fa6270 */
[----:B------:R-:W-:Y:S02]  /*1f290*/  @!P0 LEA.HI.X R9, R6, R4, R18, 0x2, P6 ;  /* 0x0000000406098211 */ /* 0x000fe400030f1412 */
[----:B---3--:R-:W-:-:S02]  /*1f2a0*/  IADD3 R16, R245, 0x28, RZ ;  /* 0x00000028f5107810 */ /* 0x008fc40007ffe0ff */
[C---:B------:R-:W-:Y:S01]  /*1f2b0*/  IADD3 R19, R245.reuse, 0x18, RZ ;  /* 0x00000018f5137810 */ /* 0x040fe20007ffe0ff */
[----:B------:R3:W-:Y:S01]  /*1f2c0*/  @!P0 ST.E.64 [R8.64], R50 ;  /* 0x0000003208008985 */ /* 0x0007e2000c101b08 */
[C---:B------:R-:W-:Y:S02]  /*1f2d0*/  IADD3 R18, R245.reuse, 0x38, RZ ;  /* 0x00000038f5127810 */ /* 0x040fe40007ffe0ff */
[----:B------:R-:W-:Y:S02]  /*1f2e0*/  ISETP.GE.AND P3, PT, R16, c[0x0][0x3c8], PT ;  /* 0x0000f20010007a0c */ /* 0x000fe40003f66270 */
[----:B------:R-:W-:Y:S02]  /*1f2f0*/  SHF.R.S32.HI R19, RZ, 0x1f, R19 ;  /* 0x0000001fff137819 */ /* 0x000fe40000011413 */
[----:B------:R-:W-:Y:S02]  /*1f300*/  IADD3 R21, R245, 0x20, RZ ;  /* 0x00000020f5157810 */ /* 0x000fe40007ffe0ff */
[----:B------:R-:W-:-:S02]  /*1f310*/  ISETP.GE.AND P1, PT, R18, c[0x0][0x3c8], PT ;  /* 0x0000f20012007a0c */ /* 0x000fc40003f26270 */
[----:B------:R-:W-:Y:S02]  /*1f320*/  IADD3 R6, R245, 0x30, RZ ;  /* 0x00000030f5067810 */ /* 0x000fe40007ffe0ff */
[----:B------:R-:W-:Y:S02]  /*1f330*/  SHF.R.S32.HI R21, RZ, 0x1f, R21 ;  /* 0x0000001fff157819 */ /* 0x000fe40000011415 */
[----:B------:R-:W-:Y:S02]  /*1f340*/  ISETP.GE.AND P2, PT, R6, c[0x0][0x3c8], PT ;  /* 0x0000f20006007a0c */ /* 0x000fe40003f46270 */
[-C--:B-1----:R-:W-:Y:S02]  /*1f350*/  @!P5 LEA R14, P0, R5, R2.reuse, 0x2 ;  /* 0x00000002050ed211 */ /* 0x082fe400078010ff */
[----:B------:R-:W-:Y:S02]  /*1f360*/  IADD3 R17, R245, 0x38, RZ ;  /* 0x00000038f5117810 */ /* 0x000fe40007ffe0ff */
[----:B--2---:R-:W-:-:S02]  /*1f370*/  @!P4 LEA R10, P6, R20, R2, 0x2 ;  /* 0x00000002140ac211 */ /* 0x004fc400078c10ff */
[----:B------:R-:W-:Y:S02]  /*1f380*/  @!P5 LEA.HI.X R15, R5, R4, R19, 0x2, P0 ;  /* 0x00000004050fd211 */ /* 0x000fe400000f1413 */
[C---:B------:R-:W-:Y:S02]  /*1f390*/  IADD3 R19, R245.reuse, 0x28, RZ ;  /* 0x00000028f5137810 */ /* 0x040fe40007ffe0ff */
[----:B------:R-:W-:Y:S01]  /*1f3a0*/  IADD3 R5, R245, 0x40, RZ ;  /* 0x00000040f5057810 */ /* 0x000fe20007ffe0ff */
[----:B------:R1:W-:Y:S01]  /*1f3b0*/  @!P5 ST.E.64 [R14.64], R96 ;  /* 0x000000600e00d985 */ /* 0x0003e2000c101b08 */
[----:B------:R-:W-:Y:S02]  /*1f3c0*/  SHF.R.S32.HI R19, RZ, 0x1f, R19 ;  /* 0x0000001fff137819 */ /* 0x000fe40000011413 */
[----:B------:R-:W-:-:S03]  /*1f3d0*/  SHF.R.S32.HI R17, RZ, 0x1f, R17 ;  /* 0x0000001fff117819 */ /* 0x000fc60000011411 */
[----:B------:R-:W-:Y:S02]  /*1f3e0*/  P2R R3, PR, RZ, 0x40 ;  /* 0x00000040ff037803 */ /* 0x000fe40000000000 */
[C---:B---3--:R-:W-:Y:S02]  /*1f3f0*/  @!P3 LEA R8, P6, R16.reuse, R2, 0x2 ;  /* 0x000000021008b211 */ /* 0x048fe400078c10ff */
[----:B------:R-:W-:Y:S02]  /*1f400*/  ISETP.NE.AND P0, PT, R3, RZ, PT ;  /* 0x000000ff0300720c */ /* 0x000fe40003f05270 */
[-C--:B------:R-:W-:Y:S02]  /*1f410*/  @!P3 LEA.HI.X R9, R16, R4.reuse, R19, 0x2, P6 ;  /* 0x000000041009b211 */ /* 0x080fe400030f1413 */
[----:B------:R-:W-:Y:S02]  /*1f420*/  @!P4 LEA.HI.X R11, R20, R4, R21, 0x2, P0 ;  /* 0x00000004140bc211 */ /* 0x000fe400000f1415 */
[----:B------:R-:W-:-:S02]  /*1f430*/  ISETP.GE.AND P0, PT, R5, c[0x0][0x3c8], PT ;  /* 0x0000f20005007a0c */ /* 0x000fc40003f06270 */
[C---:B------:R-:W-:Y:S01]  /*1f440*/  IADD3 R20, R245.reuse, 0x30, RZ ;  /* 0x00000030f5147810 */ /* 0x040fe20007ffe0ff */
[----:B------:R2:W-:Y:S01]  /*1f450*/  @!P4 ST.E.64 [R10.64], R72 ;  /* 0x000000480a00c985 */ /* 0x0005e2000c101b08 */
[----:B------:R-:W-:Y:S02]  /*1f460*/  IADD3 R19, R245, 0x48, RZ ;  /* 0x00000048f5137810 */ /* 0x000fe40007ffe0ff */
[----:B------:R-:W-:Y:S01]  /*1f470*/  SHF.R.S32.HI R20, RZ, 0x1f, R20 ;  /* 0x0000001fff147819 */ /* 0x000fe20000011414 */
[----:B------:R3:W-:Y:S01]  /*1f480*/  @!P3 ST.E.64 [R8.64], R56 ;  /* 0x000000380800b985 */ /* 0x0007e2000c101b08 */
[----:B------:R-:W-:Y:S02]  /*1f490*/  ISETP.GE.AND P5, PT, R19, c[0x0][0x3c8], PT ;  /* 0x0000f20013007a0c */ /* 0x000fe40003fa6270 */
[C---:B------:R-:W-:Y:S02]  /*1f4a0*/  IADD3 R16, R245.reuse, 0x50, RZ ;  /* 0x00000050f5107810 */ /* 0x040fe40007ffe0ff */
[----:B------:R-:W-:-:S02]  /*1f4b0*/  IADD3 R21, R245, 0x48, RZ ;  /* 0x00000048f5157810 */ /* 0x000fc40007ffe0ff */
[C---:B-1----:R-:W-:Y:S02]  /*1f4c0*/  @!P2 LEA R14, P3, R6.reuse, R2, 0x2 ;  /* 0x00000002060ea211 */ /* 0x042fe400078610ff */
[----:B------:R-:W-:Y:S02]  /*1f4d0*/  SHF.R.S32.HI R21, RZ, 0x1f, R21 ;  /* 0x0000001fff157819 */ /* 0x000fe40000011415 */
[----:B------:R-:W-:Y:S02]  /*1f4e0*/  @!P2 LEA.HI.X R15, R6, R4, R20, 0x2, P3 ;  /* 0x00000004060fa211 */ /* 0x000fe400018f1414 */
[C---:B------:R-:W-:Y:S02]  /*1f4f0*/  IADD3 R6, R245.reuse, 0x40, RZ ;  /* 0x00000040f5067810 */ /* 0x040fe40007ffe0ff */
[----:B------:R-:W-:Y:S01]  /*1f500*/  IADD3 R20, R245, 0x60, RZ ;  /* 0x00000060f5147810 */ /* 0x000fe20007ffe0ff */
[----:B------:R-:W-:Y:S01]  /*1f510*/  @!P2 ST.E.64 [R14.64], R106 ;  /* 0x0000006a0e00a985 */ /* 0x000fe2000c101b08 */
[----:B------:R-:W-:-:S02]  /*1f520*/  SHF.R.S32.HI R6, RZ, 0x1f, R6 ;  /* 0x0000001fff067819 */ /* 0x000fc40000011406 */
[----:B------:R-:W-:Y:S02]  /*1f530*/  ISETP.GE.AND P2, PT, R20, c[0x0][0x3c8], PT ;  /* 0x0000f20014007a0c */ /* 0x000fe40003f46270 */
[-C--:B--2---:R-:W-:Y:S02]  /*1f540*/  @!P1 LEA R10, P4, R18, R2.reuse, 0x2 ;  /* 0x00000002120a9211 */ /* 0x084fe400078810ff */
[----:B---3--:R-:W-:-:S04]  /*1f550*/  @!P0 LEA R8, P6, R5, R2, 0x2 ;  /* 0x0000000205088211 */ /* 0x008fc800078c10ff */
[----:B------:R-:W-:Y:S02]  /*1f560*/  @!P0 LEA.HI.X R9, R5, R4, R6, 0x2, P6 ;  /* 0x0000000405098211 */ /* 0x000fe400030f1406 */
[C---:B------:R-:W-:Y:S02]  /*1f570*/  IADD3 R6, R245.reuse, 0x58, RZ ;  /* 0x00000058f5067810 */ /* 0x040fe40007ffe0ff */
[----:B------:R-:W-:-:S03]  /*1f580*/  IADD3 R5, R245, 0x70, RZ ;  /* 0x00000070f5057810 */ /* 0x000fc60007ffe0ff */
[----:B------:R-:W-:Y:S02]  /*1f590*/  P2R R3, PR, RZ, 0x10 ;  /* 0x00000010ff037803 */ /* 0x000fe40000000000 */
[----:B------:R-:W-:Y:S02]  /*1f5a0*/  ISETP.GE.AND P4, PT, R16, c[0x0][0x3c8], PT ;  /* 0x0000f20010007a0c */ /* 0x000fe40003f86270 */
[----:B------:R-:W-:-:S04]  /*1f5b0*/  ISETP.NE.AND P3, PT, R3, RZ, PT ;  /* 0x000000ff0300720c */ /* 0x000fc80003f65270 */
[----:B------:R-:W-:Y:S02]  /*1f5c0*/  @!P1 LEA.HI.X R11, R18, R4, R17, 0x2, P3 ;  /* 0x00000004120b9211 */ /* 0x000fe400018f1411 */
[----:B------:R-:W-:Y:S02]  /*1f5d0*/  ISETP.GE.AND P3, PT, R6, c[0x0][0x3c8], PT ;  /* 0x0000f20006007a0c */ /* 0x000fe40003f66270 */
[C---:B------:R-:W-:Y:S01]  /*1f5e0*/  IADD3 R17, R245.reuse, 0x50, RZ ;  /* 0x00000050f5117810 */ /* 0x040fe20007ffe0ff */
[----:B------:R1:W-:Y:S01]  /*1f5f0*/  @!P1 ST.E.64 [R10.64], R92 ;  /* 0x0000005c0a009985 */ /* 0x0003e2000c101b08 */
[----:B------:R-:W-:Y:S02]  /*1f600*/  IADD3 R18, R245, 0x68, RZ ;  /* 0x00000068f5127810 */ /* 0x000fe40007ffe0ff */
[----:B------:R-:W-:Y:S01]  /*1f610*/  SHF.R.S32.HI R17, RZ, 0x1f, R17 ;  /* 0x0000001fff117819 */ /* 0x000fe20000011411 */
[----:B------:R2:W-:Y:S01]  /*1f620*/  @!P0 ST.E.64 [R8.64], R60 ;  /* 0x0000003c08008985 */ /* 0x0005e2000c101b08 */
[----:B------:R-:W-:-:S02]  /*1f630*/  ISETP.GE.AND P1, PT, R18, c[0x0][0x3c8], PT ;  /* 0x0000f20012007a0c */ /* 0x000fc40003f26270 */
[----:B-1----:R-:W-:-:S04]  /*1f640*/  @!P5 LEA R10, P0, R19, R2, 0x2 ;  /* 0x00000002130ad211 */ /* 0x002fc800078010ff */
[----:B------:R-:W-:Y:S02]  /*1f650*/  @!P5 LEA.HI.X R11, R19, R4, R21, 0x2, P0 ;  /* 0x00000004130bd211 */ /* 0x000fe400000f1415 */
[C---:B--2---:R-:W-:Y:S02]  /*1f660*/  @!P4 LEA R8, P6, R16.reuse, R2, 0x2 ;  /* 0x000000021008c211 */ /* 0x044fe400078c10ff */
[----:B------:R-:W-:Y:S01]  /*1f670*/  IADD3 R19, R245, 0x58, RZ ;  /* 0x00000058f5137810 */ /* 0x000fe20007ffe0ff */
[----:B------:R1:W-:Y:S01]  /*1f680*/  @!P5 ST.E.64 [R10.64], R80 ;  /* 0x000000500a00d985 */ /* 0x0003e2000c101b08 */
[----:B------:R-:W-:Y:S02]  /*1f690*/  @!P4 LEA.HI.X R9, R16, R4, R17, 0x2, P6 ;  /* 0x000000041009c211 */ /* 0x000fe400030f1411 */
[----:B------:R-:W-:Y:S02]  /*1f6a0*/  @!P3 LEA R16, P5, R6, R2, 0x2 ;  /* 0x000000020610b211 */ /* 0x000fe400078a10ff */
[----:B------:R-:W-:Y:S01]  /*1f6b0*/  ISETP.GE.AND P0, PT, R5, c[0x0][0x3c8], PT ;  /* 0x0000f20005007a0c */ /* 0x000fe20003f06270 */
[----:B------:R2:W-:Y:S01]  /*1f6c0*/  @!P4 ST.E.64 [R8.64], R86 ;  /* 0x000000560800c985 */ /* 0x0005e2000c101b08 */
[----:B------:R-:W-:-:S02]  /*1f6d0*/  SHF.R.S32.HI R19, RZ, 0x1f, R19 ;  /* 0x0000001fff137819 */ /* 0x000fc40000011413 */
[----:B------:R-:W-:Y:S02]  /*1f6e0*/  IADD3 R21, R245, 0x60, RZ ;  /* 0x00000060f5157810 */ /* 0x000fe40007ffe0ff */
[----:B------:R-:W-:Y:S02]  /*1f6f0*/  @!P2 LEA R14, P6, R20, R2, 0x2 ;  /* 0x00000002140ea211 */ /* 0x000fe400078c10ff */
[----:B------:R-:W-:-:S03]  /*1f700*/  SHF.R.S32.HI R21, RZ, 0x1f, R21 ;  /* 0x0000001fff157819 */ /* 0x000fc60000011415 */
[----:B------:R-:W-:Y:S02]  /*1f710*/  P2R R3, PR, RZ, 0x20 ;  /* 0x00000020ff037803 */ /* 0x000fe40000000000 */
[----:B------:R-:W-:Y:S02]  /*1f720*/  @!P2 LEA.HI.X R15, R20, R4, R21, 0x2, P6 ;  /* 0x00000004140fa211 */ /* 0x000fe400030f1415 */
[----:B------:R-:W-:-:S04]  /*1f730*/  ISETP.NE.AND P4, PT, R3, RZ, PT ;  /* 0x000000ff0300720c */ /* 0x000fc80003f85270 */
[----:B------:R-:W-:Y:S02]  /*1f740*/  @!P3 LEA.HI.X R17, R6, R4, R19, 0x2, P4 ;  /* 0x000000040611b211 */ /* 0x000fe400020f1413 */
[C---:B------:R-:W-:Y:S02]  /*1f750*/  IADD3 R19, R245.reuse, 0x68, RZ ;  /* 0x00000068f5137810 */ /* 0x040fe40007ffe0ff */
[----:B------:R-:W-:Y:S01]  /*1f760*/  IADD3 R6, R245, 0x70, RZ ;  /* 0x00000070f5067810 */ /* 0x000fe20007ffe0ff */
[----:B------:R3:W-:Y:S01]  /*1f770*/  @!P3 ST.E.64 [R16.64], R90 ;  /* 0x0000005a1000b985 */ /* 0x0007e2000c101b08 */
[----:B-1----:R-:W-:Y:S02]  /*1f780*/  @!P1 LEA R10, P5, R18, R2, 0x2 ;  /* 0x00000002120a9211 */ /* 0x002fe400078a10ff */
[----:B------:R-:W-:Y:S01]  /*1f790*/  SHF.R.S32.HI R19, RZ, 0x1f, R19 ;  /* 0x0000001fff137819 */ /* 0x000fe20000011413 */
[----:B------:R3:W-:Y:S01]  /*1f7a0*/  @!P2 ST.E.64 [R14.64], R82 ;  /* 0x000000520e00a985 */ /* 0x0007e2000c101b08 */
[----:B------:R-:W-:-:S02]  /*1f7b0*/  SHF.R.S32.HI R6, RZ, 0x1f, R6 ;  /* 0x0000001fff067819 */ /* 0x000fc40000011406 */
[C---:B--2---:R-:W-:Y:S02]  /*1f7c0*/  @!P0 LEA R8, P4, R5.reuse, R2, 0x2 ;  /* 0x0000000205088211 */ /* 0x044fe400078810ff */
[-C--:B------:R-:W-:Y:S02]  /*1f7d0*/  @!P1 LEA.HI.X R11, R18, R4.reuse, R19, 0x2, P5 ;  /* 0x00000004120b9211 */ /* 0x080fe400028f1413 */
[----:B------:R-:W-:Y:S02]  /*1f7e0*/  @!P0 LEA.HI.X R9, R5, R4, R6, 0x2, P4 ;  /* 0x0000000405098211 */ /* 0x000fe400020f1406 */
[----:B------:R-:W-:Y:S01]  /*1f7f0*/  IADD3 R5, R245, 0x78, RZ ;  /* 0x00000078f5057810 */ /* 0x000fe20007ffe0ff */
[----:B------:R3:W-:Y:S04]  /*1f800*/  @!P1 ST.E.64 [R10.64], R66 ;  /* 0x000000420a009985 */ /* 0x0007e8000c101b08 */
[----:B------:R3:W-:Y:S01]  /*1f810*/  @!P0 ST.E.64 [R8.64], R62 ;  /* 0x0000003e08008985 */ /* 0x0007e2000c101b08 */
[----:B------:R-:W-:-:S13]  /*1f820*/  ISETP.GE.AND P0, PT, R5, c[0x0][0x3c8], PT ;  /* 0x0000f20005007a0c */ /* 0x000fda0003f06270 */
[----:B------:R-:W-:Y:S05]  /*1f830*/  @P0 BRA `(.L_x_1098) ;  /* 0x00000b8000000947 */ /* 0x000fea0003800000 */
[----:B------:R-:W-:Y:S02]  /*1f840*/  IADD3 R6, R245, 0x78, RZ ;  /* 0x00000078f5067810 */ /* 0x000fe40007ffe0ff */
[----:B------:R-:W-:Y:S02]  /*1f850*/  LEA R2, P0, R5, R2, 0x2 ;  /* 0x0000000205027211 */ /* 0x000fe400078010ff */
[----:B------:R-:W-:-:S04]  /*1f860*/  SHF.R.S32.HI R6, RZ, 0x1f, R6 ;  /* 0x0000001fff067819 */ /* 0x000fc80000011406 */
[----:B------:R-:W-:-:S05]  /*1f870*/  LEA.HI.X R3, R5, R4, R6, 0x2, P0 ;  /* 0x0000000405037211 */ /* 0x000fca00000f1406 */
[----:B------:R1:W-:Y:S01]  /*1f880*/  ST.E.64 [R2.64], R54 ;  /* 0x0000003602007985 */ /* 0x0003e2000c101b08 */
[----:B------:R-:W-:Y:S05]  /*1f890*/  BRA `(.L_x_1098) ;  /* 0x00000b2000007947 */ /* 0x000fea0003800000 */
.L_x_1083:
[----:B------:R-:W2:Y:S04]  /*1f8a0*/  LDL.LU R3, [R1+0x1c] ;  /* 0x00001c0001037983 */ /* 0x000ea80000300800 */
[----:B------:R-:W3:Y:S01]  /*1f8b0*/  LDL R10, [R1+0x24] ;  /* 0x00002400010a7983 */ /* 0x000ee20000100800 */
[----:B------:R-:W-:Y:S01]  /*1f8c0*/  ISETP.NE.U32.AND P0, PT, RZ, c[0x0][0x508], PT ;  /* 0x00014200ff007a0c */ /* 0x000fe20003f05070 */
[----:B------:R-:W-:Y:S01]  /*1f8d0*/  IMAD.MOV.U32 R8, RZ, RZ, 0x4 ;  /* 0x00000004ff087424 */ /* 0x000fe200078e00ff */
[----:B------:R-:W-:Y:S01]  /*1f8e0*/  ISETP.NE.U32.AND P2, PT, RZ, c[0x0][0x500], PT ;  /* 0x00014000ff007a0c */ /* 0x000fe20003f45070 */
[----:B------:R-:W-:Y:S01]  /*1f8f0*/  IMAD.MOV.U32 R21, RZ, RZ, c[0x0][0x388] ;  /* 0x0000e200ff157624 */ /* 0x000fe200078e00ff */
[----:B------:R-:W-:Y:S01]  /*1f900*/  ISETP.NE.AND.EX P0, PT, RZ, c[0x0][0x50c], PT, P0 ;  /* 0x00014300ff007a0c */ /* 0x000fe20003f05300 */
[----:B------:R-:W-:Y:S01]  /*1f910*/  IMAD.MOV.U32 R2, RZ, RZ, RZ ;  /* 0x000000ffff027224 */ /* 0x000fe200078e00ff */
[----:B------:R-:W-:Y:S01]  /*1f920*/  ISETP.NE.AND.EX P2, PT, RZ, c[0x0][0x504], PT, P2 ;  /* 0x00014100ff007a0c */ /* 0x000fe20003f45320 */
[----:B---3--:R-:W-:-:S10]  /*1f930*/  IMAD.WIDE R4, R10, R8, c[0x0][0x500] ;  /* 0x000140000a047625 */ /* 0x008fd400078e0208 */
[----:B------:R-:W-:Y:S02]  /*1f940*/  @P0 IMAD.WIDE R8, R10, R8, c[0x0][0x508] ;  /* 0x000142000a080625 */ /* 0x000fe400078e0208 */
[----:B------:R3:W5:Y:S04]  /*1f950*/  @P2 LDG.E R2, [R4.64] ;  /* 0x0000000804022981 */ /* 0x000768000c1e1900 */
[----:B------:R3:W5:Y:S01]  /*1f960*/  @P0 LDG.E R21, [R8.64] ;  /* 0x0000000808150981 */ /* 0x000762000c1e1900 */
[----:B--2---:R-:W-:-:S04]  /*1f970*/  ISETP.NE.AND P1, PT, R3, RZ, PT ;  /* 0x000000ff0300720c */ /* 0x004fc80003f25270 */
[----:B------:R-:W-:Y:S01]  /*1f980*/  SEL R23, R3, c[0x0][0x3d4], P1 ;  /* 0x0000f50003177a07 */ /* 0x000fe20000800000 */
[----:B------:R-:W-:Y:S05]  /*1f990*/  @P0 BRA `(.L_x_1104) ;  /* 0x0000004000000947 */ /* 0x000fea0003800000 */
[----:B------:R-:W-:Y:S05]  /*1f9a0*/  @!P2 BRA `(.L_x_1104) ;  /* 0x000000300000a947 */ /* 0x000fea0003800000 */
[----:B------:R2:W4:Y:S04]  /*1f9b0*/  LDG.E R3, [R4.64] ;  /* 0x0000000804037981 */ /* 0x000528000c1e1900 */
[----:B--23--:R-:W4:Y:S02]  /*1f9c0*/  LDG.E R4, [R4.64+0x4] ;  /* 0x0000040804047981 */ /* 0x00cf24000c1e1900 */
[----:B----45:R-:W-:Y:S02]  /*1f9d0*/  IADD3 R21, -R3, R4, RZ ;  /* 0x0000000403157210 */ /* 0x030fe40007ffe1ff */
.L_x_1104:
[----:B---3--:R-:W2:Y:S01]  /*1f9e0*/  LDL.LU R4, [R1+0x20] ;  /* 0x0000200001047983 */ /* 0x008ea20000300800 */
[----:B------:R-:W-:Y:S01]  /*1f9f0*/  SHF.R.S32.HI R3, RZ, 0x1f, R10 ;  /* 0x0000001fff037819 */ /* 0x000fe2000001140a */
[----:B------:R-:W-:Y:S01]  /*1fa00*/  BSSY B0, `(.L_x_1105) ;  /* 0x0000039000007945 */ /* 0x000fe20003800000 */
[----:B-----5:R-:W-:Y:S01]  /*1fa10*/  SHF.R.S32.HI R22, RZ, 0x1f, R2 ;  /* 0x0000001fff167819 */ /* 0x020fe20000011402 */
[----:B------:R-:W3:Y:S01]  /*1fa20*/  S2R R5, SR_TID.X ;  /* 0x0000000000057919 */ /* 0x000ee20000002100 */
[----:B------:R-:W-:-:S02]  /*1fa30*/  SEL R14, R10, RZ, !P2 ;  /* 0x000000ff0a0e7207 */ /* 0x000fc40005000000 */
[----:B------:R-:W-:Y:S02]  /*1fa40*/  SEL R25, R3, RZ, !P2 ;  /* 0x000000ff03197207 */ /* 0x000fe40005000000 */
[----:B---3--:R-:W-:Y:S02]  /*1fa50*/  ISETP.GT.AND P0, PT, R5, 0x7f, PT ;  /* 0x0000007f0500780c */ /* 0x008fe40003f04270 */
[----:B--2---:R-:W-:-:S11]  /*1fa60*/  LOP3.LUT R6, R4, 0xffff, RZ, 0xc0, !PT ;  /* 0x0000ffff04067812 */ /* 0x004fd600078ec0ff */
[----:B------:R-:W-:Y:S05]  /*1fa70*/  @P0 BRA `(.L_x_1106) ;  /* 0x0000031000000947 */ /* 0x000fea0003800000 */
[----:B------:R-:W2:Y:S01]  /*1fa80*/  LDL R4, [R1+0xc] ;  /* 0x00000c0001047983 */ /* 0x000ea20000100800 */
[----:B------:R-:W-:Y:S01]  /*1fa90*/  IMAD R3, R21, c[0x0][0x4e8], RZ ;  /* 0x00013a0015037a24 */ /* 0x000fe200078e02ff */
[----:B--2---:R-:W-:-:S04]  /*1faa0*/  IADD3 R15, R4, R5, RZ ;  /* 0x00000005040f7210 */ /* 0x004fc80007ffe0ff */
[----:B------:R-:W-:-:S13]  /*1fab0*/  ISETP.GE.AND P0, PT, R15, R3, PT ;  /* 0x000000030f00720c */ /* 0x000fda0003f06270 */
[----:B------:R-:W-:Y:S05]  /*1fac0*/  @P0 BRA `(.L_x_1106) ;  /* 0x000002c000000947 */ /* 0x000fea0003800000 */
[----:B------:R-:W2:Y:S01]  /*1fad0*/  LDL.LU R26, [R1+0x28] ;  /* 0x00002800011a7983 */ /* 0x000ea20000300800 */
[----:B------:R-:W-:Y:S01]  /*1fae0*/  IMAD.MOV.U32 R3, RZ, RZ, 0x368 ;  /* 0x00000368ff037424 */ /* 0x000fe200078e00ff */
[----:B------:R-:W-:-:S04]  /*1faf0*/  ISETP.GT.AND P2, PT, R23, 0x1, PT ;  /* 0x000000011700780c */ /* 0x000fc80003f44270 */
[----:B------:R-:W-:-:S04]  /*1fb00*/  SEL R3, R3, 0x328, P2 ;  /* 0x0000032803037807 */ /* 0x000fc80001000000 */
[----:B------:R3:W4:Y:S08]  /*1fb10*/  LDC.64 R10, c[0x0][R3+0x170] ;  /* 0x00005c00030a7b82 */ /* 0x0007300000000a00 */
[----:B------:R3:W5:Y:S08]  /*1fb20*/  LDC.64 R8, c[0x0][R3+0x168] ;  /* 0x00005a0003087b82 */ /* 0x0007700000000a00 */
[----:B------:R3:W1:Y:S08]  /*1fb30*/  LDC.64 R18, c[0x0][R3+0x178] ;  /* 0x00005e0003127b82 */ /* 0x0006700000000a00 */
[----:B------:R3:W1:Y:S02]  /*1fb40*/  LDC.64 R16, c[0x0][R3+0x160] ;  /* 0x0000580003107b82 */ /* 0x0006640000000a00 */
[----:B---3--:R-:W-:-:S02]  /*1fb50*/  IMAD.MOV.U32 R3, RZ, RZ, c[0x0][0x4e8] ;  /* 0x00013a00ff037624 */ /* 0x008fc400078e00ff */
[-C--:B----4-:R-:W-:Y:S02]  /*1fb60*/  IMAD R11, R11, R14.reuse, RZ ;  /* 0x0000000e0b0b7224 */ /* 0x090fe400078e02ff */
[C---:B------:R-:W-:Y:S01]  /*1fb70*/  IMAD.WIDE.U32 R4, R10.reuse, R14, RZ ;  /* 0x0000000e0a047225 */ /* 0x040fe200078e00ff */
[----:B------:R-:W-:Y:S02]  /*1fb80*/  ISETP.NE.AND P0, PT, R3, 0x1, PT ;  /* 0x000000010300780c */ /* 0x000fe40003f05270 */
[----:B------:R-:W-:Y:S01]  /*1fb90*/  MOV R3, R15 ;  /* 0x0000000f00037202 */ /* 0x000fe20000000f00 */
[----:B------:R-:W-:Y:S02]  /*1fba0*/  IMAD R11, R10, R25, R11 ;  /* 0x000000190a0b7224 */ /* 0x000fe400078e020b */
[-C--:B-----5:R-:W-:Y:S02]  /*1fbb0*/  IMAD R20, R9, R6.reuse, RZ ;  /* 0x0000000609147224 */ /* 0x0a0fe400078e02ff */
        /* <DEDUP_REMOVED lines=8> */
[----:B------:R-:W-:Y:S02]  /*1fc40*/  IADD3.X R15, R5, R20, R22, P1, P0 ;  /* 0x00000014050f7210 */ /* 0x000fe40000fe0416 */
[----:B------:R-:W-:Y:S02]  /*1fc50*/  SHF.R.S32.HI R5, RZ, 0x1f, R3 ;  /* 0x0000001fff057819 */ /* 0x000fe40000011403 */
[----:B--2---:R-:W-:-:S05]  /*1fc60*/  SEL R10, R26, RZ, P2 ;  /* 0x000000ff1a0a7207 */ /* 0x004fca0001000000 */
[-C--:B-1----:R-:W-:Y:S02]  /*1fc70*/  IMAD R11, R19, R10.reuse, RZ ;  /* 0x0000000a130b7224 */ /* 0x082fe400078e02ff */
[----:B------:R-:W-:Y:S01]  /*1fc80*/  IMAD.WIDE.U32 R8, R18, R10, RZ ;  /* 0x0000000a12087225 */ /* 0x000fe200078e00ff */
[----:B------:R-:W-:-:S04]  /*1fc90*/  SHF.R.S32.HI R10, RZ, 0x1f, R4 ;  /* 0x0000001fff0a7819 */ /* 0x000fc80000011404 */
[----:B------:R-:W-:Y:S01]  /*1fca0*/  IADD3 R9, R9, R11, RZ ;  /* 0x0000000b09097210 */ /* 0x000fe20007ffe0ff */
[----:B------:R-:W-:Y:S01]  /*1fcb0*/  IMAD.MOV.U32 R11, RZ, RZ, c[0x0][0x4a8] ;  /* 0x00012a00ff0b7624 */ /* 0x000fe200078e00ff */
[----:B------:R-:W-:Y:S01]  /*1fcc0*/  IADD3 R8, P1, P0, R3, R24, R8 ;  /* 0x0000001803087210 */ /* 0x000fe2000783e008 */
[----:B------:R-:W-:-:S03]  /*1fcd0*/  IMAD R3, R17, R4, RZ ;  /* 0x0000000411037224 */ /* 0x000fc600078e02ff */
[----:B------:R-:W-:Y:S01]  /*1fce0*/  IADD3.X R9, R5, R15, R9, P1, P0 ;  /* 0x0000000f05097210 */ /* 0x000fe20000fe0409 */
[----:B------:R-:W-:-:S04]  /*1fcf0*/  IMAD R3, R16, R10, R3 ;  /* 0x0000000a10037224 */ /* 0x000fc800078e0203 */
        /* <DEDUP_REMOVED lines=9> */
.L_x_1106:
[----:B------:R-:W-:Y:S05]  /*1fd90*/  BSYNC B0 ;  /* 0x0000000000007941 */ /* 0x000fea0003800000 */
.L_x_1105:
        /* <DEDUP_REMOVED lines=13> */
[----:B--2---:R-:W-:-:S04]  /*1fe70*/  IADD3 R3, R0, R10, RZ ;  /* 0x0000000a00037210 */ /* 0x004fc80007ffe0ff */
[----:B------:R-:W-:Y:S01]  /*1fe80*/  MOV R2, R3 ;  /* 0x0000000300027202 */ /* 0x000fe20000000f00 */
[----:B------:R-:W-:-:S05]  /*1fe90*/  @P0 IMAD.HI.U32 R9, R3, c[0x0][0x4ec], RZ ;  /* 0x00013b0003090a27 */ /* 0x000fca00078e00ff */
[----:B------:R-:W-:Y:S01]  /*1fea0*/  @P0 SHF.R.U32.HI R2, RZ, c[0x0][0x4f0], R9 ;  /* 0x00013c00ff020a19 */ /* 0x000fe20000011609 */
[----:B------:R-:W-:-:S03]  /*1feb0*/  IMAD R9, R14, c[0x0][0x3f4], R8 ;  /* 0x0000fd000e097a24 */ /* 0x000fc600078e0208 */
[----:B------:R-:W-:Y:S02]  /*1fec0*/  SHF.R.S32.HI R8, RZ, 0x1f, R2 ;  /* 0x0000001fff087819 */ /* 0x000fe40000011402 */
[----:B------:R-:W-:Y:S02]  /*1fed0*/  IADD3 R6, -R2, RZ, RZ ;  /* 0x000000ff02067210 */ /* 0x000fe40007ffe1ff */
[----:B------:R-:W-:Y:S01]  /*1fee0*/  IADD3 R5, R5, R9, RZ ;  /* 0x0000000905057210 */ /* 0x000fe20007ffe0ff */
[----:B------:R-:W-:Y:S02]  /*1fef0*/  IMAD R8, R8, c[0x0][0x3e0], RZ ;  /* 0x0000f80008087a24 */ /* 0x000fe400078e02ff */
[----:B------:R-:W-:Y:S02]  /*1ff00*/  IMAD R6, R6, c[0x0][0x4e8], R3 ;  /* 0x00013a0006067a24 */ /* 0x000fe400078e0203 */
[C---:B------:R-:W-:Y:S02]  /*1ff10*/  IMAD R8, R2.reuse, c[0x0][0x3e4], R8 ;  /* 0x0000f90002087a24 */ /* 0x040fe400078e0208 */
[----:B------:R-:W-:Y:S01]  /*1ff20*/  IMAD.WIDE.U32 R2, R2, c[0x0][0x3e0], R4 ;  /* 0x0000f80002027a25 */ /* 0x000fe200078e0004 */
[----:B------:R-:W-:-:S04]  /*1ff30*/  SHF.R.S32.HI R4, RZ, 0x1f, R6 ;  /* 0x0000001fff047819 */ /* 0x000fc80000011406 */
[----:B------:R-:W-:Y:S01]  /*1ff40*/  IADD3 R3, R3, R8, RZ ;  /* 0x0000000803037210 */ /* 0x000fe20007ffe0ff */
[----:B------:R-:W-:Y:S01]  /*1ff50*/  IMAD R4, R4, c[0x0][0x3d8], RZ ;  /* 0x0000f60004047a24 */ /* 0x000fe200078e02ff */
[----:B------:R-:W-:-:S03]  /*1ff60*/  IADD3 R8, R101, R10, RZ ;  /* 0x0000000a65087210 */ /* 0x000fc60007ffe0ff */
[----:B------:R-:W-:-:S04]  /*1ff70*/  IMAD.WIDE.U32 R2, R6, c[0x0][0x3d8], R2 ;  /* 0x0000f60006027a25 */ /* 0x000fc800078e0002 */
[----:B------:R-:W-:Y:S01]  /*1ff80*/  IMAD R6, R6, c[0x0][0x3dc], R4 ;  /* 0x0000f70006067a24 */ /* 0x000fe200078e0204 */
[----:B------:R-:W-:-:S04]  /*1ff90*/  LEA R9, P0, R2, c[0x0][0x380], 0x1 ;  /* 0x0000e00002097a11 */ /* 0x000fc800078008ff */
[----:B------:R-:W-:-:S04]  /*1ffa0*/  IADD3 R6, R3, R6, RZ ;  /* 0x0000000603067210 */ /* 0x000fc80007ffe0ff */
[----:B------:R-:W-:Y:S01]  /*1ffb0*/  LEA.HI.X R6, R2, c[0x0][0x384], R6, 0x1, P0 ;  /* 0x0000e10002067a11 */ /* 0x000fe200000f0c06 */
[----:B------:R-:W-:Y:S05]  /*1ffc0*/  BRA.DIV ~URZ, `(.L_x_1107) ;  /* 0x00003df27f007947 */ /* 0x000fea000b800000 */
[----:B------:R1:W2:Y:S02]  /*1ffd0*/  SHFL.IDX PT, R14, R6, RZ, 0x181f ;  /* 0x00181fff060e7589 */ /* 0x0002a400000e0000 */
.L_x_1183:
[----:B------:R-:W-:Y:S05]  /*1ffe0*/  BRA.DIV ~URZ, `(.L_x_1108) ;  /* 0x00003e427f007947 */ /* 0x000fea000b800000 */
[----:B------:R3:W4:Y:S02]  /*1fff0*/  SHFL.IDX PT, R2, R9, RZ, 0x181f ;  /* 0x00181fff09027589 */ /* 0x00072400000e0000 */
.L_x_1184:
[----:B------:R-:W-:Y:S01]  /*20000*/  IMAD R4, R21, c[0x0][0x4e8], RZ ;  /* 0x00013a0015047a24 */ /* 0x000fe200078e02ff */
[----:B------:R-:W-:Y:S04]  /*20010*/  BSSY B0, `(.L_x_1109) ;  /* 0x000000b000007945 */ /* 0x000fe80003800000 */
[----:B------:R-:W-:-:S13]  /*20020*/  ISETP.GE.AND P0, PT, R8, R4, PT ;  /* 0x000000040800720c */ /* 0x000fda0003f06270 */
[----:B------:R-:W-:Y:S05]  /*20030*/  @P0 BRA `(.L_x_1110) ;  /* 0x0000008000000947 */ /* 0x000fea0003800000 */
[----:B------:R-:W-:Y:S02]  /*20040*/  ISETP.GE.AND P1, PT, R76, c[0x0][0x3c8], PT ;  /* 0x0000f2004c007a0c */ /* 0x000fe40003f26270 */
[----:B------:R-:W-:-:S11]  /*20050*/  ISETP.GE.AND P0, PT, R211, c[0x0][0x3c8], PT ;  /* 0x0000f200d3007a0c */ /* 0x000fd60003f06270 */
[CC--:B----4-:R-:W-:Y:S02]  /*20060*/  @!P1 LEA R10, P3, R76.reuse, R2.reuse, 0x1 ;  /* 0x000000024c0a9211 */ /* 0x0d0fe400078608ff */
[C---:B------:R-:W-:Y:S02]  /*20070*/  @!P0 LEA R2, P2, R211.reuse, R2, 0x1 ;  /* 0x00000002d3028211 */ /* 0x040fe400078408ff */
[-C--:B--2---:R-:W-:Y:S02]  /*20080*/  @!P1 LEA.HI.X R11, R76, R14.reuse, R77, 0x1, P3 ;  /* 0x0000000e4c0b9211 */ /* 0x084fe400018f0c4d */
[----:B------:R-:W-:-:S03]  /*20090*/  @!P0 LEA.HI.X R3, R211, R14, R237, 0x1, P2 ;  /* 0x0000000ed3038211 */ /* 0x000fc600010f0ced */
[----:B------:R2:W-:Y:S04]  /*200a0*/  @!P1 ST.E.128 [R10.64], RZ ;  /* 0x000000ff0a009985 */ /* 0x0005e8000c101d08 */
[----:B------:R2:W-:Y:S02]  /*200b0*/  @!P0 ST.E.128 [R2.64], RZ ;  /* 0x000000ff02008985 */ /* 0x0005e4000c101d08 */
.L_x_1110:
[----:B------:R-:W-:Y:S05]  /*200c0*/  BSYNC B0 ;  /* 0x0000000000007941 */ /* 0x000fea0003800000 */
.L_x_1109:
[----:B------:R-:W-:Y:S05]  /*200d0*/  BRA.DIV ~URZ, `(.L_x_1111) ;  /* 0x00003dc27f007947 */ /* 0x000fea000b800000 */
[----:B--2---:R2:W1:Y:S04]  /*200e0*/  SHFL.IDX PT, R14, R6, 0x1, 0x181f ;  /* 0x00381f00060e7f89 */ /* 0x00446800000e0000 */
[----:B----4-:R2:W4:Y:S02]  /*200f0*/  SHFL.IDX PT, R2, R9, 0x1, 0x181f ;  /* 0x00381f0009027f89 */ /* 0x01052400000e0000 */
.L_x_1185:
        /* <DEDUP_REMOVED lines=8> */
[-C--:B-1----:R-:W-:Y:S02]  /*20180*/  @!P1 LEA.HI.X R11, R76, R14.reuse, R77, 0x1, P3 ;  /* 0x0000000e4c0b9211 */ /* 0x082fe400018f0c4d */
[----:B------:R-:W-:-:S03]  /*20190*/  @!P0 LEA.HI.X R3, R211, R14, R237, 0x1, P2 ;  /* 0x0000000ed3038211 */ /* 0x000fc600010f0ced */
[----:B------:R1:W-:Y:S04]  /*201a0*/  @!P1 ST.E.128 [R10.64], RZ ;  /* 0x000000ff0a009985 */ /* 0x0003e8000c101d08 */
[----:B------:R1:W-:Y:S02]  /*201b0*/  @!P0 ST.E.128 [R2.64], RZ ;  /* 0x000000ff02008985 */ /* 0x0003e4000c101d08 */
.L_x_1113:
[----:B------:R-:W-:Y:S05]  /*201c0*/  BSYNC B0 ;  /* 0x0000000000007941 */ /* 0x000fea0003800000 */
.L_x_1112:
[----:B------:R-:W-:Y:S05]  /*201d0*/  BRA.DIV ~URZ, `(.L_x_1114) ;  /* 0x00003d927f007947 */ /* 0x000fea000b800000 */
[----:B-1----:R1:W2:Y:S02]  /*201e0*/  SHFL.IDX PT, R14, R6, 0x2, 0x181f ;  /* 0x00581f00060e7f89 */ /* 0x0022a400000e0000 */
.L_x_1186:
[----:B------:R-:W-:Y:S05]  /*201f0*/  BRA.DIV ~URZ, `(.L_x_1115) ;  /* 0x00003de27f007947 */ /* 0x000fea000b800000 */
[----:B----4-:R4:W1:Y:S02]  /*20200*/  SHFL.IDX PT, R2, R9, 0x2, 0x181f ;  /* 0x00581f0009027f89 */ /* 0x01086400000e0000 */
.L_x_1187:
[----:B------:R-:W-:Y:S01]  /*20210*/  IADD3 R3, R8, 0x40, RZ ;  /* 0x0000004008037810 */ /* 0x000fe20007ffe0ff */
[----:B------:R-:W-:Y:S03]  /*20220*/  BSSY B0, `(.L_x_1116) ;  /* 0x000000b000007945 */ /* 0x000fe60003800000 */
[----:B------:R-:W-:-:S13]  /*20230*/  ISETP.GE.AND P0, PT, R3, R4, PT ;  /* 0x000000040300720c */ /* 0x000fda0003f06270 */
[----:B------:R-:W-:Y:S05]  /*20240*/  @P0 BRA `(.L_x_1117) ;  /* 0x0000008000000947 */ /* 0x000fea0003800000 */
[----:B------:R-:W-:Y:S02]  /*20250*/  ISETP.GE.AND P1, PT, R76, c[0x0][0x3c8], PT ;  /* 0x0000f2004c007a0c */ /* 0x000fe40003f26270 */
[----:B------:R-:W-:-:S11]  /*20260*/  ISETP.GE.AND P0, PT, R211, c[0x0][0x3c8], PT ;  /* 0x0000f200d3007a0c */ /* 0x000fd60003f06270 */
[CC--:B-1----:R-:W-:Y:S02]  /*20270*/  @!P1 LEA R10, P3, R76.reuse, R2.reuse, 0x1 ;  /* 0x000000024c0a9211 */ /* 0x0c2fe400078608ff */
[C---:B------:R-:W-:Y:S02]  /*20280*/  @!P0 LEA R2, P2, R211.reuse, R2, 0x1 ;  /* 0x00000002d3028211 */ /* 0x040fe400078408ff */
[-C--:B--2---:R-:W-:Y:S02]  /*20290*/  @!P1 LEA.HI.X R11, R76, R14.reuse, R77, 0x1, P3 ;  /* 0x0000000e4c0b9211 */ /* 0x084fe400018f0c4d */
[----:B------:R-:W-:-:S03]  /*202a0*/  @!P0 LEA.HI.X R3, R211, R14, R237, 0x1, P2 ;  /* 0x0000000ed3038211 */ /* 0x000fc600010f0ced */
[----:B------:R1:W-:Y:S04]  /*202b0*/  @!P1 ST.E.128 [R10.64], RZ ;  /* 0x000000ff0a009985 */ /* 0x0003e8000c101d08 */
[----:B------:R1:W-:Y:S02]  /*202c0*/  @!P0 ST.E.128 [R2.64], RZ ;  /* 0x000000ff02008985 */ /* 0x0003e4000c101d08 */
.L_x_1117:
[----:B------:R-:W-:Y:S05]  /*202d0*/  BSYNC B0 ;  /* 0x0000000000007941 */ /* 0x000fea0003800000 */
.L_x_1116:
[----:B------:R-:W-:Y:S05]  /*202e0*/  BRA.DIV ~URZ, `(.L_x_1118) ;  /* 0x00003d627f007947 */ /* 0x000fea000b800000 */
[----:B-12---:R-:W1:Y:S04]  /*202f0*/  SHFL.IDX PT, R6, R6, 0x3, 0x181f ;  /* 0x00781f0006067f89 */ /* 0x006e6800000e0000 */
[----:B------:R2:W3:Y:S02]  /*20300*/  SHFL.IDX PT, R2, R9, 0x3, 0x181f ;  /* 0x00781f0009027f89 */ /* 0x0004e400000e0000 */
.L_x_1188:
[----:B------:R-:W-:-:S04]  /*20310*/  IADD3 R8, R8, 0x60, RZ ;  /* 0x0000006008087810 */ /* 0x000fc80007ffe0ff */
[----:B------:R-:W-:-:S13]  /*20320*/  ISETP.GE.AND P0, PT, R8, R4, PT ;  /* 0x000000040800720c */ /* 0x000fda0003f06270 */
[----:B------:R-:W-:Y:S05]  /*20330*/  @P0 BRA `(.L_x_1098) ;  /* 0x0000008000000947 */ /* 0x000fea0003800000 */
[----:B------:R-:W-:Y:S02]  /*20340*/  ISETP.GE.AND P1, PT, R76, c[0x0][0x3c8], PT ;  /* 0x0000f2004c007a0c */ /* 0x000fe40003f26270 */
[----:B------:R-:W-:-:S11]  /*20350*/  ISETP.GE.AND P0, PT, R211, c[0x0][0x3c8], PT ;  /* 0x0000f200d3007a0c */ /* 0x000fd60003f06270 */
[CC--:B---3--:R-:W-:Y:S02]  /*20360*/  @!P1 LEA R4, P3, R76.reuse, R2.reuse, 0x1 ;  /* 0x000000024c049211 */ /* 0x0c8fe400078608ff */
[C---:B------:R-:W-:Y:S02]  /*20370*/  @!P0 LEA R2, P2, R211.reuse, R2, 0x1 ;  /* 0x00000002d3028211 */ /* 0x040fe400078408ff */
[-C--:B-1----:R-:W-:Y:S02]  /*20380*/  @!P1 LEA.HI.X R5, R76, R6.reuse, R77, 0x1, P3 ;  /* 0x000000064c059211 */ /* 0x082fe400018f0c4d */
[----:B------:R-:W-:-:S03]  /*20390*/  @!P0 LEA.HI.X R3, R211, R6, R237, 0x1, P2 ;  /* 0x00000006d3038211 */ /* 0x000fc600010f0ced */
[----:B------:R1:W-:Y:S04]  /*203a0*/  @!P1 ST.E.128 [R4.64], RZ ;  /* 0x000000ff04009985 */ /* 0x0003e8000c101d08 */
[----:B------:R1:W-:Y:S02]  /*203b0*/  @!P0 ST.E.128 [R2.64], RZ ;  /* 0x000000ff02008985 */ /* 0x0003e4000c101d08 */
.L_x_1098:
[----:B------:R-:W-:Y:S05]  /*203c0*/  BSYNC B1 ;  /* 0x0000000000017941 */ /* 0x000fea0003800000 */
.L_x_1082:
[----:B-1-34-:R-:W3:Y:S02]  /*203d0*/  LDL R2, [R1+0x5c] ;  /* 0x00005c0001027983 */ /* 0x01aee40000100800 */
[----:B---3--:R-:W-:-:S13]  /*203e0*/  ISETP.NE.AND P0, PT, R2, RZ, PT ;  /* 0x000000ff0200720c */ /* 0x008fda0003f05270 */
[----:B------:R-:W-:Y:S01]  /*203f0*/  @P0 WARPSYNC 0xffffffff ;  /* 0xffffffff00000948 */ /* 0x000fe20003800000 */
[----:B------:R-:W-:Y:S06]  /*20400*/  @P0 BAR.SYNC.DEFER_BLOCKING 0x5, 0x100 ;  /* 0x0144000000000b1d */ /* 0x000fec0000010000 */
[----:B--2---:R-:W1:Y:S04]  /*20410*/  @P0 LDS.128 R8, [0xe100] ;  /* 0x00e10000ff080984 */ /* 0x004e680000000c00 */
        /* <DEDUP_REMOVED lines=10> */
.L_x_1189:
[----:B------:R-:W-:Y:S05]  /*204c0*/  BRA.DIV ~URZ, `(.L_x_1121) ;  /* 0x00003cc27f007947 */ /* 0x000fea000b800000 */
[----:B------:R3:W4:Y:S02]  /*204d0*/  SHFL.IDX PT, R9, R70, 0x1, 0x1f ;  /* 0x00201f0046097f89 */ /* 0x00072400000e0000 */
.L_x_1190:
        /* <DEDUP_REMOVED lines=19> */
.L_x_1191:
        /* <DEDUP_REMOVED lines=16> */
.L_x_1192:
[----:B---3--:R-:W-:Y:S01]  /*20710*/  IMAD R2, R2, c[0x0][0x538], RZ ;  /* 0x00014e0002027a24 */ /* 0x008fe200078e02ff */
[----:B------:R-:W-:Y:S04]  /*20720*/  BSSY B1, `(.L_x_1124) ;  /* 0x00000cf000017945 */ /* 0x000fe80003800000 */
[----:B----4-:R-:W-:-:S04]  /*20730*/  IADD3 R9, R2, R9, RZ ;  /* 0x0000000902097210 */ /* 0x010fc80007ffe0ff */
[----:B--2---:R-:W-:-:S13]  /*20740*/  ISETP.GT.AND P0, PT, R9, R10, PT ;  /* 0x0000000a0900720c */ /* 0x004fda0003f04270 */
[----:B------:R-:W-:Y:S05]  /*20750*/  @P0 BRA `(.L_x_1125) ;  /* 0x0000026000000947 */ /* 0x000fea0003800000 */
.L_x_1129:
        /* <DEDUP_REMOVED lines=18> */
.L_x_1193:
        /* <DEDUP_REMOVED lines=16> */
.L_x_1194:
[----:B--2---:R-:W-:-:S05]  /*20980*/  IMAD R2, R2, c[0x0][0x538], RZ ;  /* 0x00014e0002027a24 */ /* 0x004fca00078e02ff */
[----:B------:R-:W-:-:S04]  /*20990*/  IADD3 R9, R2, R9, RZ ;  /* 0x0000000902097210 */ /* 0x000fc80007ffe0ff */
[----:B------:R-:W-:-:S13]  /*209a0*/  ISETP.GT.AND P0, PT, R9, R10, PT ;  /* 0x0000000a0900720c */ /* 0x000fda0003f04270 */
[----:B-1----:R-:W-:Y:S05]  /*209b0*/  @!P0 BRA `(.L_x_1129) ;  /* 0xfffffda000008947 */ /* 0x002fea000383ffff */
.L_x_1125:
[----:B------:R-:W-:-:S05]  /*209c0*/  IADD3 R14, -R2, R9, RZ ;  /* 0x00000009020e7210 */ /* 0x000fca0007ffe1ff */
[----:B------:R-:W-:-:S05]  /*209d0*/  IMAD R2, R4, c[0x0][0x538], R14 ;  /* 0x00014e0004027a24 */ /* 0x000fca00078e020e */
[----:B------:R-:W-:Y:S01]  /*209e0*/  ISETP.GT.AND P0, PT, R2, R10, PT ;  /* 0x0000000a0200720c */ /* 0x000fe20003f04270 */
[----:B------:R-:W-:-:S12]  /*209f0*/  BRA.DIV ~URZ, `(.L_x_1130) ;  /* 0x00003be27f007947 */ /* 0x000fd8000b800000 */
[----:B------:R-:W-:-:S03]  /*20a00*/  VOTE.ANY R15, PT, !P0 ;  /* 0x00000000000f7806 */ /* 0x000fc600040e0100 */
.L_x_1195:
[----:B------:R-:W2:Y:S01]  /*20a10*/  LDL.LU R2, [R1+0x24] ;  /* 0x0000240001027983 */ /* 0x000ea20000300800 */
[----:B------:R-:W2:Y:S02]  /*20a20*/  POPC R9, R15 ;  /* 0x0000000f00097309 */ /* 0x000ea40000000000 */
[----:B--2---:R-:W-:-:S05]  /*20a30*/  IADD3 R2, R9, R2, RZ ;  /* 0x0000000209027210 */ /* 0x004fca0007ffe0ff */
[----:B------:R2:W-:Y:S01]  /*20a40*/  STL [R1+0x24], R2 ;  /* 0x0000240201007387 */ /* 0x0005e20000100800 */
[----:B------:R-:W-:Y:S05]  /*20a50*/  BRA.DIV ~URZ, `(.L_x_1131) ;  /* 0x00003bc27f007947 */ /* 0x000fea000b800000 */
[----:B------:R3:W4:Y:S04]  /*20a60*/  SHFL.IDX PT, R11, R6, R9, 0x1f ;  /* 0x00001f09060b7589 */ /* 0x00072800000e0000 */
[----:B------:R3:W1:Y:S02]  /*20a70*/  SHFL.IDX PT, R6, R8, R9, 0x1f ;  /* 0x00001f0908067589 */ /* 0x00066400000e0000 */
.L_x_1196:
[----:B------:R-:W-:Y:S01]  /*20a80*/  ISETP.NE.AND P0, PT, R15, RZ, PT ;  /* 0x000000ff0f00720c */ /* 0x000fe20003f05270 */
[----:B------:R-:W-:-:S12]  /*20a90*/  BSSY B0, `(.L_x_1132) ;  /* 0x0000005000007945 */ /* 0x000fd80003800000 */
[----:B------:R-:W-:Y:S05]  /*20aa0*/  @!P0 BRA `(.L_x_1133) ;  /* 0x0000003000008947 */ /* 0x000fea0003800000 */
[----:B---3--:R-:W-:Y:S01]  /*20ab0*/  IADD3 R9, R9, -0x1, RZ ;  /* 0xffffffff09097810 */ /* 0x008fe20007ffe0ff */
[----:B------:R-:W-:Y:S05]  /*20ac0*/  BRA.DIV ~URZ, `(.L_x_1134) ;  /* 0x00003c227f007947 */ /* 0x000fea000b800000 */
[----:B------:R3:W2:Y:S02]  /*20ad0*/  SHFL.IDX PT, R16, R4, R9, 0x1f ;  /* 0x00001f0904107589 */ /* 0x0006a400000e0000 */
.L_x_1133:
[----:B------:R-:W-:Y:S05]  /*20ae0*/  BSYNC B0 ;  /* 0x0000000000007941 */ /* 0x000fea0003800000 */
.L_x_1132:
[----:B--2---:R-:W-:Y:S01]  /*20af0*/  IMAD R2, R16, c[0x0][0x538], R14 ;  /* 0x00014e0010027a24 */ /* 0x004fe200078e020e */
[----:B-1----:R-:W-:Y:S01]  /*20b00*/  ISETP.NE.AND P0, PT, R6, 0x1, PT ;  /* 0x000000010600780c */ /* 0x002fe20003f05270 */
[----:B------:R-:W-:Y:S03]  /*20b10*/  BSSY B0, `(.L_x_1135) ;  /* 0x0000086000007945 */ /* 0x000fe60003800000 */
[----:B------:R1:W-:Y:S01]  /*20b20*/  STL [R1+0x18], R2 ;  /* 0x0000180201007387 */ /* 0x0003e20000100800 */
[----:B------:R-:W-:-:S08]  /*20b30*/  IADD3 R10, -R2, R10, RZ ;  /* 0x0000000a020a7210 */ /* 0x000fd00007ffe1ff */
[----:B------:R-:W-:Y:S05]  /*20b40*/  @!P0 BRA `(.L_x_1136) ;  /* 0x000003e000008947 */ /* 0x000fea0003800000 */
[-C--:B----4-:R-:W-:Y:S02]  /*20b50*/  IABS R3, R11.reuse ;  /* 0x0000000b00037213 */ /* 0x090fe40000000000 */
[----:B------:R-:W-:Y:S02]  /*20b60*/  IABS R14, R11 ;  /* 0x0000000b000e7213 */ /* 0x000fe40000000000 */
[----:B-1----:R-:W1:Y:S08]  /*20b70*/  I2F.RP R2, R3 ;  /* 0x0000000300027306 */ /* 0x002e700000209400 */
[----:B-1----:R-:W1:Y:S02]  /*20b80*/  MUFU.RCP R2, R2 ;  /* 0x0000000200027308 */ /* 0x002e640000001000 */
[----:B-1----:R-:W-:-:S06]  /*20b90*/  IADD3 R2, R2, 0xffffffe, RZ ;  /* 0x0ffffffe02027810 */ /* 0x002fcc0007ffe0ff */
[----:B------:R1:W2:Y:S02]  /*20ba0*/  F2I.FTZ.U32.TRUNC.NTZ R5, R2 ;  /* 0x0000000200057305 */ /* 0x0002a4000021f000 */
[----:B-1----:R-:W-:Y:S01]  /*20bb0*/  IABS R2, R6 ;  /* 0x0000000600027213 */ /* 0x002fe20000000000 */
[----:B--23--:R-:W-:-:S04]  /*20bc0*/  IMAD.MOV R4, RZ, RZ, -R5 ;  /* 0x000000ffff047224 */ /* 0x00cfc800078e0a05 */
[----:B------:R-:W-:Y:S01]  /*20bd0*/  IMAD.MOV.U32 R8, RZ, RZ, R2 ;  /* 0x000000ffff087224 */ /* 0x000fe200078e0002 */
[----:B------:R-:W-:Y:S01]  /*20be0*/  IABS R2, R10 ;  /* 0x0000000a00027213 */ /* 0x000fe20000000000 */
[----:B------:R-:W-:Y:S02]  /*20bf0*/  IMAD R9, R4, R3, RZ ;  /* 0x0000000304097224 */ /* 0x000fe400078e02ff */
[----:B------:R-:W-:Y:S01]  /*20c00*/  IMAD.MOV.U32 R4, RZ, RZ, RZ ;  /* 0x000000ffff047224 */ /* 0x000fe200078e00ff */
[----:B------:R-:W1:Y:S03]  /*20c10*/  I2F.RP R15, R8 ;  /* 0x00000008000f7306 */ /* 0x000e660000209400 */
[----:B------:R-:W-:-:S04]  /*20c20*/  IMAD.HI.U32 R9, R5, R9, R4 ;  /* 0x0000000905097227 */ /* 0x000fc800078e0004 */
[----:B------:R-:W-:Y:S02]  /*20c30*/  IMAD.MOV.U32 R4, RZ, RZ, R2 ;  /* 0x000000ffff047224 */ /* 0x000fe400078e0002 */
[----:B------:R-:W-:-:S05]  /*20c40*/  IMAD.MOV R2, RZ, RZ, -R14 ;  /* 0x000000ffff027224 */ /* 0x000fca00078e0a0e */
[----:B------:R-:W-:Y:S01]  /*20c50*/  MOV R5, R2 ;  /* 0x0000000200057202 */ /* 0x000fe20000000f00 */
[----:B------:R-:W-:-:S04]  /*20c60*/  IMAD.HI.U32 R2, R9, R4, RZ ;  /* 0x0000000409027227 */ /* 0x000fc800078e00ff */
[----:B------:R-:W-:Y:S02]  /*20c70*/  IMAD R4, R2, R5, R4 ;  /* 0x0000000502047224 */ /* 0x000fe400078e0204 */
[----:B-1----:R-:W1:Y:S03]  /*20c80*/  MUFU.RCP R5, R15 ;  /* 0x0000000f00057308 */ /* 0x002e660000001000 */
        /* <DEDUP_REMOVED lines=9> */
[----:B------:R-:W-:Y:S01]  /*20d20*/  @P2 IADD3 R2, R2, 0x1, RZ ;  /* 0x0000000102022810 */ /* 0x000fe20007ffe0ff */
[----:B-1----:R-:W-:-:S05]  /*20d30*/  IMAD.MOV R3, RZ, RZ, -R5 ;  /* 0x000000ffff037224 */ /* 0x002fca00078e0a05 */
[----:B------:R-:W-:Y:S01]  /*20d40*/  @!P1 IMAD.MOV R2, RZ, RZ, -R2 ;  /* 0x000000ffff029224 */ /* 0x000fe200078e0a02 */
[----:B------:R-:W-:Y:S02]  /*20d50*/  MOV R4, R3 ;  /* 0x0000000300047202 */ /* 0x000fe40000000f00 */
[----:B------:R-:W-:Y:S02]  /*20d60*/  @!P0 LOP3.LUT R2, RZ, R11, RZ, 0x33, !PT ;  /* 0x0000000bff028212 */ /* 0x000fe400078e33ff */
[----:B------:R-:W-:Y:S01]  /*20d70*/  IABS R3, R6 ;  /* 0x0000000600037213 */ /* 0x000fe20000000000 */
[----:B------:R-:W-:Y:S01]  /*20d80*/  IMAD R9, R4, R8, RZ ;  /* 0x0000000804097224 */ /* 0x000fe200078e02ff */
[----:B------:R-:W-:Y:S01]  /*20d90*/  IABS R15, R2 ;  /* 0x00000002000f7213 */ /* 0x000fe20000000000 */
[----:B------:R-:W-:Y:S02]  /*20da0*/  IMAD.MOV.U32 R4, RZ, RZ, RZ ;  /* 0x000000ffff047224 */ /* 0x000fe400078e00ff */
[----:B------:R-:W-:-:S02]  /*20db0*/  IMAD.MOV R14, RZ, RZ, -R3 ;  /* 0x000000ffff0e7224 */ /* 0x000fc400078e0a03 */
[----:B------:R-:W-:-:S03]  /*20dc0*/  IMAD.HI.U32 R3, R5, R9, R4 ;  /* 0x0000000905037227 */ /* 0x000fc600078e0004 */
[----:B------:R-:W-:Y:S01]  /*20dd0*/  MOV R5, R14 ;  /* 0x0000000e00057202 */ /* 0x000fe20000000f00 */
        /* <DEDUP_REMOVED lines=18> */
[----:B------:R-:W-:-:S05]  /*20f00*/  IMAD R2, R4, 0x10000, R2 ;  /* 0x0001000004027824 */ /* 0x000fca00078e0202 */
[----:B------:R1:W-:Y:S01]  /*20f10*/  STL [R1+0x20], R2 ;  /* 0x0000200201007387 */ /* 0x0003e20000100800 */
[----:B------:R-:W-:Y:S05]  /*20f20*/  BRA `(.L_x_1137) ;  /* 0x0000044000007947 */ /* 0x000fea0003800000 */
.L_x_1136:
[----:B---3--:R-:W2:Y:S01]  /*20f30*/  LDL R4, [R1+0x24] ;  /* 0x0000240001047983 */ /* 0x008ea20000100800 */
[----:B-1----:R-:W-:-:S04]  /*20f40*/  IMAD.MOV.U32 R2, RZ, RZ, 0x4 ;  /* 0x00000004ff027424 */ /* 0x002fc800078e00ff */
[----:B--2---:R-:W-:-:S05]  /*20f50*/  IMAD.WIDE R2, R4, R2, c[0x0][0x590] ;  /* 0x0001640004027625 */ /* 0x004fca00078e0202 */
[----:B------:R-:W2:Y:S02]  /*20f60*/  LDG.E R4, [R2.64] ;  /* 0x0000000802047981 */ /* 0x000ea4000c1e1900 */
[----:B--2-4-:R-:W-:-:S05]  /*20f70*/  IMAD R15, R4, R11, RZ ;  /* 0x0000000b040f7224 */ /* 0x014fca00078e02ff */
        /* <DEDUP_REMOVED lines=16> */
[----:B------:R-:W-:Y:S02]  /*21080*/  IMAD R3, R2, R3, R6 ;  /* 0x0000000302037224 */ /* 0x000fe400078e0206 */
[----:B------:R-:W-:-:S03]  /*21090*/  IMAD.MOV.U32 R8, RZ, RZ, RZ ;  /* 0x000000ffff087224 */ /* 0x000fc600078e00ff */
        /* <DEDUP_REMOVED lines=19> */
[----:B------:R-:W1:Y:S08]  /*211d0*/  I2F.RP R5, R4 ;  /* 0x0000000400057306 */ /* 0x000e700000209400 */
[----:B-1----:R-:W1:Y:S02]  /*211e0*/  MUFU.RCP R5, R5 ;  /* 0x0000000500057308 */ /* 0x002e640000001000 */
[----:B-1----:R-:W-:-:S06]  /*211f0*/  IADD3 R5, R5, 0xffffffe, RZ ;  /* 0x0ffffffe05057810 */ /* 0x002fcc0007ffe0ff */
[----:B------:R-:W1:Y:S02]  /*21200*/  F2I.FTZ.U32.TRUNC.NTZ R9, R5 ;  /* 0x0000000500097305 */ /* 0x000e64000021f000 */
[----:B-1----:R-:W-:-:S04]  /*21210*/  IMAD.MOV R5, RZ, RZ, -R9 ;  /* 0x000000ffff057224 */ /* 0x002fc800078e0a09 */
[----:B------:R-:W-:Y:S01]  /*21220*/  IMAD R10, R5, R4, RZ ;  /* 0x00000004050a7224 */ /* 0x000fe200078e02ff */
[----:B------:R-:W-:Y:S01]  /*21230*/  MOV R5, R3 ;  /* 0x0000000300057202 */ /* 0x000fe20000000f00 */
[----:B------:R-:W-:Y:S02]  /*21240*/  IMAD.MOV R3, RZ, RZ, -R15 ;  /* 0x000000ffff037224 */ /* 0x000fe400078e0a0f */
        /* <DEDUP_REMOVED lines=16> */
[----:B------:R-:W-:-:S05]  /*21350*/  IMAD R2, R3, R4, R6 ;  /* 0x0000000403027224 */ /* 0x000fca00078e0206 */
[----:B------:R1:W-:Y:S02]  /*21360*/  STL [R1+0x20], R2 ;  /* 0x0000200201007387 */ /* 0x0003e40000100800 */
.L_x_1137:
[----:B------:R-:W-:Y:S05]  /*21370*/  BSYNC B0 ;  /* 0x0000000000007941 */ /* 0x000fea0003800000 */
.L_x_1135:
[----:B------:R-:W-:-:S04]  /*21380*/  LOP3.LUT R3, RZ, R3, RZ, 0x33, !PT ;  /* 0x00000003ff037212 */ /* 0x000fc800078e33ff */
[----:B-1----:R-:W-:-:S05]  /*21390*/  IADD3 R2, R3, R11, RZ ;  /* 0x0000000b03027210 */ /* 0x002fca0007ffe0ff */
[----:B------:R1:W-:Y:S01]  /*213a0*/  STL [R1+0x1c], R2 ;  /* 0x00001c0201007387 */ /* 0x0003e20000100800 */
[----:B------:R-:W-:Y:S05]  /*213b0*/  BRA `(.L_x_1138) ;  /* 0x0000005000007947 */ /* 0x000fea0003800000 */
.L_x_1126:
[----:B------:R-:W-:Y:S01]  /*213c0*/  MOV R2, c[0x0][0x53c] ;  /* 0x00014f0000027a02 */ /* 0x000fe20000000f00 */
[----:B------:R2:W-:Y:S04]  /*213d0*/  STL [R1+0x18], R10 ;  /* 0x0000180a01007387 */ /* 0x0005e80000100800 */
[----:B------:R2:W-:Y:S04]  /*213e0*/  STL [R1+0x1c], RZ ;  /* 0x00001cff01007387 */ /* 0x0005e80000100800 */
[----:B------:R2:W-:Y:S04]  /*213f0*/  STL [R1+0x20], RZ ;  /* 0x000020ff01007387 */ /* 0x0005e80000100800 */
[----:B------:R2:W-:Y:S02]  /*21400*/  STL [R1+0x24], R2 ;  /* 0x0000240201007387 */ /* 0x0005e40000100800 */
.L_x_1138:
[----:B------:R-:W-:Y:S05]  /*21410*/  BSYNC B1 ;  /* 0x0000000000017941 */ /* 0x000fea0003800000 */
.L_x_1124:
        /* <DEDUP_REMOVED lines=9> */
.L_x_1119:
[----:B-1----:R-:W3:Y:S02]  /*214b0*/  LDL R2, [R1+0x24] ;  /* 0x0000240001027983 */ /* 0x002ee40000100800 */
[----:B---3--:R-:W-:-:S13]  /*214c0*/  ISETP.GE.AND P0, PT, R2, c[0x0][0x53c], PT ;  /* 0x00014f0002007a0c */ /* 0x008fda0003f06270 */
[----:B--2---:R-:W-:Y:S01]  /*214d0*/  @P0 CALL.REL.NOINC `(.L_x_1139) ;  /* 0x0000001000000944 */ /* 0x004fe20003c00000 */
[----:B------:R-:W-:Y:S05]  /*214e0*/  BRA `(.L_x_1140) ;  /* 0xfffe084000007947 */ /* 0x000fea000383ffff */
.L_x_1139:
[----:B------:R-:W-:Y:S05]  /*214f0*/  EXIT ;  /* 0x000000000000794d */ /* 0x000fea0003800000 */
.L_x_893:
[----:B------:R-:W-:Y:S02]  /*21500*/  MOV R3, 0x1 ;  /* 0x0000000100037802 */ /* 0x000fe40000000f00 */
[----:B------:R-:W-:Y:S02]  /*21510*/  MOV R4, 0x21530 ;  /* 0x0002153000047802 */ /* 0x000fe40000000f00 */
[----:B------:R-:W-:Y:S05]  /*21520*/  CALL.REL.NOINC `($__internal_16_$__cuda_sm70_shflsync_up_p) ;  /* 0x000032f000007944 */ /* 0x000fea0003c00000 */
[----:B------:R-:W-:Y:S01]  /*21530*/  MOV R0, R3 ;  /* 0x0000000300007202 */ /* 0x000fe20000000f00 */
[----:B------:R-:W-:Y:S05]  /*21540*/  BRA `(.L_x_1141) ;  /* 0xfffdef1000007947 */ /* 0x000fea000383ffff */
.L_x_894:
[----:B------:R-:W-:Y:S02]  /*21550*/  MOV R3, 0x2 ;  /* 0x0000000200037802 */ /* 0x000fe40000000f00 */
[----:B------:R-:W-:Y:S02]  /*21560*/  MOV R4, 0x21580 ;  /* 0x0002158000047802 */ /* 0x000fe40000000f00 */
[----:B------:R-:W-:Y:S05]  /*21570*/  CALL.REL.NOINC `($__internal_16_$__cuda_sm70_shflsync_up_p) ;  /* 0x000032a000007944 */ /* 0x000fea0003c00000 */
[----:B------:R-:W-:Y:S02]  /*21580*/  SEL R0, R3, RZ, P4 ;  /* 0x000000ff03007207 */ /* 0x000fe40002000000 */
[----:B------:R-:W-:Y:S02]  /*21590*/  MOV R3, 0x4 ;  /* 0x0000000400037802 */ /* 0x000fe40000000f00 */
[----:B------:R-:W-:Y:S01]  /*215a0*/  MOV R4, 0x215e0 ;  /* 0x000215e000047802 */ /* 0x000fe20000000f00 */
[----:B------:R-:W-:-:S04]  /*215b0*/  IMAD.IADD R0, R2, 0x1, R0 ;  /* 0x0000000102007824 */ /* 0x000fc800078e0200 */
[----:B------:R-:W-:Y:S02]  /*215c0*/  IMAD.MOV.U32 R2, RZ, RZ, R0 ;  /* 0x000000ffff027224 */ /* 0x000fe400078e0000 */
[----:B------:R-:W-:Y:S05]  /*215d0*/  CALL.REL.NOINC `($__internal_16_$__cuda_sm70_shflsync_up_p) ;  /* 0x0000324000007944 */ /* 0x000fea0003c00000 */
[----:B------:R-:W-:Y:S02]  /*215e0*/  SEL R3, R3, RZ, P3 ;  /* 0x000000ff03037207 */ /* 0x000fe40001800000 */
[----:B------:R-:W-:-:S03]  /*215f0*/  MOV R4, 0x21640 ;  /* 0x0002164000047802 */ /* 0x000fc60000000f00 */
[----:B------:R-:W-:Y:S01]  /*21600*/  IMAD.IADD R0, R0, 0x1, R3 ;  /* 0x0000000100007824 */ /* 0x000fe200078e0203 */
[----:B------:R-:W-:-:S03]  /*21610*/  MOV R3, 0x8 ;  /* 0x0000000800037802 */ /* 0x000fc60000000f00 */
        /* <DEDUP_REMOVED lines=8> */
[----:B------:R-:W-:Y:S01]  /*216a0*/  SEL R3, R3, RZ, P1 ;  /* 0x000000ff03037207 */ /* 0x000fe20000800000 */
[----:B------:R-:W-:Y:S01]  /*216b0*/  IMAD.MOV.U32 R2, RZ, RZ, 0x1f ;  /* 0x0000001fff027424 */ /* 0x000fe200078e00ff */
[----:B------:R-:W-:-:S03]  /*216c0*/  MOV R216, 0x1f ;  /* 0x0000001f00d87802 */ /* 0x000fc60000000f00 */
[----:B------:R-:W-:Y:S01]  /*216d0*/  IMAD.IADD R4, R0, 0x1, R3 ;  /* 0x0000000100047824 */ /* 0x000fe200078e0203 */
[----:B------:R-:W-:-:S03]  /*216e0*/  MOV R3, 0x21710 ;  /* 0x0002171000037802 */ /* 0x000fc60000000f00 */
[----:B------:R-:W-:Y:S02]  /*216f0*/  IMAD.MOV.U32 R5, RZ, RZ, R4 ;  /* 0x000000ffff057224 */ /* 0x000fe400078e0004 */
[----:B------:R-:W-:Y:S05]  /*21700*/  CALL.REL.NOINC `($__internal_15_$__cuda_sm70_shflsync_idx_p) ;  /* 0x000030b000007944 */ /* 0x000fea0003c00000 */
[----:B------:R-:W-:Y:S01]  /*21710*/  MOV R0, R5 ;  /* 0x0000000500007202 */ /* 0x000fe20000000f00 */
[----:B------:R-:W-:Y:S05]  /*21720*/  BRA `(.L_x_1142) ;  /* 0xfffdee3000007947 */ /* 0x000fea000383ffff */
.L_x_896:
[----:B------:R-:W-:Y:S02]  /*21730*/  SEL R2, RZ, 0x1, P0 ;  /* 0x00000001ff027807 */ /* 0x000fe40000000000 */
[----:B------:R-:W-:Y:S02]  /*21740*/  MOV R3, 0x21760 ;  /* 0x0002176000037802 */ /* 0x000fe40000000f00 */
[----:B------:R-:W-:Y:S05]  /*21750*/  CALL.REL.NOINC `($__internal_17_$__cuda_sm70_votesync_ballot) ;  /* 0x0000312000007944 */ /* 0x000fea0003c00000 */
[----:B------:R-:W-:Y:S05]  /*21760*/  BRA `(.L_x_1143) ;  /* 0xfffdee8000007947 */ /* 0x000fea000383ffff */
.L_x_897:
[----:B------:R-:W-:Y:S01]  /*21770*/  IMAD.MOV.U32 R5, RZ, RZ, R9 ;  /* 0x000000ffff057224 */ /* 0x000fe200078e0009 */
[----:B-1----:R-:W-:Y:S01]  /*21780*/  MOV R2, R0 ;  /* 0x0000000000027202 */ /* 0x002fe20000000f00 */
[----:B------:R-:W-:Y:S01]  /*21790*/  IMAD.MOV.U32 R216, RZ, RZ, 0x1f ;  /* 0x0000001fffd87424 */ /* 0x000fe200078e00ff */
[----:B------:R-:W-:Y:S02]  /*217a0*/  MOV R3, 0x217c0 ;  /* 0x000217c000037802 */ /* 0x000fe40000000f00 */
[----:B------:R-:W-:Y:S05]  /*217b0*/  CALL.REL.NOINC `($__internal_15_$__cuda_sm70_shflsync_idx_p) ;  /* 0x0000300000007944 */ /* 0x000fea0003c00000 */
[----:B------:R-:W-:Y:S01]  /*217c0*/  IMAD.MOV.U32 R12, RZ, RZ, R5 ;  /* 0x000000ffff0c7224 */ /* 0x000fe200078e0005 */
[----:B------:R-:W-:Y:S01]  /*217d0*/  MOV R5, R8 ;  /* 0x0000000800057202 */ /* 0x000fe20000000f00 */
[----:B------:R-:W-:Y:S01]  /*217e0*/  IMAD.MOV.U32 R6, RZ, RZ, RZ ;  /* 0x000000ffff067224 */ /* 0x000fe200078e00ff */
[----:B------:R-:W-:Y:S01]  /*217f0*/  MOV R2, R0 ;  /* 0x0000000000027202 */ /* 0x000fe20000000f00 */
[----:B------:R-:W-:Y:S01]  /*21800*/  IMAD.MOV.U32 R216, RZ, RZ, 0x1f ;  /* 0x0000001fffd87424 */ /* 0x000fe200078e00ff */
[----:B------:R-:W-:-:S02]  /*21810*/  MOV R3, 0x21830 ;  /* 0x0002183000037802 */ /* 0x000fc40000000f00 */
[----:B------:R-:W-:Y:S05]  /*21820*/  CALL.REL.NOINC `($__internal_15_$__cuda_sm70_shflsync_idx_p) ;  /* 0x00002f9000007944 */ /* 0x000fea0003c00000 */
[----:B------:R-:W-:Y:S01]  /*21830*/  MOV R9, R5 ;  /* 0x0000000500097202 */ /* 0x000fe20000000f00 */
[----:B------:R-:W-:Y:S05]  /*21840*/  BRA `(.L_x_1144) ;  /* 0xfffdee1000007947 */ /* 0x000fea000383ffff */
.L_x_900:
[----:B------:R-:W-:Y:S01]  /*21850*/  IMAD.MOV.U32 R5, RZ, RZ, R4 ;  /* 0x000000ffff057224 */ /* 0x000fe200078e0004 */
[----:B-1----:R-:W-:Y:S01]  /*21860*/  MOV R2, R0 ;  /* 0x0000000000027202 */ /* 0x002fe20000000f00 */
[----:B------:R-:W-:Y:S01]  /*21870*/  IMAD.MOV.U32 R216, RZ, RZ, 0x1f ;  /* 0x0000001fffd87424 */ /* 0x000fe200078e00ff */
[----:B------:R-:W-:-:S02]  /*21880*/  MOV R3, 0x218a0 ;  /* 0x000218a000037802 */ /* 0x000fc40000000f00 */
[----:B---34-:R-:W-:Y:S05]  /*21890*/  CALL.REL.NOINC `($__internal_15_$__cuda_sm70_shflsync_idx_p) ;  /* 0x00002f2000007944 */ /* 0x018fea0003c00000 */
[----:B------:R-:W-:Y:S01]  /*218a0*/  MOV R6, R5 ;  /* 0x0000000500067202 */ /* 0x000fe20000000f00 */
[----:B------:R-:W-:Y:S05]  /*218b0*/  BRA `(.L_x_899) ;  /* 0xfffdee0000007947 */ /* 0x000fea000383ffff */
.L_x_1003:
[----:B------:R-:W-:Y:S01]  /*218c0*/  IMAD.MOV.U32 R5, RZ, RZ, R4 ;  /* 0x000000ffff057224 */ /* 0x000fe200078e0004 */
[----:B------:R-:W-:Y:S01]  /*218d0*/  MOV R2, RZ ;  /* 0x000000ff00027202 */ /* 0x000fe20000000f00 */
[----:B------:R-:W-:Y:S01]  /*218e0*/  IMAD.MOV.U32 R216, RZ, RZ, 0x181f ;  /* 0x0000181fffd87424 */ /* 0x000fe200078e00ff */
[----:B------:R-:W-:-:S02]  /*218f0*/  MOV R3, 0x21910 ;  /* 0x0002191000037802 */ /* 0x000fc40000000f00 */
[----:B------:R-:W-:Y:S05]  /*21900*/  CALL.REL.NOINC `($__internal_15_$__cuda_sm70_shflsync_idx_p) ;  /* 0x00002eb000007944 */ /* 0x000fea0003c00000 */
[----:B------:R-:W-:Y:S01]  /*21910*/  MOV R14, R5 ;  /* 0x00000005000e7202 */ /* 0x000fe20000000f00 */
[----:B------:R-:W-:Y:S05]  /*21920*/  BRA `(.L_x_1145) ;  /* 0xfffed46000007947 */ /* 0x000fea000383ffff */
.L_x_1004:
[----:B------:R-:W-:Y:S01]  /*21930*/  IMAD.MOV.U32 R5, RZ, RZ, R11 ;  /* 0x000000ffff057224 */ /* 0x000fe200078e000b */
[----:B------:R-:W-:Y:S01]  /*21940*/  MOV R2, RZ ;  /* 0x000000ff00027202 */ /* 0x000fe20000000f00 */
[----:B------:R-:W-:Y:S01]  /*21950*/  IMAD.MOV.U32 R216, RZ, RZ, 0x181f ;  /* 0x0000181fffd87424 */ /* 0x000fe200078e00ff */
[----:B------:R-:W-:-:S02]  /*21960*/  MOV R3, 0x21980 ;  /* 0x0002198000037802 */ /* 0x000fc40000000f00 */
[----:B-12---:R-:W-:Y:S05]  /*21970*/  CALL.REL.NOINC `($__internal_15_$__cuda_sm70_shflsync_idx_p) ;  /* 0x00002e4000007944 */ /* 0x006fea0003c00000 */
[----:B------:R-:W-:Y:S01]  /*21980*/  ISETP.GE.AND P1, PT, R76, c[0x0][0x1d4], PT ;  /* 0x000075004c007a0c */ /* 0x000fe20003f26270 */
[----:B------:R-:W-:Y:S01]  /*21990*/  IMAD.MOV.U32 R216, RZ, RZ, 0x181f ;  /* 0x0000181fffd87424 */ /* 0x000fe200078e00ff */
[----:B------:R-:W-:-:S02]  /*219a0*/  IADD3 R2, P0, R5, R6, RZ ;  /* 0x0000000605027210 */ /* 0x000fc40007f1e0ff */
[----:B------:R-:W-:-:S03]  /*219b0*/  SEL R16, RZ, 0x10, P1 ;  /* 0x00000010ff107807 */ /* 0x000fc60000800000 */
[----:B------:R-:W-:Y:S01]  /*219c0*/  IMAD.X R3, R14, 0x1, R8, P0 ;  /* 0x000000010e037824 */ /* 0x000fe200000e0608 */
[----:B------:R-:W-:-:S05]  /*219d0*/  ISETP.GE.AND P0, PT, R211, c[0x0][0x1d4], PT ;  /* 0x00007500d3007a0c */ /* 0x000fca0003f06270 */
[----:B------:R-:W-:Y:S01]  /*219e0*/  @!PT LDS RZ, [RZ] ;  /* 0x00000000fffff984 */ /* 0x000fe20000000800 */
[----:B------:R-:W-:Y:S01]  /*219f0*/  @!PT LDS RZ, [RZ] ;  /* 0x00000000fffff984 */ /* 0x000fe20000000800 */
[----:B------:R-:W-:Y:S01]  /*21a00*/  @!PT LDS RZ, [RZ] ;  /* 0x00000000fffff984 */ /* 0x000fe20000000800 */
[----:B------:R1:W-:Y:S02]  /*21a10*/  LDGSTS.E.BYPASS.LTC128B.128 [R210+0x8100], [R2.64], !P1 ;  /* 0x0810000002d27fae */ /* 0x0003e4000c901d48 */
[----:B-1----:R-:W-:Y:S01]  /*21a20*/  IADD3 R2, P2, R5, R10, RZ ;  /* 0x0000000a05027210 */ /* 0x002fe20007f5e0ff */
[----:B------:R-:W-:-:S04]  /*21a30*/  IMAD.MOV.U32 R5, RZ, RZ, R4 ;  /* 0x000000ffff057224 */ /* 0x000fc800078e0004 */
[----:B------:R-:W-:Y:S01]  /*21a40*/  IMAD.X R3, R14, 0x1, R9, P2 ;  /* 0x000000010e037824 */ /* 0x000fe200010e0609 */
[----:B------:R-:W-:-:S04]  /*21a50*/  SEL R14, RZ, 0x10, P0 ;  /* 0x00000010ff0e7807 */ /* 0x000fc80000000000 */
[----:B------:R1:W-:Y:S02]  /*21a60*/  LDGSTS.E.BYPASS.LTC128B.128 [R210+0xb100], [R2.64], !P0 ;  /* 0x0b10000002d27fae */ /* 0x0003e4000c101d48 */
[----:B-1----:R-:W-:Y:S01]  /*21a70*/  IMAD.MOV.U32 R2, RZ, RZ, 0x1 ;  /* 0x00000001ff027424 */ /* 0x002fe200078e00ff */
[----:B------:R-:W-:Y:S02]  /*21a80*/  MOV R3, 0x21aa0 ;  /* 0x00021aa000037802 */ /* 0x000fe40000000f00 */
[----:B------:R-:W-:Y:S05]  /*21a90*/  CALL.REL.NOINC `($__internal_15_$__cuda_sm70_shflsync_idx_p) ;  /* 0x00002d2000007944 */ /* 0x000fea0003c00000 */
[----:B------:R-:W-:Y:S01]  /*21aa0*/  IMAD.MOV.U32 R17, RZ, RZ, R5 ;  /* 0x000000ffff117224 */ /* 0x000fe200078e0005 */
[----:B------:R-:W-:Y:S01]  /*21ab0*/  MOV R2, 0x1 ;  /* 0x0000000100027802 */ /* 0x000fe20000000f00 */
[----:B------:R-:W-:Y:S01]  /*21ac0*/  IMAD.MOV.U32 R5, RZ, RZ, R11 ;  /* 0x000000ffff057224 */ /* 0x000fe200078e000b */
[----:B------:R-:W-:Y:S02]  /*21ad0*/  MOV R216, 0x181f ;  /* 0x0000181f00d87802 */ /* 0x000fe40000000f00 */
[----:B------:R-:W-:Y:S02]  /*21ae0*/  MOV R3, 0x21b00 ;  /* 0x00021b0000037802 */ /* 0x000fe40000000f00 */
[----:B------:R-:W-:Y:S05]  /*21af0*/  CALL.REL.NOINC `($__internal_15_$__cuda_sm70_shflsync_idx_p) ;  /* 0x00002cc000007944 */ /* 0x000fea0003c00000 */
[C---:B------:R-:W-:Y:S01]  /*21b00*/  IADD3 R2, -R16.reuse, 0x10, RZ ;  /* 0x0000001010027810 */ /* 0x040fe20007ffe1ff */
[----:B------:R-:W-:Y:S01]  /*21b10*/  IMAD.MOV.U32 R216, RZ, RZ, 0x181f ;  /* 0x0000181fffd87424 */ /* 0x000fe200078e00ff */
[----:B------:R-:W-:-:S02]  /*21b20*/  ISETP.NE.U32.AND P2, PT, R16, RZ, PT ;  /* 0x000000ff1000720c */ /* 0x000fc40003f45070 */
[----:B------:R-:W-:-:S04]  /*21b30*/  LOP3.LUT R2, R2, 0xf, RZ, 0xc0, !PT ;  /* 0x0000000f02027812 */ /* 0x000fc800078ec0ff */
[----:B------:R-:W-:-:S04]  /*21b40*/  IADD3 R2, P1, P0, R2, R5, R6 ;  /* 0x0000000502027210 */ /* 0x000fc8000783e006 */
[----:B------:R-:W-:-:S05]  /*21b50*/  IADD3.X R3, RZ, R17, R8, P1, P0 ;  /* 0x00000011ff037210 */ /* 0x000fca0000fe0408 */
[----:B------:R-:W-:Y:S01]  /*21b60*/  @!PT LDS RZ, [RZ] ;  /* 0x00000000fffff984 */ /* 0x000fe20000000800 */
[----:B------:R-:W-:Y:S01]  /*21b70*/  @!PT LDS RZ, [RZ] ;  /* 0x00000000fffff984 */ /* 0x000fe20000000800 */
[----:B------:R-:W-:Y:S01]  /*21b80*/  @!PT LDS RZ, [RZ] ;  /* 0x00000000fffff984 */ /* 0x000fe20000000800 */
[----:B------:R1:W-:Y:S01]  /*21b90*/  LDGSTS.E.BYPASS.LTC128B.128.ZFILL [R210+0x9100], [R2.64], P2 ;  /* 0x0910000002d27fae */ /* 0x0003e20009141d48 */
[C---:B------:R-:W-:Y:S02]  /*21ba0*/  ISETP.NE.U32.AND P2, PT, R14.reuse, RZ, PT ;  /* 0x000000ff0e00720c */ /* 0x040fe40003f45070 */
[----:B-1----:R-:W-:-:S04]  /*21bb0*/  IADD3 R2, -R14, 0x10, RZ ;  /* 0x000000100e027810 */ /* 0x002fc80007ffe1ff */
[----:B------:R-:W-:-:S04]  /*21bc0*/  LOP3.LUT R2, R2, 0xf, RZ, 0xc0, !PT ;  /* 0x0000000f02027812 */ /* 0x000fc800078ec0ff */
[----:B------:R-:W-:Y:S01]  /*21bd0*/  IADD3 R2, P1, P0, R2, R5, R10 ;  /* 0x0000000502027210 */ /* 0x000fe2000783e00a */
[----:B------:R-:W-:-:S03]  /*21be0*/  IMAD.MOV.U32 R5, RZ, RZ, R4 ;  /* 0x000000ffff057224 */ /* 0x000fc600078e0004 */
[----:B------:R-:W-:-:S05]  /*21bf0*/  IADD3.X R3, RZ, R17, R9, P1, P0 ;  /* 0x00000011ff037210 */ /* 0x000fca0000fe0409 */
[----:B------:R1:W-:Y:S02]  /*21c00*/  LDGSTS.E.BYPASS.LTC128B.128.ZFILL [R210+0xc100], [R2.64], P2 ;  /* 0x0c10000002d27fae */ /* 0x0003e40009141d48 */
        /* <DEDUP_REMOVED lines=9> */
[----:B------:R-:W-:Y:S01]  /*21ca0*/  MOV R2, R5 ;  /* 0x0000000500027202 */ /* 0x000fe20000000f00 */
[----:B------:R-:W-:Y:S05]  /*21cb0*/  BRA `(.L_x_1146) ;  /* 0xfffed23000007947 */ /* 0x000fea000383ffff */
.L_x_1005:
[----:B------:R-:W-:Y:S01]  /*21cc0*/  IMAD.MOV.U32 R5, RZ, RZ, R6 ;  /* 0x000000ffff057224 */ /* 0x000fe200078e0006 */
[----:B------:R-:W-:Y:S01]  /*21cd0*/  MOV R2, RZ ;  /* 0x000000ff00027202 */ /* 0x000fe20000000f00 */
[----:B------:R-:W-:Y:S01]  /*21ce0*/  IMAD.MOV.U32 R216, RZ, RZ, 0x1c1f ;  /* 0x00001c1fffd87424 */ /* 0x000fe200078e00ff */
[----:B------:R-:W-:-:S02]  /*21cf0*/  MOV R3, 0x21d10 ;  /* 0x00021d1000037802 */ /* 0x000fc40000000f00 */
[----:B------:R-:W-:Y:S05]  /*21d00*/  CALL.REL.NOINC `($__internal_15_$__cuda_sm70_shflsync_idx_p) ;  /* 0x00002ab000007944 */ /* 0x000fea0003c00000 */
[----:B------:R-:W-:Y:S01]  /*21d10*/  MOV R4, R5 ;  /* 0x0000000500047202 */ /* 0x000fe20000000f00 */
[----:B------:R-:W-:Y:S05]  /*21d20*/  BRA `(.L_x_1147) ;  /* 0xfffed3f000007947 */ /* 0x000fea000383ffff */
.L_x_1010:
[----:B------:R-:W-:Y:S01]  /*21d30*/  IMAD.MOV.U32 R5, RZ, RZ, R6 ;  /* 0x000000ffff057224 */ /* 0x000fe200078e0006 */
[----:B------:R-:W-:Y:S01]  /*21d40*/  MOV R2, 0x1 ;  /* 0x0000000100027802 */ /* 0x000fe20000000f00 */
[----:B------:R-:W-:Y:S01]  /*21d50*/  IMAD.MOV.U32 R216, RZ, RZ, 0x1c1f ;  /* 0x00001c1fffd87424 */ /* 0x000fe200078e00ff */
[----:B------:R-:W-:-:S02]  /*21d60*/  MOV R3, 0x21d80 ;  /* 0x00021d8000037802 */ /* 0x000fc40000000f00 */
[----:B-1----:R-:W-:Y:S05]  /*21d70*/  CALL.REL.NOINC `($__internal_15_$__cuda_sm70_shflsync_idx_p) ;  /* 0x00002a4000007944 */ /* 0x002fea0003c00000 */
[----:B------:R-:W-:Y:S01]  /*21d80*/  MOV R4, R5 ;  /* 0x0000000500047202 */ /* 0x000fe20000000f00 */
[----:B------:R-:W-:Y:S05]  /*21d90*/  BRA `(.L_x_1148) ;  /* 0xfffedd8000007947 */ /* 0x000fea000383ffff */
.L_x_1015:
[----:B------:R-:W-:Y:S01]  /*21da0*/  IMAD.MOV.U32 R4, RZ, RZ, R5 ;  /* 0x000000ffff047224 */ /* 0x000fe200078e0005 */
[----:B------:R-:W-:-:S02]  /*21db0*/  MOV R3, 0x2 ;  /* 0x0000000200037802 */ /* 0x000fc40000000f00 */
[----:B------:R-:W-:Y:S02]  /*21dc0*/  MOV R2, 0x21de0 ;  /* 0x00021de000027802 */ /* 0x000fe40000000f00 */
[----:B------:R-:W-:Y:S05]  /*21dd0*/  CALL.REL.NOINC `($__internal_14_$__cuda_sm70_shflsync_bfly_p) ;  /* 0x0000298000007944 */ /* 0x000fea0003c00000 */
[----:B------:R-:W-:Y:S01]  /*21de0*/  MOV R2, R141 ;  /* 0x0000008d00027202 */ /* 0x000fe20000000f00 */
[----:B------:R-:W-:Y:S05]  /*21df0*/  BRA `(.L_x_1149) ;  /* 0xfffee76000007947 */ /* 0x000fea000383ffff */
.L_x_1016:
[----:B------:R-:W-:Y:S01]  /*21e00*/  IMAD.MOV.U32 R4, RZ, RZ, R5 ;  /* 0x000000ffff047224 */ /* 0x000fe200078e0005 */
[----:B------:R-:W-:Y:S02]  /*21e10*/  MOV R3, 0x1 ;  /* 0x0000000100037802 */ /* 0x000fe40000000f00 */
[----:B------:R-:W-:Y:S02]  /*21e20*/  MOV R2, 0x21e40 ;  /* 0x00021e4000027802 */ /* 0x000fe40000000f00 */
[----:B------:R-:W-:Y:S05]  /*21e30*/  CALL.REL.NOINC `($__internal_14_$__cuda_sm70_shflsync_bfly_p) ;  /* 0x0000292000007944 */ /* 0x000fea0003c00000 */
[----:B------:R-:W-:Y:S01]  /*21e40*/  FMNMX.FTZ R5, R5, R141, !PT ;  /* 0x0000008d05057209 */ /* 0x000fe20007810000 */
[----:B------:R-:W-:Y:S01]  /*21e50*/  IMAD.MOV.U32 R4, RZ, RZ, R6 ;  /* 0x000000ffff047224 */ /* 0x000fe200078e0006 */
[----:B------:R-:W-:Y:S01]  /*21e60*/  MOV R2, 0x21e90 ;  /* 0x00021e9000027802 */ /* 0x000fe20000000f00 */
[----:B------:R-:W-:Y:S02]  /*21e70*/  IMAD.MOV.U32 R3, RZ, RZ, 0x2 ;  /* 0x00000002ff037424 */ /* 0x000fe400078e00ff */
[----:B------:R-:W-:Y:S05]  /*21e80*/  CALL.REL.NOINC `($__internal_14_$__cuda_sm70_shflsync_bfly_p) ;  /* 0x000028d000007944 */ /* 0x000fea0003c00000 */
[----:B------:R-:W-:Y:S01]  /*21e90*/  FMNMX.FTZ R4, R6, R141, !PT ;  /* 0x0000008d06047209 */ /* 0x000fe20007810000 */
[----:B------:R-:W-:Y:S01]  /*21ea0*/  IMAD.MOV.U32 R3, RZ, RZ, 0x1 ;  /* 0x00000001ff037424 */ /* 0x000fe200078e00ff */
[----:B------:R-:W-:Y:S02]  /*21eb0*/  MOV R2, 0x21ed0 ;  /* 0x00021ed000027802 */ /* 0x000fe40000000f00 */
[----:B------:R-:W-:Y:S05]  /*21ec0*/  CALL.REL.NOINC `($__internal_14_$__cuda_sm70_shflsync_bfly_p) ;  /* 0x0000289000007944 */ /* 0x000fea0003c00000 */
[----:B------:R-:W-:Y:S01]  /*21ed0*/  MOV R6, R141 ;  /* 0x0000008d00067202 */ /* 0x000fe20000000f00 */
[----:B------:R-:W-:Y:S05]  /*21ee0*/  BRA `(.L_x_1150) ;  /* 0xfffee6e000007947 */ /* 0x000fea000383ffff */
.L_x_1024:
[----:B------:R-:W-:Y:S01]  /*21ef0*/  MOV R2, RZ ;  /* 0x000000ff00027202 */ /* 0x000fe20000000f00 */
[----:B------:R-:W-:Y:S01]  /*21f00*/  IMAD.MOV.U32 R5, RZ, RZ, R4 ;  /* 0x000000ffff057224 */ /* 0x000fe200078e0004 */
[----:B------:R-:W-:Y:S01]  /*21f10*/  MOV R3, 0x21f40 ;  /* 0x00021f4000037802 */ /* 0x000fe20000000f00 */
[----:B------:R-:W-:Y:S02]  /*21f20*/  IMAD.MOV.U32 R216, RZ, RZ, 0x181f ;  /* 0x0000181fffd87424 */ /* 0x000fe400078e00ff */
[----:B-1--4-:R-:W-:Y:S05]  /*21f30*/  CALL.REL.NOINC `($__internal_15_$__cuda_sm70_shflsync_idx_p) ;  /* 0x0000288000007944 */ /* 0x012fea0003c00000 */
[----:B------:R-:W-:Y:S01]  /*21f40*/  MOV R21, R5 ;  /* 0x0000000500157202 */ /* 0x000fe20000000f00 */
[----:B------:R-:W-:-:S05]  /*21f50*/  BRA `(.L_x_1151) ;  /* 0xfffeff4000007947 */ /* 0x000fca000383ffff */
.L_x_1025:
[----:B------:R-:W-:Y:S01]  /*21f60*/  MOV R2, RZ ;  /* 0x000000ff00027202 */ /* 0x000fe20000000f00 */
[----:B------:R-:W-:Y:S01]  /*21f70*/  IMAD.MOV.U32 R5, RZ, RZ, R8 ;  /* 0x000000ffff057224 */ /* 0x000fe200078e0008 */
[----:B------:R-:W-:Y:S01]  /*21f80*/  MOV R3, 0x21fb0 ;  /* 0x00021fb000037802 */ /* 0x000fe20000000f00 */
[----:B------:R-:W-:Y:S02]  /*21f90*/  IMAD.MOV.U32 R216, RZ, RZ, 0x181f ;  /* 0x0000181fffd87424 */ /* 0x000fe400078e00ff */
[----:B-1234-:R-:W-:Y:S05]  /*21fa0*/  CALL.REL.NOINC `($__internal_15_$__cuda_sm70_shflsync_idx_p) ;  /* 0x0000281000007944 */ /* 0x01efea0003c00000 */
[----:B------:R-:W-:Y:S01]  /*21fb0*/  ISETP.GE.AND P1, PT, R76, c[0x0][0x1d4], PT ;  /* 0x000075004c007a0c */ /* 0x000fe20003f26270 */
[----:B------:R-:W-:Y:S01]  /*21fc0*/  IMAD.MOV.U32 R216, RZ, RZ, 0x181f ;  /* 0x0000181fffd87424 */ /* 0x000fe200078e00ff */
[----:B------:R-:W-:Y:S02]  /*21fd0*/  IADD3 R22, P2, R5, R9, RZ ;  /* 0x0000000905167210 */ /* 0x000fe40007f5e0ff */
[----:B------:R-:W-:Y:S03]  /*21fe0*/  ISETP.GE.AND P0, PT, R211, c[0x0][0x1d4], PT ;  /* 0x00007500d3007a0c */ /* 0x000fe60003f06270 */
[----:B------:R-:W-:Y:S01]  /*21ff0*/  IMAD.X R23, R21, 0x1, R10, P2 ;  /* 0x0000000115177824 */ /* 0x000fe200010e060a */
[----:B------:R-:W-:Y:S01]  /*22000*/  IADD3 R2, P2, R5, R11, RZ ;  /* 0x0000000b05027210 */ /* 0x000fe20007f5e0ff */
[----:B------:R-:W-:Y:S04]  /*22010*/  IMAD.MOV.U32 R5, RZ, RZ, R4 ;  /* 0x000000ffff057224 */ /* 0x000fe800078e0004 */
        /* <DEDUP_REMOVED lines=10> */
[----:B------:R-:W-:Y:S05]  /*220c0*/  CALL.REL.NOINC `($__internal_15_$__cuda_sm70_shflsync_idx_p) ;  /* 0x000026f000007944 */ /* 0x000fea0003c00000 */
[----:B------:R-:W-:Y:S01]  /*220d0*/  MOV R2, 0x1 ;  /* 0x0000000100027802 */ /* 0x000fe20000000f00 */
[----:B------:R-:W-:Y:S01]  /*220e0*/  IMAD.MOV.U32 R23, RZ, RZ, R5 ;  /* 0x000000ffff177224 */ /* 0x000fe200078e0005 */
[----:B------:R-:W-:Y:S01]  /*220f0*/  MOV R216, 0x181f ;  /* 0x0000181f00d87802 */ /* 0x000fe20000000f00 */
[----:B------:R-:W-:Y:S01]  /*22100*/  IMAD.MOV.U32 R5, RZ, RZ, R8 ;  /* 0x000000ffff057224 */ /* 0x000fe200078e0008 */
[----:B------:R-:W-:Y:S02]  /*22110*/  MOV R3, 0x22130 ;  /* 0x0002213000037802 */ /* 0x000fe40000000f00 */
[----:B------:R-:W-:Y:S05]  /*22120*/  CALL.REL.NOINC `($__internal_15_$__cuda_sm70_shflsync_idx_p) ;  /* 0x0000269000007944 */ /* 0x000fea0003c00000 */
[C---:B------:R-:W-:Y:S01]  /*22130*/  IADD3 R2, -R21.reuse, 0x10, RZ ;  /* 0x0000001015027810 */ /* 0x040fe20007ffe1ff */
[----:B------:R-:W-:Y:S01]  /*22140*/  IMAD.MOV.U32 R216, RZ, RZ, 0x181f ;  /* 0x0000181fffd87424 */ /* 0x000fe200078e00ff */
        /* <DEDUP_REMOVED lines=12> */
[----:B------:R-:W-:Y:S03]  /*22210*/  IMAD.MOV.U32 R5, RZ, RZ, R4 ;  /* 0x000000ffff057224 */ /* 0x000fe600078e0004 */
[----:B------:R-:W-:Y:S05]  /*22220*/  IADD3.X R3, RZ, R23, R20, P1, P0 ;  /* 0x00000017ff037210 */ /* 0x000fea0000fe0414 */
[----:B------:R1:W-:Y:S02]  /*22230*/  LDGSTS.E.BYPASS.LTC128B.128.ZFILL [R210+0x4100], [R2.64], P2 ;  /* 0x0410000002d27fae */ /* 0x0003e40009141d48 */
[----:B-1----:R-:W-:Y:S01]  /*22240*/  MOV R3, 0x22270 ;  /* 0x0002227000037802 */ /* 0x002fe20000000f00 */
[----:B------:R-:W-:Y:S03]  /*22250*/  IMAD.MOV.U32 R2, RZ, RZ, 0x2 ;  /* 0x00000002ff027424 */ /* 0x000fe600078e00ff */
[----:B------:R-:W-:Y:S05]  /*22260*/  CALL.REL.NOINC `($__internal_15_$__cuda_sm70_shflsync_idx_p) ;  /* 0x0000255000007944 */ /* 0x000fea0003c00000 */
[----:B------:R-:W-:Y:S01]  /*22270*/  MOV R2, 0x2 ;  /* 0x0000000200027802 */ /* 0x000fe20000000f00 */
[----:B------:R-:W-:Y:S01]  /*22280*/  IMAD.MOV.U32 R4, RZ, RZ, R5 ;  /* 0x000000ffff047224 */ /* 0x000fe200078e0005 */
[----:B------:R-:W-:Y:S01]  /*22290*/  MOV R216, 0x181f ;  /* 0x0000181f00d87802 */ /* 0x000fe20000000f00 */
[----:B------:R-:W-:Y:S01]  /*222a0*/  IMAD.MOV.U32 R5, RZ, RZ, R8 ;  /* 0x000000ffff057224 */ /* 0x000fe200078e0008 */
[----:B------:R-:W-:Y:S02]  /*222b0*/  MOV R3, 0x222d0 ;  /* 0x000222d000037802 */ /* 0x000fe40000000f00 */
[----:B------:R-:W-:Y:S05]  /*222c0*/  CALL.REL.NOINC `($__internal_15_$__cuda_sm70_shflsync_idx_p) ;  /* 0x000024f000007944 */ /* 0x000fea0003c00000 */
[----:B------:R-:W-:-:S05]  /*222d0*/  BRA `(.L_x_1152) ;  /* 0xfffefd3000007947 */ /* 0x000fca000383ffff */
.L_x_1028:
[----:B------:R-:W-:Y:S01]  /*222e0*/  MOV R2, RZ ;  /* 0x000000ff00027202 */ /* 0x000fe20000000f00 */
[----:B------:R-:W-:Y:S01]  /*222f0*/  IMAD.MOV.U32 R5, RZ, RZ, R4 ;  /* 0x000000ffff057224 */ /* 0x000fe200078e0004 */
[----:B------:R-:W-:Y:S01]  /*22300*/  MOV R3, 0x22330 ;  /* 0x0002233000037802 */ /* 0x000fe20000000f00 */
[----:B------:R-:W-:Y:S02]  /*22310*/  IMAD.MOV.U32 R216, RZ, RZ, 0x181f ;  /* 0x0000181fffd87424 */ /* 0x000fe400078e00ff */
[----:B------:R-:W-:Y:S05]  /*22320*/  CALL.REL.NOINC `($__internal_15_$__cuda_sm70_shflsync_idx_p) ;  /* 0x0000249000007944 */ /* 0x000fea0003c00000 */
[----:B------:R-:W-:Y:S01]  /*22330*/  MOV R145, R5 ;  /* 0x0000000500917202 */ /* 0x000fe20000000f00 */
[----:B------:R-:W-:-:S05]  /*22340*/  BRA `(.L_x_1153) ;  /* 0xffff08e000007947 */ /* 0x000fca000383ffff */
.L_x_1029:
[----:B------:R-:W-:Y:S01]  /*22350*/  MOV R2, RZ ;  /* 0x000000ff00027202 */ /* 0x000fe20000000f00 */
[----:B------:R-:W-:Y:S01]  /*22360*/  IMAD.MOV.U32 R5, RZ, RZ, R140 ;  /* 0x000000ffff057224 */ /* 0x000fe200078e008c */
[----:B------:R-:W-:Y:S01]  /*22370*/  MOV R3, 0x223a0 ;  /* 0x000223a000037802 */ /* 0x000fe20000000f00 */
[----:B------:R-:W-:Y:S02]  /*22380*/  IMAD.MOV.U32 R216, RZ, RZ, 0x181f ;  /* 0x0000181fffd87424 */ /* 0x000fe400078e00ff */
[----:B-12---:R-:W-:Y:S05]  /*22390*/  CALL.REL.NOINC `($__internal_15_$__cuda_sm70_shflsync_idx_p) ;  /* 0x0000242000007944 */ /* 0x006fea0003c00000 */
        /* <DEDUP_REMOVED lines=51> */
.L_x_1030:
[----:B------:R-:W-:Y:S01]  /*226d0*/  MOV R2, RZ ;  /* 0x000000ff00027202 */ /* 0x000fe20000000f00 */
[----:B------:R-:W-:Y:S01]  /*226e0*/  IMAD.MOV.U32 R5, RZ, RZ, R140 ;  /* 0x000000ffff057224 */ /* 0x000fe200078e008c */
[----:B------:R-:W-:Y:S01]  /*226f0*/  MOV R3, 0x22720 ;  /* 0x0002272000037802 */ /* 0x000fe20000000f00 */
[----:B------:R-:W-:Y:S02]  /*22700*/  IMAD.MOV.U32 R216, RZ, RZ, 0x1c1f ;  /* 0x00001c1fffd87424 */ /* 0x000fe400078e00ff */
[----:B------:R-:W-:Y:S05]  /*22710*/  CALL.REL.NOINC `($__internal_15_$__cuda_sm70_shflsync_idx_p) ;  /* 0x000020a000007944 */ /* 0x000fea0003c00000 */
[----:B------:R-:W-:-:S05]  /*22720*/  BRA `(.L_x_1155) ;  /* 0xffff086000007947 */ /* 0x000fca000383ffff */
.L_x_1035:
[----:B------:R-:W-:Y:S01]  /*22730*/  MOV R2, 0x1 ;  /* 0x0000000100027802 */ /* 0x000fe20000000f00 */
[----:B------:R-:W-:Y:S01]  /*22740*/  IMAD.MOV.U32 R5, RZ, RZ, R140 ;  /* 0x000000ffff057224 */ /* 0x000fe200078e008c */
[----:B------:R-:W-:Y:S01]  /*22750*/  MOV R3, 0x22780 ;  /* 0x0002278000037802 */ /* 0x000fe20000000f00 */
[----:B------:R-:W-:Y:S02]  /*22760*/  IMAD.MOV.U32 R216, RZ, RZ, 0x1c1f ;  /* 0x00001c1fffd87424 */ /* 0x000fe400078e00ff */
[----:B-1----:R-:W-:Y:S05]  /*22770*/  CALL.REL.NOINC `($__internal_15_$__cuda_sm70_shflsync_idx_p) ;  /* 0x0000204000007944 */ /* 0x002fea0003c00000 */
[----:B------:R-:W-:-:S05]  /*22780*/  BRA `(.L_x_1156) ;  /* 0xffff125000007947 */ /* 0x000fca000383ffff */
.L_x_1040:
[----:B------:R-:W-:Y:S02]  /*22790*/  MOV R3, 0x2 ;  /* 0x0000000200037802 */ /* 0x000fe40000000f00 */
[----:B------:R-:W-:Y:S02]  /*227a0*/  MOV R2, 0x227c0 ;  /* 0x000227c000027802 */ /* 0x000fe40000000f00 */
[----:B-12---:R-:W-:Y:S05]  /*227b0*/  CALL.REL.NOINC `($__internal_14_$__cuda_sm70_shflsync_bfly_p) ;  /* 0x00001fa000007944 */ /* 0x006fea0003c00000 */
[----:B------:R-:W-:Y:S01]  /*227c0*/  MOV R2, R141 ;  /* 0x0000008d00027202 */ /* 0x000fe20000000f00 */
[----:B------:R-:W-:-:S05]  /*227d0*/  BRA `(.L_x_1157) ;  /* 0xffff1ca000007947 */ /* 0x000fca000383ffff */
.L_x_1041:
[----:B------:R-:W-:Y:S02]  /*227e0*/  MOV R3, 0x1 ;  /* 0x0000000100037802 */ /* 0x000fe40000000f00 */
[----:B------:R-:W-:Y:S02]  /*227f0*/  MOV R2, 0x22810 ;  /* 0x0002281000027802 */ /* 0x000fe40000000f00 */
[----:B-12---:R-:W-:Y:S05]  /*22800*/  CALL.REL.NOINC `($__internal_14_$__cuda_sm70_shflsync_bfly_p) ;  /* 0x00001f5000007944 */ /* 0x006fea0003c00000 */
[----:B------:R-:W-:Y:S01]  /*22810*/  IMAD.MOV.U32 R3, RZ, RZ, 0x2 ;  /* 0x00000002ff037424 */ /* 0x000fe200078e00ff */
[----:B------:R-:W-:Y:S01]  /*22820*/  FMNMX.FTZ R5, R4, R141, !PT ;  /* 0x0000008d04057209 */ /* 0x000fe20007810000 */
[----:B------:R-:W-:Y:S01]  /*22830*/  IMAD.MOV.U32 R4, RZ, RZ, R8 ;  /* 0x000000ffff047224 */ /* 0x000fe200078e0008 */
[----:B------:R-:W-:Y:S02]  /*22840*/  MOV R2, 0x22860 ;  /* 0x0002286000027802 */ /* 0x000fe40000000f00 */
[----:B------:R-:W-:Y:S05]  /*22850*/  CALL.REL.NOINC `($__internal_14_$__cuda_sm70_shflsync_bfly_p) ;  /* 0x00001f0000007944 */ /* 0x000fea0003c00000 */
[----:B------:R-:W-:Y:S01]  /*22860*/  FMNMX.FTZ R4, R8, R141, !PT ;  /* 0x0000008d08047209 */ /* 0x000fe20007810000 */
[----:B------:R-:W-:Y:S01]  /*22870*/  IMAD.MOV.U32 R3, RZ, RZ, 0x1 ;  /* 0x00000001ff037424 */ /* 0x000fe200078e00ff */
[----:B------:R-:W-:Y:S02]  /*22880*/  MOV R2, 0x228a0 ;  /* 0x000228a000027802 */ /* 0x000fe40000000f00 */
[----:B------:R-:W-:Y:S05]  /*22890*/  CALL.REL.NOINC `($__internal_14_$__cuda_sm70_shflsync_bfly_p) ;  /* 0x00001ec000007944 */ /* 0x000fea0003c00000 */
[----:B------:R-:W-:Y:S01]  /*228a0*/  MOV R2, R141 ;  /* 0x0000008d00027202 */ /* 0x000fe20000000f00 */
[----:B------:R-:W-:-:S05]  /*228b0*/  BRA `(.L_x_1158) ;  /* 0xffff1c3000007947 */ /* 0x000fca000383ffff */
.L_x_1050:
[----:B------:R-:W-:Y:S01]  /*228c0*/  MOV R2, RZ ;  /* 0x000000ff00027202 */ /* 0x000fe20000000f00 */
[----:B------:R-:W-:Y:S01]  /*228d0*/  IMAD.MOV.U32 R5, RZ, RZ, R4 ;  /* 0x000000ffff057224 */ /* 0x000fe200078e0004 */
[----:B------:R-:W-:Y:S01]  /*228e0*/  MOV R3, 0x22910 ;  /* 0x0002291000037802 */ /* 0x000fe20000000f00 */
[----:B------:R-:W-:Y:S02]  /*228f0*/  IMAD.MOV.U32 R216, RZ, RZ, 0x181f ;  /* 0x0000181fffd87424 */ /* 0x000fe400078e00ff */
[----:B-1--4-:R-:W-:Y:S05]  /*22900*/  CALL.REL.NOINC `($__internal_15_$__cuda_sm70_shflsync_idx_p) ;  /* 0x00001eb000007944 */ /* 0x012fea0003c00000 */
[----:B------:R-:W-:Y:S01]  /*22910*/  MOV R21, R5 ;  /* 0x0000000500157202 */ /* 0x000fe20000000f00 */
[----:B------:R-:W-:-:S05]  /*22920*/  BRA `(.L_x_1159) ;  /* 0xffff395000007947 */ /* 0x000fca000383ffff */
.L_x_1051:
        /* <DEDUP_REMOVED lines=56> */
.L_x_1054:
[----:B------:R-:W-:Y:S01]  /*22cb0*/  MOV R2, RZ ;  /* 0x000000ff00027202 */ /* 0x000fe20000000f00 */
[----:B------:R-:W-:Y:S01]  /*22cc0*/  IMAD.MOV.U32 R5, RZ, RZ, R4 ;  /* 0x000000ffff057224 */ /* 0x000fe200078e0004 */
[----:B------:R-:W-:Y:S01]  /*22cd0*/  MOV R3, 0x22d00 ;  /* 0x00022d0000037802 */ /* 0x000fe20000000f00 */
[----:B------:R-:W-:Y:S02]  /*22ce0*/  IMAD.MOV.U32 R216, RZ, RZ, 0x181f ;  /* 0x0000181fffd87424 */ /* 0x000fe400078e00ff */
[----:B------:R-:W-:Y:S05]  /*22cf0*/  CALL.REL.NOINC `($__internal_15_$__cuda_sm70_shflsync_idx_p) ;  /* 0x00001ac000007944 */ /* 0x000fea0003c00000 */
[----:B------:R-:W-:Y:S01]  /*22d00*/  MOV R145, R5 ;  /* 0x0000000500917202 */ /* 0x000fe20000000f00 */
[----:B------:R-:W-:-:S05]  /*22d10*/  BRA `(.L_x_1161) ;  /* 0xffff42f000007947 */ /* 0x000fca000383ffff */
.L_x_1055:
        /* <DEDUP_REMOVED lines=56> */
.L_x_1056:
[----:B------:R-:W-:Y:S02]  /*230a0*/  MOV R3, 0x2 ;  /* 0x0000000200037802 */ /* 0x000fe40000000f00 */
[----:B------:R-:W-:Y:S02]  /*230b0*/  MOV R2, 0x230d0 ;  /* 0x000230d000027802 */ /* 0x000fe40000000f00 */
[----:B------:R-:W-:Y:S05]  /*230c0*/  CALL.REL.NOINC `($__internal_14_$__cuda_sm70_shflsync_bfly_p) ;  /* 0x0000169000007944 */ /* 0x000fea0003c00000 */
[----:B------:R-:W-:Y:S01]  /*230d0*/  MOV R2, R141 ;  /* 0x0000008d00027202 */ /* 0x000fe20000000f00 */
[----:B------:R-:W-:-:S05]  /*230e0*/  BRA `(.L_x_1163) ;  /* 0xffff44c000007947 */ /* 0x000fca000383ffff */
.L_x_1057:
[----:B------:R-:W-:Y:S02]  /*230f0*/  MOV R3, 0x1 ;  /* 0x0000000100037802 */ /* 0x000fe40000000f00 */
[----:B------:R-:W-:Y:S02]  /*23100*/  MOV R2, 0x23120 ;  /* 0x0002312000027802 */ /* 0x000fe40000000f00 */
[----:B------:R-:W-:Y:S05]  /*23110*/  CALL.REL.NOINC `($__internal_14_$__cuda_sm70_shflsync_bfly_p) ;  /* 0x0000164000007944 */ /* 0x000fea0003c00000 */
        /* <DEDUP_REMOVED lines=11> */
.L_x_1060:
[----:B--23--:R-:W-:Y:S01]  /*231d0*/  MOV R2, RZ ;  /* 0x000000ff00027202 */ /* 0x00cfe20000000f00 */
[----:B------:R-:W-:Y:S01]  /*231e0*/  IMAD.MOV.U32 R5, RZ, RZ, R4 ;  /* 0x000000ffff057224 */ /* 0x000fe200078e0004 */
[----:B------:R-:W-:Y:S01]  /*231f0*/  MOV R3, 0x23220 ;  /* 0x0002322000037802 */ /* 0x000fe20000000f00 */
[----:B------:R-:W-:Y:S02]  /*23200*/  IMAD.MOV.U32 R216, RZ, RZ, 0x181f ;  /* 0x0000181fffd87424 */ /* 0x000fe400078e00ff */
[----:B-1--4-:R-:W-:Y:S05]  /*23210*/  CALL.REL.NOINC `($__internal_15_$__cuda_sm70_shflsync_idx_p) ;  /* 0x000015a000007944 */ /* 0x012fea0003c00000 */
[----:B------:R-:W-:-:S05]  /*23220*/  BRA `(.L_x_1165) ;  /* 0xffff5ed000007947 */ /* 0x000fca000383ffff */
.L_x_1063:
[----:B------:R-:W-:Y:S01]  /*23230*/  MOV R2, RZ ;  /* 0x000000ff00027202 */ /* 0x000fe20000000f00 */
[----:B------:R-:W-:Y:S01]  /*23240*/  IMAD.MOV.U32 R5, RZ, RZ, R4 ;  /* 0x000000ffff057224 */ /* 0x000fe200078e0004 */
[----:B------:R-:W-:Y:S01]  /*23250*/  MOV R3, 0x23280 ;  /* 0x0002328000037802 */ /* 0x000fe20000000f00 */
[----:B------:R-:W-:Y:S02]  /*23260*/  IMAD.MOV.U32 R216, RZ, RZ, 0x181f ;  /* 0x0000181fffd87424 */ /* 0x000fe400078e00ff */
[----:B------:R-:W-:Y:S05]  /*23270*/  CALL.REL.NOINC `($__internal_15_$__cuda_sm70_shflsync_idx_p) ;  /* 0x0000154000007944 */ /* 0x000fea0003c00000 */
[----:B------:R-:W-:Y:S01]  /*23280*/  MOV R145, R5 ;  /* 0x0000000500917202 */ /* 0x000fe20000000f00 */
[----:B------:R-:W-:-:S05]  /*23290*/  BRA `(.L_x_1166) ;  /* 0xffff6b8000007947 */ /* 0x000fca000383ffff */
.L_x_1064:
[----:B------:R-:W-:Y:S01]  /*232a0*/  MOV R2, RZ ;  /* 0x000000ff00027202 */ /* 0x000fe20000000f00 */
[----:B------:R-:W-:Y:S01]  /*232b0*/  IMAD.MOV.U32 R5, RZ, RZ, R140 ;  /* 0x000000ffff057224 */ /* 0x000fe200078e008c */
[----:B------:R-:W-:Y:S01]  /*232c0*/  MOV R3, 0x232f0 ;  /* 0x000232f000037802 */ /* 0x000fe20000000f00 */
[----:B------:R-:W-:Y:S02]  /*232d0*/  IMAD.MOV.U32 R216, RZ, RZ, 0x181f ;  /* 0x0000181fffd87424 */ /* 0x000fe400078e00ff */
[----:B-12---:R-:W-:Y:S05]  /*232e0*/  CALL.REL.NOINC `($__internal_15_$__cuda_sm70_shflsync_idx_p) ;  /* 0x000014d000007944 */ /* 0x006fea0003c00000 */
[----:B------:R-:W-:Y:S02]  /*232f0*/  IADD3 R146, P0, R5, R141, RZ ;  /* 0x0000008d05927210 */ /* 0x000fe40007f1e0ff */
[----:B------:R-:W-:Y:S03]  /*23300*/  MOV R216, 0x181f ;  /* 0x0000181f00d87802 */ /* 0x000fe60000000f00 */
[----:B------:R-:W-:Y:S01]  /*23310*/  IMAD.X R147, R145, 0x1, R142, P0 ;  /* 0x0000000191937824 */ /* 0x000fe200000e068e */
[----:B------:R-:W-:Y:S02]  /*23320*/  IADD3 R2, P0, R5, R143, RZ ;  /* 0x0000008f05027210 */ /* 0x000fe40007f1e0ff */
[----:B------:R-:W-:Y:S02]  /*23330*/  MOV R5, R4 ;  /* 0x0000000400057202 */ /* 0x000fe40000000f00 */
[----:B------:R-:W-:Y:S01]  /*23340*/  @!PT LDS RZ, [RZ] ;  /* 0x00000000fffff984 */ /* 0x000fe20000000800 */
[----:B------:R-:W-:Y:S01]  /*23350*/  @!PT LDS RZ, [RZ] ;  /* 0x00000000fffff984 */ /* 0x000fe20000000800 */
[----:B------:R-:W-:Y:S01]  /*23360*/  @!PT LDS RZ, [RZ] ;  /* 0x00000000fffff984 */ /* 0x000fe20000000800 */
[----:B------:R1:W-:Y:S01]  /*23370*/  LDGSTS.E.BYPASS.LTC128B.128 [R210+0x8100], [R146.64], !P3 ;  /* 0x0810000092d27fae */ /* 0x0003e2000d901d48 */
[----:B------:R-:W-:Y:S05]  /*23380*/  IMAD.X R3, R145, 0x1, R144, P0 ;  /* 0x0000000191037824 */ /* 0x000fea00000e0690 */
[----:B------:R2:W-:Y:S02]  /*23390*/  LDGSTS.E.BYPASS.LTC128B.128 [R210+0xb100], [R2.64], !P2 ;  /* 0x0b10000002d27fae */ /* 0x0005e4000d101d48 */
[----:B--2---:R-:W-:Y:S01]  /*233a0*/  MOV R3, 0x233d0 ;  /* 0x000233d000037802 */ /* 0x004fe20000000f00 */
[----:B------:R-:W-:Y:S02]  /*233b0*/  IMAD.MOV.U32 R2, RZ, RZ, 0x1 ;  /* 0x00000001ff027424 */ /* 0x000fe400078e00ff */
[----:B-1----:R-:W-:Y:S05]  /*233c0*/  CALL.REL.NOINC `($__internal_15_$__cuda_sm70_shflsync_idx_p) ;  /* 0x000013f000007944 */ /* 0x002fea0003c00000 */
[----:B------:R-:W-:Y:S01]  /*233d0*/  MOV R2, 0x1 ;  /* 0x0000000100027802 */ /* 0x000fe20000000f00 */
[----:B------:R-:W-:Y:S01]  /*233e0*/  IMAD.MOV.U32 R145, RZ, RZ, R5 ;  /* 0x000000ffff917224 */ /* 0x000fe200078e0005 */
[----:B------:R-:W-:Y:S01]  /*233f0*/  MOV R216, 0x181f ;  /* 0x0000181f00d87802 */ /* 0x000fe20000000f00 */
[----:B------:R-:W-:Y:S01]  /*23400*/  IMAD.MOV.U32 R5, RZ, RZ, R140 ;  /* 0x000000ffff057224 */ /* 0x000fe200078e008c */
[----:B------:R-:W-:Y:S02]  /*23410*/  MOV R3, 0x23430 ;  /* 0x0002343000037802 */ /* 0x000fe40000000f00 */
[----:B------:R-:W-:Y:S05]  /*23420*/  CALL.REL.NOINC `($__internal_15_$__cuda_sm70_shflsync_idx_p) ;  /* 0x0000139000007944 */ /* 0x000fea0003c00000 */
        /* <DEDUP_REMOVED lines=20> */
[----:B------:R-:W-:-:S05]  /*23570*/  BRA `(.L_x_1167) ;  /* 0xffff69d000007947 */ /* 0x000fca000383ffff */
.L_x_1065:
[----:B------:R-:W-:Y:S01]  /*23580*/  MOV R2, RZ ;  /* 0x000000ff00027202 */ /* 0x000fe20000000f00 */
[----:B------:R-:W-:Y:S01]  /*23590*/  IMAD.MOV.U32 R5, RZ, RZ, R140 ;  /* 0x000000ffff057224 */ /* 0x000fe200078e008c */
[----:B------:R-:W-:Y:S01]  /*235a0*/  MOV R3, 0x235d0 ;  /* 0x000235d000037802 */ /* 0x000fe20000000f00 */
[----:B------:R-:W-:Y:S02]  /*235b0*/  IMAD.MOV.U32 R216, RZ, RZ, 0x1c1f ;  /* 0x00001c1fffd87424 */ /* 0x000fe400078e00ff */
[----:B------:R-:W-:Y:S05]  /*235c0*/  CALL.REL.NOINC `($__internal_15_$__cuda_sm70_shflsync_idx_p) ;  /* 0x000011f000007944 */ /* 0x000fea0003c00000 */
[----:B------:R-:W-:-:S05]  /*235d0*/  BRA `(.L_x_1168) ;  /* 0xffff6b0000007947 */ /* 0x000fca000383ffff */
.L_x_1070:
[----:B------:R-:W-:Y:S01]  /*235e0*/  MOV R2, 0x1 ;  /* 0x0000000100027802 */ /* 0x000fe20000000f00 */
[----:B------:R-:W-:Y:S01]  /*235f0*/  IMAD.MOV.U32 R5, RZ, RZ, R140 ;  /* 0x000000ffff057224 */ /* 0x000fe200078e008c */
[----:B------:R-:W-:Y:S01]  /*23600*/  MOV R3, 0x23630 ;  /* 0x0002363000037802 */ /* 0x000fe20000000f00 */
[----:B------:R-:W-:Y:S02]  /*23610*/  IMAD.MOV.U32 R216, RZ, RZ, 0x1c1f ;  /* 0x00001c1fffd87424 */ /* 0x000fe400078e00ff */
[----:B-1----:R-:W-:Y:S05]  /*23620*/  CALL.REL.NOINC `($__internal_15_$__cuda_sm70_shflsync_idx_p) ;  /* 0x0000119000007944 */ /* 0x002fea0003c00000 */
[----:B------:R-:W-:-:S05]  /*23630*/  BRA `(.L_x_1169) ;  /* 0xffff74f000007947 */ /* 0x000fca000383ffff */
.L_x_1075:
[----:B------:R-:W-:Y:S02]  /*23640*/  MOV R3, 0x2 ;  /* 0x0000000200037802 */ /* 0x000fe40000000f00 */
[----:B------:R-:W-:Y:S02]  /*23650*/  MOV R2, 0x23670 ;  /* 0x0002367000027802 */ /* 0x000fe40000000f00 */
[----:B-12---:R-:W-:Y:S05]  /*23660*/  CALL.REL.NOINC `($__internal_14_$__cuda_sm70_shflsync_bfly_p) ;  /* 0x000010f000007944 */ /* 0x006fea0003c00000 */
[----:B------:R-:W-:Y:S01]  /*23670*/  MOV R2, R141 ;  /* 0x0000008d00027202 */ /* 0x000fe20000000f00 */
[----:B------:R-:W-:-:S05]  /*23680*/  BRA `(.L_x_1170) ;  /* 0xffff7f4000007947 */ /* 0x000fca000383ffff */
.L_x_1076:
        /* <DEDUP_REMOVED lines=14> */
.L_x_1078:
[----:B------:R-:W-:Y:S01]  /*23770*/  IMAD.MOV.U32 R4, RZ, RZ, R215 ;  /* 0x000000ffff047224 */ /* 0x000fe200078e00d7 */
[----:B------:R-:W-:-:S02]  /*23780*/  MOV R3, 0x2 ;  /* 0x0000000200037802 */ /* 0x000fc40000000f00 */
[----:B------:R-:W-:Y:S02]  /*23790*/  MOV R2, 0x237b0 ;  /* 0x000237b000027802 */ /* 0x000fe40000000f00 */
[----:B------:R-:W-:Y:S05]  /*237a0*/  CALL.REL.NOINC `($__internal_14_$__cuda_sm70_shflsync_bfly_p) ;  /* 0x00000fb000007944 */ /* 0x000fea0003c00000 */
[----:B------:R-:W-:Y:S01]  /*237b0*/  MOV R2, R141 ;  /* 0x0000008d00027202 */ /* 0x000fe20000000f00 */
[----:B------:R-:W-:Y:S05]  /*237c0*/  BRA `(.L_x_1172) ;  /* 0xffff979000007947 */ /* 0x000fea000383ffff */
.L_x_1079:
[----:B------:R-:W-:Y:S01]  /*237d0*/  IMAD.MOV.U32 R4, RZ, RZ, R6 ;  /* 0x000000ffff047224 */ /* 0x000fe200078e0006 */
[----:B------:R-:W-:Y:S02]  /*237e0*/  MOV R3, 0x1 ;  /* 0x0000000100037802 */ /* 0x000fe40000000f00 */
[----:B------:R-:W-:Y:S02]  /*237f0*/  MOV R2, 0x23810 ;  /* 0x0002381000027802 */ /* 0x000fe40000000f00 */
[----:B-1----:R-:W-:Y:S05]  /*23800*/  CALL.REL.NOINC `($__internal_14_$__cuda_sm70_shflsync_bfly_p) ;  /* 0x00000f5000007944 */ /* 0x002fea0003c00000 */
[----:B------:R-:W-:Y:S01]  /*23810*/  FADD.FTZ R6, R6, R141 ;  /* 0x0000008d06067221 */ /* 0x000fe20000010000 */
[----:B------:R-:W-:Y:S02]  /*23820*/  MOV R4, R236 ;  /* 0x000000ec00047202 */ /* 0x000fe40000000f00 */
[----:B------:R-:W-:Y:S02]  /*23830*/  MOV R3, 0x2 ;  /* 0x0000000200037802 */ /* 0x000fe40000000f00 */
[----:B------:R-:W-:Y:S02]  /*23840*/  MOV R2, 0x23860 ;  /* 0x0002386000027802 */ /* 0x000fe40000000f00 */
[----:B------:R-:W-:Y:S05]  /*23850*/  CALL.REL.NOINC `($__internal_14_$__cuda_sm70_shflsync_bfly_p) ;  /* 0x00000f0000007944 */ /* 0x000fea0003c00000 */
[----:B------:R-:W-:Y:S01]  /*23860*/  FADD.FTZ R4, R236, R141 ;  /* 0x0000008dec047221 */ /* 0x000fe20000010000 */
[----:B------:R-:W-:-:S02]  /*23870*/  MOV R3, 0x1 ;  /* 0x0000000100037802 */ /* 0x000fc40000000f00 */
[----:B------:R-:W-:Y:S02]  /*23880*/  MOV R2, 0x238a0 ;  /* 0x000238a000027802 */ /* 0x000fe40000000f00 */
[----:B------:R-:W-:Y:S05]  /*23890*/  CALL.REL.NOINC `($__internal_14_$__cuda_sm70_shflsync_bfly_p) ;  /* 0x00000ec000007944 */ /* 0x000fea0003c00000 */
[----:B------:R-:W-:Y:S01]  /*238a0*/  MOV R2, R141 ;  /* 0x0000008d00027202 */ /* 0x000fe20000000f00 */
[----:B------:R-:W-:Y:S05]  /*238b0*/  BRA `(.L_x_1173) ;  /* 0xffff971000007947 */ /* 0x000fea000383ffff */
.L_x_1086:
[----:B--234-:R-:W-:Y:S01]  /*238c0*/  IMAD.MOV.U32 R5, RZ, RZ, R8 ;  /* 0x000000ffff057224 */ /* 0x01cfe200078e0008 */
[----:B------:R-:W-:Y:S01]  /*238d0*/  MOV R2, RZ ;  /* 0x000000ff00027202 */ /* 0x000fe20000000f00 */
[----:B------:R-:W-:Y:S01]  /*238e0*/  IMAD.MOV.U32 R216, RZ, RZ, 0x181f ;  /* 0x0000181fffd87424 */ /* 0x000fe200078e00ff */
[----:B------:R-:W-:Y:S02]  /*238f0*/  MOV R3, 0x23910 ;  /* 0x0002391000037802 */ /* 0x000fe40000000f00 */
[----:B-1----:R-:W-:Y:S05]  /*23900*/  CALL.REL.NOINC `($__internal_15_$__cuda_sm70_shflsync_idx_p) ;  /* 0x00000eb000007944 */ /* 0x002fea0003c00000 */
[----:B------:R-:W-:Y:S01]  /*23910*/  MOV R14, R5 ;  /* 0x00000005000e7202 */ /* 0x000fe20000000f00 */
[----:B------:R-:W-:Y:S05]  /*23920*/  BRA `(.L_x_1174) ;  /* 0xffffaaa000007947 */ /* 0x000fea000383ffff */
.L_x_1087:
[----:B------:R-:W-:Y:S01]  /*23930*/  IMAD.MOV.U32 R5, RZ, RZ, R9 ;  /* 0x000000ffff057224 */ /* 0x000fe200078e0009 */
[----:B------:R-:W-:Y:S01]  /*23940*/  MOV R2, RZ ;  /* 0x000000ff00027202 */ /* 0x000fe20000000f00 */
[----:B------:R-:W-:Y:S01]  /*23950*/  IMAD.MOV.U32 R216, RZ, RZ, 0x181f ;  /* 0x0000181fffd87424 */ /* 0x000fe200078e00ff */
[----:B------:R-:W-:Y:S02]  /*23960*/  MOV R3, 0x23980 ;  /* 0x0002398000037802 */ /* 0x000fe40000000f00 */
[----:B-123--:R-:W-:Y:S05]  /*23970*/  CALL.REL.NOINC `($__internal_15_$__cuda_sm70_shflsync_idx_p) ;  /* 0x00000e4000007944 */ /* 0x00efea0003c00000 */
[----:B------:R-:W-:Y:S01]  /*23980*/  MOV R2, R5 ;  /* 0x0000000500027202 */ /* 0x000fe20000000f00 */
[----:B------:R-:W-:Y:S05]  /*23990*/  BRA `(.L_x_1175) ;  /* 0xffffaa5000007947 */ /* 0x000fea000383ffff */
.L_x_1090:
[----:B------:R-:W-:Y:S01]  /*239a0*/  IMAD.MOV.U32 R5, RZ, RZ, R8 ;  /* 0x000000ffff057224 */ /* 0x000fe200078e0008 */
[----:B--2---:R-:W-:Y:S01]  /*239b0*/  MOV R2, 0x1 ;  /* 0x0000000100027802 */ /* 0x004fe20000000f00 */
[----:B------:R-:W-:Y:S01]  /*239c0*/  IMAD.MOV.U32 R216, RZ, RZ, 0x181f ;  /* 0x0000181fffd87424 */ /* 0x000fe200078e00ff */
[----:B------:R-:W-:-:S02]  /*239d0*/  MOV R3, 0x239f0 ;  /* 0x000239f000037802 */ /* 0x000fc40000000f00 */
[----:B-1-34-:R-:W-:Y:S05]  /*239e0*/  CALL.REL.NOINC `($__internal_15_$__cuda_sm70_shflsync_idx_p) ;  /* 0x00000dd000007944 */ /* 0x01afea0003c00000 */
[----:B------:R-:W-:Y:S01]  /*239f0*/  IMAD.MOV.U32 R14, RZ, RZ, R5 ;  /* 0x000000ffff0e7224 */ /* 0x000fe200078e0005 */
[----:B------:R-:W-:Y:S01]  /*23a00*/  MOV R2, 0x1 ;  /* 0x0000000100027802 */ /* 0x000fe20000000f00 */
[----:B------:R-:W-:Y:S01]  /*23a10*/  IMAD.MOV.U32 R5, RZ, RZ, R9 ;  /* 0x000000ffff057224 */ /* 0x000fe200078e0009 */
[----:B------:R-:W-:-:S02]  /*23a20*/  MOV R216, 0x181f ;  /* 0x0000181f00d87802 */ /* 0x000fc40000000f00 */
[----:B------:R-:W-:Y:S02]  /*23a30*/  MOV R3, 0x23a50 ;  /* 0x00023a5000037802 */ /* 0x000fe40000000f00 */
[----:B------:R-:W-:Y:S05]  /*23a40*/  CALL.REL.NOINC `($__internal_15_$__cuda_sm70_shflsync_idx_p) ;  /* 0x00000d7000007944 */ /* 0x000fea0003c00000 */
[----:B------:R-:W-:Y:S01]  /*23a50*/  MOV R2, R5 ;  /* 0x0000000500027202 */ /* 0x000fe20000000f00 */
[----:B------:R-:W-:Y:S05]  /*23a60*/  BRA `(.L_x_1176) ;  /* 0xffffaa7000007947 */ /* 0x000fea000383ffff */
.L_x_1093:
[----:B------:R-:W-:Y:S01]  /*23a70*/  IMAD.MOV.U32 R5, RZ, RZ, R8 ;  /* 0x000000ffff057224 */ /* 0x000fe200078e0008 */
[----:B--2---:R-:W-:Y:S01]  /*23a80*/  MOV R2, 0x2 ;  /* 0x0000000200027802 */ /* 0x004fe20000000f00 */
[----:B------:R-:W-:Y:S01]  /*23a90*/  IMAD.MOV.U32 R216, RZ, RZ, 0x181f ;  /* 0x0000181fffd87424 */ /* 0x000fe200078e00ff */
[----:B------:R-:W-:Y:S02]  /*23aa0*/  MOV R3, 0x23ac0 ;  /* 0x00023ac000037802 */ /* 0x000fe40000000f00 */
[----:B-1-34-:R-:W-:Y:S05]  /*23ab0*/  CALL.REL.NOINC `($__internal_15_$__cuda_sm70_shflsync_idx_p) ;  /* 0x00000d0000007944 */ /* 0x01afea0003c00000 */
[----:B------:R-:W-:Y:S01]  /*23ac0*/  MOV R14, R5 ;  /* 0x00000005000e7202 */ /* 0x000fe20000000f00 */
[----:B------:R-:W-:Y:S05]  /*23ad0*/  BRA `(.L_x_1177) ;  /* 0xffffaaf000007947 */ /* 0x000fea000383ffff */
.L_x_1094:
[----:B------:R-:W-:Y:S01]  /*23ae0*/  IMAD.MOV.U32 R5, RZ, RZ, R9 ;  /* 0x000000ffff057224 */ /* 0x000fe200078e0009 */
[----:B--2---:R-:W-:Y:S01]  /*23af0*/  MOV R2, 0x2 ;  /* 0x0000000200027802 */ /* 0x004fe20000000f00 */
[----:B------:R-:W-:Y:S01]  /*23b00*/  IMAD.MOV.U32 R216, RZ, RZ, 0x181f ;  /* 0x0000181fffd87424 */ /* 0x000fe200078e00ff */
[----:B------:R-:W-:Y:S02]  /*23b10*/  MOV R3, 0x23b30 ;  /* 0x00023b3000037802 */ /* 0x000fe40000000f00 */
[----:B-1-34-:R-:W-:Y:S05]  /*23b20*/  CALL.REL.NOINC `($__internal_15_$__cuda_sm70_shflsync_idx_p) ;  /* 0x00000c9000007944 */ /* 0x01afea0003c00000 */
[----:B------:R-:W-:Y:S01]  /*23b30*/  MOV R2, R5 ;  /* 0x0000000500027202 */ /* 0x000fe20000000f00 */
[----:B------:R-:W-:Y:S05]  /*23b40*/  BRA `(.L_x_1178) ;  /* 0xffffaaa000007947 */ /* 0x000fea000383ffff */
.L_x_1097:
[----:B------:R-:W-:Y:S01]  /*23b50*/  IMAD.MOV.U32 R5, RZ, RZ, R8 ;  /* 0x000000ffff057224 */ /* 0x000fe200078e0008 */
[----:B---34-:R-:W-:Y:S01]  /*23b60*/  MOV R2, 0x3 ;  /* 0x0000000300027802 */ /* 0x018fe20000000f00 */
[----:B------:R-:W-:Y:S01]  /*23b70*/  IMAD.MOV.U32 R216, RZ, RZ, 0x181f ;  /* 0x0000181fffd87424 */ /* 0x000fe200078e00ff */
[----:B------:R-:W-:-:S02]  /*23b80*/  MOV R3, 0x23ba0 ;  /* 0x00023ba000037802 */ /* 0x000fc40000000f00 */
[----:B-12---:R-:W-:Y:S05]  /*23b90*/  CALL.REL.NOINC `($__internal_15_$__cuda_sm70_shflsync_idx_p) ;  /* 0x00000c2000007944 */ /* 0x006fea0003c00000 */
[----:B------:R-:W-:Y:S01]  /*23ba0*/  IMAD.MOV.U32 R8, RZ, RZ, R5 ;  /* 0x000000ffff087224 */ /* 0x000fe200078e0005 */
[----:B------:R-:W-:Y:S01]  /*23bb0*/  MOV R2, 0x3 ;  /* 0x0000000300027802 */ /* 0x000fe20000000f00 */
[----:B------:R-:W-:Y:S01]  /*23bc0*/  IMAD.MOV.U32 R5, RZ, RZ, R9 ;  /* 0x000000ffff057224 */ /* 0x000fe200078e0009 */
[----:B------:R-:W-:-:S02]  /*23bd0*/  MOV R216, 0x181f ;  /* 0x0000181f00d87802 */ /* 0x000fc40000000f00 */
[----:B------:R-:W-:Y:S02]  /*23be0*/  MOV R3, 0x23c00 ;  /* 0x00023c0000037802 */ /* 0x000fe40000000f00 */
[----:B------:R-:W-:Y:S05]  /*23bf0*/  CALL.REL.NOINC `($__internal_15_$__cuda_sm70_shflsync_idx_p) ;  /* 0x00000bc000007944 */ /* 0x000fea0003c00000 */
[----:B------:R-:W-:Y:S05]  /*23c00*/  BRA `(.L_x_1179) ;  /* 0xffffaae000007947 */ /* 0x000fea000383ffff */
.L_x_1099:
[----:B------:R-:W-:Y:S01]  /*23c10*/  IMAD.MOV.U32 R5, RZ, RZ, R6 ;  /* 0x000000ffff057224 */ /* 0x000fe200078e0006 */
[----:B------:R-:W-:Y:S01]  /*23c20*/  MOV R2, RZ ;  /* 0x000000ff00027202 */ /* 0x000fe20000000f00 */
[----:B------:R-:W-:Y:S01]  /*23c30*/  IMAD.MOV.U32 R216, RZ, RZ, 0x1c1f ;  /* 0x00001c1fffd87424 */ /* 0x000fe200078e00ff */
[----:B------:R-:W-:Y:S02]  /*23c40*/  MOV R3, 0x23c60 ;  /* 0x00023c6000037802 */ /* 0x000fe40000000f00 */
[----:B------:R-:W-:Y:S05]  /*23c50*/  CALL.REL.NOINC `($__internal_15_$__cuda_sm70_shflsync_idx_p) ;  /* 0x00000b6000007944 */ /* 0x000fea0003c00000 */
[----:B------:R-:W-:Y:S01]  /*23c60*/  MOV R4, R5 ;  /* 0x0000000500047202 */ /* 0x000fe20000000f00 */
[----:B------:R-:W-:Y:S05]  /*23c70*/  BRA `(.L_x_1180) ;  /* 0xffffad6000007947 */ /* 0x000fea000383ffff */
.L_x_1100:
[----:B------:R-:W-:Y:S01]  /*23c80*/  IMAD.MOV.U32 R5, RZ, RZ, R16 ;  /* 0x000000ffff057224 */ /* 0x000fe200078e0010 */
[----:B------:R-:W-:Y:S01]  /*23c90*/  MOV R2, RZ ;  /* 0x000000ff00027202 */ /* 0x000fe20000000f00 */
[----:B------:R-:W-:Y:S01]  /*23ca0*/  IMAD.MOV.U32 R216, RZ, RZ, 0x1c1f ;  /* 0x00001c1fffd87424 */ /* 0x000fe200078e00ff */
[----:B------:R-:W-:Y:S02]  /*23cb0*/  MOV R3, 0x23cd0 ;  /* 0x00023cd000037802 */ /* 0x000fe40000000f00 */
[----:B-12---:R-:W-:Y:S05]  /*23cc0*/  CALL.REL.NOINC `($__internal_15_$__cuda_sm70_shflsync_idx_p) ;  /* 0x00000af000007944 */ /* 0x006fea0003c00000 */
[----:B------:R-:W-:Y:S01]  /*23cd0*/  MOV R2, R5 ;  /* 0x0000000500027202 */ /* 0x000fe20000000f00 */
[----:B------:R-:W-:Y:S05]  /*23ce0*/  BRA `(.L_x_1181) ;  /* 0xffffad1000007947 */ /* 0x000fea000383ffff */
.L_x_1103:
[----:B------:R-:W-:Y:S01]  /*23cf0*/  IMAD.MOV.U32 R5, RZ, RZ, R6 ;  /* 0x000000ffff057224 */ /* 0x000fe200078e0006 */
[----:B----4-:R-:W-:Y:S01]  /*23d00*/  MOV R2, 0x1 ;  /* 0x0000000100027802 */ /* 0x010fe20000000f00 */
[----:B------:R-:W-:Y:S01]  /*23d10*/  IMAD.MOV.U32 R216, RZ, RZ, 0x1c1f ;  /* 0x00001c1fffd87424 */ /* 0x000fe200078e00ff */
[----:B------:R-:W-:-:S02]  /*23d20*/  MOV R3, 0x23d40 ;  /* 0x00023d4000037802 */ /* 0x000fc40000000f00 */
[----:B-123--:R-:W-:Y:S05]  /*23d30*/  CALL.REL.NOINC `($__internal_15_$__cuda_sm70_shflsync_idx_p) ;  /* 0x00000a8000007944 */ /* 0x00efea0003c00000 */
        /* <DEDUP_REMOVED lines=8> */
.L_x_1107:
[----:B------:R-:W-:Y:S01]  /*23dc0*/  IMAD.MOV.U32 R5, RZ, RZ, R6 ;  /* 0x000000ffff057224 */ /* 0x000fe200078e0006 */
[----:B------:R-:W-:Y:S01]  /*23dd0*/  MOV R2, RZ ;  /* 0x000000ff00027202 */ /* 0x000fe20000000f00 */
[----:B------:R-:W-:Y:S01]  /*23de0*/  IMAD.MOV.U32 R216, RZ, RZ, 0x181f ;  /* 0x0000181fffd87424 */ /* 0x000fe200078e00ff */
[----:B------:R-:W-:Y:S02]  /*23df0*/  MOV R3, 0x23e10 ;  /* 0x00023e1000037802 */ /* 0x000fe40000000f00 */
[----:B------:R-:W-:Y:S05]  /*23e00*/  CALL.REL.NOINC `($__internal_15_$__cuda_sm70_shflsync_idx_p) ;  /* 0x000009b000007944 */ /* 0x000fea0003c00000 */
[----:B------:R-:W-:Y:S01]  /*23e10*/  MOV R14, R5 ;  /* 0x00000005000e7202 */ /* 0x000fe20000000f00 */
[----:B------:R-:W-:Y:S05]  /*23e20*/  BRA `(.L_x_1183) ;  /* 0xffffc1b000007947 */ /* 0x000fea000383ffff */
.L_x_1108:
[----:B------:R-:W-:Y:S01]  /*23e30*/  IMAD.MOV.U32 R5, RZ, RZ, R9 ;  /* 0x000000ffff057224 */ /* 0x000fe200078e0009 */
[----:B------:R-:W-:Y:S01]  /*23e40*/  MOV R2, RZ ;  /* 0x000000ff00027202 */ /* 0x000fe20000000f00 */
[----:B------:R-:W-:Y:S01]  /*23e50*/  IMAD.MOV.U32 R216, RZ, RZ, 0x181f ;  /* 0x0000181fffd87424 */ /* 0x000fe200078e00ff */
[----:B------:R-:W-:Y:S02]  /*23e60*/  MOV R3, 0x23e80 ;  /* 0x00023e8000037802 */ /* 0x000fe40000000f00 */
[----:B-12---:R-:W-:Y:S05]  /*23e70*/  CALL.REL.NOINC `($__internal_15_$__cuda_sm70_shflsync_idx_p) ;  /* 0x0000094000007944 */ /* 0x006fea0003c00000 */
[----:B------:R-:W-:Y:S01]  /*23e80*/  MOV R2, R5 ;  /* 0x0000000500027202 */ /* 0x000fe20000000f00 */
[----:B------:R-:W-:Y:S05]  /*23e90*/  BRA `(.L_x_1184) ;  /* 0xffffc16000007947 */ /* 0x000fea000383ffff */
.L_x_1111:
[----:B------:R-:W-:Y:S01]  /*23ea0*/  IMAD.MOV.U32 R5, RZ, RZ, R6 ;  /* 0x000000ffff057224 */ /* 0x000fe200078e0006 */
[----:B--2-4-:R-:W-:Y:S01]  /*23eb0*/  MOV R2, 0x1 ;  /* 0x0000000100027802 */ /* 0x014fe20000000f00 */
[----:B------:R-:W-:Y:S01]  /*23ec0*/  IMAD.MOV.U32 R216, RZ, RZ, 0x181f ;  /* 0x0000181fffd87424 */ /* 0x000fe200078e00ff */
[----:B------:R-:W-:-:S02]  /*23ed0*/  MOV R3, 0x23ef0 ;  /* 0x00023ef000037802 */ /* 0x000fc40000000f00 */
[----:B-1-3--:R-:W-:Y:S05]  /*23ee0*/  CALL.REL.NOINC `($__internal_15_$__cuda_sm70_shflsync_idx_p) ;  /* 0x000008d000007944 */ /* 0x00afea0003c00000 */
        /* <DEDUP_REMOVED lines=8> */
.L_x_1114:
[----:B------:R-:W-:Y:S01]  /*23f70*/  IMAD.MOV.U32 R5, RZ, RZ, R6 ;  /* 0x000000ffff057224 */ /* 0x000fe200078e0006 */
[----:B-1--4-:R-:W-:Y:S01]  /*23f80*/  MOV R2, 0x2 ;  /* 0x0000000200027802 */ /* 0x012fe20000000f00 */
[----:B------:R-:W-:Y:S01]  /*23f90*/  IMAD.MOV.U32 R216, RZ, RZ, 0x181f ;  /* 0x0000181fffd87424 */ /* 0x000fe200078e00ff */
[----:B------:R-:W-:Y:S02]  /*23fa0*/  MOV R3, 0x23fc0 ;  /* 0x00023fc000037802 */ /* 0x000fe40000000f00 */
[----:B--23--:R-:W-:Y:S05]  /*23fb0*/  CALL.REL.NOINC `($__internal_15_$__cuda_sm70_shflsync_idx_p) ;  /* 0x0000080000007944 */ /* 0x00cfea0003c00000 */
[----:B------:R-:W-:Y:S01]  /*23fc0*/  MOV R14, R5 ;  /* 0x00000005000e7202 */ /* 0x000fe20000000f00 */
[----:B------:R-:W-:Y:S05]  /*23fd0*/  BRA `(.L_x_1186) ;  /* 0xffffc21000007947 */ /* 0x000fea000383ffff */
.L_x_1115:
[----:B------:R-:W-:Y:S01]  /*23fe0*/  IMAD.MOV.U32 R5, RZ, RZ, R9 ;  /* 0x000000ffff057224 */ /* 0x000fe200078e0009 */
[----:B----4-:R-:W-:Y:S01]  /*23ff0*/  MOV R2, 0x2 ;  /* 0x0000000200027802 */ /* 0x010fe20000000f00 */
[----:B------:R-:W-:Y:S01]  /*24000*/  IMAD.MOV.U32 R216, RZ, RZ, 0x181f ;  /* 0x0000181fffd87424 */ /* 0x000fe200078e00ff */
[----:B------:R-:W-:Y:S02]  /*24010*/  MOV R3, 0x24030 ;  /* 0x0002403000037802 */ /* 0x000fe40000000f00 */
[----:B-123--:R-:W-:Y:S05]  /*24020*/  CALL.REL.NOINC `($__internal_15_$__cuda_sm70_shflsync_idx_p) ;  /* 0x0000079000007944 */ /* 0x00efea0003c00000 */
[----:B------:R-:W-:Y:S01]  /*24030*/  MOV R2, R5 ;  /* 0x0000000500027202 */ /* 0x000fe20000000f00 */
[----:B------:R-:W-:Y:S05]  /*24040*/  BRA `(.L_x_1187) ;  /* 0xffffc1c000007947 */ /* 0x000fea000383ffff */
.L_x_1118:
[----:B------:R-:W-:Y:S01]  /*24050*/  IMAD.MOV.U32 R5, RZ, RZ, R6 ;  /* 0x000000ffff057224 */ /* 0x000fe200078e0006 */
[----:B-1----:R-:W-:Y:S01]  /*24060*/  MOV R2, 0x3 ;  /* 0x0000000300027802 */ /* 0x002fe20000000f00 */
[----:B------:R-:W-:Y:S01]  /*24070*/  IMAD.MOV.U32 R216, RZ, RZ, 0x181f ;  /* 0x0000181fffd87424 */ /* 0x000fe200078e00ff */
[----:B------:R-:W-:-:S02]  /*24080*/  MOV R3, 0x240a0 ;  /* 0x000240a000037802 */ /* 0x000fc40000000f00 */
[----:B--234-:R-:W-:Y:S05]  /*24090*/  CALL.REL.NOINC `($__internal_15_$__cuda_sm70_shflsync_idx_p) ;  /* 0x0000072000007944 */ /* 0x01cfea0003c00000 */
        /* <DEDUP_REMOVED lines=8> */
.L_x_1120:
[----:B------:R-:W-:Y:S01]  /*24120*/  IMAD.MOV.U32 R5, RZ, RZ, R70 ;  /* 0x000000ffff057224 */ /* 0x000fe200078e0046 */
[----:B------:R-:W-:Y:S01]  /*24130*/  MOV R2, RZ ;  /* 0x000000ff00027202 */ /* 0x000fe20000000f00 */
[----:B------:R-:W-:Y:S01]  /*24140*/  IMAD.MOV.U32 R216, RZ, RZ, 0x1f ;  /* 0x0000001fffd87424 */ /* 0x000fe200078e00ff */
[----:B------:R-:W-:Y:S02]  /*24150*/  MOV R3, 0x24170 ;  /* 0x0002417000037802 */ /* 0x000fe40000000f00 */
[----:B------:R-:W-:Y:S05]  /*24160*/  CALL.REL.NOINC `($__internal_15_$__cuda_sm70_shflsync_idx_p) ;  /* 0x0000065000007944 */ /* 0x000fea0003c00000 */
[----:B------:R-:W-:Y:S01]  /*24170*/  MOV R10, R5 ;  /* 0x00000005000a7202 */ /* 0x000fe20000000f00 */
[----:B------:R-:W-:Y:S05]  /*24180*/  BRA `(.L_x_1189) ;  /* 0xffffc33000007947 */ /* 0x000fea000383ffff */
.L_x_1121:
[----:B------:R-:W-:Y:S01]  /*24190*/  IMAD.MOV.U32 R5, RZ, RZ, R70 ;  /* 0x000000ffff057224 */ /* 0x000fe200078e0046 */
[----:B------:R-:W-:Y:S01]  /*241a0*/  MOV R2, 0x1 ;  /* 0x0000000100027802 */ /* 0x000fe20000000f00 */
[----:B------:R-:W-:Y:S01]  /*241b0*/  IMAD.MOV.U32 R216, RZ, RZ, 0x1f ;  /* 0x0000001fffd87424 */ /* 0x000fe200078e00ff */
[----:B------:R-:W-:Y:S02]  /*241c0*/  MOV R3, 0x241e0 ;  /* 0x000241e000037802 */ /* 0x000fe40000000f00 */
[----:B-12---:R-:W-:Y:S05]  /*241d0*/  CALL.REL.NOINC `($__internal_15_$__cuda_sm70_shflsync_idx_p) ;  /* 0x000005e000007944 */ /* 0x006fea0003c00000 */
[----:B------:R-:W-:Y:S01]  /*241e0*/  MOV R9, R5 ;  /* 0x0000000500097202 */ /* 0x000fe20000000f00 */
[----:B------:R-:W-:Y:S05]  /*241f0*/  BRA `(.L_x_1190) ;  /* 0xffffc2e000007947 */ /* 0x000fea000383ffff */
.L_x_1122:
[----:B------:R-:W-:Y:S02]  /*24200*/  MOV R3, 0x1 ;  /* 0x0000000100037802 */ /* 0x000fe40000000f00 */
[----:B------:R-:W-:-:S02]  /*24210*/  MOV R4, 0x24230 ;  /* 0x0002423000047802 */ /* 0x000fc40000000f00 */
[----:B-1234-:R-:W-:Y:S05]  /*24220*/  CALL.REL.NOINC `($__internal_16_$__cuda_sm70_shflsync_up_p) ;  /* 0x000005f000007944 */ /* 0x01efea0003c00000 */
[----:B------:R-:W-:Y:S05]  /*24230*/  BRA `(.L_x_1191) ;  /* 0xffffc3d000007947 */ /* 0x000fea000383ffff */
.L_x_1123:
[----:B------:R-:W-:Y:S02]  /*24240*/  MOV R3, 0x2 ;  /* 0x0000000200037802 */ /* 0x000fe40000000f00 */
[----:B------:R-:W-:-:S02]  /*24250*/  MOV R4, 0x24270 ;  /* 0x0002427000047802 */ /* 0x000fc40000000f00 */
[----:B--2-4-:R-:W-:Y:S05]  /*24260*/  CALL.REL.NOINC `($__internal_16_$__cuda_sm70_shflsync_up_p) ;  /* 0x000005b000007944 */ /* 0x014fea0003c00000 */
[----:B------:R-:W-:Y:S02]  /*24270*/  SEL R3, R3, RZ, P1 ;  /* 0x000000ff03037207 */ /* 0x000fe40000800000 */
[----:B------:R-:W-:-:S03]  /*24280*/  MOV R4, 0x242c0 ;  /* 0x000242c000047802 */ /* 0x000fc60000000f00 */
[----:B------:R-:W-:Y:S02]  /*24290*/  IMAD.IADD R2, R2, 0x1, R3 ;  /* 0x0000000102027824 */ /* 0x000fe400078e0203 */
[----:B------:R-:W-:Y:S02]  /*242a0*/  IMAD.MOV.U32 R3, RZ, RZ, 0x4 ;  /* 0x00000004ff037424 */ /* 0x000fe400078e00ff */
[----:B------:R-:W-:Y:S05]  /*242b0*/  CALL.REL.NOINC `($__internal_16_$__cuda_sm70_shflsync_up_p) ;  /* 0x0000056000007944 */ /* 0x000fea0003c00000 */
        /* <DEDUP_REMOVED lines=12> */
[----:B------:R-:W-:Y:S01]  /*24380*/  IMAD.IADD R4, R3, 0x1, R2 ;  /* 0x0000000103047824 */ /* 0x000fe200078e0202 */
[----:B------:R-:W-:Y:S01]  /*24390*/  MOV R3, 0x243d0 ;  /* 0x000243d000037802 */ /* 0x000fe20000000f00 */
[----:B------:R-:W-:Y:S02]  /*243a0*/  IMAD.MOV.U32 R2, RZ, RZ, 0x1f ;  /* 0x0000001fff027424 */ /* 0x000fe400078e00ff */
[----:B------:R-:W-:Y:S02]  /*243b0*/  IMAD.MOV.U32 R5, RZ, RZ, R4 ;  /* 0x000000ffff057224 */ /* 0x000fe400078e0004 */
[----:B------:R-:W-:Y:S05]  /*243c0*/  CALL.REL.NOINC `($__internal_15_$__cuda_sm70_shflsync_idx_p) ;  /* 0x000003f000007944 */ /* 0x000fea0003c00000 */
[----:B------:R-:W-:Y:S01]  /*243d0*/  MOV R2, R5 ;  /* 0x0000000500027202 */ /* 0x000fe20000000f00 */
[----:B------:R-:W-:Y:S05]  /*243e0*/  BRA `(.L_x_1192) ;  /* 0xffffc32000007947 */ /* 0x000fea000383ffff */
.L_x_1127:
[----:B------:R-:W-:Y:S02]  /*243f0*/  MOV R3, 0x1 ;  /* 0x0000000100037802 */ /* 0x000fe40000000f00 */
[----:B------:R-:W-:Y:S02]  /*24400*/  MOV R4, 0x24420 ;  /* 0x0002442000047802 */ /* 0x000fe40000000f00 */
[----:B------:R-:W-:Y:S05]  /*24410*/  CALL.REL.NOINC `($__internal_16_$__cuda_sm70_shflsync_up_p) ;  /* 0x0000040000007944 */ /* 0x000fea0003c00000 */
[----:B------:R-:W-:Y:S05]  /*24420*/  BRA `(.L_x_1193) ;  /* 0xffffc45000007947 */ /* 0x000fea000383ffff */
.L_x_1128:
[----:B------:R-:W-:Y:S02]  /*24430*/  MOV R3, 0x2 ;  /* 0x0000000200037802 */ /* 0x000fe40000000f00 */
[----:B------:R-:W-:Y:S02]  /*24440*/  MOV R4, 0x24460 ;  /* 0x0002446000047802 */ /* 0x000fe40000000f00 */
        /* <DEDUP_REMOVED lines=25> */
.L_x_1130:
[----:B------:R-:W-:Y:S02]  /*245e0*/  SEL R2, RZ, 0x1, P0 ;  /* 0x00000001ff027807 */ /* 0x000fe40000000000 */
[----:B------:R-:W-:Y:S02]  /*245f0*/  MOV R3, 0x24610 ;  /* 0x0002461000037802 */ /* 0x000fe40000000f00 */
[----:B-1----:R-:W-:Y:S05]  /*24600*/  CALL.REL.NOINC `($__internal_17_$__cuda_sm70_votesync_ballot) ;  /* 0x0000027000007944 */ /* 0x002fea0003c00000 */
[----:B------:R-:W-:Y:S05]  /*24610*/  BRA `(.L_x_1195) ;  /* 0xffffc3f000007947 */ /* 0x000fea000383ffff */
.L_x_1131:
[----:B------:R-:W-:Y:S01]  /*24620*/  IMAD.MOV.U32 R5, RZ, RZ, R6 ;  /* 0x000000ffff057224 */ /* 0x000fe200078e0006 */
[----:B--2---:R-:W-:Y:S01]  /*24630*/  MOV R2, R9 ;  /* 0x0000000900027202 */ /* 0x004fe20000000f00 */
[----:B------:R-:W-:Y:S01]  /*24640*/  IMAD.MOV.U32 R216, RZ, RZ, 0x1f ;  /* 0x0000001fffd87424 */ /* 0x000fe200078e00ff */
[----:B------:R-:W-:-:S02]  /*24650*/  MOV R3, 0x24670 ;  /* 0x0002467000037802 */ /* 0x000fc40000000f00 */
[----:B-1----:R-:W-:Y:S05]  /*24660*/  CALL.REL.NOINC `($__internal_15_$__cuda_sm70_shflsync_idx_p) ;  /* 0x0000015000007944 */ /* 0x002fea0003c00000 */
[----:B------:R-:W-:Y:S01]  /*24670*/  IMAD.MOV.U32 R11, RZ, RZ, R5 ;  /* 0x000000ffff0b7224 */ /* 0x000fe200078e0005 */
[----:B------:R-:W-:Y:S01]  /*24680*/  MOV R2, R9 ;  /* 0x0000000900027202 */ /* 0x000fe20000000f00 */
[----:B------:R-:W-:Y:S01]  /*24690*/  IMAD.MOV.U32 R5, RZ, RZ, R8 ;  /* 0x000000ffff057224 */ /* 0x000fe200078e0008 */
[----:B------:R-:W-:-:S02]  /*246a0*/  MOV R216, 0x1f ;  /* 0x0000001f00d87802 */ /* 0x000fc40000000f00 */
[----:B------:R-:W-:Y:S02]  /*246b0*/  MOV R3, 0x246d0 ;  /* 0x000246d000037802 */ /* 0x000fe40000000f00 */
[----:B------:R-:W-:Y:S05]  /*246c0*/  CALL.REL.NOINC `($__internal_15_$__cuda_sm70_shflsync_idx_p) ;  /* 0x000000f000007944 */ /* 0x000fea0003c00000 */
[----:B------:R-:W-:Y:S01]  /*246d0*/  MOV R6, R5 ;  /* 0x0000000500067202 */ /* 0x000fe20000000f00 */
[----:B------:R-:W-:Y:S05]  /*246e0*/  BRA `(.L_x_1196) ;  /* 0xffffc39000007947 */ /* 0x000fea000383ffff */
.L_x_1134:
[----:B------:R-:W-:Y:S01]  /*246f0*/  IMAD.MOV.U32 R5, RZ, RZ, R4 ;  /* 0x000000ffff057224 */ /* 0x000fe200078e0004 */
[----:B--2---:R-:W-:Y:S01]  /*24700*/  MOV R2, R9 ;  /* 0x0000000900027202 */ /* 0x004fe20000000f00 */
[----:B------:R-:W-:Y:S01]  /*24710*/  IMAD.MOV.U32 R216, RZ, RZ, 0x1f ;  /* 0x0000001fffd87424 */ /* 0x000fe200078e00ff */
[----:B------:R-:W-:Y:S02]  /*24720*/  MOV R3, 0x24740 ;  /* 0x0002474000037802 */ /* 0x000fe40000000f00 */
[----:B-1--4-:R-:W-:Y:S05]  /*24730*/  CALL.REL.NOINC `($__internal_15_$__cuda_sm70_shflsync_idx_p) ;  /* 0x0000008000007944 */ /* 0x012fea0003c00000 */
[----:B------:R-:W-:Y:S01]  /*24740*/  MOV R16, R5 ;  /* 0x0000000500107202 */ /* 0x000fe20000000f00 */
[----:B------:R-:W-:Y:S05]  /*24750*/  BRA `(.L_x_1133) ;  /* 0xffffc38000007947 */ /* 0x000fea000383ffff */
        .weak           $__internal_14_$__cuda_sm70_shflsync_bfly_p
        .type           $__internal_14_$__cuda_sm70_shflsync_bfly_p,@function
        .size           $__internal_14_$__cuda_sm70_shflsync_bfly_p,($__internal_15_$__cuda_sm70_shflsync_idx_p - $__internal_14_$__cuda_sm70_shflsync_bfly_p)
$__internal_14_$__cuda_sm70_shflsync_bfly_p:
[----:B------:R-:W-:Y:S02]  /*24760*/  MOV R141, 0x1f ;  /* 0x0000001f008d7802 */ /* 0x000fe40000000f00 */
[----:B------:R-:W-:-:S04]  /*24770*/  MOV R142, 0xffffffff ;  /* 0xffffffff008e7802 */ /* 0x000fc80000000f00 */
[----:B------:R-:W-:Y:S04]  /*24780*/  WARPSYNC R142 ;  /* 0x0000008e00007348 */ /* 0x000fe80003800000 */
[----:B------:R1:W2:Y:S02]  /*24790*/  SHFL.BFLY PT, R141, R4, R3, R141 ;  /* 0x0c000003048d7389 */ /* 0x0002a400000e008d */
[----:B-1----:R-:W-:-:S04]  /*247a0*/  MOV R3, 0x0 ;  /* 0x0000000000037802 */ /* 0x002fc80000000f00 */
[----:B--2---:R-:W-:Y:S05]  /*247b0*/  RET.REL.NODEC R2 `(_ZN7cutlass13device_kernelIN5flash19enable_sm80_to_sm89INS1_16FlashAttnFwdSm80INS1_25CollectiveMainloopFwdSm80ILi8ELi1ELb1EN4cute5tupleIJNS5_1CILi128EEENS7_ILi96EEES8_EEELi128ENS_6half_tEfNS_4arch4Sm80ELb0ELb1ELb0ELb1ELb1ELb1ELb1ELb1EEENS1_21CollectiveEpilogueFwdINS6_IJS8_S8_S9_EEENS6_IJNS7_ILi1EEESH_SH_EEESB_SD_Li256ELb1ELb1ELb1ELb0EEENS1_36VarlenDynamicPersistentTileSchedulerILi128ELi96ELi256ELi256ELb1ELb1ELb0ELb1ELb0ELb1EEEEEEEEEvNT_6ParamsE) ;  /* 0xfffdb84002007950 */ /* 0x004fea0003c3ffff */
        .weak           $__internal_15_$__cuda_sm70_shflsync_idx_p
        .type           $__internal_15_$__cuda_sm70_shflsync_idx_p,@function
        .size           $__internal_15_$__cuda_sm70_shflsync_idx_p,($__internal_16_$__cuda_sm70_shflsync_up_p - $__internal_15_$__cuda_sm70_shflsync_idx_p)
$__internal_15_$__cuda_sm70_shflsync_idx_p:
[----:B------:R-:W-:-:S04]  /*247c0*/  MOV R217, 0xffffffff ;  /* 0xffffffff00d97802 */ /* 0x000fc80000000f00 */
[----:B------:R-:W-:Y:S04]  /*247d0*/  WARPSYNC R217 ;  /* 0x000000d900007348 */ /* 0x000fe80003800000 */
[----:B------:R1:W2:Y:S02]  /*247e0*/  SHFL.IDX PT, R5, R5, R2, R216 ;  /* 0x0000000205057389 */ /* 0x0002a400000e00d8 */
[----:B-1----:R-:W-:Y:S02]  /*247f0*/  MOV R2, R3 ;  /* 0x0000000300027202 */ /* 0x002fe40000000f00 */
[----:B------:R-:W-:-:S04]  /*24800*/  MOV R3, 0x0 ;  /* 0x0000000000037802 */ /* 0x000fc80000000f00 */
[----:B--2---:R-:W-:Y:S05]  /*24810*/  RET.REL.NODEC R2 `(_ZN7cutlass13device_kernelIN5flash19enable_sm80_to_sm89INS1_16FlashAttnFwdSm80INS1_25CollectiveMainloopFwdSm80ILi8ELi1ELb1EN4cute5tupleIJNS5_1CILi128EEENS7_ILi96EEES8_EEELi128ENS_6half_tEfNS_4arch4Sm80ELb0ELb1ELb0ELb1ELb1ELb1ELb1ELb1EEENS1_21CollectiveEpilogueFwdINS6_IJS8_S8_S9_EEENS6_IJNS7_ILi1EEESH_SH_EEESB_SD_Li256ELb1ELb1ELb1ELb0EEENS1_36VarlenDynamicPersistentTileSchedulerILi128ELi96ELi256ELi256ELb1ELb1ELb0ELb1ELb0ELb1EEEEEEEEEvNT_6ParamsE) ;  /* 0xfffdb7e002007950 */ /* 0x004fea0003c3ffff */
        .weak           $__internal_16_$__cuda_sm70_shflsync_up_p
        .type           $__internal_16_$__cuda_sm70_shflsync_up_p,@function
        .size           $__internal_16_$__cuda_sm70_shflsync_up_p,($__internal_17_$__cuda_sm70_votesync_ballot - $__internal_16_$__cuda_sm70_shflsync_up_p)
$__internal_16_$__cuda_sm70_shflsync_up_p:
[----:B------:R-:W-:Y:S02]  /*24820*/  MOV R11, 0xffffffff ;  /* 0xffffffff000b7802 */ /* 0x000fe40000000f00 */
[----:B------:R-:W-:Y:S02]  /*24830*/  MOV R5, RZ ;  /* 0x000000ff00057202 */ /* 0x000fe40000000f00 */
[----:B------:R-:W-:Y:S04]  /*24840*/  WARPSYNC R11 ;  /* 0x0000000b00007348 */ /* 0x000fe80003800000 */
[----:B------:R1:W2:Y:S02]  /*24850*/  SHFL.UP PT, R3, R2, R3, R5 ;  /* 0x0400000302037389 */ /* 0x0002a400000e0005 */
[----:B-1----:R-:W-:-:S04]  /*24860*/  MOV R5, 0x0 ;  /* 0x0000000000057802 */ /* 0x002fc80000000f00 */
[----:B--2---:R-:W-:Y:S05]  /*24870*/  RET.REL.NODEC R4 `(_ZN7cutlass13device_kernelIN5flash19enable_sm80_to_sm89INS1_16FlashAttnFwdSm80INS1_25CollectiveMainloopFwdSm80ILi8ELi1ELb1EN4cute5tupleIJNS5_1CILi128EEENS7_ILi96EEES8_EEELi128ENS_6half_tEfNS_4arch4Sm80ELb0ELb1ELb0ELb1ELb1ELb1ELb1ELb1EEENS1_21CollectiveEpilogueFwdINS6_IJS8_S8_S9_EEENS6_IJNS7_ILi1EEESH_SH_EEESB_SD_Li256ELb1ELb1ELb1ELb0EEENS1_36VarlenDynamicPersistentTileSchedulerILi128ELi96ELi256ELi256ELb1ELb1ELb0ELb1ELb0ELb1EEEEEEEEEvNT_6ParamsE) ;  /* 0xfffdb78004007950 */ /* 0x004fea0003c3ffff */
        .weak           $__internal_17_$__cuda_sm70_votesync_ballot
        .type           $__internal_17_$__cuda_sm70_votesync_ballot,@function
        .size           $__internal_17_$__cuda_sm70_votesync_ballot,(.L_x_1806 - $__internal_17_$__cuda_sm70_votesync_ballot)
$__internal_17_$__cuda_sm70_votesync_ballot:
[----:B------:R-:W-:Y:S01]  /*24880*/  ISETP.NE.U32.AND P0, PT, R2, 0x1, PT ;  /* 0x000000010200780c */ /* 0x000fe20003f05070 */
[----:B------:R-:W-:-:S04]  /*24890*/  IMAD.MOV.U32 R5, RZ, RZ, -0x1 ;  /* 0xffffffffff057424 */ /* 0x000fc800078e00ff */
[----:B------:R-:W-:Y:S08]  /*248a0*/  WARPSYNC R5 ;  /* 0x0000000500007348 */ /* 0x000ff00003800000 */
[----:B------:R-:W-:-:S04]  /*248b0*/  VOTE.ANY R2, PT, !P0 ;  /* 0x0000000000027806 */ /* 0x000fc800040e0100 */
[----:B------:R-:W-:Y:S01]  /*248c0*/  LOP3.LUT R15, R2, R5, RZ, 0xc0, !PT ;  /* 0x00000005020f7212 */ /* 0x000fe200078ec0ff */
[----:B------:R-:W-:Y:S02]  /*248d0*/  IMAD.MOV.U32 R2, RZ, RZ, R3 ;  /* 0x000000ffff027224 */ /* 0x000fe400078e0003 */
[----:B------:R-:W-:-:S04]  /*248e0*/  IMAD.MOV.U32 R3, RZ, RZ, 0x0 ;  /* 0x00000000ff037424 */ /* 0x000fc800078e00ff */
[----:B------:R-:W-:Y:S05]  /*248f0*/  RET.REL.NODEC R2 `(_ZN7cutlass13device_kernelIN5flash19enable_sm80_to_sm89INS1_16FlashAttnFwdSm80INS1_25CollectiveMainloopFwdSm80ILi8ELi1ELb1EN4cute5tupleIJNS5_1CILi128EEENS7_ILi96EEES8_EEELi128ENS_6half_tEfNS_4arch4Sm80ELb0ELb1ELb0ELb1ELb1ELb1ELb1ELb1EEENS1_21CollectiveEpilogueFwdINS6_IJS8_S8_S9_EEENS6_IJNS7_ILi1EEESH_SH_EEESB_SD_Li256ELb1ELb1ELb1ELb0EEENS1_36VarlenDynamicPersistentTileSchedulerILi128ELi96ELi256ELi256ELb1ELb1ELb0ELb1ELb0ELb1EEEEEEEEEvNT_6ParamsE) ;  /* 0xfffdb70002007950 */ /* 0x000fea0003c3ffff */
.L_x_1197:
        /* <DEDUP_REMOVED lines=16> */
.L_x_1806:


//--------------------- .text._ZN7cutlass13device_kernelIN5flash19enable_sm80_to_sm89INS1_16FlashAttnFwdSm80INS1_25CollectiveMainloopFwdSm80ILi4ELi1ELb0EN4cute5tupleIJNS5_1CILi128EEENS7_ILi64EEES8_EEELi128ENS_6half_tEfNS_4arch4Sm80ELb1ELb0ELb0ELb0ELb1ELb0ELb1ELb1EEENS1_21CollectiveEpilogueFwdINS6_IJS8_S8_S9_EEENS6_IJNS7_ILi1EEESH_SH_EEESB_SD_Li128ELb0ELb1ELb1ELb0EEENS1_30DynamicPersistentTileSchedulerILi128ELi128ELb1ELb1ELb0EEEEEEEEEvNT_6ParamsE --------------------------
	.section	.text._ZN7cutlass13device_kernelIN5flash19enable_sm80_to_sm89INS1_16FlashAttnFwdSm80INS1_25CollectiveMainloopFwdSm80ILi4ELi1ELb0EN4cute5tupleIJNS5_1CILi128EEENS7_ILi64EEES8_EEELi128ENS_6half_tEfNS_4arch4Sm80ELb1ELb0ELb0ELb0ELb1ELb0ELb1ELb1EEENS1_21CollectiveEpilogueFwdINS6_IJS8_S8_S9_EEENS6_IJNS7_ILi1EEESH_SH_EEESB_SD_Li128ELb0ELb1ELb1ELb0EEENS1_30DynamicPersistentTileSchedulerILi128ELi128ELb1ELb1ELb0EEEEEEEEEvNT_6ParamsE,"ax",@progbits
	.sectioninfo	@"SHI_REGISTERS=255"
	.align	128
.text._ZN7cutlass13device_kernelIN5flash19enable_sm80_to_sm89INS1_16FlashAttnFwdSm80INS1_25CollectiveMainloopFwdSm80ILi4ELi1ELb0EN4cute5tupleIJNS5_1CILi128EEENS7_ILi64EEES8_EEELi128ENS_6half_tEfNS_4arch4Sm80ELb1ELb0ELb0ELb0ELb1ELb0ELb1ELb1EEENS1_21CollectiveEpilogueFwdINS6_IJS8_S8_S9_EEENS6_IJNS7_ILi1EEESH_SH_EEESB_SD_Li128ELb0ELb1ELb1ELb0EEENS1_30DynamicPersistentTileSchedulerILi128ELi128ELb1ELb1ELb0EEEEEEEEEvNT_6ParamsE:
        .type           _ZN7cutlass13device_kernelIN5flash19enable_sm80_to_sm89INS1_16FlashAttnFwdSm80INS1_25CollectiveMainloopFwdSm80ILi4ELi1ELb0EN4cute5tupleIJNS5_1CILi128EEENS7_ILi64EEES8_EEELi128ENS_6half_tEfNS_4arch4Sm80ELb1ELb0ELb0ELb0ELb1ELb0ELb1ELb1EEENS1_21CollectiveEpilogueFwdINS6_IJS8_S8_S9_EEENS6_IJNS7_ILi1EEESH_SH_EEESB_SD_Li128ELb0ELb1ELb1ELb0EEENS1_30DynamicPersistentTileSchedulerILi128ELi128ELb1ELb1ELb0EEEEEEEEEvNT_6ParamsE,@function
        .size           _ZN7cutlass13device_kernelIN5flash19enable_sm80_to_sm89INS1_16FlashAttnFwdSm80INS1_25CollectiveMainloopFwdSm80ILi4ELi1ELb0EN4cute5tupleIJNS5_1CILi128EEENS7_ILi64EEES8_EEELi128ENS_6half_tEfNS_4arch4Sm80ELb1ELb0ELb0ELb0ELb1ELb0ELb1ELb1EEENS1_21CollectiveEpilogueFwdINS6_IJS8_S8_S9_EEENS6_IJNS7_ILi1EEESH_SH_EEESB_SD_Li128ELb0ELb1ELb1ELb0EEENS1_30DynamicPersistentTileSchedulerILi128ELi128ELb1ELb1ELb0EEEEEEEEEvNT_6ParamsE,(.L_x_1811 - _ZN7cutlass13device_kernelIN5flash19enable_sm80_to_sm89INS1_16FlashAttnFwdSm80INS1_25CollectiveMainloopFwdSm80ILi4ELi1ELb0EN4cute5tupleIJNS5_1CILi128EEENS7_ILi64EEES8_EEELi128ENS_6half_tEfNS_4arch4Sm80ELb1ELb0ELb0ELb0ELb1ELb0ELb1ELb1EEENS1_21CollectiveEpilogueFwdINS6_IJS8_S8_S9_EEENS6_IJNS7_ILi1EEESH_SH_EEESB_SD_Li128ELb0ELb1ELb1ELb0EEENS1_30DynamicPersistentTileSchedulerILi128ELi128ELb1ELb1ELb0EEEEEEEEEvNT_6ParamsE)
        .other          _ZN7cutlass13device_kernelIN5flash19enable_sm80_to_sm89INS1_16FlashAttnFwdSm80INS1_25CollectiveMainloopFwdSm80ILi4ELi1ELb0EN4cute5tupleIJNS5_1CILi128EEENS7_ILi64EEES8_EEELi128ENS_6half_tEfNS_4arch4Sm80ELb1ELb0ELb0ELb0ELb1ELb0ELb1ELb1EEENS1_21CollectiveEpilogueFwdINS6_IJS8_S8_S9_EEENS6_IJNS7_ILi1EEESH_SH_EEESB_SD_Li128ELb0ELb1ELb1ELb0EEENS1_30DynamicPersistentTileSchedulerILi128ELi128ELb1ELb1ELb0EEEEEEEEEvNT_6ParamsE,@"STO_CUDA_ENTRY STV_DEFAULT"
_ZN7cutlass13device_kernelIN5flash19enable_sm80_to_sm89INS1_16FlashAttnFwdSm80INS1_25CollectiveMainloopFwdSm80ILi4ELi1ELb0EN4cute5tupleIJNS5_1CILi128EEENS7_ILi64EEES8_EEELi128ENS_6half_tEfNS_4arch4Sm80ELb1ELb0ELb0ELb0ELb1ELb0ELb1ELb1EEENS1_21CollectiveEpilogueFwdINS6_IJS8_S8_S9_EEENS6_IJNS7_ILi1EEESH_SH_EEESB_SD_Li128ELb0ELb1ELb1ELb0EEENS1_30DynamicPersistentTileSchedulerILi128ELi128ELb1ELb1ELb0EEEEEEEEEvNT_6ParamsE:
[----:B------:R-:W-:-:S03]  /*0000*/  MOV R1, c[0x0][0x28] ;  /* 0x00000a0000017a02 */ /* 0x000fc60000000f00 */
[----:B------:R-:W1:Y:S01]  /*0010*/  S2R R19, SR_TID.X ;  /* 0x0000000000137919 */ /* 0x000e620000002100 */
[----:B------:R-:W-:-:S03]  /*0020*/  IADD3 R1, R1, -0x110, RZ ;  /* 0xfffffef001017810 */ /* 0x000fc60007ffe0ff */
[----:B------:R-:W2:Y:S01]  /*0030*/  S2R R15, SR_CTAID.X ;  /* 0x00000000000f7919 */ /* 0x000ea20000002500 */
[----:B-1----:R-:W-:-:S05]  /*0040*/  SHF.R.U32.HI R0, RZ, 0x5, R19 ;  /* 0x00000005ff007819 */ /* 0x002fca0000011613 */
[----:B------:R-:W1:Y:S04]  /*0050*/  SHFL.IDX PT, R2, R0, RZ, 0x1f ;  /* 0x00001fff00027589 */ /* 0x000e6800000e0000 */
[----:B------:R-:W3:Y:S01]  /*0060*/  SHFL.IDX PT, R0, R0, RZ, 0x1f ;  /* 0x00001fff00007589 */ /* 0x000ee200000e0000 */
[----:B-1----:R-:W-:Y:S01]  /*0070*/  ISETP.GE.AND P0, PT, R2, 0x1, PT ;  /* 0x000000010200780c */ /* 0x002fe20003f06270 */
[----:B---3--:R1:W3:-:S12]  /*0080*/  R2UR UR6, R0 ;  /* 0x00000000000673c2 */ /* 0x0082d800000e0000 */
[----:B------:R-:W-:Y:S06]  /*0090*/  @P0 BAR.ARV 0x4, 0x80 ;  /* 0x0102000000000b1d */ /* 0x000fec0000002000 */
[----:B--2---:R-:W-:-:S13]  /*00a0*/  ISETP.GE.AND P0, PT, R15, c[0x0][0x538], PT ;  /* 0x00014e000f007a0c */ /* 0x004fda0003f06270 */
[----:B------:R-:W-:Y:S05]  /*00b0*/  @P0 EXIT ;  /* 0x000000000000094d */ /* 0x000fea0003800000 */
[----:B-1-3--:R-:W-:Y:S01]  /*00c0*/  SHF.R.S32.HI R14, RZ, 0x1f, R19 ;  /* 0x0000001fff0e7819 */ /* 0x00afe20000011413 */
[----:B------:R-:W-:Y:S01]  /*00d0*/  IMAD.MOV.U32 R237, RZ, RZ, 0x40 ;  /* 0x00000040ffed7424 */ /* 0x000fe200078e00ff */
[----:B------:R-:W-:Y:S02]  /*00e0*/  ULDC.64 UR8, c[0x0][0x118] ;  /* 0x0000460000087ab9 */ /* 0x000fe40000000a00 */
[CC--:B------:R-:W-:Y:S02]  /*00f0*/  LEA.HI R12, R14.reuse, R19.reuse, RZ, 0x3 ;  /* 0x000000130e0c7211 */ /* 0x0c0fe400078f18ff */
[CC--:B------:R-:W-:Y:S02]  /*0100*/  LEA.HI R0, R14.reuse, R19.reuse, RZ, 0x2 ;  /* 0x000000130e007211 */ /* 0x0c0fe400078f10ff */
[----:B------:R-:W-:Y:S02]  /*0110*/  LEA.HI R4, R14, R19, RZ, 0x4 ;  /* 0x000000130e047211 */ /* 0x000fe400078f20ff */
[----:B------:R-:W-:-:S02]  /*0120*/  SHF.R.S32.HI R3, RZ, 0x3, R12 ;  /* 0x00000003ff037819 */ /* 0x000fc4000001140c */
[----:B------:R-:W-:Y:S02]  /*0130*/  LOP3.LUT R6, R12, 0xfffffff8, RZ, 0xc0, !PT ;  /* 0xfffffff80c067812 */ /* 0x000fe400078ec0ff */
[----:B------:R-:W-:Y:S01]  /*0140*/  LOP3.LUT R2, R0, 0xfffffffc, RZ, 0xc0, !PT ;  /* 0xfffffffc00027812 */ /* 0x000fe200078ec0ff */
[----:B------:R-:W-:Y:S01]  /*0150*/  IMAD.SHL.U32 R3, R3, 0x40, RZ ;  /* 0x0000004003037824 */ /* 0x000fe200078e00ff */
[C---:B------:R-:W-:Y:S01]  /*0160*/  LOP3.LUT R0, R4.reuse, 0xfffffff0, RZ, 0xc0, !PT ;  /* 0xfffffff004007812 */ /* 0x040fe200078ec0ff */
[C---:B------:R-:W-:Y:S01]  /*0170*/  IMAD.IADD R9, R19.reuse, 0x1, -R6 ;  /* 0x0000000113097824 */ /* 0x040fe200078e0a06 */
[----:B------:R-:W-:Y:S01]  /*0180*/  SHF.R.S32.HI R5, RZ, 0x4, R4 ;  /* 0x00000004ff057819 */ /* 0x000fe20000011404 */
[----:B------:R-:W-:Y:S01]  /*0190*/  IMAD.IADD R2, R19, 0x1, -R2 ;  /* 0x0000000113027824 */ /* 0x000fe200078e0a02 */
[----:B------:R-:W-:Y:S01]  /*01a0*/  LOP3.LUT R3, R3, 0x1c0, RZ, 0xc0, !PT ;  /* 0x000001c003037812 */ /* 0x000fe200078ec0ff */
[----:B------:R-:W-:Y:S01]  /*01b0*/  IMAD.IADD R0, R19, 0x1, -R0 ;  /* 0x0000000113007824 */ /* 0x000fe200078e0a00 */
[----:B------:R-:W-:Y:S01]  /*01c0*/  LEA.HI R4, R4, R5, RZ, 0x1 ;  /* 0x0000000504047211 */ /* 0x000fe200078f08ff */
[----:B------:R-:W-:Y:S01]  /*01d0*/  IMAD.SHL.U32 R18, R9, 0x8, RZ ;  /* 0x0000000809127824 */ /* 0x000fe200078e00ff */
[----:B------:R-:W-:-:S02]  /*01e0*/  LEA.HI R8, R2, R2, RZ, 0x1 ;  /* 0x0000000202087211 */ /* 0x000fc400078f08ff */
[----:B------:R-:W-:Y:S02]  /*01f0*/  SHF.R.S32.HI R10, RZ, 0x1f, R0 ;  /* 0x0000001fff0a7819 */ /* 0x000fe40000011400 */
[----:B------:R-:W-:Y:S01]  /*0200*/  LOP3.LUT R7, R4, 0xfffffffe, RZ, 0xc0, !PT ;  /* 0xfffffffe04077812 */ /* 0x000fe200078ec0ff */
[----:B------:R-:W-:Y:S01]  /*0210*/  STL [R1+0xc], R18 ;  /* 0x00000c1201007387 */ /* 0x000fe20000100800 */
[----:B------:R-:W-:Y:S02]  /*0220*/  SHF.R.U32.HI R6, RZ, 0x3, R3 ;  /* 0x00000003ff067819 */ /* 0x000fe40000011603 */
[----:B------:R-:W-:Y:S01]  /*0230*/  LOP3.LUT R4, R3, 0x38, R18, 0xf8, !PT ;  /* 0x0000003803047812 */ /* 0x000fe200078ef812 */
[----:B------:R-:W-:Y:S01]  /*0240*/  IMAD.IADD R11, R5, 0x1, -R7 ;  /* 0x00000001050b7824 */ /* 0x000fe200078e0a07 */
[----:B------:R-:W-:Y:S02]  /*0250*/  LOP3.LUT R3, R8, 0x1ffffffe, RZ, 0xc0, !PT ;  /* 0x1ffffffe08037812 */ /* 0x000fe400078ec0ff */
[----:B------:R-:W-:-:S02]  /*0260*/  LEA.HI R10, R10, R0, RZ, 0x3 ;  /* 0x000000000a0a7211 */ /* 0x000fc400078f18ff */
[----:B------:R-:W-:Y:S01]  /*0270*/  LOP3.LUT R7, R4, R6, RZ, 0x3c, !PT ;  /* 0x0000000604077212 */ /* 0x000fe200078e3cff */
[----:B------:R-:W-:Y:S01]  /*0280*/  IMAD.IADD R13, R2, 0x1, -R3 ;  /* 0x00000001020d7824 */ /* 0x000fe200078e0a03 */
[----:B------:R-:W-:Y:S01]  /*0290*/  LOP3.LUT R4, R10, 0xfffffff8, RZ, 0xc0, !PT ;  /* 0xfffffff80a047812 */ /* 0x000fe200078ec0ff */
[----:B------:R-:W-:Y:S01]  /*02a0*/  IMAD.SHL.U32 R2, R9, 0x40, RZ ;  /* 0x0000004009027824 */ /* 0x000fe200078e00ff */
[CC--:B------:R-:W-:Y:S02]  /*02b0*/  LEA.HI R5, R14.reuse, R19.reuse, RZ, 0x5 ;  /* 0x000000130e057211 */ /* 0x0c0fe400078f28ff */
[----:B------:R-:W-:Y:S01]  /*02c0*/  LEA.HI R3, R14, R19, RZ, 0x6 ;  /* 0x000000130e037211 */ /* 0x000fe200078f30ff */
[----:B------:R-:W-:Y:S01]  /*02d0*/  IMAD.IADD R9, R0, 0x1, -R4 ;  /* 0x0000000100097824 */ /* 0x000fe200078e0a04 */
[----:B------:R-:W-:Y:S02]  /*02e0*/  LOP3.LUT R0, R2, 0x1c0, RZ, 0xc0, !PT ;  /* 0x000001c002007812 */ /* 0x000fe400078ec0ff */
[--C-:B------:R-:W-:Y:S01]  /*02f0*/  SHF.R.S32.HI R239, RZ, 0x5, R5.reuse ;  /* 0x00000005ffef7819 */ /* 0x100fe20000011405 */
[----:B------:R-:W-:Y:S01]  /*0300*/  IMAD.SHL.U32 R3, R3, 0x8, RZ ;  /* 0x0000000803037824 */ /* 0x000fe200078e00ff */
[----:B------:R-:W-:-:S02]  /*0310*/  SHF.R.S32.HI R2, RZ, 0x1f, R5 ;  /* 0x0000001fff027819 */ /* 0x000fc40000011405 */
[----:B------:R-:W-:Y:S02]  /*0320*/  LOP3.LUT R6, R0, 0x8, R12, 0xf8, !PT ;  /* 0x0000000800067812 */ /* 0x000fe400078ef80c */
[----:B------:R-:W-:Y:S02]  /*0330*/  SHF.R.U32.HI R4, RZ, 0x3, R0 ;  /* 0x00000003ff047819 */ /* 0x000fe40000011600 */
[----:B------:R-:W-:Y:S01]  /*0340*/  LEA.HI R0, R2, R239, RZ, 0x2 ;  /* 0x000000ef02007211 */ /* 0x000fe200078f10ff */
[----:B------:R-:W-:Y:S01]  /*0350*/  IMAD.SHL.U32 R2, R9, 0x40, RZ ;  /* 0x0000004009027824 */ /* 0x000fe200078e00ff */
[----:B------:R-:W-:Y:S02]  /*0360*/  LOP3.LUT R5, R5, 0xffffffe0, RZ, 0xc0, !PT ;  /* 0xffffffe005057812 */ /* 0x000fe400078ec0ff */
[----:B------:R-:W-:Y:S02]  /*0370*/  LOP3.LUT R0, R0, 0xffffffc, RZ, 0xc0, !PT ;  /* 0x0ffffffc00007812 */ /* 0x000fe400078ec0ff */
[----:B------:R-:W-:Y:S01]  /*0380*/  LOP3.LUT R12, R6, R4, RZ, 0x3c, !PT ;  /* 0x00000004060c7212 */ /* 0x000fe200078e3cff */
[----:B------:R-:W-:Y:S01]  /*0390*/  IMAD.IADD R17, R19, 0x1, -R5 ;  /* 0x0000000113117824 */ /* 0x000fe200078e0a05 */
[----:B------:R-:W-:Y:S01]  /*03a0*/  LOP3.LUT R7, R7, 0x7ffffe00, R3, 0xf8, !PT ;  /* 0x7ffffe0007077812 */ /* 0x000fe200078ef803 */
[----:B------:R-:W-:Y:S01]  /*03b0*/  IMAD.IADD R6, R239, 0x1, -R0 ;  /* 0x00000001ef067824 */ /* 0x000fe200078e0a00 */
[----:B------:R-:W-:Y:S01]  /*03c0*/  LOP3.LUT R0, R2, 0x1c0, RZ, 0xc0, !PT ;  /* 0x000001c002007812 */ /* 0x000fe200078ec0ff */
[----:B------:R-:W-:Y:S01]  /*03d0*/  IMAD.SHL.U32 R3, R11, 0x8, RZ ;  /* 0x000000080b037824 */ /* 0x000fe200078e00ff */
[----:B------:R-:W-:Y:S01]  /*03e0*/  SHF.R.S32.HI R5, RZ, 0x1f, R17 ;  /* 0x0000001fff057819 */ /* 0x000fe20000011411 */
[----:B------:R-:W-:Y:S01]  /*03f0*/  IMAD.SHL.U32 R2, R10, 0x40, RZ ;  /* 0x000000400a027824 */ /* 0x000fe200078e00ff */
[----:B------:R-:W-:Y:S01]  /*0400*/  SHF.R.U32.HI R235, RZ, 0x3, R0 ;  /* 0x00000003ffeb7819 */ /* 0x000fe20000011600 */
[----:B------:R-:W-:Y:S01]  /*0410*/  IMAD.SHL.U32 R4, R8, 0x20, RZ ;  /* 0x0000002008047824 */ /* 0x000fe200078e00ff */
[----:B------:R-:W-:Y:S01]  /*0420*/  LOP3.LUT R3, R0, 0x8, R3, 0xf8, !PT ;  /* 0x0000000800037812 */ /* 0x000fe200078ef803 */
[----:B------:R-:W-:Y:S01]  /*0430*/  IMAD.SHL.U32 R252, R7, 0x2, RZ ;  /* 0x0000000207fc7824 */ /* 0x000fe200078e00ff */
[----:B------:R-:W-:-:S02]  /*0440*/  LOP3.LUT R2, R2, 0xfffffe00, RZ, 0xc0, !PT ;  /* 0xfffffe0002027812 */ /* 0x000fc400078ec0ff */
[----:B------:R-:W-:Y:S02]  /*0450*/  LEA.HI R5, R5, R17, RZ, 0x2 ;  /* 0x0000001105057211 */ /* 0x000fe400078f10ff */
[----:B------:R-:W-:Y:S01]  /*0460*/  LOP3.LUT R235, R3, R235, RZ, 0x3c, !PT ;  /* 0x000000eb03eb7212 */ /* 0x000fe200078e3cff */
[----:B------:R-:W-:Y:S01]  /*0470*/  IMAD R239, R239, 0x400, R2 ;  /* 0x00000400efef7824 */ /* 0x000fe200078e0202 */
[----:B------:R-:W-:Y:S02]  /*0480*/  SHF.R.S32.HI R0, RZ, 0x2, R5 ;  /* 0x00000002ff007819 */ /* 0x000fe40000011405 */
[----:B------:R-:W-:Y:S01]  /*0490*/  LEA.HI R3, R14, R19, RZ, 0x7 ;  /* 0x000000130e037211 */ /* 0x000fe200078f38ff */
[----:B------:R-:W-:Y:S01]  /*04a0*/  IMAD.IADD R239, R239, 0x1, R235 ;  /* 0x00000001efef7824 */ /* 0x000fe200078e02eb */
[----:B------:R-:W-:Y:S01]  /*04b0*/  LOP3.LUT R4, R4, 0xffffffc0, RZ, 0xc0, !PT ;  /* 0xffffffc004047812 */ /* 0x000fe200078ec0ff */
[----:B------:R-:W-:Y:S01]  /*04c0*/  IMAD R16, R6, 0x10, R0 ;  /* 0x0000001006107824 */ /* 0x000fe200078e0200 */
[----:B------:R-:W-:Y:S01]  /*04d0*/  LOP3.LUT R235, R235, R2, RZ, 0xfc, !PT ;  /* 0x00000002ebeb7212 */ /* 0x000fe200078efcff */
[----:B------:R-:W-:Y:S01]  /*04e0*/  IMAD R0, R11, 0x200, R12 ;  /* 0x000002000b007824 */ /* 0x000fe200078e020c */
[----:B------:R-:W-:Y:S01]  /*04f0*/  LOP3.LUT R2, R5, 0x7ffffffc, RZ, 0xc0, !PT ;  /* 0x7ffffffc05027812 */ /* 0x000fe200078ec0ff */
[----:B------:R-:W-:Y:S01]  /*0500*/  IMAD R4, R13, 0x8, R4 ;  /* 0x000000080d047824 */ /* 0x000fe200078e0204 */
[----:B------:R-:W-:Y:S01]  /*0510*/  IADD3 R8, R18, 0x40, RZ ;  /* 0x0000004012087810 */ /* 0x000fe20007ffe0ff */
[----:B------:R-:W-:Y:S01]  /*0520*/  STL [R1+0x100], R16 ;  /* 0x0001001001007387 */ /* 0x000fe20000100800 */
[----:B------:R-:W-:Y:S01]  /*0530*/  SHF.R.S32.HI R5, RZ, 0x7, R3 ;  /* 0x00000007ff057819 */ /* 0x000fe20000011403 */
[----:B------:R-:W-:Y:S01]  /*0540*/  IMAD.IADD R2, R17, 0x1, -R2 ;  /* 0x0000000111027824 */ /* 0x000fe200078e0a02 */
[----:B------:R-:W-:Y:S01]  /*0550*/  SHF.R.S32.HI R3, RZ, 0x1f, R18 ;  /* 0x0000001fff037819 */ /* 0x000fe20000011412 */
[----:B------:R1:W-:Y:S01]  /*0560*/  STL [R1+0xb0], R15 ;  /* 0x0000b00f01007387 */ /* 0x0003e20000100800 */
[----:B------:R-:W-:Y:S01]  /*0570*/  SHF.R.S32.HI R5, RZ, 0x1f, R8 ;  /* 0x0000001fff057819 */ /* 0x000fe20000011408 */
[----:B------:R-:W-:Y:S01]  /*0580*/  IMAD.SHL.U32 R2, R2, 0x2, RZ ;  /* 0x0000000202027824 */ /* 0x000fe200078e00ff */
[----:B------:R-:W-:Y:S01]  /*0590*/  R2P PR, R9, 0x6 ;  /* 0x0000000609007804 */ /* 0x000fe20000000000 */
[----:B------:R2:W-:Y:S01]  /*05a0*/  STL [R1+0x1c], R8 ;  /* 0x00001c0801007387 */ /* 0x0005e20000100800 */
[----:B------:R-:W-:Y:S01]  /*05b0*/  IMAD.MOV.U32 R6, RZ, RZ, 0x20 ;  /* 0x00000020ff067424 */ /* 0x000fe200078e00ff */
[----:B------:R-:W-:-:S02]  /*05c0*/  LEA R232, R0, 0x4100, 0x1 ;  /* 0x0000410000e87811 */ /* 0x000fc400078e08ff */
[----:B------:R3:W-:Y:S01]  /*05d0*/  STL [R1+0xf8], R3 ;  /* 0x0000f80301007387 */ /* 0x0007e20000100800 */
[C---:B------:R-:W-:Y:S02]  /*05e0*/  IADD3 R14, R2.reuse, 0x18, RZ ;  /* 0x00000018020e7810 */ /* 0x040fe40007ffe0ff */
[C---:B------:R-:W-:Y:S01]  /*05f0*/  IADD3 R13, R2.reuse, 0x20, RZ ;  /* 0x00000020020d7810 */ /* 0x040fe20007ffe0ff */
[----:B------:R4:W-:Y:S01]  /*0600*/  STL [R1+0xf4], R5 ;  /* 0x0000f40501007387 */ /* 0x0009e20000100800 */
[C---:B------:R-:W-:Y:S02]  /*0610*/  IADD3 R12, R2.reuse, 0x28, RZ ;  /* 0x00000028020c7810 */ /* 0x040fe40007ffe0ff */
[C---:B------:R-:W-:Y:S02]  /*0620*/  IADD3 R11, R2.reuse, 0x30, RZ ;  /* 0x00000030020b7810 */ /* 0x040fe40007ffe0ff */
[C---:B------:R-:W-:Y:S02]  /*0630*/  IADD3 R10, R2.reuse, 0x38, RZ ;  /* 0x00000038020a7810 */ /* 0x040fe40007ffe0ff */
[----:B------:R-:W-:-:S02]  /*0640*/  IADD3 R9, R2, 0x40, RZ ;  /* 0x0000004002097810 */ /* 0x000fc40007ffe0ff */
[----:B------:R-:W-:Y:S02]  /*0650*/  SEL R0, R6, 0xffffffe0, !P1 ;  /* 0xffffffe006007807 */ /* 0x000fe40004800000 */
[C---:B------:R-:W-:Y:S02]  /*0660*/  IADD3 R7, R2.reuse, 0x50, RZ ;  /* 0x0000005002077810 */ /* 0x040fe40007ffe0ff */
[C---:B-1----:R-:W-:Y:S02]  /*0670*/  IADD3 R15, R2.reuse, 0x10, RZ ;  /* 0x00000010020f7810 */ /* 0x042fe40007ffe0ff */
[C---:B------:R-:W-:Y:S02]  /*0680*/  IADD3 R6, R2.reuse, 0x58, RZ ;  /* 0x0000005802067810 */ /* 0x040fe40007ffe0ff */
[----:B--2---:R-:W-:Y:S02]  /*0690*/  IADD3 R8, R2, 0x48, RZ ;  /* 0x0000004802087810 */ /* 0x004fe40007ffe0ff */
[----:B------:R-:W-:Y:S01]  /*06a0*/  LEA R239, R239, 0x8100, 0x1 ;  /* 0x00008100efef7811 */ /* 0x000fe200078e08ff */
[----:B---3--:R-:W-:Y:S01]  /*06b0*/  IMAD.IADD R3, R16, 0x1, R4 ;  /* 0x0000000110037824 */ /* 0x008fe200078e0204 */
[----:B------:R-:W-:-:S02]  /*06c0*/  IADD3 R16, R2, 0x8, RZ ;  /* 0x0000000802107810 */ /* 0x000fc40007ffe0ff */
[C---:B------:R-:W-:Y:S01]  /*06d0*/  IADD3 R4, R2.reuse, 0x68, RZ ;  /* 0x0000006802047810 */ /* 0x040fe20007ffe0ff */
[----:B------:R-:W-:Y:S01]  /*06e0*/  IMAD.IADD R241, R239, 0x1, R0 ;  /* 0x00000001eff17824 */ /* 0x000fe200078e0200 */
[----:B------:R1:W-:Y:S01]  /*06f0*/  STL [R1+0xfc], R3 ;  /* 0x0000fc0301007387 */ /* 0x0003e20000100800 */
[----:B----4-:R-:W-:Y:S02]  /*0700*/  IADD3 R5, R2, 0x60, RZ ;  /* 0x0000006002057810 */ /* 0x010fe40007ffe0ff */
[----:B------:R-:W-:Y:S01]  /*0710*/  SEL R237, R237, 0xffffffc0, !P2 ;  /* 0xffffffc0eded7807 */ /* 0x000fe20005000000 */
[----:B------:R-:W-:Y:S01]  /*0720*/  STL [R1+0x60], R2 ;  /* 0x0000600201007387 */ /* 0x000fe20000100800 */
[----:B------:R-:W-:-:S03]  /*0730*/  LEA R235, R235, 0x100, 0x1 ;  /* 0x00000100ebeb7811 */ /* 0x000fc600078e08ff */
[----:B------:R-:W-:Y:S02]  /*0740*/  IMAD.IADD R240, R239, 0x1, R237 ;  /* 0x00000001eff07824 */ /* 0x000fe400078e02ed */
[C-C-:B------:R-:W-:Y:S02]  /*0750*/  IMAD.IADD R236, R0.reuse, 0x1, R235.reuse ;  /* 0x0000000100ec7824 */ /* 0x140fe400078e02eb */
[----:B------:R-:W-:Y:S02]  /*0760*/  IMAD.IADD R238, R237, 0x1, R235 ;  /* 0x00000001edee7824 */ /* 0x000fe400078e02eb */
[----:B------:R-:W-:Y:S02]  /*0770*/  IMAD.IADD R242, R241, 0x1, R237 ;  /* 0x00000001f1f27824 */ /* 0x000fe400078e02ed */
[----:B------:R-:W-:Y:S02]  /*0780*/  IMAD.IADD R248, R0, 0x1, R240 ;  /* 0x0000000100f87824 */ /* 0x000fe400078e02f0 */
[----:B------:R-:W-:Y:S01]  /*0790*/  IMAD.IADD R237, R237, 0x1, R236 ;  /* 0x00000001eded7824 */ /* 0x000fe200078e02ec */
[----:B-1----:R-:W-:-:S05]  /*07a0*/  SHF.R.S32.HI R3, RZ, 0x1f, R2 ;  /* 0x0000001fff037819 */ /* 0x002fca0000011402 */
[----:B------:R1:W-:Y:S04]  /*07b0*/  STL [R1+0xf0], R3 ;  /* 0x0000f00301007387 */ /* 0x0003e80000100800 */
[----:B------:R2:W-:Y:S04]  /*07c0*/  STL [R1+0xa8], R16 ;  /* 0x0000a81001007387 */ /* 0x0005e80000100800 */
[----:B------:R3:W-:Y:S04]  /*07d0*/  STL [R1+0xa4], R15 ;  /* 0x0000a40f01007387 */ /* 0x0007e80000100800 */
[----:B------:R4:W-:Y:S04]  /*07e0*/  STL [R1+0xa0], R14 ;  /* 0x0000a00e01007387 */ /* 0x0009e80000100800 */
[----:B------:R5:W-:Y:S04]  /*07f0*/  STL [R1+0x9c], R13 ;  /* 0x00009c0d01007387 */ /* 0x000be80000100800 */
[----:B------:R5:W-:Y:S04]  /*0800*/  STL [R1+0x98], R12 ;  /* 0x0000980c01007387 */ /* 0x000be80000100800 */
[----:B------:R5:W-:Y:S01]  /*0810*/  STL [R1+0x94], R11 ;  /* 0x0000940b01007387 */ /* 0x000be20000100800 */
[----:B-1----:R-:W-:-:S02]  /*0820*/  IADD3 R3, R2, 0x70, RZ ;  /* 0x0000007002037810 */ /* 0x002fc40007ffe0ff */
[----:B------:R-:W-:Y:S01]  /*0830*/  IADD3 R2, R2, 0x78, RZ ;  /* 0x0000007802027810 */ /* 0x000fe20007ffe0ff */
[----:B------:R1:W-:Y:S01]  /*0840*/  STL [R1+0x90], R10 ;  /* 0x0000900a01007387 */ /* 0x0003e20000100800 */
[----:B--2---:R-:W-:-:S03]  /*0850*/  SHF.R.S32.HI R16, RZ, 0x1f, R16 ;  /* 0x0000001fff107819 */ /* 0x004fc60000011410 */
[----:B------:R2:W-:Y:S01]  /*0860*/  STL [R1+0x8c], R9 ;  /* 0x00008c0901007387 */ /* 0x0005e20000100800 */
[----:B---3--:R-:W-:-:S03]  /*0870*/  SHF.R.S32.HI R15, RZ, 0x1f, R15 ;  /* 0x0000001fff0f7819 */ /* 0x008fc6000001140f */
[----:B------:R3:W-:Y:S01]  /*0880*/  STL [R1+0x88], R8 ;  /* 0x0000880801007387 */ /* 0x0007e20000100800 */
[----:B----4-:R-:W-:-:S03]  /*0890*/  SHF.R.S32.HI R14, RZ, 0x1f, R14 ;  /* 0x0000001fff0e7819 */ /* 0x010fc6000001140e */
[----:B------:R4:W-:Y:S01]  /*08a0*/  STL [R1+0x84], R7 ;  /* 0x0000840701007387 */ /* 0x0009e20000100800 */
[----:B-----5:R-:W-:-:S03]  /*08b0*/  SHF.R.S32.HI R13, RZ, 0x1f, R13 ;  /* 0x0000001fff0d7819 */ /* 0x020fc6000001140d */
[----:B------:R5:W-:Y:S01]  /*08c0*/  STL [R1+0x80], R6 ;  /* 0x0000800601007387 */ /* 0x000be20000100800 */
[----:B------:R-:W-:-:S03]  /*08d0*/  SHF.R.S32.HI R12, RZ, 0x1f, R12 ;  /* 0x0000001fff0c7819 */ /* 0x000fc6000001140c */
[----:B------:R5:W-:Y:S01]  /*08e0*/  STL [R1+0x70], R5 ;  /* 0x0000700501007387 */ /* 0x000be20000100800 */
[----:B------:R-:W-:-:S03]  /*08f0*/  SHF.R.S32.HI R11, RZ, 0x1f, R11 ;  /* 0x0000001fff0b7819 */ /* 0x000fc6000001140b */
[----:B------:R5:W-:Y:S01]  /*0900*/  STL [R1+0x7c], R4 ;  /* 0x00007c0401007387 */ /* 0x000be20000100800 */
[----:B-1----:R-:W-:-:S03]  /*0910*/  SHF.R.S32.HI R10, RZ, 0x1f, R10 ;  /* 0x0000001fff0a7819 */ /* 0x002fc6000001140a */
[----:B------:R-:W-:Y:S01]  /*0920*/  STL [R1+0xec], R16 ;  /* 0x0000ec1001007387 */ /* 0x000fe20000100800 */
[----:B--2---:R-:W-:-:S03]  /*0930*/  SHF.R.S32.HI R9, RZ, 0x1f, R9 ;  /* 0x0000001fff097819 */ /* 0x004fc60000011409 */
[----:B------:R1:W-:Y:S01]  /*0940*/  STL [R1+0x78], R3 ;  /* 0x0000780301007387 */ /* 0x0003e20000100800 */
[----:B---3--:R-:W-:-:S03]  /*0950*/  SHF.R.S32.HI R8, RZ, 0x1f, R8 ;  /* 0x0000001fff087819 */ /* 0x008fc60000011408 */
[----:B------:R-:W-:Y:S01]  /*0960*/  STL [R1+0xe8], R15 ;  /* 0x0000e80f01007387 */ /* 0x000fe20000100800 */
[----:B----4-:R-:W-:-:S03]  /*0970*/  SHF.R.S32.HI R7, RZ, 0x1f, R7 ;  /* 0x0000001fff077819 */ /* 0x010fc60000011407 */
[----:B------:R2:W-:Y:S01]  /*0980*/  STL [R1+0x74], R2 ;  /* 0x0000740201007387 */ /* 0x0005e20000100800 */
[----:B-----5:R-:W-:-:S03]  /*0990*/  SHF.R.S32.HI R6, RZ, 0x1f, R6 ;  /* 0x0000001fff067819 */ /* 0x020fc60000011406 */
[----:B------:R3:W-:Y:S01]  /*09a0*/  STL [R1+0xe4], R14 ;  /* 0x0000e40e01007387 */ /* 0x0007e20000100800 */
[----:B------:R-:W-:-:S03]  /*09b0*/  SHF.R.S32.HI R5, RZ, 0x1f, R5 ;  /* 0x0000001fff057819 */ /* 0x000fc60000011405 */
[----:B------:R3:W-:Y:S01]  /*09c0*/  STL [R1+0xe0], R13 ;  /* 0x0000e00d01007387 */ /* 0x0007e20000100800 */
[----:B------:R-:W-:-:S03]  /*09d0*/  SHF.R.S32.HI R4, RZ, 0x1f, R4 ;  /* 0x0000001fff047819 */ /* 0x000fc60000011404 */
[----:B------:R3:W-:Y:S04]  /*09e0*/  STL [R1+0xdc], R12 ;  /* 0x0000dc0c01007387 */ /* 0x0007e80000100800 */
[----:B------:R3:W-:Y:S01]  /*09f0*/  STL [R1+0xd8], R11 ;  /* 0x0000d80b01007387 */ /* 0x0007e20000100800 */
[----:B-1----:R-:W-:-:S03]  /*0a00*/  SHF.R.S32.HI R3, RZ, 0x1f, R3 ;  /* 0x0000001fff037819 */ /* 0x002fc60000011403 */
[----:B------:R3:W-:Y:S04]  /*0a10*/  STL [R1+0xd4], R10 ;  /* 0x0000d40a01007387 */ /* 0x0007e80000100800 */
[----:B------:R3:W-:Y:S01]  /*0a20*/  STL [R1+0xd0], R9 ;  /* 0x0000d00901007387 */ /* 0x0007e20000100800 */
[----:B--2---:R-:W-:-:S03]  /*0a30*/  SHF.R.S32.HI R2, RZ, 0x1f, R2 ;  /* 0x0000001fff027819 */ /* 0x004fc60000011402 */
[----:B------:R3:W-:Y:S04]  /*0a40*/  STL [R1+0xcc], R8 ;  /* 0x0000cc0801007387 */ /* 0x0007e80000100800 */
[----:B------:R3:W-:Y:S04]  /*0a50*/  STL [R1+0xc8], R7 ;  /* 0x0000c80701007387 */ /* 0x0007e80000100800 */
[----:B------:R3:W-:Y:S04]  /*0a60*/  STL [R1+0xc4], R6 ;  /* 0x0000c40601007387 */ /* 0x0007e80000100800 */
[----:B------:R3:W-:Y:S04]  /*0a70*/  STL [R1+0xc0], R5 ;  /* 0x0000c00501007387 */ /* 0x0007e80000100800 */
[----:B------:R3:W-:Y:S04]  /*0a80*/  STL [R1+0xbc], R4 ;  /* 0x0000bc0401007387 */ /* 0x0007e80000100800 */
[----:B------:R3:W-:Y:S04]  /*0a90*/  STL [R1+0xb8], R3 ;  /* 0x0000b80301007387 */ /* 0x0007e80000100800 */
[----:B------:R3:W-:Y:S02]  /*0aa0*/  STL [R1+0xb4], R2 ;  /* 0x0000b40201007387 */ /* 0x0007e40000100800 */
.L_x_1273:
[----:B---3--:R-:W2:Y:S01]  /*0ab0*/  LDL R4, [R1+0xb0] ;  /* 0x0000b00001047983 */ /* 0x008ea20000100800 */
        /* <DEDUP_REMOVED lines=18> */
.L_x_1199:
[----:B------:R-:W-:-:S04]  /*0be0*/  MOV R0, c[0x0][0x554] ;  /* 0x0001550000007a02 */ /* 0x000fc80000000f00 */
[----:B------:R-:W-:Y:S02]  /*0bf0*/  ISETP.NE.AND P0, PT, R0, 0x1, PT ;  /* 0x000000010000780c */ /* 0x000fe40003f05270 */
[----:B------:R-:W-:-:S11]  /*0c00*/  MOV R0, R2 ;  /* 0x0000000200007202 */ /* 0x000fd60000000f00 */
[----:B------:R-:W-:-:S05]  /*0c10*/  @P0 IMAD.HI.U32 R4, R2, c[0x0][0x558], RZ ;  /* 0x0001560002040a27 */ /* 0x000fca00078e00ff */
[----:B------:R-:W-:-:S05]  /*0c20*/  @P0 SHF.R.U32.HI R0, RZ, c[0x0][0x55c], R4 ;  /* 0x00015700ff000a19 */ /* 0x000fca0000011604 */
[----:B------:R-:W-:Y:S02]  /*0c30*/  IMAD R4, R0, c[0x0][0x554], RZ ;  /* 0x0001550000047a24 */ /* 0x000fe400078e02ff */
.L_x_1200:
[----:B------:R-:W-:Y:S05]  /*0c40*/  BSYNC B0 ;  /* 0x0000000000007941 */ /* 0x000fea0003800000 */
.L_x_1198:
        /* <DEDUP_REMOVED lines=12> */
[----:B------:R1:W-:Y:S04]  /*0d10*/  STL [R1+0x64], R11 ;  /* 0x0000640b01007387 */ /* 0x0003e80000100800 */
[----:B------:R2:W3:Y:S01]  /*0d20*/  @P0 LDG.E R6, [R2.64] ;  /* 0x0000000802060981 */ /* 0x0004e2000c1e1900 */
[----:B------:R-:W-:Y:S01]  /*0d30*/  IMAD.MOV.U32 R14, RZ, RZ, R0 ;  /* 0x000000ffff0e7224 */ /* 0x000fe200078e0000 */
[----:B------:R-:W-:Y:S01]  /*0d40*/  BSSY B0, `(.L_x_1201) ;  /* 0x0000044000007945 */ /* 0x000fe20003800000 */
[----:B------:R-:W-:-:S05]  /*0d50*/  IMAD.MOV.U32 R5, RZ, RZ, 0x40 ;  /* 0x00000040ff057424 */ /* 0x000fca00078e00ff */
[----:B------:R-:W-:Y:S01]  /*0d60*/  IADD3 R5, R5, -c[0x0][0x168], RZ ;  /* 0x80005a0005057a10 */ /* 0x000fe20007ffe0ff */
[----:B--2---:R-:W-:-:S05]  /*0d70*/  IMAD.MOV.U32 R2, RZ, RZ, c[0x0][0x53c] ;  /* 0x00014f00ff027624 */ /* 0x004fca00078e00ff */
[----:B------:R-:W-:Y:S02]  /*0d80*/  ISETP.NE.AND P0, PT, R2, 0x1, PT ;  /* 0x000000010200780c */ /* 0x000fe40003f05270 */
[----:B------:R-:W-:-:S11]  /*0d90*/  LOP3.LUT R2, R0, 0x1ffffff, RZ, 0x3c, !PT ;  /* 0x01ffffff00027812 */ /* 0x000fd600078e3cff */
[----:B------:R-:W-:Y:S01]  /*0da0*/  @P0 IMAD.HI.U32 R3, R0, c[0x0][0x540], RZ ;  /* 0x0001500000030a27 */ /* 0x000fe200078e00ff */
[----:B------:R-:W-:Y:S02]  /*0db0*/  IADD3 R0, R2, c[0x0][0x53c], RZ ;  /* 0x00014f0002007a10 */ /* 0x000fe40007ffe0ff */
[----:B------:R-:W-:Y:S02]  /*0dc0*/  MOV R2, c[0x0][0x2c4] ;  /* 0x0000b10000027a02 */ /* 0x000fe40000000f00 */
[----:B------:R-:W-:Y:S02]  /*0dd0*/  @P0 SHF.R.U32.HI R14, RZ, c[0x0][0x544], R3 ;  /* 0x00015100ff0e0a19 */ /* 0x000fe40000011603 */
[----:B------:R-:W-:Y:S01]  /*0de0*/  ISETP.NE.AND P4, PT, R2, 0x1, PT ;  /* 0x000000010200780c */ /* 0x000fe20003f85270 */
[----:B------:R-:W-:Y:S02]  /*0df0*/  IMAD.MOV.U32 R2, RZ, RZ, c[0x0][0x2ac] ;  /* 0x0000ab00ff027624 */ /* 0x000fe400078e00ff */
[----:B------:R-:W-:Y:S01]  /*0e00*/  IMAD R0, R14, c[0x0][0x53c], R0 ;  /* 0x00014f000e007a24 */ /* 0x000fe200078e0200 */
[----:B------:R1:W-:Y:S01]  /*0e10*/  STL [R1+0x6c], R14 ;  /* 0x00006c0e01007387 */ /* 0x0003e20000100800 */
[----:B------:R-:W-:-:S02]  /*0e20*/  IMAD R222, R2, c[0x0][0x1d0], RZ ;  /* 0x0000740002de7a24 */ /* 0x000fc400078e02ff */
[----:B------:R-:W-:Y:S02]  /*0e30*/  IMAD.SHL.U32 R13, R0, 0x80, RZ ;  /* 0x00000080000d7824 */ /* 0x000fe400078e00ff */
[----:B------:R-:W-:Y:S01]  /*0e40*/  IMAD R2, R2, c[0x0][0x1d0], R5 ;  /* 0x0000740002027a24 */ /* 0x000fe200078e0205 */
[----:B------:R-:W-:Y:S02]  /*0e50*/  IADD3 R5, R222, 0x3f, RZ ;  /* 0x0000003fde057810 */ /* 0x000fe40007ffe0ff */
        /* <DEDUP_REMOVED lines=23> */
[----:B-1----:R-:W-:Y:S02]  /*0fd0*/  IADD3 R6, R0, -0x1, R7 ;  /* 0xffffffff00067810 */ /* 0x002fe40007ffe007 */
[----:B------:R-:W1:Y:S02]  /*0fe0*/  I2F.RP R4, R3 ;  /* 0x0000000300047306 */ /* 0x000e640000209400 */
[----:B------:R-:W-:Y:S02]  /*0ff0*/  IABS R10, R6 ;  /* 0x00000006000a7213 */ /* 0x000fe40000000000 */
[----:B------:R-:W-:-:S04]  /*1000*/  LOP3.LUT R6, R6, R0, RZ, 0x3c, !PT ;  /* 0x0000000006067212 */ /* 0x000fc800078e3cff */
[----:B------:R-:W-:Y:S01]  /*1010*/  ISETP.GE.AND P0, PT, R6, RZ, PT ;  /* 0x000000ff0600720c */ /* 0x000fe20003f06270 */
[----:B-1----:R-:W1:Y:S02]  /*1020*/  MUFU.RCP R4, R4 ;  /* 0x0000000400047308 */ /* 0x002e640000001000 */
[----:B-1----:R-:W-:-:S06]  /*1030*/  IADD3 R4, R4, 0xffffffe, RZ ;  /* 0x0ffffffe04047810 */ /* 0x002fcc0007ffe0ff */
[----:B------:R-:W1:Y:S02]  /*1040*/  F2I.FTZ.U32.TRUNC.NTZ R5, R4 ;  /* 0x0000000400057305 */ /* 0x000e64000021f000 */
[----:B-1----:R-:W-:Y:S02]  /*1050*/  IMAD.MOV R2, RZ, RZ, -R5 ;  /* 0x000000ffff027224 */ /* 0x002fe400078e0a05 */
        /* <DEDUP_REMOVED lines=18> */
.L_x_1202:
[----:B------:R-:W-:Y:S05]  /*1180*/  BSYNC B0 ;  /* 0x0000000000007941 */ /* 0x000fea0003800000 */
.L_x_1201:
        /* <DEDUP_REMOVED lines=74> */
[----:B--2---:R-:W2:Y:S01]  /*1630*/  S2R R3, SR_TID.X ;  /* 0x0000000000037919 */ /* 0x004ea20000002100 */
[----:B------:R-:W-:-:S03]  /*1640*/  ISETP.NE.U32.AND P1, PT, RZ, c[0x0][0x340], PT ;  /* 0x0000d000ff007a0c */ /* 0x000fc60003f25070 */
[----:B------:R-:W3:Y:S01]  /*1650*/  LDL R8, [R1+0x1c] ;  /* 0x00001c0001087983 */ /* 0x000ee20000100800 */
[----:B------:R-:W-:-:S03]  /*1660*/  ISETP.NE.AND.EX P1, PT, RZ, c[0x0][0x344], PT, P1 ;  /* 0x0000d100ff007a0c */ /* 0x000fc60003f25310 */
[----:B------:R-:W4:Y:S01]  /*1670*/  LDL R9, [R1+0xc] ;  /* 0x00000c0001097983 */ /* 0x000f220000100800 */
[----:B--2---:R-:W-:-:S04]  /*1680*/  SHF.R.S32.HI R4, RZ, 0x1f, R3 ;  /* 0x0000001fff047819 */ /* 0x004fc80000011403 */
[----:B------:R-:W-:-:S05]  /*1690*/  LEA.HI R4, R4, R3, RZ, 0x3 ;  /* 0x0000000304047211 */ /* 0x000fca00078f18ff */
[----:B------:R-:W-:Y:S01]  /*16a0*/  @P1 IMAD.MOV.U32 R2, RZ, RZ, 0x4 ;  /* 0x00000004ff021424 */ /* 0x000fe200078e00ff */
[----:B------:R-:W-:Y:S02]  /*16b0*/  SHF.R.S32.HI R5, RZ, 0x1f, R3 ;  /* 0x0000001fff057819 */ /* 0x000fe40000011403 */
[----:B------:R-:W-:Y:S02]  /*16c0*/  LOP3.LUT R4, R4, 0xfffffff8, RZ, 0xc0, !PT ;  /* 0xfffffff804047812 */ /* 0x000fe400078ec0ff */
[----:B------:R-:W-:-:S03]  /*16d0*/  LEA.HI R5, R5, R3, RZ, 0x3 ;  /* 0x0000000305057211 */ /* 0x000fc600078f18ff */
[----:B------:R-:W-:Y:S02]  /*16e0*/  IMAD.IADD R4, R3, 0x1, -R4 ;  /* 0x0000000103047824 */ /* 0x000fe400078e0a04 */
[----:B------:R-:W-:-:S05]  /*16f0*/  @P1 IMAD.WIDE R2, R11, R2, c[0x0][0x340] ;  /* 0x0000d0000b021625 */ /* 0x000fca00078e0202 */
[----:B------:R2:W5:Y:S01]  /*1700*/  @P1 LDG.E R10, [R2.64] ;  /* 0x00000008020a1981 */ /* 0x000562000c1e1900 */
[----:B------:R-:W-:Y:S02]  /*1710*/  SHF.R.S32.HI R5, RZ, 0x3, R5 ;  /* 0x00000003ff057819 */ /* 0x000fe40000011405 */
[----:B------:R-:W-:Y:S02]  /*1720*/  SHF.R.S32.HI R21, RZ, 0x1f, R12 ;  /* 0x0000001fff157819 */ /* 0x000fe4000001140c */
[----:B------:R-:W-:-:S03]  /*1730*/  LEA R4, R4, R5, 0x4 ;  /* 0x0000000504047211 */ /* 0x000fc600078e20ff */
[----:B------:R-:W-:Y:S02]  /*1740*/  IMAD R0, R21, c[0x0][0x1b8], RZ ;  /* 0x00006e0015007a24 */ /* 0x000fe400078e02ff */
[----:B------:R-:W-:Y:S01]  /*1750*/  IMAD.IADD R4, R13, 0x1, R4 ;  /* 0x000000010d047824 */ /* 0x000fe200078e0204 */
[----:B-1----:R-:W-:Y:S01]  /*1760*/  SHF.R.S32.HI R6, RZ, 0x1f, R11 ;  /* 0x0000001fff067819 */ /* 0x002fe2000001140b */
[----:B------:R-:W-:Y:S02]  /*1770*/  IMAD R5, R12, c[0x0][0x1bc], R0 ;  /* 0x00006f000c057a24 */ /* 0x000fe400078e0200 */
[----:B------:R-:W-:Y:S01]  /*1780*/  @P4 IMAD.HI.U32 R7, R4, c[0x0][0x2c8], RZ ;  /* 0x0000b20004074a27 */ /* 0x000fe200078e00ff */
[----:B------:R-:W-:-:S04]  /*1790*/  MOV R0, R4 ;  /* 0x0000000400007202 */ /* 0x000fc80000000f00 */
[----:B------:R-:W-:Y:S01]  /*17a0*/  @P4 SHF.R.U32.HI R0, RZ, c[0x0][0x2cc], R7 ;  /* 0x0000b300ff004a19 */ /* 0x000fe20000011607 */
[----:B--2---:R-:W-:-:S04]  /*17b0*/  IMAD.WIDE.U32 R2, R12, c[0x0][0x1b8], RZ ;  /* 0x00006e000c027a25 */ /* 0x004fc800078e00ff */
[----:B------:R-:W-:Y:S02]  /*17c0*/  IMAD.IADD R3, R3, 0x1, R5 ;  /* 0x0000000103037824 */ /* 0x000fe400078e0205 */
[----:B------:R-:W-:Y:S01]  /*17d0*/  IMAD R5, R6, c[0x0][0x1c0], RZ ;  /* 0x0000700006057a24 */ /* 0x000fe200078e02ff */
[----:B------:R-:W-:-:S03]  /*17e0*/  SHF.R.S32.HI R7, RZ, 0x1f, R0 ;  /* 0x0000001fff077819 */ /* 0x000fc60000011400 */
[C---:B------:R-:W-:Y:S01]  /*17f0*/  IMAD R6, R11.reuse, c[0x0][0x1c4], R5 ;  /* 0x000071000b067a24 */ /* 0x040fe200078e0205 */
[----:B------:R-:W-:Y:S01]  /*1800*/  IADD3 R5, -R0, RZ, RZ ;  /* 0x000000ff00057210 */ /* 0x000fe20007ffe1ff */
[----:B------:R-:W-:-:S04]  /*1810*/  IMAD.WIDE.U32 R2, R11, c[0x0][0x1c0], R2 ;  /* 0x000070000b027a25 */ /* 0x000fc800078e0002 */
[----:B------:R-:W-:Y:S02]  /*1820*/  IMAD R4, R5, c[0x0][0x2c4], R4 ;  /* 0x0000b10005047a24 */ /* 0x000fe400078e0204 */
[----:B------:R-:W-:Y:S02]  /*1830*/  IMAD.IADD R3, R3, 0x1, R6 ;  /* 0x0000000103037824 */ /* 0x000fe400078e0206 */
[----:B------:R-:W-:Y:S02]  /*1840*/  IMAD R5, R7, c[0x0][0x1b0], RZ ;  /* 0x00006c0007057a24 */ /* 0x000fe400078e02ff */
[----:B------:R-:W-:-:S04]  /*1850*/  IMAD.WIDE.U32 R2, R0, c[0x0][0x1b0], R2 ;  /* 0x00006c0000027a25 */ /* 0x000fc800078e0002 */
[----:B------:R-:W-:Y:S01]  /*1860*/  IMAD R6, R0, c[0x0][0x1b4], R5 ;  /* 0x00006d0000067a24 */ /* 0x000fe200078e0205 */
[----:B------:R-:W-:-:S04]  /*1870*/  SHF.R.S32.HI R5, RZ, 0x1f, R4 ;  /* 0x0000001fff057819 */ /* 0x000fc80000011404 */
[----:B------:R-:W-:Y:S01]  /*1880*/  IADD3 R3, R3, R6, RZ ;  /* 0x0000000603037210 */ /* 0x000fe20007ffe0ff */
[----:B------:R-:W-:-:S04]  /*1890*/  IMAD R0, R5, c[0x0][0x1a8], RZ ;  /* 0x00006a0005007a24 */ /* 0x000fc800078e02ff */
[C---:B------:R-:W-:Y:S02]  /*18a0*/  IMAD R0, R4.reuse, c[0x0][0x1ac], R0 ;  /* 0x00006b0004007a24 */ /* 0x040fe400078e0200 */
[----:B------:R-:W-:-:S04]  /*18b0*/  IMAD.WIDE.U32 R2, R4, c[0x0][0x1a8], R2 ;  /* 0x00006a0004027a25 */ /* 0x000fc800078e0002 */
[----:B------:R-:W-:Y:S01]  /*18c0*/  IMAD.IADD R7, R3, 0x1, R0 ;  /* 0x0000000103077824 */ /* 0x000fe200078e0200 */
[----:B------:R-:W-:Y:S02]  /*18d0*/  IADD3 R58, R221, -0x1, RZ ;  /* 0xffffffffdd3a7810 */ /* 0x000fe40007ffe0ff */
[----:B---3--:R-:W-:Y:S02]  /*18e0*/  ISETP.GE.AND P3, PT, R8, c[0x0][0x198], PT ;  /* 0x0000660008007a0c */ /* 0x008fe40003f66270 */
[C---:B------:R-:W-:Y:S02]  /*18f0*/  LEA R8, P0, R2.reuse, c[0x0][0x160], 0x1 ;  /* 0x0000580002087a11 */ /* 0x040fe400078008ff */
[----:B----4-:R-:W-:Y:S02]  /*1900*/  ISETP.GE.AND P5, PT, R9, c[0x0][0x198], PT ;  /* 0x0000660009007a0c */ /* 0x010fe40003fa6270 */
[----:B------:R-:W-:Y:S02]  /*1910*/  LEA.HI.X R7, R2, c[0x0][0x164], R7, 0x1, P0 ;  /* 0x0000590002077a11 */ /* 0x000fe400000f0c07 */
[----:B------:R-:W-:Y:S01]  /*1920*/  @!P1 MOV R10, R11 ;  /* 0x0000000b000a9202 */ /* 0x000fe20000000f00 */
[----:B------:R-:W-:Y:S06]  /*1930*/  BRA.DIV ~URZ, `(.L_x_1204) ;  /* 0x00010cb27f007947 */ /* 0x000fec000b800000 */
[----:B------:R1:W2:Y:S02]  /*1940*/  SHFL.IDX PT, R9, R7, RZ, 0x181f ;  /* 0x00181fff07097589 */ /* 0x0002a400000e0000 */
.L_x_1274:
[----:B------:R-:W-:Y:S05]  /*1950*/  BRA.DIV ~URZ, `(.L_x_1205) ;  /* 0x00010d027f007947 */ /* 0x000fea000b800000 */
[----:B------:R3:W4:Y:S02]  /*1960*/  SHFL.IDX PT, R0, R8, RZ, 0x181f ;  /* 0x00181fff08007589 */ /* 0x00072400000e0000 */
.L_x_1275:
[----:B---3--:R-:W3:Y:S04]  /*1970*/  LDL R3, [R1+0xac] ;  /* 0x0000ac0001037983 */ /* 0x008ee80000100800 */
[----:B------:R-:W1:Y:S01]  /*1980*/  S2R R4, SR_TID.X ;  /* 0x0000000000047919 */ /* 0x000e620000002100 */
[----:B------:R-:W-:-:S04]  /*1990*/  IMAD.MOV.U32 R11, RZ, RZ, c[0x0][0x2c4] ;  /* 0x0000b100ff0b7624 */ /* 0x000fc800078e00ff */
[----:B------:R-:W-:Y:S01]  /*19a0*/  IMAD R11, R11, c[0x0][0x168], RZ ;  /* 0x00005a000b0b7a24 */ /* 0x000fe200078e02ff */
[----:B-1----:R-:W-:-:S04]  /*19b0*/  SHF.R.S32.HI R2, RZ, 0x1f, R4 ;  /* 0x0000001fff027819 */ /* 0x002fc80000011404 */
[----:B------:R-:W-:-:S04]  /*19c0*/  LEA.HI R2, R2, R4, RZ, 0x3 ;  /* 0x0000000402027211 */ /* 0x000fc800078f18ff */
[----:B------:R-:W-:Y:S01]  /*19d0*/  SHF.R.S32.HI R2, RZ, 0x3, R2 ;  /* 0x00000003ff027819 */ /* 0x000fe20000011402 */
[----:B------:R-:W-:Y:S04]  /*19e0*/  BSSY B0, `(.L_x_1206) ;  /* 0x0000011000007945 */ /* 0x000fe80003800000 */
[----:B---3--:R-:W-:-:S05]  /*19f0*/  IMAD.IADD R6, R2, 0x1, R3 ;  /* 0x0000000102067824 */ /* 0x008fca00078e0203 */
[----:B------:R-:W-:-:S13]  /*1a00*/  ISETP.GE.AND P0, PT, R6, R11, PT ;  /* 0x0000000b0600720c */ /* 0x000fda0003f06270 */
[----:B------:R-:W-:Y:S05]  /*1a10*/  @P0 BRA `(.L_x_1207) ;  /* 0x000000d000000947 */ /* 0x000fea0003800000 */
[----:B------:R-:W3:Y:S04]  /*1a20*/  LDL R14, [R1+0xc] ;  /* 0x00000c00010e7983 */ /* 0x000ee80000100800 */
[----:B----4-:R-:W4:Y:S04]  /*1a30*/  LDL R12, [R1+0x1c] ;  /* 0x00001c00010c7983 */ /* 0x010f280000100800 */
[----:B--2---:R-:W2:Y:S04]  /*1a40*/  LDL R15, [R1+0xf8] ;  /* 0x0000f800010f7983 */ /* 0x004ea80000100800 */
[----:B------:R-:W2:Y:S01]  /*1a50*/  LDL R13, [R1+0xf4] ;  /* 0x0000f400010d7983 */ /* 0x000ea20000100800 */
[----:B---3--:R-:W-:-:S02]  /*1a60*/  LEA R4, P1, R14, R0, 0x1 ;  /* 0x000000000e047211 */ /* 0x008fc400078208ff */
[----:B----4-:R-:W-:Y:S02]  /*1a70*/  LEA R2, P0, R12, R0, 0x1 ;  /* 0x000000000c027211 */ /* 0x010fe400078008ff */
[-C--:B--2---:R-:W-:Y:S02]  /*1a80*/  LEA.HI.X R5, R14, R9.reuse, R15, 0x1, P1 ;  /* 0x000000090e057211 */ /* 0x084fe400008f0c0f */
[----:B------:R-:W-:-:S03]  /*1a90*/  LEA.HI.X R3, R12, R9, R13, 0x1, P0 ;  /* 0x000000090c037211 */ /* 0x000fc600000f0c0d */
[----:B------:R-:W-:Y:S01]  /*1aa0*/  @!PT LDS RZ, [RZ] ;  /* 0x00000000fffff984 */ /* 0x000fe20000000800 */
[----:B------:R-:W-:Y:S01]  /*1ab0*/  @!PT LDS RZ, [RZ] ;  /* 0x00000000fffff984 */ /* 0x000fe20000000800 */
[----:B------:R-:W-:Y:S01]  /*1ac0*/  @!PT LDS RZ, [RZ] ;  /* 0x00000000fffff984 */ /* 0x000fe20000000800 */
[----:B------:R1:W-:Y:S04]  /*1ad0*/  LDGSTS.E.BYPASS.LTC128B.128 [R252+0x8100], [R4.64], !P5 ;  /* 0x0810000004fc7fae */ /* 0x0003e8000e901d48 */
[----:B------:R1:W-:Y:S02]  /*1ae0*/  LDGSTS.E.BYPASS.LTC128B.128 [R252+0xc100], [R2.64], !P3 ;  /* 0x0c10000002fc7fae */ /* 0x0003e4000d901d48 */
.L_x_1207:
[----:B------:R-:W-:Y:S05]  /*1af0*/  BSYNC B0 ;  /* 0x0000000000007941 */ /* 0x000fea0003800000 */
.L_x_1206:
[----:B------:R-:W-:Y:S05]  /*1b00*/  BRA.DIV ~URZ, `(.L_x_1208) ;  /* 0x00010bc27f007947 */ /* 0x000fea000b800000 */
[----:B--2---:R2:W3:Y:S04]  /*1b10*/  SHFL.IDX PT, R9, R7, 0x1, 0x181f ;  /* 0x00381f0007097f89 */ /* 0x0044e800000e0000 */
[----:B----4-:R2:W4:Y:S02]  /*1b20*/  SHFL.IDX PT, R0, R8, 0x1, 0x181f ;  /* 0x00381f0008007f89 */ /* 0x01052400000e0000 */
.L_x_1276:
[----:B-1----:R-:W-:Y:S01]  /*1b30*/  IADD3 R2, R6, 0x10, RZ ;  /* 0x0000001006027810 */ /* 0x002fe20007ffe0ff */
[----:B------:R-:W-:Y:S03]  /*1b40*/  BSSY B0, `(.L_x_1209) ;  /* 0x0000010000007945 */ /* 0x000fe60003800000 */
[----:B------:R-:W-:-:S13]  /*1b50*/  ISETP.GE.AND P0, PT, R2, R11, PT ;  /* 0x0000000b0200720c */ /* 0x000fda0003f06270 */
[----:B------:R-:W-:Y:S05]  /*1b60*/  @P0 BRA `(.L_x_1210) ;  /* 0x000000d000000947 */ /* 0x000fea0003800000 */
[----:B--2---:R-:W2:Y:S04]  /*1b70*/  LDL R14, [R1+0xc] ;  /* 0x00000c00010e7983 */ /* 0x004ea80000100800 */
[----:B----4-:R-:W4:Y:S04]  /*1b80*/  LDL R12, [R1+0x1c] ;  /* 0x00001c00010c7983 */ /* 0x010f280000100800 */
[----:B---3--:R-:W3:Y:S04]  /*1b90*/  LDL R15, [R1+0xf8] ;  /* 0x0000f800010f7983 */ /* 0x008ee80000100800 */
[----:B------:R-:W3:Y:S01]  /*1ba0*/  LDL R13, [R1+0xf4] ;  /* 0x0000f400010d7983 */ /* 0x000ee20000100800 */
[----:B--2---:R-:W-:-:S02]  /*1bb0*/  LEA R4, P1, R14, R0, 0x1 ;  /* 0x000000000e047211 */ /* 0x004fc400078208ff */
[----:B----4-:R-:W-:Y:S02]  /*1bc0*/  LEA R2, P0, R12, R0, 0x1 ;  /* 0x000000000c027211 */ /* 0x010fe400078008ff */
[-C--:B---3--:R-:W-:Y:S02]  /*1bd0*/  LEA.HI.X R5, R14, R9.reuse, R15, 0x1, P1 ;  /* 0x000000090e057211 */ /* 0x088fe400008f0c0f */
[----:B------:R-:W-:-:S03]  /*1be0*/  LEA.HI.X R3, R12, R9, R13, 0x1, P0 ;  /* 0x000000090c037211 */ /* 0x000fc600000f0c0d */
[----:B------:R-:W-:Y:S01]  /*1bf0*/  @!PT LDS RZ, [RZ] ;  /* 0x00000000fffff984 */ /* 0x000fe20000000800 */
[----:B------:R-:W-:Y:S01]  /*1c00*/  @!PT LDS RZ, [RZ] ;  /* 0x00000000fffff984 */ /* 0x000fe20000000800 */
[----:B------:R-:W-:Y:S01]  /*1c10*/  @!PT LDS RZ, [RZ] ;  /* 0x00000000fffff984 */ /* 0x000fe20000000800 */
[----:B------:R1:W-:Y:S04]  /*1c20*/  LDGSTS.E.BYPASS.LTC128B.128 [R252+0x8900], [R4.64], !P5 ;  /* 0x0890000004fc7fae */ /* 0x0003e8000e901d48 */
[----:B------:R1:W-:Y:S02]  /*1c30*/  LDGSTS.E.BYPASS.LTC128B.128 [R252+0xc900], [R2.64], !P3 ;  /* 0x0c90000002fc7fae */ /* 0x0003e4000d901d48 */
.L_x_1210:
[----:B------:R-:W-:Y:S05]  /*1c40*/  BSYNC B0 ;  /* 0x0000000000007941 */ /* 0x000fea0003800000 */
.L_x_1209:
[----:B------:R-:W-:Y:S05]  /*1c50*/  BRA.DIV ~URZ, `(.L_x_1211) ;  /* 0x00010b627f007947 */ /* 0x000fea000b800000 */
[----:B---3--:R3:W1:Y:S02]  /*1c60*/  SHFL.IDX PT, R9, R7, 0x2, 0x181f ;  /* 0x00581f0007097f89 */ /* 0x00866400000e0000 */
.L_x_1277:
[----:B------:R-:W-:Y:S05]  /*1c70*/  BRA.DIV ~URZ, `(.L_x_1212) ;  /* 0x00010bc27f007947 */ /* 0x000fea000b800000 */
[----:B----4-:R4:W2:Y:S02]  /*1c80*/  SHFL.IDX PT, R0, R8, 0x2, 0x181f ;  /* 0x00581f0008007f89 */ /* 0x0108a400000e0000 */
.L_x_1278:
[----:B-1----:R-:W-:Y:S01]  /*1c90*/  IADD3 R2, R6, 0x20, RZ ;  /* 0x0000002006027810 */ /* 0x002fe20007ffe0ff */
[----:B------:R-:W-:Y:S03]  /*1ca0*/  BSSY B0, `(.L_x_1213) ;  /* 0x0000010000007945 */ /* 0x000fe60003800000 */
[----:B------:R-:W-:-:S13]  /*1cb0*/  ISETP.GE.AND P0, PT, R2, R11, PT ;  /* 0x0000000b0200720c */ /* 0x000fda0003f06270 */
[----:B------:R-:W-:Y:S05]  /*1cc0*/  @P0 BRA `(.L_x_1214) ;  /* 0x000000d000000947 */ /* 0x000fea0003800000 */
[----:B---3--:R-:W3:Y:S04]  /*1cd0*/  LDL R14, [R1+0xc] ;  /* 0x00000c00010e7983 */ /* 0x008ee80000100800 */
        /* <DEDUP_REMOVED lines=12> */
.L_x_1214:
[----:B------:R-:W-:Y:S05]  /*1da0*/  BSYNC B0 ;  /* 0x0000000000007941 */ /* 0x000fea0003800000 */
.L_x_1213:
[----:B------:R-:W-:Y:S05]  /*1db0*/  BRA.DIV ~URZ, `(.L_x_1215) ;  /* 0x00010b027f007947 */ /* 0x000fea000b800000 */
[----:B------:R1:W3:Y:S04]  /*1dc0*/  SHFL.IDX PT, R9, R7, 0x3, 0x181f ;  /* 0x00781f0007097f89 */ /* 0x0002e800000e0000 */
[----:B--2---:R1:W2:Y:S02]  /*1dd0*/  SHFL.IDX PT, R0, R8, 0x3, 0x181f ;  /* 0x00781f0008007f89 */ /* 0x0042a400000e0000 */
.L_x_1279:
[----:B-1----:R-:W-:Y:S01]  /*1de0*/  IADD3 R2, R6, 0x30, RZ ;  /* 0x0000003006027810 */ /* 0x002fe20007ffe0ff */
[----:B------:R-:W-:Y:S03]  /*1df0*/  BSSY B0, `(.L_x_1216) ;  /* 0x0000010000007945 */ /* 0x000fe60003800000 */
[----:B------:R-:W-:-:S13]  /*1e00*/  ISETP.GE.AND P0, PT, R2, R11, PT ;  /* 0x0000000b0200720c */ /* 0x000fda0003f06270 */
[----:B------:R-:W-:Y:S05]  /*1e10*/  @P0 BRA `(.L_x_1217) ;  /* 0x000000d000000947 */ /* 0x000fea0003800000 */
[----:B----4-:R-:W4:Y:S04]  /*1e20*/  LDL R14, [R1+0xc] ;  /* 0x00000c00010e7983 */ /* 0x010f280000100800 */
[----:B---3--:R-:W3:Y:S04]  /*1e30*/  LDL R12, [R1+0x1c] ;  /* 0x00001c00010c7983 */ /* 0x008ee80000100800 */
[----:B--2---:R-:W2:Y:S04]  /*1e40*/  LDL R15, [R1+0xf8] ;  /* 0x0000f800010f7983 */ /* 0x004ea80000100800 */
[----:B------:R-:W2:Y:S01]  /*1e50*/  LDL R13, [R1+0xf4] ;  /* 0x0000f400010d7983 */ /* 0x000ea20000100800 */
[----:B----4-:R-:W-:-:S02]  /*1e60*/  LEA R4, P1, R14, R0, 0x1 ;  /* 0x000000000e047211 */ /* 0x010fc400078208ff */
[----:B---3--:R-:W-:Y:S02]  /*1e70*/  LEA R2, P0, R12, R0, 0x1 ;  /* 0x000000000c027211 */ /* 0x008fe400078008ff */
[-C--:B--2---:R-:W-:Y:S02]  /*1e80*/  LEA.HI.X R5, R14, R9.reuse, R15, 0x1, P1 ;  /* 0x000000090e057211 */ /* 0x084fe400008f0c0f */
[----:B------:R-:W-:-:S03]  /*1e90*/  LEA.HI.X R3, R12, R9, R13, 0x1, P0 ;  /* 0x000000090c037211 */ /* 0x000fc600000f0c0d */
[----:B------:R-:W-:Y:S01]  /*1ea0*/  @!PT LDS RZ, [RZ] ;  /* 0x00000000fffff984 */ /* 0x000fe20000000800 */
[----:B------:R-:W-:Y:S01]  /*1eb0*/  @!PT LDS RZ, [RZ] ;  /* 0x00000000fffff984 */ /* 0x000fe20000000800 */
[----:B------:R-:W-:Y:S01]  /*1ec0*/  @!PT LDS RZ, [RZ] ;  /* 0x00000000fffff984 */ /* 0x000fe20000000800 */
[----:B------:R1:W-:Y:S04]  /*1ed0*/  LDGSTS.E.BYPASS.LTC128B.128 [R252+0x9900], [R4.64], !P5 ;  /* 0x0990000004fc7fae */ /* 0x0003e8000e901d48 */
[----:B------:R1:W-:Y:S02]  /*1ee0*/  LDGSTS.E.BYPASS.LTC128B.128 [R252+0xd900], [R2.64], !P3 ;  /* 0x0d90000002fc7fae */ /* 0x0003e4000d901d48 */
.L_x_1217:
[----:B------:R-:W-:Y:S05]  /*1ef0*/  BSYNC B0 ;  /* 0x0000000000007941 */ /* 0x000fea0003800000 */
.L_x_1216:
[----:B------:R-:W-:Y:S05]  /*1f00*/  BRA.DIV ~URZ, `(.L_x_1218) ;  /* 0x00010aa27f007947 */ /* 0x000fea000b800000 */
[----:B---3--:R3:W1:Y:S02]  /*1f10*/  SHFL.IDX PT, R9, R7, 0x4, 0x181f ;  /* 0x00981f0007097f89 */ /* 0x00866400000e0000 */
.L_x_1280:
[----:B------:R-:W-:Y:S05]  /*1f20*/  BRA.DIV ~URZ, `(.L_x_1219) ;  /* 0x00010b027f007947 */ /* 0x000fea000b800000 */
[----:B--2---:R2:W3:Y:S02]  /*1f30*/  SHFL.IDX PT, R0, R8, 0x4, 0x181f ;  /* 0x00981f0008007f89 */ /* 0x0044e400000e0000 */
.L_x_1281:
        /* <DEDUP_REMOVED lines=17> */
.L_x_1221:
[----:B------:R-:W-:Y:S05]  /*2050*/  BSYNC B0 ;  /* 0x0000000000007941 */ /* 0x000fea0003800000 */
.L_x_1220:
[----:B------:R-:W-:Y:S05]  /*2060*/  BRA.DIV ~URZ, `(.L_x_1222) ;  /* 0x00010a427f007947 */ /* 0x000fea000b800000 */
[----:B------:R1:W2:Y:S04]  /*2070*/  SHFL.IDX PT, R9, R7, 0x5, 0x181f ;  /* 0x00b81f0007097f89 */ /* 0x0002a800000e0000 */
[----:B---3--:R1:W3:Y:S02]  /*2080*/  SHFL.IDX PT, R0, R8, 0x5, 0x181f ;  /* 0x00b81f0008007f89 */ /* 0x0082e400000e0000 */
.L_x_1282:
        /* <DEDUP_REMOVED lines=17> */
.L_x_1224:
[----:B------:R-:W-:Y:S05]  /*21a0*/  BSYNC B0 ;  /* 0x0000000000007941 */ /* 0x000fea0003800000 */
.L_x_1223:
[----:B------:R-:W-:Y:S05]  /*21b0*/  BRA.DIV ~URZ, `(.L_x_1225) ;  /* 0x000109e27f007947 */ /* 0x000fea000b800000 */
[----:B--2---:R2:W1:Y:S02]  /*21c0*/  SHFL.IDX PT, R9, R7, 0x6, 0x181f ;  /* 0x00d81f0007097f89 */ /* 0x00446400000e0000 */
.L_x_1283:
[----:B------:R-:W-:Y:S05]  /*21d0*/  BRA.DIV ~URZ, `(.L_x_1226) ;  /* 0x00010a427f007947 */ /* 0x000fea000b800000 */
[----:B---3--:R3:W2:Y:S02]  /*21e0*/  SHFL.IDX PT, R0, R8, 0x6, 0x181f ;  /* 0x00d81f0008007f89 */ /* 0x0086a400000e0000 */
.L_x_1284:
        /* <DEDUP_REMOVED lines=17> */
.L_x_1228:
[----:B------:R-:W-:Y:S05]  /*2300*/  BSYNC B0 ;  /* 0x0000000000007941 */ /* 0x000fea0003800000 */
.L_x_1227:
[----:B------:R-:W-:Y:S05]  /*2310*/  BRA.DIV ~URZ, `(.L_x_1229) ;  /* 0x000109827f007947 */ /* 0x000fea000b800000 */
[----:B--2---:R-:W2:Y:S04]  /*2320*/  SHFL.IDX PT, R7, R7, 0x7, 0x181f ;  /* 0x00f81f0007077f89 */ /* 0x004ea800000e0000 */
[----:B------:R1:W3:Y:S02]  /*2330*/  SHFL.IDX PT, R0, R8, 0x7, 0x181f ;  /* 0x00f81f0008007f89 */ /* 0x0002e400000e0000 */
.L_x_1285:
[----:B----4-:R-:W4:Y:S04]  /*2340*/  LDL R23, [R1+0xc] ;  /* 0x00000c0001177983 */ /* 0x010f280000100800 */
[----:B---3--:R-:W3:Y:S04]  /*2350*/  LDL R30, [R1+0x1c] ;  /* 0x00001c00011e7983 */ /* 0x008ee80000100800 */
[----:B--2---:R-:W2:Y:S04]  /*2360*/  LDL R24, [R1+0xf8] ;  /* 0x0000f80001187983 */ /* 0x004ea80000100800 */
[----:B------:R-:W2:Y:S01]  /*2370*/  LDL R22, [R1+0xf4] ;  /* 0x0000f40001167983 */ /* 0x000ea20000100800 */
[----:B------:R-:W-:-:S04]  /*2380*/  IADD3 R6, R6, 0x70, RZ ;  /* 0x0000007006067810 */ /* 0x000fc80007ffe0ff */
[----:B------:R-:W-:Y:S01]  /*2390*/  ISETP.GE.AND P2, PT, R6, R11, PT ;  /* 0x0000000b0600720c */ /* 0x000fe20003f46270 */
[----:B------:R-:W1:Y:S01]  /*23a0*/  S2R R9, SR_TID.X ;  /* 0x0000000000097919 */ /* 0x000e620000002100 */
[----:B-----5:R-:W-:-:S05]  /*23b0*/  IMAD.WIDE.U32 R156, R10, c[0x0][0x2b0], RZ ;  /* 0x0000ac000a9c7a25 */ /* 0x020fca00078e00ff */
[----:B------:R2:W-:Y:S01]  /*23c0*/  STL.64 [R1+0x40], R156 ;  /* 0x0000409c01007387 */ /* 0x0005e20000100a00 */
[--C-:B-1----:R-:W-:Y:S02]  /*23d0*/  SHF.R.S32.HI R25, RZ, 0x1f, R9.reuse ;  /* 0x0000001fff197819 */ /* 0x102fe40000011409 */
[----:B------:R-:W-:Y:S02]  /*23e0*/  SHF.R.S32.HI R8, RZ, 0x1f, R9 ;  /* 0x0000001fff087819 */ /* 0x000fe40000011409 */
[-C--:B------:R-:W-:Y:S02]  /*23f0*/  LEA.HI R25, R25, R9.reuse, RZ, 0x3 ;  /* 0x0000000919197211 */ /* 0x080fe400078f18ff */
[----:B------:R-:W-:Y:S02]  /*2400*/  LEA.HI R8, R8, R9, RZ, 0x3 ;  /* 0x0000000908087211 */ /* 0x000fe400078f18ff */
[----:B------:R-:W-:Y:S02]  /*2410*/  LOP3.LUT R25, R25, 0xfffffff8, RZ, 0xc0, !PT ;  /* 0xfffffff819197812 */ /* 0x000fe400078ec0ff */
[----:B------:R-:W-:-:S03]  /*2420*/  SHF.R.S32.HI R8, RZ, 0x3, R8 ;  /* 0x00000003ff087819 */ /* 0x000fc60000011408 */
[----:B------:R-:W-:-:S04]  /*2430*/  IMAD.IADD R25, R9, 0x1, -R25 ;  /* 0x0000000109197824 */ /* 0x000fc800078e0a19 */
[----:B------:R-:W-:Y:S01]  /*2440*/  IMAD R59, R25, 0x10, R8 ;  /* 0x00000010193b7824 */ /* 0x000fe200078e0208 */
[-C--:B----4-:R-:W-:Y:S02]  /*2450*/  @!P2 LEA R4, P1, R23, R0.reuse, 0x1 ;  /* 0x000000001704a211 */ /* 0x090fe400078208ff */
[----:B---3--:R-:W-:Y:S02]  /*2460*/  @!P2 LEA R2, P0, R30, R0, 0x1 ;  /* 0x000000001e02a211 */ /* 0x008fe400078008ff */
[----:B------:R-:W-:-:S05]  /*2470*/  SHF.R.S32.HI R0, RZ, 0x1f, R10 ;  /* 0x0000001fff007819 */ /* 0x000fca000001140a */
[----:B------:R-:W-:-:S04]  /*2480*/  IMAD R0, R0, c[0x0][0x2b0], RZ ;  /* 0x0000ac0000007a24 */ /* 0x000fc800078e02ff */
[----:B------:R-:W-:-:S04]  /*2490*/  IMAD R0, R10, c[0x0][0x2b4], R0 ;  /* 0x0000ad000a007a24 */ /* 0x000fc800078e0200 */
[----:B------:R-:W-:-:S05]  /*24a0*/  IMAD.IADD R154, R157, 0x1, R0 ;  /* 0x000000019d9a7824 */ /* 0x000fca00078e0200 */
[----:B------:R1:W-:Y:S01]  /*24b0*/  STL [R1+0x58], R154 ;  /* 0x0000589a01007387 */ /* 0x0003e20000100800 */
[-C--:B--2---:R-:W-:Y:S02]  /*24c0*/  @!P2 LEA.HI.X R5, R23, R7.reuse, R24, 0x1, P1 ;  /* 0x000000071705a211 */ /* 0x084fe400008f0c18 */
[----:B------:R-:W-:-:S03]  /*24d0*/  @!P2 LEA.HI.X R3, R30, R7, R22, 0x1, P0 ;  /* 0x000000071e03a211 */ /* 0x000fc600000f0c16 */
[----:B------:R-:W-:Y:S01]  /*24e0*/  @!PT LDS RZ, [RZ] ;  /* 0x00000000fffff984 */ /* 0x000fe20000000800 */
[----:B------:R-:W-:Y:S01]  /*24f0*/  @!PT LDS RZ, [RZ] ;  /* 0x00000000fffff984 */ /* 0x000fe20000000800 */
[----:B------:R-:W-:Y:S01]  /*2500*/  @!PT LDS RZ, [RZ] ;  /* 0x00000000fffff984 */ /* 0x000fe20000000800 */
[----:B------:R1:W-:Y:S04]  /*2510*/  @!P2 LDGSTS.E.BYPASS.LTC128B.128 [R252+0xb900], [R4.64], !P5 ;  /* 0x0b90000004fcafae */ /* 0x0003e8000e901d48 */
[----:B------:R1:W-:Y:S04]  /*2520*/  @!P2 LDGSTS.E.BYPASS.LTC128B.128 [R252+0xf900], [R2.64], !P3 ;  /* 0x0f90000002fcafae */ /* 0x0003e8000d901d48 */
[----:B------:R-:W0:Y:S01]  /*2530*/  LDGDEPBAR ;  /* 0x00000000000079af */ /* 0x000e220000000000 */
[----:B------:R-:W-:Y:S02]  /*2540*/  WARPSYNC 0xffffffff ;  /* 0xffffffff00007948 */ /* 0x000fe40003800000 */
[----:B------:R-:W2:Y:S01]  /*2550*/  LDL R155, [R1+0x48] ;  /* 0x00004800019b7983 */ /* 0x000ea20000100800 */
[----:B------:R-:W-:-:S02]  /*2560*/  IMAD.MOV.U32 R0, RZ, RZ, c[0x0][0x2b8] ;  /* 0x0000ae00ff007624 */ /* 0x000fc400078e00ff */
[----:B-1----:R-:W-:Y:S01]  /*2570*/  IMAD R2, R58, 0x40, R59 ;  /* 0x000000403a027824 */ /* 0x002fe200078e023b */
[----:B------:R-:W3:Y:S02]  /*2580*/  LDL R27, [R1+0x68] ;  /* 0x00006800011b7983 */ /* 0x000ee40000100800 */
[----:B------:R-:W-:Y:S02]  /*2590*/  ISETP.NE.AND P3, PT, R0, 0x1, PT ;  /* 0x000000010000780c */ /* 0x000fe40003f65270 */
[----:B------:R-:W-:-:S04]  /*25a0*/  ISETP.GE.AND P1, PT, R2, R222, PT ;  /* 0x000000de0200720c */ /* 0x000fc80003f26270 */
[----:B------:R-:W-:Y:S01]  /*25b0*/  ISETP.GT.OR P1, PT, R59, 0x3f, P1 ;  /* 0x0000003f3b00780c */ /* 0x000fe20000f24670 */
[----:B------:R-:W-:Y:S01]  /*25c0*/  IMAD.MOV.U32 R26, RZ, RZ, RZ ;  /* 0x000000ffff1a7224 */ /* 0x000fe200078e00ff */
[----:B------:R-:W-:Y:S01]  /*25d0*/  BAR.SYNC.DEFER_BLOCKING 0x0 ;  /* 0x0000000000007b1d */ /* 0x000fe20000010000 */
[----:B--2---:R-:W-:-:S04]  /*25e0*/  IMAD.IADD R2, R2, 0x1, R155 ;  /* 0x0000000102027824 */ /* 0x004fc800078e029b */
        /* <DEDUP_REMOVED lines=9> */
[----:B------:R-:W-:-:S05]  /*2680*/  IMAD R14, R0, c[0x0][0x2b8], R2 ;  /* 0x0000ae00000e7a24 */ /* 0x000fca00078e0202 */
[----:B------:R-:W-:Y:S01]  /*2690*/  SHF.R.S32.HI R13, RZ, 0x1f, R14 ;  /* 0x0000001fff0d7819 */ /* 0x000fe2000001140e */
[----:B------:R-:W-:-:S04]  /*26a0*/  IMAD.WIDE.U32 R2, R14, c[0x0][0x1e0], RZ ;  /* 0x000078000e027a25 */ /* 0x000fc800078e00ff */
[----:B------:R-:W-:-:S04]  /*26b0*/  IMAD R0, R13, c[0x0][0x1e0], RZ ;  /* 0x000078000d007a24 */ /* 0x000fc800078e02ff */
[----:B------:R-:W-:-:S04]  /*26c0*/  IMAD R0, R14, c[0x0][0x1e4], R0 ;  /* 0x000079000e007a24 */ /* 0x000fc800078e0200 */
[----:B------:R-:W-:Y:S02]  /*26d0*/  IMAD.IADD R3, R3, 0x1, R0 ;  /* 0x0000000103037824 */ /* 0x000fe400078e0200 */
[----:B------:R-:W-:Y:S02]  /*26e0*/  IMAD R0, R21, c[0x0][0x1e8], RZ ;  /* 0x00007a0015007a24 */ /* 0x000fe400078e02ff */
[----:B---3--:R-:W-:-:S04]  /*26f0*/  IMAD.WIDE.U32 R152, R27, c[0x0][0x1e8], RZ ;  /* 0x00007a001b987a25 */ /* 0x008fc800078e00ff */
[----:B------:R-:W-:-:S04]  /*2700*/  IMAD R0, R27, c[0x0][0x1ec], R0 ;  /* 0x00007b001b007a24 */ /* 0x000fc800078e0200 */
[----:B------:R-:W-:Y:S02]  /*2710*/  IMAD.IADD R151, R153, 0x1, R0 ;  /* 0x0000000199977824 */ /* 0x000fe400078e0200 */
[----:B------:R-:W-:-:S04]  /*2720*/  IMAD R148, R58, -0x40, R222 ;  /* 0xffffffc03a947824 */ /* 0x000fc800078e02de */
[----:B------:R-:W-:-:S05]  /*2730*/  IMAD.IADD R28, R148, 0x1, -R8 ;  /* 0x00000001941c7824 */ /* 0x000fca00078e0a08 */
[C---:B------:R-:W-:Y:S02]  /*2740*/  ISETP.GE.AND P5, PT, R28.reuse, 0x1, PT ;  /* 0x000000011c00780c */ /* 0x040fe40003fa6270 */
[----:B------:R-:W-:-:S11]  /*2750*/  ISETP.GE.AND P2, PT, R28, 0x11, PT ;  /* 0x000000111c00780c */ /* 0x000fd60003f46270 */
[C---:B------:R-:W-:Y:S01]  /*2760*/  @P5 ISETP.GE.AND P1, PT, R23.reuse, c[0x0][0x1d4], PT ;  /* 0x0000750017005a0c */ /* 0x040fe20003f26270 */
[----:B------:R-:W-:Y:S01]  /*2770*/  STL [R1+0x8], R14 ;  /* 0x0000080e01007387 */ /* 0x000fe20000100800 */
[C---:B------:R-:W-:Y:S02]  /*2780*/  IMAD.SHL.U32 R149, R23.reuse, 0x2, RZ ;  /* 0x0000000217957824 */ /* 0x040fe400078e00ff */
[----:B------:R-:W-:Y:S01]  /*2790*/  IMAD.SHL.U32 R150, R30, 0x2, RZ ;  /* 0x000000021e967824 */ /* 0x000fe200078e00ff */
[----:B------:R-:W-:Y:S02]  /*27a0*/  SHF.L.U64.HI R57, R23, 0x1, R24 ;  /* 0x0000000117397819 */ /* 0x000fe40000010218 */
[----:B------:R-:W-:Y:S02]  /*27b0*/  IADD3 R243, R232, 0x20, RZ ;  /* 0x00000020e8f37810 */ /* 0x000fe40007ffe0ff */
[----:B------:R-:W-:Y:S02]  /*27c0*/  SHF.L.U64.HI R56, R30, 0x1, R22 ;  /* 0x000000011e387819 */ /* 0x000fe40000010216 */
[----:B--2---:R-:W-:Y:S01]  /*27d0*/  SHF.R.S32.HI R20, RZ, 0x1f, R26 ;  /* 0x0000001fff147819 */ /* 0x004fe2000001141a */
[----:B------:R-:W-:-:S04]  /*27e0*/  IMAD.WIDE.U32 R2, R26, c[0x0][0x1f0], R2 ;  /* 0x00007c001a027a25 */ /* 0x000fc800078e0002 */
[----:B------:R-:W-:Y:S01]  /*27f0*/  IMAD R4, R20, c[0x0][0x1f0], RZ ;  /* 0x00007c0014047a24 */ /* 0x000fe200078e02ff */
[----:B------:R-:W-:-:S03]  /*2800*/  IADD3 R2, P0, R2, R152, RZ ;  /* 0x0000009802027210 */ /* 0x000fc60007f1e0ff */
[----:B------:R-:W-:-:S05]  /*2810*/  IMAD R0, R26, c[0x0][0x1f4], R4 ;  /* 0x00007d001a007a24 */ /* 0x000fca00078e0204 */
[----:B------:R-:W-:Y:S02]  /*2820*/  IADD3.X R3, R151, R3, R0, P0, !PT ;  /* 0x0000000397037210 */ /* 0x000fe400007fe400 */
[----:B------:R-:W-:-:S04]  /*2830*/  LEA R0, P0, R2, c[0x0][0x1c8], 0x1 ;  /* 0x0000720002007a11 */ /* 0x000fc800078008ff */
[----:B------:R-:W-:Y:S01]  /*2840*/  LEA.HI.X R12, R2, c[0x0][0x1cc], R3, 0x1, P0 ;  /* 0x00007300020c7a11 */ /* 0x000fe200000f0c03 */
[----:B------:R-:W1:Y:S04]  /*2850*/  SHFL.IDX PT, R4, R0, RZ, 0x181f ;  /* 0x00181fff00047589 */ /* 0x000e6800000e0000 */
[----:B------:R-:W2:Y:S04]  /*2860*/  SHFL.IDX PT, R7, R12, RZ, 0x181f ;  /* 0x00181fff0c077589 */ /* 0x000ea800000e0000 */
[----:B------:R-:W3:Y:S04]  /*2870*/  SHFL.IDX PT, R5, R0, 0x1, 0x181f ;  /* 0x00381f0000057f89 */ /* 0x000ee800000e0000 */
[----:B------:R-:W4:Y:S04]  /*2880*/  SHFL.IDX PT, R10, R12, 0x1, 0x181f ;  /* 0x00381f000c0a7f89 */ /* 0x000f2800000e0000 */
[----:B------:R-:W5:Y:S01]  /*2890*/  SHFL.IDX PT, R9, R0, 0x2, 0x181f ;  /* 0x00581f0000097f89 */ /* 0x000f6200000e0000 */
[----:B-1----:R-:W-:-:S04]  /*28a0*/  @P5 LEA R2, P0, R23, R4, 0x1 ;  /* 0x0000000417025211 */ /* 0x002fc800078008ff */
[C---:B--2---:R-:W-:Y:S01]  /*28b0*/  @P5 LEA.HI.X R3, R23.reuse, R7, R24, 0x1, P0 ;  /* 0x0000000717035211 */ /* 0x044fe200000f0c18 */
[----:B------:R-:W1:Y:S04]  /*28c0*/  SHFL.IDX PT, R11, R12, 0x2, 0x181f ;  /* 0x00581f000c0b7f89 */ /* 0x000e6800000e0000 */
[----:B------:R2:W-:Y:S01]  /*28d0*/  @P5 LDGSTS.E.BYPASS.LTC128B.128 [R252+0x4100], [R2.64], !P1 ;  /* 0x0410000002fc5fae */ /* 0x0005e2000c901d48 */
[----:B---3--:R-:W-:Y:S02]  /*28e0*/  @P2 LEA R6, P6, R23, R5, 0x1 ;  /* 0x0000000517062211 */ /* 0x008fe400078c08ff */
[C---:B------:R-:W-:Y:S01]  /*28f0*/  @P5 ISETP.GE.AND P0, PT, R30.reuse, c[0x0][0x1d4], PT ;  /* 0x000075001e005a0c */ /* 0x040fe20003f06270 */
[----:B------:R-:W3:Y:S04]  /*2900*/  SHFL.IDX PT, R8, R0, 0x3, 0x181f ;  /* 0x00781f0000087f89 */ /* 0x000ee800000e0000 */
[----:B------:R-:W1:Y:S01]  /*2910*/  SHFL.IDX PT, R0, R12, 0x3, 0x181f ;  /* 0x00781f000c007f89 */ /* 0x000e6200000e0000 */
[----:B--2---:R-:W-:-:S04]  /*2920*/  @P5 LEA R2, P1, R30, R4, 0x1 ;  /* 0x000000041e025211 */ /* 0x004fc800078208ff */
[----:B------:R-:W-:Y:S02]  /*2930*/  @P5 LEA.HI.X R3, R30, R7, R22, 0x1, P1 ;  /* 0x000000071e035211 */ /* 0x000fe400008f0c16 */
[C---:B----4-:R-:W-:Y:S02]  /*2940*/  @P2 LEA.HI.X R7, R23.reuse, R10, R24, 0x1, P6 ;  /* 0x0000000a17072211 */ /* 0x050fe400030f0c18 */
[----:B------:R-:W-:Y:S01]  /*2950*/  ISETP.GE.AND P6, PT, R28, 0x21, PT ;  /* 0x000000211c00780c */ /* 0x000fe20003fc6270 */
[----:B------:R5:W-:Y:S01]  /*2960*/  @P5 LDGSTS.E.BYPASS.LTC128B.128 [R252+0x6100], [R2.64], !P0 ;  /* 0x0610000002fc5fae */ /* 0x000be2000c101d48 */
[----:B------:R-:W-:Y:S02]  /*2970*/  @P2 ISETP.GE.AND P1, PT, R23, c[0x0][0x1d4], PT ;  /* 0x0000750017002a0c */ /* 0x000fe40003f26270 */
[----:B------:R-:W-:-:S04]  /*2980*/  @P2 LEA R4, P0, R30, R5, 0x1 ;  /* 0x000000051e042211 */ /* 0x000fc800078008ff */
[----:B------:R-:W-:-:S07]  /*2990*/  @P2 LEA.HI.X R5, R30, R10, R22, 0x1, P0 ;  /* 0x0000000a1e052211 */ /* 0x000fce00000f0c16 */
[----:B------:R2:W-:Y:S01]  /*29a0*/  @P2 LDGSTS.E.BYPASS.LTC128B.128 [R252+0x4900], [R6.64], !P1 ;  /* 0x0490000006fc2fae */ /* 0x0005e2000c901d48 */
[----:B------:R-:W-:Y:S02]  /*29b0*/  @P2 ISETP.GE.AND P1, PT, R30, c[0x0][0x1d4], PT ;  /* 0x000075001e002a0c */ /* 0x000fe40003f26270 */
[C---:B------:R-:W-:Y:S02]  /*29c0*/  @P6 ISETP.GE.AND P0, PT, R23.reuse, c[0x0][0x1d4], PT ;  /* 0x0000750017006a0c */ /* 0x040fe40003f06270 */
[----:B-----5:R-:W-:-:S09]  /*29d0*/  @P6 LEA R2, P5, R23, R9, 0x1 ;  /* 0x0000000917026211 */ /* 0x020fd200078a08ff */
[----:B------:R3:W-:Y:S01]  /*29e0*/  @P2 LDGSTS.E.BYPASS.LTC128B.128 [R252+0x6900], [R4.64], !P1 ;  /* 0x0690000004fc2fae */ /* 0x0007e2000c901d48 */
[----:B-1----:R-:W-:Y:S02]  /*29f0*/  @P6 LEA.HI.X R3, R23, R11, R24, 0x1, P5 ;  /* 0x0000000b17036211 */ /* 0x002fe400028f0c18 */
[----:B------:R-:W-:-:S03]  /*2a00*/  ISETP.GE.AND P5, PT, R28, 0x31, PT ;  /* 0x000000311c00780c */ /* 0x000fc60003fa6270 */
[----:B------:R1:W-:Y:S01]  /*2a10*/  @P6 LDGSTS.E.BYPASS.LTC128B.128 [R252+0x5100], [R2.64], !P0 ;  /* 0x0510000002fc6fae */ /* 0x0003e2000c101d48 */
[----:B--2---:R-:W-:-:S04]  /*2a20*/  @P6 LEA R6, P2, R30, R9, 0x1 ;  /* 0x000000091e066211 */ /* 0x004fc800078408ff */
[C---:B------:R-:W-:Y:S02]  /*2a30*/  @P6 LEA.HI.X R7, R30.reuse, R11, R22, 0x1, P2 ;  /* 0x0000000b1e076211 */ /* 0x040fe400010f0c16 */
[----:B------:R-:W-:-:S03]  /*2a40*/  @P6 ISETP.GE.AND P2, PT, R30, c[0x0][0x1d4], PT ;  /* 0x000075001e006a0c */ /* 0x000fc60003f46270 */
[----:B---3--:R-:W-:-:S04]  /*2a50*/  @P5 LEA R4, P1, R23, R8, 0x1 ;  /* 0x0000000817045211 */ /* 0x008fc800078208ff */
[----:B------:R-:W-:-:S06]  /*2a60*/  @P5 LEA.HI.X R5, R23, R0, R24, 0x1, P1 ;  /* 0x0000000017055211 */ /* 0x000fcc00008f0c18 */
[----:B------:R2:W-:Y:S01]  /*2a70*/  @P6 LDGSTS.E.BYPASS.LTC128B.128 [R252+0x7100], [R6.64], !P2 ;  /* 0x0710000006fc6fae */ /* 0x0005e2000d101d48 */
[C---:B-1----:R-:W-:Y:S02]  /*2a80*/  @P5 LEA R2, P0, R30.reuse, R8, 0x1 ;  /* 0x000000081e025211 */ /* 0x042fe400078008ff */
[----:B------:R-:W-:Y:S02]  /*2a90*/  @P5 ISETP.GE.AND P1, PT, R23, c[0x0][0x1d4], PT ;  /* 0x0000750017005a0c */ /* 0x000fe40003f26270 */
[C---:B------:R-:W-:Y:S02]  /*2aa0*/  @P5 LEA.HI.X R3, R30.reuse, R0, R22, 0x1, P0 ;  /* 0x000000001e035211 */ /* 0x040fe400000f0c16 */
[----:B------:R-:W-:-:S09]  /*2ab0*/  @P5 ISETP.GE.AND P0, PT, R30, c[0x0][0x1d4], PT ;  /* 0x000075001e005a0c */ /* 0x000fd20003f06270 */
[----:B------:R2:W-:Y:S04]  /*2ac0*/  @P5 LDGSTS.E.BYPASS.LTC128B.128 [R252+0x5900], [R4.64], !P1 ;  /* 0x0590000004fc5fae */ /* 0x0005e8000c901d48 */
[----:B------:R1:W-:Y:S04]  /*2ad0*/  @P5 LDGSTS.E.BYPASS.LTC128B.128 [R252+0x7900], [R2.64], !P0 ;  /* 0x0790000002fc5fae */ /* 0x0003e8000c101d48 */
[----:B------:R-:W0:Y:S01]  /*2ae0*/  LDGDEPBAR ;  /* 0x00000000000079af */ /* 0x000e220000000000 */
[----:B------:R-:W-:-:S04]  /*2af0*/  IMAD R0, R13, c[0x0][0x208], RZ ;  /* 0x000082000d007a24 */ /* 0x000fc800078e02ff */
[----:B------:R-:W-:Y:S01]  /*2b00*/  IMAD R0, R14, c[0x0][0x20c], R0 ;  /* 0x000083000e007a24 */ /* 0x000fe200078e0200 */
[----:B------:R-:W-:-:S04]  /*2b10*/  DEPBAR.LE SB0, 0x1 ;  /* 0x000080400000791a */ /* 0x000fc80000000000 */
[----:B------:R-:W-:-:S04]  /*2b20*/  DEPBAR.LE SB0, 0x0 ;  /* 0x000080000000791a */ /* 0x000fc80000000000 */
[----:B------:R-:W-:Y:S01]  /*2b30*/  BAR.SYNC.DEFER_BLOCKING 0x0 ;  /* 0x0000000000007b1d */ /* 0x000fe20000010000 */
[----:B-1----:R-:W-:-:S04]  /*2b40*/  IMAD.WIDE.U32 R2, R14, c[0x0][0x208], RZ ;  /* 0x000082000e027a25 */ /* 0x002fc800078e00ff */
[----:B------:R-:W-:Y:S02]  /*2b50*/  IMAD.IADD R3, R3, 0x1, R0 ;  /* 0x0000000103037824 */ /* 0x000fe400078e0200 */
[----:B------:R-:W-:Y:S02]  /*2b60*/  IMAD R0, R21, c[0x0][0x210], RZ ;  /* 0x0000840015007a24 */ /* 0x000fe400078e02ff */
[----:B------:R-:W-:-:S04]  /*2b70*/  IMAD.WIDE.U32 R10, R27, c[0x0][0x210], RZ ;  /* 0x000084001b0a7a25 */ /* 0x000fc800078e00ff */
[----:B------:R-:W-:Y:S02]  /*2b80*/  IMAD R0, R27, c[0x0][0x214], R0 ;  /* 0x000085001b007a24 */ /* 0x000fe400078e0200 */
[----:B------:R-:W-:Y:S02]  /*2b90*/  IMAD R8, R20, c[0x0][0x218], RZ ;  /* 0x0000860014087a24 */ /* 0x000fe400078e02ff */
[C---:B------:R-:W-:Y:S01]  /*2ba0*/  IMAD.WIDE.U32 R2, R26.reuse, c[0x0][0x218], R2 ;  /* 0x000086001a027a25 */ /* 0x040fe200078e0002 */
[----:B------:R-:W-:Y:S03]  /*2bb0*/  STL [R1], R26 ;  /* 0x0000001a01007387 */ /* 0x000fe60000100800 */
[----:B------:R-:W-:Y:S01]  /*2bc0*/  IMAD.IADD R9, R11, 0x1, R0 ;  /* 0x000000010b097824 */ /* 0x000fe200078e0200 */
[----:B------:R-:W-:Y:S01]  /*2bd0*/  STL.64 [R1+0x38], R152 ;  /* 0x0000389801007387 */ /* 0x000fe20000100a00 */
[----:B------:R-:W-:Y:S01]  /*2be0*/  IMAD R0, R26, c[0x0][0x21c], R8 ;  /* 0x000087001a007a24 */ /* 0x000fe200078e0208 */
[----:B------:R-:W-:-:S02]  /*2bf0*/  IADD3 R2, P0, R2, R10, RZ ;  /* 0x0000000a02027210 */ /* 0x000fc40007f1e0ff */
[----:B--2---:R-:W-:Y:S04]  /*2c00*/  LDSM.16.M88.4 R4, [R239+0x2000] ;  /* 0x00200000ef04783b */ /* 0x004fe80000000200 */
[----:B------:R-:W-:Y:S04]  /*2c10*/  LDSM.16.M88.4 R16, [R232] ;  /* 0x00000000e810783b */ /* 0x000fe80000000200 */
[----:B------:R-:W-:Y:S01]  /*2c20*/  LDSM.16.M88.4 R12, [R239] ;  /* 0x00000000ef0c783b */ /* 0x000fe20000000200 */
[----:B------:R-:W-:-:S03]  /*2c30*/  IADD3.X R3, R9, R3, R0, P0, !PT ;  /* 0x0000000309037210 */ /* 0x000fc600007fe400 */
[----:B------:R-:W-:Y:S01]  /*2c40*/  STL [R1+0x4c], R151 ;  /* 0x00004c9701007387 */ /* 0x000fe20000100800 */
[----:B------:R-:W-:-:S03]  /*2c50*/  LEA R0, P0, R2, c[0x0][0x1f8], 0x1 ;  /* 0x00007e0002007a11 */ /* 0x000fc600078008ff */
[----:B------:R-:W-:Y:S04]  /*2c60*/  STL.64 [R1+0x50], R10 ;  /* 0x0000500a01007387 */ /* 0x000fe80000100a00 */
[----:B------:R-:W-:Y:S04]  /*2c70*/  STL [R1+0x5c], R9 ;  /* 0x00005c0901007387 */ /* 0x000fe80000100800 */
[----:B------:R-:W2:Y:S01]  /*2c80*/  LDL R158, [R1+0x28] ;  /* 0x00002800019e7983 */ /* 0x000ea20000100800 */
[----:B------:R-:W-:-:S03]  /*2c90*/  LEA.HI.X R20, R2, c[0x0][0x1fc], R3, 0x1, P0 ;  /* 0x00007f0002147a11 */ /* 0x000fc600000f0c03 */
[----:B------:R-:W1:Y:S04]  /*2ca0*/  SHFL.IDX PT, R3, R0, RZ, 0x181f ;  /* 0x00181fff00037589 */ /* 0x000e6800000e0000 */
[----:B------:R-:W3:Y:S04]  /*2cb0*/  SHFL.IDX PT, R2, R0, 0x1, 0x181f ;  /* 0x00381f0000027f89 */ /* 0x000ee800000e0000 */
[----:B------:R-:W4:Y:S04]  /*2cc0*/  SHFL.IDX PT, R8, R20, RZ, 0x181f ;  /* 0x00181fff14087589 */ /* 0x000f2800000e0000 */
[----:B------:R-:W-:Y:S04]  /*2cd0*/  LDSM.16.M88.4 R32, [R232+0x800] ;  /* 0x00080000e820783b */ /* 0x000fe80000000200 */
[----:B------:R-:W-:Y:S04]  /*2ce0*/  LDSM.16.M88.4 R40, [R232+0x1000] ;  /* 0x00100000e828783b */ /* 0x000fe80000000200 */
[----:B------:R-:W-:Y:S04]  /*2cf0*/  LDSM.16.M88.4 R48, [R232+0x1800] ;  /* 0x00180000e830783b */ /* 0x000fe80000000200 */
[----:B------:R-:W-:Y:S01]  /*2d00*/  SHFL.IDX PT, R9, R0, 0x2, 0x181f ;  /* 0x00581f0000097f89 */ /* 0x000fe200000e0000 */
[----:B------:R-:W-:-:S03]  /*2d10*/  R2P PR, R25, 0x6 ;  /* 0x0000000619007804 */ /* 0x000fc60000000000 */
[----:B------:R-:W5:Y:S04]  /*2d20*/  SHFL.IDX PT, R10, R20, 0x1, 0x181f ;  /* 0x00381f00140a7f89 */ /* 0x000f6800000e0000 */
[----:B------:R-:W5:Y:S04]  /*2d30*/  SHFL.IDX PT, R11, R20, 0x2, 0x181f ;  /* 0x00581f00140b7f89 */ /* 0x000f6800000e0000 */
[----:B------:R-:W5:Y:S04]  /*2d40*/  SHFL.IDX PT, R0, R0, 0x3, 0x181f ;  /* 0x00781f0000007f89 */ /* 0x000f6800000e0000 */
[----:B------:R5:W5:Y:S01]  /*2d50*/  SHFL.IDX PT, R29, R20, 0x3, 0x181f ;  /* 0x00781f00141d7f89 */ /* 0x000b6200000e0000 */
[----:B-1----:R-:W-:-:S02]  /*2d60*/  IADD3 R26, P5, R3, R149, RZ ;  /* 0x00000095031a7210 */ /* 0x002fc40007fbe0ff */
[----:B------:R-:W-:Y:S02]  /*2d70*/  @P1 IADD3 R243, R232, -0x20, RZ ;  /* 0xffffffe0e8f31810 */ /* 0x000fe40007ffe0ff */
[-C--:B------:R-:W-:Y:S01]  /*2d80*/  IADD3 R24, P1, R3, R150.reuse, RZ ;  /* 0x0000009603187210 */ /* 0x080fe20007f3e0ff */
[-C--:B------:R-:W-:Y:S01]  /*2d90*/  HMMA.16816.F32 R52, R4, R16.reuse, RZ ;  /* 0x000000100434723c */ /* 0x080fe200000018ff */
[----:B---3--:R-:W-:Y:S01]  /*2da0*/  IADD3 R22, P6, R2, R149, RZ ;  /* 0x0000009502167210 */ /* 0x008fe20007fde0ff */
[C-C-:B----4-:R-:W-:Y:S01]  /*2db0*/  IMAD.X R27, R8.reuse, 0x1, R57.reuse, P5 ;  /* 0x00000001081b7824 */ /* 0x150fe200028e0639 */
[----:B------:R-:W-:Y:S01]  /*2dc0*/  ISETP.GE.AND P0, PT, R23, c[0x0][0x1d4], PT ;  /* 0x0000750017007a0c */ /* 0x000fe20003f06270 */
[----:B------:R-:W-:Y:S01]  /*2dd0*/  IMAD.X R25, R8, 0x1, R56, P1 ;  /* 0x0000000108197824 */ /* 0x000fe200008e0638 */
[----:B------:R-:W-:Y:S03]  /*2de0*/  LDSM.16.M88.4 R44, [R243] ;  /* 0x00000000f32c783b */ /* 0x000fe60000000200 */
[----:B------:R-:W-:Y:S01]  /*2df0*/  HMMA.16816.F32 R96, R12, R16, RZ ;  /* 0x000000100c60723c */ /* 0x000fe200000018ff */
[----:B-----5:R-:W-:Y:S01]  /*2e00*/  IMAD.X R23, R10, 0x1, R57, P6 ;  /* 0x000000010a177824 */ /* 0x020fe200030e0639 */
[----:B------:R-:W-:Y:S05]  /*2e10*/  LDSM.16.M88.4 R36, [R243+0x800] ;  /* 0x00080000f324783b */ /* 0x000fea0000000200 */
[----:B------:R-:W-:-:S02]  /*2e20*/  IADD3 R16, P5, R2, R150, RZ ;  /* 0x0000009602107210 */ /* 0x000fc40007fbe0ff */
[CC--:B------:R-:W-:Y:S02]  /*2e30*/  IADD3 R2, P1, R9.reuse, R149.reuse, RZ ;  /* 0x0000009509027210 */ /* 0x0c0fe40007f3e0ff */
[----:B------:R-:W-:Y:S01]  /*2e40*/  IADD3 R20, P6, R9, R150, RZ ;  /* 0x0000009609147210 */ /* 0x000fe20007fde0ff */
[--C-:B------:R-:W-:Y:S01]  /*2e50*/  IMAD.X R17, R10, 0x1, R56.reuse, P5 ;  /* 0x000000010a117824 */ /* 0x100fe200028e0638 */
[----:B------:R-:W-:Y:S01]  /*2e60*/  ISETP.LT.OR P5, PT, R28, 0x1, P0 ;  /* 0x000000011c00780c */ /* 0x000fe200007a1670 */
[-C--:B------:R-:W-:Y:S01]  /*2e70*/  HMMA.16816.F32 R100, R4, R18.reuse, RZ ;  /* 0x000000120464723c */ /* 0x080fe200000018ff */
[C-C-:B------:R-:W-:Y:S02]  /*2e80*/  IMAD.X R3, R11.reuse, 0x1, R57.reuse, P1 ;  /* 0x000000010b037824 */ /* 0x140fe400008e0639 */
[----:B------:R-:W-:Y:S01]  /*2e90*/  IMAD.X R21, R11, 0x1, R56, P6 ;  /* 0x000000010b157824 */ /* 0x000fe200030e0638 */
[----:B------:R-:W-:Y:S01]  /*2ea0*/  ISETP.GE.AND P6, PT, R30, c[0x0][0x1d4], PT ;  /* 0x000075001e007a0c */ /* 0x000fe20003fc6270 */
[----:B------:R-:W-:Y:S03]  /*2eb0*/  LDSM.16.M88.4 R8, [R241] ;  /* 0x00000000f108783b */ /* 0x000fe60000000200 */
[----:B------:R-:W-:Y:S07]  /*2ec0*/  HMMA.16816.F32 R80, R12, R18, RZ ;  /* 0x000000120c50723c */ /* 0x000fee00000018ff */
[----:B------:R-:W-:Y:S01]  /*2ed0*/  IADD3 R18, P1, R0, R149, RZ ;  /* 0x0000009500127210 */ /* 0x000fe20007f3e0ff */
[----:B------:R-:W-:Y:S04]  /*2ee0*/  HMMA.16816.F32 R84, R4, R32, RZ ;  /* 0x000000200454723c */ /* 0x000fe800000018ff */
[----:B------:R-:W-:Y:S01]  /*2ef0*/  IMAD.X R19, R29, 0x1, R57, P1 ;  /* 0x000000011d137824 */ /* 0x000fe200008e0639 */
[----:B------:R-:W-:-:S03]  /*2f00*/  ISETP.LT.OR P1, PT, R28, 0x1, P6 ;  /* 0x000000011c00780c */ /* 0x000fc60003721670 */
[C---:B------:R-:W-:Y:S08]  /*2f10*/  HMMA.16816.F32 R92, R4.reuse, R40, RZ ;  /* 0x00000028045c723c */ /* 0x040ff000000018ff */
[C---:B------:R-:W-:Y:S08]  /*2f20*/  HMMA.16816.F32 R88, R4.reuse, R48, RZ ;  /* 0x000000300458723c */ /* 0x040ff000000018ff */
[C---:B------:R-:W-:Y:S08]  /*2f30*/  HMMA.16816.F32 R108, R4.reuse, R34, RZ ;  /* 0x00000022046c723c */ /* 0x040ff000000018ff */
[C---:B------:R-:W-:Y:S08]  /*2f40*/  HMMA.16816.F32 R112, R4.reuse, R42, RZ ;  /* 0x0000002a0470723c */ /* 0x040ff000000018ff */
[----:B------:R-:W-:Y:S01]  /*2f50*/  HMMA.16816.F32 R104, R4, R50, RZ ;  /* 0x000000320468723c */ /* 0x000fe200000018ff */
[----:B------:R-:W1:Y:S07]  /*2f60*/  LDSM.16.M88.4 R4, [R241+0x2000] ;  /* 0x00200000f104783b */ /* 0x000e6e0000000200 */
[C---:B------:R-:W-:Y:S08]  /*2f70*/  HMMA.16816.F32 R72, R12.reuse, R32, RZ ;  /* 0x000000200c48723c */ /* 0x040ff000000018ff */
[C---:B------:R-:W-:Y:S01]  /*2f80*/  HMMA.16816.F32 R68, R12.reuse, R34, RZ ;  /* 0x000000220c44723c */ /* 0x040fe200000018ff */
[----:B------:R-:W3:Y:S07]  /*2f90*/  LDSM.16.M88.4 R32, [R243+0x1000] ;  /* 0x00100000f320783b */ /* 0x000eee0000000200 */
[C---:B------:R-:W-:Y:S08]  /*2fa0*/  HMMA.16816.F32 R64, R12.reuse, R40, RZ ;  /* 0x000000280c40723c */ /* 0x040ff000000018ff */
[----:B------:R-:W-:Y:S01]  /*2fb0*/  HMMA.16816.F32 R76, R12, R42, RZ ;  /* 0x0000002a0c4c723c */ /* 0x000fe200000018ff */
[----:B------:R-:W4:Y:S04]  /*2fc0*/  LDSM.16.M88.4 R40, [R243+0x1800] ;  /* 0x00180000f328783b */ /* 0x000f280000000200 */
[----:B------:R-:W-:Y:S01]  /*2fd0*/  @!PT LDS RZ, [RZ] ;  /* 0x00000000fffff984 */ /* 0x000fe20000000800 */
[----:B------:R-:W-:Y:S01]  /*2fe0*/  @!PT LDS RZ, [RZ] ;  /* 0x00000000fffff984 */ /* 0x000fe20000000800 */
[----:B------:R-:W-:Y:S01]  /*2ff0*/  @!PT LDS RZ, [RZ] ;  /* 0x00000000fffff984 */ /* 0x000fe20000000800 */
[----:B------:R1:W-:Y:S01]  /*3000*/  LDGSTS.E.BYPASS.LTC128B.128 [R252+0x100], [R26.64], !P5 ;  /* 0x001000001afc7fae */ /* 0x0003e2000e901d48 */
[----:B------:R-:W-:-:S03]  /*3010*/  ISETP.LT.OR P5, PT, R28, 0x11, P0 ;  /* 0x000000111c00780c */ /* 0x000fc600007a1670 */
[----:B------:R1:W-:Y:S01]  /*3020*/  LDGSTS.E.BYPASS.LTC128B.128 [R252+0x2100], [R24.64], !P1 ;  /* 0x0210000018fc7fae */ /* 0x0003e2000c901d48 */
[----:B------:R-:W-:-:S09]  /*3030*/  ISETP.LT.OR P1, PT, R28, 0x11, P6 ;  /* 0x000000111c00780c */ /* 0x000fd20003721670 */
[----:B------:R5:W-:Y:S01]  /*3040*/  LDGSTS.E.BYPASS.LTC128B.128 [R252+0x900], [R22.64], !P5 ;  /* 0x0090000016fc7fae */ /* 0x000be2000e901d48 */
[----:B------:R-:W-:-:S03]  /*3050*/  ISETP.LT.OR P5, PT, R28, 0x21, P0 ;  /* 0x000000211c00780c */ /* 0x000fc600007a1670 */
[----:B------:R1:W-:Y:S01]  /*3060*/  LDGSTS.E.BYPASS.LTC128B.128 [R252+0x2900], [R16.64], !P1 ;  /* 0x0290000010fc7fae */ /* 0x0003e2000c901d48 */
[C---:B------:R-:W-:Y:S02]  /*3070*/  ISETP.LT.OR P1, PT, R28.reuse, 0x21, P6 ;  /* 0x000000211c00780c */ /* 0x040fe40003721670 */
[C---:B------:R-:W-:Y:S02]  /*3080*/  ISETP.LT.OR P0, PT, R28.reuse, 0x31, P0 ;  /* 0x000000311c00780c */ /* 0x040fe40000701670 */
[----:B------:R-:W-:Y:S01]  /*3090*/  ISETP.LT.OR P6, PT, R28, 0x31, P6 ;  /* 0x000000311c00780c */ /* 0x000fe200037c1670 */
[C---:B------:R-:W-:Y:S04]  /*30a0*/  HMMA.16816.F32 R60, R12.reuse, R48, RZ ;  /* 0x000000300c3c723c */ /* 0x040fe800000018ff */
[----:B------:R3:W-:Y:S04]  /*30b0*/  LDGSTS.E.BYPASS.LTC128B.128 [R252+0x1100], [R2.64], !P5 ;  /* 0x0110000002fc7fae */ /* 0x0007e8000e901d48 */
[----:B------:R-:W-:Y:S01]  /*30c0*/  HMMA.16816.F32 R12, R12, R50, RZ ;  /* 0x000000320c0c723c */ /* 0x000fe200000018ff */
[----:B------:R5:W-:Y:S04]  /*30d0*/  LDGSTS.E.BYPASS.LTC128B.128 [R252+0x3100], [R20.64], !P1 ;  /* 0x0310000014fc7fae */ /* 0x000be8000c901d48 */
[----:B------:R4:W-:Y:S01]  /*30e0*/  LDGSTS.E.BYPASS.LTC128B.128 [R252+0x1900], [R18.64], !P0 ;  /* 0x0190000012fc7fae */ /* 0x0009e2000c101d48 */
[----:B-1----:R-:W-:Y:S01]  /*30f0*/  IMAD.MOV.U32 R16, RZ, RZ, 0x40 ;  /* 0x00000040ff107424 */ /* 0x002fe200078e00ff */
[----:B---3--:R-:W-:-:S04]  /*3100*/  IADD3 R2, P5, R0, R150, RZ ;  /* 0x0000009600027210 */ /* 0x008fc80007fbe0ff */
[----:B------:R-:W-:Y:S01]  /*3110*/  SEL R0, R16, 0xffffffc0, !P2 ;  /* 0xffffffc010007807 */ /* 0x000fe20005000000 */
[----:B------:R-:W-:-:S04]  /*3120*/  IMAD.X R3, R29, 0x1, R56, P5 ;  /* 0x000000011d037824 */ /* 0x000fc800028e0638 */
[----:B------:R-:W-:Y:S01]  /*3130*/  IMAD.IADD R234, R232, 0x1, R0 ;  /* 0x00000001e8ea7824 */ /* 0x000fe200078e0200 */
[C---:B------:R-:W-:Y:S01]  /*3140*/  HMMA.16816.F32 R24, R4.reuse, R44, R52 ;  /* 0x0000002c0418723c */ /* 0x040fe20000001834 */
[----:B------:R1:W-:Y:S04]  /*3150*/  LDGSTS.E.BYPASS.LTC128B.128 [R252+0x3900], [R2.64], !P6 ;  /* 0x0390000002fc7fae */ /* 0x0003e8000f101d48 */
[----:B----4-:R-:W-:Y:S04]  /*3160*/  LDSM.16.M88.4 R16, [R240+0x2000] ;  /* 0x00200000f010783b */ /* 0x010fe80000000200 */
[----:B------:R-:W3:Y:S01]  /*3170*/  LDSM.16.M88.4 R52, [R234] ;  /* 0x00000000ea34783b */ /* 0x000ee20000000200 */
[----:B------:R-:W-:Y:S03]  /*3180*/  HMMA.16816.F32 R116, R4, R36, R84 ;  /* 0x000000240474723c */ /* 0x000fe60000001854 */
[----:B------:R-:W4:Y:S01]  /*3190*/  LDSM.16.M88.4 R48, [R234+0x800] ;  /* 0x00080000ea30783b */ /* 0x000f220000000200 */
[----:B------:R-:W-:-:S02]  /*31a0*/  IADD3 R244, R243, 0x2000, RZ ;  /* 0x00002000f3f47810 */ /* 0x000fc40007ffe0ff */
[----:B------:R-:W-:Y:S01]  /*31b0*/  IADD3 R245, R243, 0x2800, RZ ;  /* 0x00002800f3f57810 */ /* 0x000fe20007ffe0ff */
[----:B------:R-:W0:Y:S01]  /*31c0*/  LDGDEPBAR ;  /* 0x00000000000079af */ /* 0x000e220000000000 */
[C---:B------:R-:W-:Y:S08]  /*31d0*/  HMMA.16816.F32 R132, R4.reuse, R32, R92 ;  /* 0x000000200484723c */ /* 0x040ff0000000185c */
[C---:B------:R-:W-:Y:S08]  /*31e0*/  HMMA.16816.F32 R128, R4.reuse, R40, R88 ;  /* 0x000000280480723c */ /* 0x040ff00000001858 */
[----:B------:R-:W-:Y:S08]  /*31f0*/  HMMA.16816.F32 R84, R4, R46, R100 ;  /* 0x0000002e0454723c */ /* 0x000ff00000001864 */
[C---:B------:R-:W-:Y:S08]  /*3200*/  HMMA.16816.F32 R120, R8.reuse, R32, R64 ;  /* 0x000000200878723c */ /* 0x040ff00000001840 */
[----:B------:R-:W-:Y:S08]  /*3210*/  HMMA.16816.F32 R124, R8, R40, R60 ;  /* 0x00000028087c723c */ /* 0x000ff0000000183c */
[C---:B------:R-:W-:Y:S08]  /*3220*/  HMMA.16816.F32 R92, R4.reuse, R38, R108 ;  /* 0x00000026045c723c */ /* 0x040ff0000000186c */
[----:B------:R-:W-:Y:S08]  /*3230*/  HMMA.16816.F32 R100, R4, R42, R104 ;  /* 0x0000002a0464723c */ /* 0x000ff00000001868 */
[C---:B------:R-:W-:Y:S08]  /*3240*/  HMMA.16816.F32 R96, R8.reuse, R44, R96 ;  /* 0x0000002c0860723c */ /* 0x040ff00000001860 */
[C---:B------:R-:W-:Y:S08]  /*3250*/  HMMA.16816.F32 R88, R8.reuse, R36, R72 ;  /* 0x000000240858723c */ /* 0x040ff00000001848 */
[C---:B------:R-:W-:Y:S01]  /*3260*/  HMMA.16816.F32 R64, R8.reuse, R46, R80 ;  /* 0x0000002e0840723c */ /* 0x040fe20000001850 */
[----:B------:R-:W1:Y:S07]  /*3270*/  LDSM.16.M88.4 R44, [R234+0x1000] ;  /* 0x00100000ea2c783b */ /* 0x000e6e0000000200 */
[C---:B------:R-:W-:Y:S01]  /*3280*/  HMMA.16816.F32 R60, R8.reuse, R38, R68 ;  /* 0x00000026083c723c */ /* 0x040fe20000001844 */
[----:B------:R-:W1:Y:S07]  /*3290*/  LDSM.16.M88.4 R36, [R234+0x1800] ;  /* 0x00180000ea24783b */ /* 0x000e6e0000000200 */
[----:B------:R-:W-:Y:S01]  /*32a0*/  HMMA.16816.F32 R40, R8, R42, R12 ;  /* 0x0000002a0828723c */ /* 0x000fe2000000180c */
[----:B------:R-:W1:Y:S01]  /*32b0*/  LDSM.16.M88.4 R12, [R240] ;  /* 0x00000000f00c783b */ /* 0x000e620000000200 */
[----:B------:R-:W-:-:S05]  /*32c0*/  IMAD.IADD R233, R244, 0x1, R0 ;  /* 0x00000001f4e97824 */ /* 0x000fca00078e0200 */
[----:B------:R-:W-:Y:S01]  /*32d0*/  LDSM.16.M88.4 R28, [R233+-0x1800] ;  /* 0xffe80000e91c783b */ /* 0x000fe20000000200 */
[-C--:B------:R-:W-:Y:S03]  /*32e0*/  HMMA.16816.F32 R112, R4, R34.reuse, R112 ;  /* 0x000000220470723c */ /* 0x080fe60000001870 */
[----:B------:R-:W-:Y:S04]  /*32f0*/  LDSM.16.M88.4 R4, [R242+0x2000] ;  /* 0x00200000f204783b */ /* 0x000fe80000000200 */
[----:B-----5:R-:W-:Y:S01]  /*3300*/  LDSM.16.M88.4 R20, [R233+-0x800] ;  /* 0xfff80000e914783b */ /* 0x020fe20000000200 */
[----:B------:R-:W-:Y:S03]  /*3310*/  HMMA.16816.F32 R72, R8, R34, R76 ;  /* 0x000000220848723c */ /* 0x000fe6000000184c */
[----:B------:R-:W5:Y:S04]  /*3320*/  LDSM.16.M88.4 R32, [R233+-0x2000] ;  /* 0xffe00000e920783b */ /* 0x000f680000000200 */
[----:B------:R-:W-:Y:S01]  /*3330*/  LDSM.16.M88.4 R8, [R242] ;  /* 0x00000000f208783b */ /* 0x000fe20000000200 */
[C---:B---3--:R-:W-:Y:S03]  /*3340*/  HMMA.16816.F32 R76, R16.reuse, R52, R24 ;  /* 0x00000034104c723c */ /* 0x048fe60000001818 */
[----:B------:R-:W3:Y:S05]  /*3350*/  LDSM.16.M88.4 R24, [R233+-0x1000] ;  /* 0xfff00000e918783b */ /* 0x000eea0000000200 */
[C---:B----4-:R-:W-:Y:S08]  /*3360*/  HMMA.16816.F32 R116, R16.reuse, R48, R116 ;  /* 0x000000301074723c */ /* 0x050ff00000001874 */
[C---:B------:R-:W-:Y:S08]  /*3370*/  HMMA.16816.F32 R84, R16.reuse, R54, R84 ;  /* 0x000000361054723c */ /* 0x040ff00000001854 */
[C---:B------:R-:W-:Y:S08]  /*3380*/  HMMA.16816.F32 R92, R16.reuse, R50, R92 ;  /* 0x00000032105c723c */ /* 0x040ff0000000185c */
[C---:B-1----:R-:W-:Y:S08]  /*3390*/  HMMA.16816.F32 R104, R16.reuse, R44, R132 ;  /* 0x0000002c1068723c */ /* 0x042ff00000001884 */
[C---:B------:R-:W-:Y:S08]  /*33a0*/  HMMA.16816.F32 R108, R16.reuse, R36, R128 ;  /* 0x00000024106c723c */ /* 0x040ff00000001880 */
        /* <DEDUP_REMOVED lines=8> */
[C---:B------:R-:W-:Y:S08]  /*3430*/  HMMA.16816.F32 R60, R12.reuse, R44, R120 ;  /* 0x0000002c0c3c723c */ /* 0x040ff00000001878 */
[C---:B------:R-:W-:Y:S01]  /*3440*/  HMMA.16816.F32 R52, R12.reuse, R46, R72 ;  /* 0x0000002e0c34723c */ /* 0x040fe20000001848 */
[----:B------:R-:W-:Y:S07]  /*3450*/  LDSM.16.M88.4 R44, [R232+0x2000] ;  /* 0x00200000e82c783b */ /* 0x000fee0000000200 */
[----:B------:R-:W-:Y:S01]  /*3460*/  HMMA.16816.F32 R48, R12, R36, R124 ;  /* 0x000000240c30723c */ /* 0x000fe2000000187c */
[----:B------:R-:W1:Y:S04]  /*3470*/  LDSM.16.M88.4 R12, [R239+0x6000] ;  /* 0x00600000ef0c783b */ /* 0x000e680000000200 */
[----:B------:R-:W4:Y:S03]  /*3480*/  LDSM.16.M88.4 R36, [R232+0x3000] ;  /* 0x00300000e824783b */ /* 0x000f260000000200 */
[C---:B-----5:R-:W-:Y:S08]  /*3490*/  HMMA.16816.F32 R64, R4.reuse, R32, R76 ;  /* 0x000000200440723c */ /* 0x060ff0000000184c */
[C---:B------:R-:W-:Y:S08]  /*34a0*/  HMMA.16816.F32 R72, R4.reuse, R34, R84 ;  /* 0x000000220448723c */ /* 0x040ff00000001854 */
[C---:B---3--:R-:W-:Y:S08]  /*34b0*/  HMMA.16816.F32 R140, R4.reuse, R24, R104 ;  /* 0x00000018048c723c */ /* 0x048ff00000001868 */
[C---:B------:R-:W-:Y:S08]  /*34c0*/  HMMA.16816.F32 R76, R4.reuse, R28, R116 ;  /* 0x0000001c044c723c */ /* 0x040ff00000001874 */
[C---:B------:R-:W-:Y:S08]  /*34d0*/  HMMA.16816.F32 R84, R4.reuse, R30, R92 ;  /* 0x0000001e0454723c */ /* 0x040ff0000000185c */
[C---:B------:R-:W-:Y:S08]  /*34e0*/  HMMA.16816.F32 R136, R4.reuse, R26, R112 ;  /* 0x0000001a0488723c */ /* 0x040ff00000001870 */
[----:B------:R-:W-:Y:S08]  /*34f0*/  HMMA.16816.F32 R132, R4, R20, R108 ;  /* 0x000000140484723c */ /* 0x000ff0000000186c */
[C---:B------:R-:W-:Y:S08]  /*3500*/  HMMA.16816.F32 R120, R8.reuse, R34, R80 ;  /* 0x000000220878723c */ /* 0x040ff00000001850 */
[C---:B------:R-:W-:Y:S01]  /*3510*/  HMMA.16816.F32 R104, R8.reuse, R22, R16 ;  /* 0x000000160868723c */ /* 0x040fe20000001810 */
[----:B------:R-:W3:Y:S07]  /*3520*/  LDSM.16.M88.4 R16, [R232+0x3800] ;  /* 0x00380000e810783b */ /* 0x000eee0000000200 */
[C---:B------:R-:W-:Y:S01]  /*3530*/  HMMA.16816.F32 R124, R8.reuse, R32, R96 ;  /* 0x00000020087c723c */ /* 0x040fe20000001860 */
[C---:B------:R-:W-:Y:S01]  /*3540*/  IADD3 R246, R243.reuse, 0x3000, RZ ;  /* 0x00003000f3f67810 */ /* 0x040fe20007ffe0ff */
[----:B------:R-:W-:Y:S06]  /*3550*/  LDSM.16.M88.4 R32, [R244] ;  /* 0x00000000f420783b */ /* 0x000fec0000000200 */
[C---:B------:R-:W-:Y:S08]  /*3560*/  HMMA.16816.F32 R116, R8.reuse, R28, R88 ;  /* 0x0000001c0874723c */ /* 0x040ff00000001858 */
[C---:B------:R-:W-:Y:S01]  /*3570*/  HMMA.16816.F32 R112, R8.reuse, R30, R68 ;  /* 0x0000001e0870723c */ /* 0x040fe20000001844 */
[----:B------:R-:W-:Y:S07]  /*3580*/  LDSM.16.M88.4 R28, [R245] ;  /* 0x00000000f51c783b */ /* 0x000fee0000000200 */
[C---:B------:R-:W-:Y:S08]  /*3590*/  HMMA.16816.F32 R108, R8.reuse, R24, R60 ;  /* 0x00000018086c723c */ /* 0x040ff0000000183c */
[C---:B------:R-:W-:Y:S01]  /*35a0*/  HMMA.16816.F32 R80, R8.reuse, R26, R52 ;  /* 0x0000001a0850723c */ /* 0x040fe20000001834 */
[----:B------:R-:W-:Y:S07]  /*35b0*/  LDSM.16.M88.4 R24, [R246] ;  /* 0x00000000f618783b */ /* 0x000fee0000000200 */
[----:B------:R-:W-:Y:S01]  /*35c0*/  HMMA.16816.F32 R92, R8, R20, R48 ;  /* 0x00000014085c723c */ /* 0x000fe20000001830 */
[----:B------:R-:W5:Y:S07]  /*35d0*/  LDSM.16.M88.4 R8, [R239+0x4000] ;  /* 0x00400000ef08783b */ /* 0x000f6e0000000200 */
[----:B------:R-:W-:Y:S01]  /*35e0*/  HMMA.16816.F32 R128, R4, R22, R100 ;  /* 0x000000160480723c */ /* 0x000fe20000001864 */
[----:B------:R-:W2:Y:S04]  /*35f0*/  LDSM.16.M88.4 R4, [R241+0x6000] ;  /* 0x00600000f104783b */ /* 0x000ea80000000200 */
[----:B------:R-:W2:Y:S01]  /*3600*/  LDSM.16.M88.4 R20, [R241+0x4000] ;  /* 0x00400000f114783b */ /* 0x000ea20000000200 */
[----:B------:R-:W-:-:S02]  /*3610*/  IADD3 R247, R243, 0x3800, RZ ;  /* 0x00003800f3f77810 */ /* 0x000fc40007ffe0ff */
[C---:B-1----:R-:W-:Y:S03]  /*3620*/  HMMA.16816.F32 R60, R12.reuse, R40, R76 ;  /* 0x000000280c3c723c */ /* 0x042fe6000000184c */
[----:B------:R-:W1:Y:S05]  /*3630*/  LDSM.16.M88.4 R52, [R247] ;  /* 0x00000000f734783b */ /* 0x000e6a0000000200 */
[C---:B------:R-:W-:Y:S08]  /*3640*/  HMMA.16816.F32 R48, R12.reuse, R42, R84 ;  /* 0x0000002a0c30723c */ /* 0x040ff00000001854 */
[C---:B------:R-:W-:Y:S08]  /*3650*/  HMMA.16816.F32 R88, R12.reuse, R44, R64 ;  /* 0x0000002c0c58723c */ /* 0x040ff00000001840 */
[C---:B------:R-:W-:Y:S08]  /*3660*/  HMMA.16816.F32 R68, R12.reuse, R46, R72 ;  /* 0x0000002e0c44723c */ /* 0x040ff00000001848 */
[C---:B----4-:R-:W-:Y:S08]  /*3670*/  HMMA.16816.F32 R84, R12.reuse, R36, R140 ;  /* 0x000000240c54723c */ /* 0x050ff0000000188c */
[C---:B------:R-:W-:Y:S08]  /*3680*/  HMMA.16816.F32 R100, R12.reuse, R38, R136 ;  /* 0x000000260c64723c */ /* 0x040ff00000001888 */
[C---:B---3--:R-:W-:Y:S08]  /*3690*/  HMMA.16816.F32 R96, R12.reuse, R16, R132 ;  /* 0x000000100c60723c */ /* 0x048ff00000001884 */
[----:B------:R-:W-:Y:S08]  /*36a0*/  HMMA.16816.F32 R76, R12, R18, R128 ;  /* 0x000000120c4c723c */ /* 0x000ff00000001880 */
[C---:B-----5:R-:W-:Y:S08]  /*36b0*/  HMMA.16816.F32 R72, R8.reuse, R44, R124 ;  /* 0x0000002c0848723c */ /* 0x060ff0000000187c */
[C---:B------:R-:W-:Y:S08]  /*36c0*/  HMMA.16816.F32 R64, R8.reuse, R46, R120 ;  /* 0x0000002e0840723c */ /* 0x040ff00000001878 */
[C---:B------:R-:W-:Y:S08]  /*36d0*/  HMMA.16816.F32 R12, R8.reuse, R36, R108 ;  /* 0x00000024080c723c */ /* 0x040ff0000000186c */
[C---:B------:R-:W-:Y:S08]  /*36e0*/  HMMA.16816.F32 R44, R8.reuse, R40, R116 ;  /* 0x00000028082c723c */ /* 0x040ff00000001874 */
[C---:B------:R-:W-:Y:S08]  /*36f0*/  HMMA.16816.F32 R40, R8.reuse, R42, R112 ;  /* 0x0000002a0828723c */ /* 0x040ff00000001870 */
[C---:B------:R-:W-:Y:S01]  /*3700*/  HMMA.16816.F32 R80, R8.reuse, R38, R80 ;  /* 0x000000260850723c */ /* 0x040fe20000001850 */
[----:B------:R-:W-:Y:S07]  /*3710*/  LDSM.16.M88.4 R36, [R234+0x3800] ;  /* 0x00380000ea24783b */ /* 0x000fee0000000200 */
[C---:B------:R-:W-:Y:S08]  /*3720*/  HMMA.16816.F32 R92, R8.reuse, R16, R92 ;  /* 0x00000010085c723c */ /* 0x040ff0000000185c */
[----:B------:R-:W-:Y:S01]  /*3730*/  HMMA.16816.F32 R104, R8, R18, R104 ;  /* 0x000000120868723c */ /* 0x000fe20000001868 */
[----:B------:R-:W-:Y:S04]  /*3740*/  LDSM.16.M88.4 R16, [R240+0x6000] ;  /* 0x00600000f010783b */ /* 0x000fe80000000200 */
[----:B------:R-:W-:Y:S03]  /*3750*/  LDSM.16.M88.4 R8, [R242+0x4000] ;  /* 0x00400000f208783b */ /* 0x000fe60000000200 */
[----:B--2---:R-:W-:Y:S01]  /*3760*/  HMMA.16816.F32 R136, R4, R30, R48 ;  /* 0x0000001e0488723c */ /* 0x004fe20000001830 */
[----:B------:R-:W2:Y:S07]  /*3770*/  LDSM.16.M88.4 R48, [R234+0x2000] ;  /* 0x00200000ea30783b */ /* 0x000eae0000000200 */
[C---:B------:R-:W-:Y:S01]  /*3780*/  HMMA.16816.F32 R112, R20.reuse, R24, R12 ;  /* 0x000000181470723c */ /* 0x040fe2000000180c */
[----:B------:R-:W3:Y:S07]  /*3790*/  LDSM.16.M88.4 R12, [R240+0x4000] ;  /* 0x00400000f00c783b */ /* 0x000eee0000000200 */
[C---:B------:R-:W-:Y:S01]  /*37a0*/  HMMA.16816.F32 R120, R20.reuse, R28, R44 ;  /* 0x0000001c1478723c */ /* 0x040fe2000000182c */
[----:B------:R-:W4:Y:S07]  /*37b0*/  LDSM.16.M88.4 R44, [R234+0x2800] ;  /* 0x00280000ea2c783b */ /* 0x000f2e0000000200 */
[----:B------:R-:W-:Y:S01]  /*37c0*/  HMMA.16816.F32 R116, R20, R30, R40 ;  /* 0x0000001e1474723c */ /* 0x000fe20000001828 */
[----:B------:R-:W5:Y:S07]  /*37d0*/  LDSM.16.M88.4 R40, [R234+0x3000] ;  /* 0x00300000ea28783b */ /* 0x000f6e0000000200 */
[C---:B------:R-:W-:Y:S01]  /*37e0*/  HMMA.16816.F32 R140, R4.reuse, R28, R60 ;  /* 0x0000001c048c723c */ /* 0x040fe2000000183c */
[----:B------:R-:W-:Y:S07]  /*37f0*/  LDSM.16.M88.4 R28, [R233+0x800] ;  /* 0x00080000e91c783b */ /* 0x000fee0000000200 */
[C---:B------:R-:W-:Y:S08]  /*3800*/  HMMA.16816.F32 R88, R4.reuse, R32, R88 ;  /* 0x000000200458723c */ /* 0x040ff00000001858 */
[----:B------:R-:W-:Y:S08]  /*3810*/  HMMA.16816.F32 R144, R4, R34, R68 ;  /* 0x000000220490723c */ /* 0x000ff00000001844 */
[C---:B------:R-:W-:Y:S08]  /*3820*/  HMMA.16816.F32 R124, R20.reuse, R32, R72 ;  /* 0x00000020147c723c */ /* 0x040ff00000001848 */
[----:B------:R-:W-:Y:S01]  /*3830*/  HMMA.16816.F32 R60, R20, R34, R64 ;  /* 0x00000022143c723c */ /* 0x000fe20000001840 */
[----:B------:R-:W-:Y:S07]  /*3840*/  LDSM.16.M88.4 R32, [R233] ;  /* 0x00000000e920783b */ /* 0x000fee0000000200 */
[C---:B------:R-:W-:Y:S08]  /*3850*/  HMMA.16816.F32 R132, R4.reuse, R24, R84 ;  /* 0x000000180484723c */ /* 0x040ff00000001854 */
[C---:B------:R-:W-:Y:S08]  /*3860*/  HMMA.16816.F32 R84, R4.reuse, R26, R100 ;  /* 0x0000001a0454723c */ /* 0x040ff00000001864 */
[C---:B-1----:R-:W-:Y:S08]  /*3870*/  HMMA.16816.F32 R128, R4.reuse, R52, R96 ;  /* 0x000000340480723c */ /* 0x042ff00000001860 */
[----:B------:R-:W-:Y:S01]  /*3880*/  HMMA.16816.F32 R68, R4, R54, R76 ;  /* 0x000000360444723c */ /* 0x000fe2000000184c */
[----:B------:R-:W1:Y:S07]  /*3890*/  LDSM.16.M88.4 R4, [R248+0x6000] ;  /* 0x00600000f804783b */ /* 0x000e6e0000000200 */
[C---:B------:R-:W-:Y:S01]  /*38a0*/  HMMA.16816.F32 R108, R20.reuse, R26, R80 ;  /* 0x0000001a146c723c */ /* 0x040fe20000001850 */
[----:B------:R-:W1:Y:S07]  /*38b0*/  LDSM.16.M88.4 R24, [R233+0x1000] ;  /* 0x00100000e918783b */ /* 0x000e6e0000000200 */
[C---:B------:R-:W-:Y:S08]  /*38c0*/  HMMA.16816.F32 R76, R20.reuse, R52, R92 ;  /* 0x00000034144c723c */ /* 0x040ff0000000185c */
[----:B------:R-:W-:Y:S01]  /*38d0*/  HMMA.16816.F32 R72, R20, R54, R104 ;  /* 0x000000361448723c */ /* 0x000fe20000001868 */
[----:B------:R-:W1:Y:S01]  /*38e0*/  LDSM.16.M88.4 R20, [R233+0x1800] ;  /* 0x00180000e914783b */ /* 0x000e620000000200 */
[----:B------:R-:W-:Y:S01]  /*38f0*/  ISETP.GT.AND P0, PT, R58, R158, PT ;  /* 0x0000009e3a00720c */ /* 0x000fe20003f04270 */
[----:B------:R-:W-:-:S05]  /*3900*/  DEPBAR.LE SB0, 0x0 ;  /* 0x000080000000791a */ /* 0x000fca0000000000 */
[C---:B--2---:R-:W-:Y:S08]  /*3910*/  HMMA.16816.F32 R104, R16.reuse, R48, R88 ;  /* 0x000000301068723c */ /* 0x044ff00000001858 */
[----:B------:R-:W-:Y:S08]  /*3920*/  HMMA.16816.F32 R100, R16, R50, R144 ;  /* 0x000000321064723c */ /* 0x000ff00000001890 */
[C---:B---3--:R-:W-:Y:S08]  /*3930*/  HMMA.16816.F32 R64, R12.reuse, R48, R124 ;  /* 0x000000300c40723c */ /* 0x048ff0000000187c */
[----:B------:R-:W-:Y:S08]  /*3940*/  HMMA.16816.F32 R60, R12, R50, R60 ;  /* 0x000000320c3c723c */ /* 0x000ff0000000183c */
[C---:B----4-:R-:W-:Y:S08]  /*3950*/  HMMA.16816.F32 R96, R16.reuse, R44, R140 ;  /* 0x0000002c1060723c */ /* 0x050ff0000000188c */
[----:B------:R-:W-:Y:S08]  /*3960*/  HMMA.16816.F32 R92, R16, R46, R136 ;  /* 0x0000002e105c723c */ /* 0x000ff00000001888 */
[C---:B------:R-:W-:Y:S08]  /*3970*/  HMMA.16816.F32 R52, R12.reuse, R44, R120 ;  /* 0x0000002c0c34723c */ /* 0x040ff00000001878 */
[----:B------:R-:W-:Y:S08]  /*3980*/  HMMA.16816.F32 R48, R12, R46, R116 ;  /* 0x0000002e0c30723c */ /* 0x000ff00000001874 */
[C---:B-----5:R-:W-:Y:S08]  /*3990*/  HMMA.16816.F32 R88, R16.reuse, R40, R132 ;  /* 0x000000281058723c */ /* 0x060ff00000001884 */
[C---:B------:R-:W-:Y:S08]  /*39a0*/  HMMA.16816.F32 R84, R16.reuse, R42, R84 ;  /* 0x0000002a1054723c */ /* 0x040ff00000001854 */
[C---:B------:R-:W-:Y:S08]  /*39b0*/  HMMA.16816.F32 R80, R16.reuse, R36, R128 ;  /* 0x000000241050723c */ /* 0x040ff00000001880 */
[----:B------:R-:W-:Y:S08]  /*39c0*/  HMMA.16816.F32 R68, R16, R38, R68 ;  /* 0x000000261044723c */ /* 0x000ff00000001844 */
[C---:B------:R-:W-:Y:S08]  /*39d0*/  HMMA.16816.F32 R44, R12.reuse, R40, R112 ;  /* 0x000000280c2c723c */ /* 0x040ff00000001870 */
[C---:B------:R-:W-:Y:S08]  /*39e0*/  HMMA.16816.F32 R40, R12.reuse, R42, R108 ;  /* 0x0000002a0c28723c */ /* 0x040ff0000000186c */
[C---:B------:R-:W-:Y:S08]  /*39f0*/  HMMA.16816.F32 R16, R12.reuse, R36, R76 ;  /* 0x000000240c10723c */ /* 0x040ff0000000184c */
[----:B------:R-:W-:Y:S01]  /*3a00*/  HMMA.16816.F32 R12, R12, R38, R72 ;  /* 0x000000260c0c723c */ /* 0x000fe20000001848 */
[----:B------:R-:W-:Y:S01]  /*3a10*/  BSSY B0, `(.L_x_1230) ;  /* 0x0000065000007945 */ /* 0x000fe20003800000 */
[----:B------:R-:W-:-:S02]  /*3a20*/  ISETP.GT.AND P1, PT, R59, 0x3f, PT ;  /* 0x0000003f3b00780c */ /* 0x000fc40003f24270 */
[----:B------:R-:W-:-:S04]  /*3a30*/  IADD3 R251, R243, 0x1800, RZ ;  /* 0x00001800f3fb7810 */ /* 0x000fc80007ffe0ff */
[----:B-1----:R-:W-:Y:S01]  /*3a40*/  HMMA.16816.F32 R96, R4, R28, R96 ;  /* 0x0000001c0460723c */ /* 0x002fe20000001860 */
[C---:B------:R-:W-:Y:S02]  /*3a50*/  IADD3 R250, R243.reuse, 0x1000, RZ ;  /* 0x00001000f3fa7810 */ /* 0x040fe40007ffe0ff */
[----:B------:R-:W-:-:S05]  /*3a60*/  IADD3 R249, R243, 0x800, RZ ;  /* 0x00000800f3f97810 */ /* 0x000fca0007ffe0ff */
[C---:B------:R-:W-:Y:S08]  /*3a70*/  HMMA.16816.F32 R92, R4.reuse, R30, R92 ;  /* 0x0000001e045c723c */ /* 0x040ff0000000185c */
[C---:B------:R-:W-:Y:S08]  /*3a80*/  HMMA.16816.F32 R72, R4.reuse, R24, R88 ;  /* 0x000000180448723c */ /* 0x040ff00000001858 */
[----:B------:R-:W-:Y:S08]  /*3a90*/  HMMA.16816.F32 R84, R4, R26, R84 ;  /* 0x0000001a0454723c */ /* 0x000ff00000001854 */
[C---:B------:R-:W-:Y:S08]  /*3aa0*/  HMMA.16816.F32 R52, R8.reuse, R28, R52 ;  /* 0x0000001c0834723c */ /* 0x040ff00000001834 */
        /* <DEDUP_REMOVED lines=28> */
[----:B------:R-:W-:Y:S01]  /*3c70*/  SHF.R.S32.HI R0, RZ, 0x1f, R7 ;  /* 0x0000001fff007819 */ /* 0x000fe20000011407 */
[----:B------:R1:W-:Y:S04]  /*3c80*/  STL [R1+0x8], R7 ;  /* 0x0000080701007387 */ /* 0x0003e80000100800 */
[----:B------:R-:W-:-:S04]  /*3c90*/  IMAD R0, R0, c[0x0][0x1e0], RZ ;  /* 0x0000780000007a24 */ /* 0x000fc800078e02ff */
[----:B------:R-:W-:-:S05]  /*3ca0*/  IMAD R0, R7, c[0x0][0x1e4], R0 ;  /* 0x0000790007007a24 */ /* 0x000fca00078e0200 */
[----:B------:R-:W-:Y:S01]  /*3cb0*/  IADD3 R3, R3, R0, RZ ;  /* 0x0000000003037210 */ /* 0x000fe20007ffe0ff */
[----:B--2---:R1:W-:Y:S01]  /*3cc0*/  STL [R1], R6 ;  /* 0x0000000601007387 */ /* 0x0043e20000100800 */
[----:B------:R-:W-:-:S03]  /*3cd0*/  SHF.R.S32.HI R0, RZ, 0x1f, R6 ;  /* 0x0000001fff007819 */ /* 0x000fc60000011406 */
        /* <DEDUP_REMOVED lines=8> */
[----:B------:R2:W3:Y:S02]  /*3d60*/  SHFL.IDX PT, R8, R0, RZ, 0x181f ;  /* 0x00181fff00087589 */ /* 0x0004e400000e0000 */
.L_x_1286:
[----:B------:R-:W-:Y:S05]  /*3d70*/  BRA.DIV ~URZ, `(.L_x_1233) ;  /* 0x0000f0827f007947 */ /* 0x000fea000b800000 */
[----:B-1----:R-:W4:Y:S04]  /*3d80*/  LDL R7, [R1+0xc] ;  /* 0x00000c0001077983 */ /* 0x002f280000100800 */
[----:B------:R-:W5:Y:S04]  /*3d90*/  LDL R3, [R1+0x1c] ;  /* 0x00001c0001037983 */ /* 0x000f680000100800 */
[----:B------:R-:W1:Y:S04]  /*3da0*/  SHFL.IDX PT, R2, R4, RZ, 0x181f ;  /* 0x00181fff04027589 */ /* 0x000e6800000e0000 */
[----:B------:R-:W2:Y:S04]  /*3db0*/  SHFL.IDX PT, R5, R4, 0x1, 0x181f ;  /* 0x00381f0004057f89 */ /* 0x000ea800000e0000 */
[----:B------:R-:W3:Y:S04]  /*3dc0*/  SHFL.IDX PT, R9, R0, 0x1, 0x181f ;  /* 0x00381f0000097f89 */ /* 0x000ee800000e0000 */
[----:B------:R-:W2:Y:S04]  /*3dd0*/  SHFL.IDX PT, R12, R4, 0x2, 0x181f ;  /* 0x00581f00040c7f89 */ /* 0x000ea800000e0000 */
[----:B------:R-:W2:Y:S01]  /*3de0*/  SHFL.IDX PT, R13, R0, 0x2, 0x181f ;  /* 0x00581f00000d7f89 */ /* 0x000ea200000e0000 */
[----:B-1----:R-:W-:-:S02]  /*3df0*/  IADD3 R6, P6, R2, R149, RZ ;  /* 0x0000009502067210 */ /* 0x002fc40007fde0ff */
[-C--:B------:R-:W-:Y:S02]  /*3e00*/  IADD3 R2, P5, R2, R150.reuse, RZ ;  /* 0x0000009602027210 */ /* 0x080fe40007fbe0ff */
[----:B----4-:R-:W-:Y:S01]  /*3e10*/  ISETP.GE.AND P2, PT, R7, c[0x0][0x1d4], PT ;  /* 0x0000750007007a0c */ /* 0x010fe20003f46270 */
[C-C-:B---3--:R-:W-:Y:S01]  /*3e20*/  IMAD.X R7, R8.reuse, 0x1, R57.reuse, P6 ;  /* 0x0000000108077824 */ /* 0x148fe200030e0639 */
[----:B--2---:R-:W-:Y:S02]  /*3e30*/  IADD3 R10, P6, R5, R149, RZ ;  /* 0x00000095050a7210 */ /* 0x004fe40007fde0ff */
[----:B-----5:R-:W-:Y:S01]  /*3e40*/  ISETP.GE.AND P0, PT, R3, c[0x0][0x1d4], PT ;  /* 0x0000750003007a0c */ /* 0x020fe20003f06270 */
[----:B------:R-:W-:Y:S01]  /*3e50*/  IMAD.X R3, R8, 0x1, R56, P5 ;  /* 0x0000000108037824 */ /* 0x000fe200028e0638 */
[----:B------:R-:W-:Y:S01]  /*3e60*/  IADD3 R8, P5, R5, R150, RZ ;  /* 0x0000009605087210 */ /* 0x000fe20007fbe0ff */
[----:B------:R-:W-:Y:S01]  /*3e70*/  IMAD.X R11, R9, 0x1, R57, P6 ;  /* 0x00000001090b7824 */ /* 0x000fe200030e0639 */
[----:B------:R-:W-:-:S03]  /*3e80*/  SEL R5, RZ, 0x10, P0 ;  /* 0x00000010ff057807 */ /* 0x000fc60000000000 */
[----:B------:R-:W-:Y:S02]  /*3e90*/  IMAD.X R9, R9, 0x1, R56, P5 ;  /* 0x0000000109097824 */ /* 0x000fe400028e0638 */
[----:B------:R1:W-:Y:S04]  /*3ea0*/  LDGSTS.E.BYPASS.LTC128B.128 [R252+0x4100], [R6.64], !P2 ;  /* 0x0410000006fc7fae */ /* 0x0003e8000d101d48 */
[----:B------:R2:W-:Y:S04]  /*3eb0*/  LDGSTS.E.BYPASS.LTC128B.128 [R252+0x6100], [R2.64], !P0 ;  /* 0x0610000002fc7fae */ /* 0x0005e8000c101d48 */
[----:B------:R3:W-:Y:S04]  /*3ec0*/  LDGSTS.E.BYPASS.LTC128B.128 [R252+0x4900], [R10.64], !P2 ;  /* 0x049000000afc7fae */ /* 0x0007e8000d101d48 */
[----:B------:R4:W-:Y:S01]  /*3ed0*/  LDGSTS.E.BYPASS.LTC128B.128 [R252+0x6900], [R8.64], !P0 ;  /* 0x0690000008fc7fae */ /* 0x0009e2000c101d48 */
[----:B-1----:R-:W-:-:S02]  /*3ee0*/  IADD3 R6, P5, R12, R150, RZ ;  /* 0x000000960c067210 */ /* 0x002fc40007fbe0ff */
[----:B--2---:R-:W-:-:S03]  /*3ef0*/  IADD3 R2, P6, R12, R149, RZ ;  /* 0x000000950c027210 */ /* 0x004fc60007fde0ff */
[C---:B------:R-:W-:Y:S02]  /*3f00*/  IMAD.X R7, R13.reuse, 0x1, R56, P5 ;  /* 0x000000010d077824 */ /* 0x040fe400028e0638 */
[----:B------:R-:W-:Y:S01]  /*3f10*/  IMAD.X R3, R13, 0x1, R57, P6 ;  /* 0x000000010d037824 */ /* 0x000fe200030e0639 */
[----:B----4-:R3:W1:Y:S04]  /*3f20*/  SHFL.IDX PT, R8, R0, 0x3, 0x181f ;  /* 0x00781f0000087f89 */ /* 0x01066800000e0000 */
[----:B------:R3:W2:Y:S04]  /*3f30*/  SHFL.IDX PT, R0, R4, 0x3, 0x181f ;  /* 0x00781f0004007f89 */ /* 0x0006a800000e0000 */
[----:B------:R3:W-:Y:S04]  /*3f40*/  LDGSTS.E.BYPASS.LTC128B.128 [R252+0x5100], [R2.64], !P2 ;  /* 0x0510000002fc7fae */ /* 0x0007e8000d101d48 */
[----:B------:R4:W-:Y:S02]  /*3f50*/  LDGSTS.E.BYPASS.LTC128B.128 [R252+0x7100], [R6.64], !P0 ;  /* 0x0710000006fc7fae */ /* 0x0009e4000c101d48 */
[----:B----4-:R-:W-:-:S04]  /*3f60*/  SEL R6, RZ, 0x10, P2 ;  /* 0x00000010ff067807 */ /* 0x010fc80001000000 */
.L_x_1287:
[----:B-123--:R-:W-:Y:S02]  /*3f70*/  IADD3 R2, -R6, 0x10, RZ ;  /* 0x0000001006027810 */ /* 0x00efe40007ffe1ff */
[----:B------:R-:W-:-:S02]  /*3f80*/  IADD3 R3, -R5, 0x10, RZ ;  /* 0x0000001005037810 */ /* 0x000fc40007ffe1ff */
[----:B------:R-:W-:Y:S02]  /*3f90*/  LOP3.LUT R2, R2, 0xf, RZ, 0xc0, !PT ;  /* 0x0000000f02027812 */ /* 0x000fe400078ec0ff */
[----:B------:R-:W-:Y:S02]  /*3fa0*/  ISETP.NE.U32.AND P6, PT, R6, RZ, PT ;  /* 0x000000ff0600720c */ /* 0x000fe40003fc5070 */
[----:B------:R-:W-:Y:S02]  /*3fb0*/  IADD3 R4, P2, P0, R2, R0, R149 ;  /* 0x0000000002047210 */ /* 0x000fe4000785e095 */
        /* <DEDUP_REMOVED lines=10> */
.L_x_1231:
[----:B------:R-:W-:Y:S05]  /*4060*/  BSYNC B0 ;  /* 0x0000000000007941 */ /* 0x000fea0003800000 */
.L_x_1230:
[----:B-1----:R-:W2:Y:S04]  /*4070*/  LDL R3, [R1+0xac] ;  /* 0x0000ac0001037983 */ /* 0x002ea80000100800 */
[----:B------:R-:W2:Y:S04]  /*4080*/  LDL R0, [R1+0xfc] ;  /* 0x0000fc0001007983 */ /* 0x000ea80000100800 */
[----:B------:R-:W3:Y:S01]  /*4090*/  LDL R6, [R1+0x60] ;  /* 0x0000600001067983 */ /* 0x000ee20000100800 */
[----:B------:R-:W-:Y:S02]  /*40a0*/  MOV R2, 0xffffffc0 ;  /* 0xffffffc000027802 */ /* 0x000fe40000000f00 */
[----:B------:R-:W-:Y:S01]  /*40b0*/  MOV R4, c[0x0][0x2ac] ;  /* 0x0000ab0000047a02 */ /* 0x000fe20000000f00 */
[----:B------:R-:W0:Y:S02]  /*40c0*/  LDGDEPBAR ;  /* 0x00000000000079af */ /* 0x000e240000000000 */
[----:B------:R-:W-:-:S04]  /*40d0*/  IMAD R2, R58, R2, 0x1 ;  /* 0x000000013a027424 */ /* 0x000fc800078e0202 */
[----:B------:R-:W-:Y:S01]  /*40e0*/  IMAD R2, R4, c[0x0][0x1d0], R2 ;  /* 0x0000740004027a24 */ /* 0x000fe200078e0202 */
[----:B--2---:R-:W-:Y:S02]  /*40f0*/  IADD3 R0, R0, R3, RZ ;  /* 0x0000000300007210 */ /* 0x004fe40007ffe0ff */
[----:B---3--:R-:W-:-:S03]  /*4100*/  IADD3 R5, -R6, R148, RZ ;  /* 0x0000009406057210 */ /* 0x008fc60007ffe1ff */
[----:B------:R-:W-:Y:S01]  /*4110*/  @P4 IMAD.HI.U32 R3, R0, c[0x0][0x2c8], RZ ;  /* 0x0000b20000034a27 */ /* 0x000fe200078e00ff */
[----:B------:R1:W-:Y:S01]  /*4120*/  STL [R1+0x2c], R0 ;  /* 0x00002c0001007387 */ /* 0x0003e20000100800 */
[----:B------:R-:W-:-:S03]  /*4130*/  IADD3 R4, R2, -c[0x0][0x168], -R6 ;  /* 0x80005a0002047a10 */ /* 0x000fc60007ffe806 */
[----:B-1----:R-:W-:Y:S01]  /*4140*/  @P4 SHF.R.U32.HI R0, RZ, c[0x0][0x2cc], R3 ;  /* 0x0000b300ff004a19 */ /* 0x002fe20000011603 */
[----:B------:R-:W-:Y:S05]  /*4150*/  BRA.DIV ~URZ, `(.L_x_1234) ;  /* 0x0000f2527f007947 */ /* 0x000fea000b800000 */
[----:B------:R1:W2:Y:S02]  /*4160*/  SHFL.IDX PT, R2, R0, RZ, 0x1c1f ;  /* 0x001c1fff00027589 */ /* 0x0002a400000e0000 */
.L_x_1288:
        /* <DEDUP_REMOVED lines=33> */
[----:B------:R-:W-:Y:S01]  /*4380*/  FSEL R65, R25, -INF , P0 ;  /* 0xff80000019417808 */ /* 0x000fe20000000000 */
[----:B------:R-:W-:Y:S05]  /*4390*/  BRA.DIV ~URZ, `(.L_x_1235) ;  /* 0x0000f0827f007947 */ /* 0x000fea000b800000 */
[----:B------:R-:W2:Y:S04]  /*43a0*/  SHFL.IDX PT, R3, R0, 0x1, 0x1c1f ;  /* 0x003c1f0000037f89 */ /* 0x000ea800000e0000 */
[----:B------:R-:W3:Y:S04]  /*43b0*/  SHFL.IDX PT, R2, R0, 0x2, 0x1c1f ;  /* 0x005c1f0000027f89 */ /* 0x000ee800000e0000 */
[----:B-1----:R-:W1:Y:S01]  /*43c0*/  SHFL.IDX PT, R0, R0, 0x3, 0x1c1f ;  /* 0x007c1f0000007f89 */ /* 0x002e6200000e0000 */
[----:B--2---:R-:W-:-:S02]  /*43d0*/  IMAD.IADD R3, R4, 0x1, R3 ;  /* 0x0000000104037824 */ /* 0x004fc400078e0203 */
[----:B---3--:R-:W-:-:S03]  /*43e0*/  IMAD.IADD R2, R4, 0x1, R2 ;  /* 0x0000000104027824 */ /* 0x008fc600078e0202 */
[----:B------:R-:W-:Y:S01]  /*43f0*/  IMNMX R3, R5, R3, PT ;  /* 0x0000000305037217 */ /* 0x000fe20003800200 */
[----:B-1----:R-:W-:-:S03]  /*4400*/  IMAD.IADD R0, R4, 0x1, R0 ;  /* 0x0000000104007824 */ /* 0x002fc600078e0200 */
[C---:B------:R-:W-:Y:S02]  /*4410*/  ISETP.GT.AND P0, PT, R3.reuse, 0x9, PT ;  /* 0x000000090300780c */ /* 0x040fe40003f04270 */
[----:B------:R-:W-:Y:S02]  /*4420*/  ISETP.GT.AND P5, PT, R3, 0x1, PT ;  /* 0x000000010300780c */ /* 0x000fe40003fa4270 */
[----:B------:R-:W-:Y:S02]  /*4430*/  FSEL R16, R63, -INF , P0 ;  /* 0xff8000003f107808 */ /* 0x000fe40000000000 */
[----:B------:R-:W-:Y:S02]  /*4440*/  ISETP.GT.AND P0, PT, R3, 0x19, PT ;  /* 0x000000190300780c */ /* 0x000fe40003f04270 */
[----:B------:R-:W-:Y:S02]  /*4450*/  FSEL R10, R67, -INF , P5 ;  /* 0xff800000430a7808 */ /* 0x000fe40002800000 */
[----:B------:R-:W-:-:S02]  /*4460*/  FSEL R25, R51, -INF , P0 ;  /* 0xff80000033197808 */ /* 0x000fc40000000000 */
[C---:B------:R-:W-:Y:S02]  /*4470*/  ISETP.GT.AND P0, PT, R3.reuse, 0x29, PT ;  /* 0x000000290300780c */ /* 0x040fe40003f04270 */
[----:B------:R-:W-:Y:S02]  /*4480*/  ISETP.GT.AND P5, PT, R3, 0x11, PT ;  /* 0x000000110300780c */ /* 0x000fe40003fa4270 */
[----:B------:R-:W-:Y:S02]  /*4490*/  FSEL R60, R43, -INF , P0 ;  /* 0xff8000002b3c7808 */ /* 0x000fe40000000000 */
[C---:B------:R-:W-:Y:S02]  /*44a0*/  ISETP.GT.AND P2, PT, R3.reuse, 0x8, PT ;  /* 0x000000080300780c */ /* 0x040fe40003f44270 */
[----:B------:R-:W-:Y:S02]  /*44b0*/  ISETP.GT.AND P0, PT, R3, 0x31, PT ;  /* 0x000000310300780c */ /* 0x000fe40003f04270 */
[----:B------:R-:W-:-:S02]  /*44c0*/  IMNMX R2, R5, R2, PT ;  /* 0x0000000205027217 */ /* 0x000fc40003800200 */
[----:B------:R-:W-:Y:S02]  /*44d0*/  FSEL R19, R55, -INF , P5 ;  /* 0xff80000037137808 */ /* 0x000fe40002800000 */
[----:B------:R-:W-:Y:S02]  /*44e0*/  FSEL R14, R62, -INF , P2 ;  /* 0xff8000003e0e7808 */ /* 0x000fe40001000000 */
[----:B------:R-:W-:Y:S02]  /*44f0*/  ISETP.GT.AND P5, PT, R3, 0x21, PT ;  /* 0x000000210300780c */ /* 0x000fe40003fa4270 */
[----:B------:R-:W-:Y:S02]  /*4500*/  FSEL R51, R31, -INF , P0 ;  /* 0xff8000001f337808 */ /* 0x000fe40000000000 */
[----:B------:R-:W-:Y:S02]  /*4510*/  ISETP.GT.AND P2, PT, R3, 0x18, PT ;  /* 0x000000180300780c */ /* 0x000fe40003f44270 */
[----:B------:R-:W-:-:S02]  /*4520*/  ISETP.GT.AND P0, PT, R2, RZ, PT ;  /* 0x000000ff0200720c */ /* 0x000fc40003f04270 */
[----:B------:R-:W-:Y:S02]  /*4530*/  IMNMX R0, R5, R0, PT ;  /* 0x0000000005007217 */ /* 0x000fe40003800200 */
[----:B------:R-:W-:Y:S02]  /*4540*/  FSEL R63, R47, -INF , P5 ;  /* 0xff8000002f3f7808 */ /* 0x000fe40002800000 */
[----:B------:R-:W-:Y:S02]  /*4550*/  FSEL R23, R50, -INF , P2 ;  /* 0xff80000032177808 */ /* 0x000fe40001000000 */
[C---:B------:R-:W-:Y:S02]  /*4560*/  ISETP.GT.AND P5, PT, R3.reuse, 0x38, PT ;  /* 0x000000380300780c */ /* 0x040fe40003fa4270 */
[----:B------:R-:W-:Y:S02]  /*4570*/  FSEL R20, R104, -INF , P0 ;  /* 0xff80000068147808 */ /* 0x000fe40000000000 */
[----:B------:R-:W-:-:S02]  /*4580*/  ISETP.GT.AND P2, PT, R3, 0x28, PT ;  /* 0x000000280300780c */ /* 0x000fc40003f44270 */
[----:B------:R-:W-:Y:S02]  /*4590*/  ISETP.GT.AND P0, PT, R0, 0x1, PT ;  /* 0x000000010000780c */ /* 0x000fe40003f04270 */
[----:B------:R-:W-:Y:S02]  /*45a0*/  FSEL R50, R26, -INF , P5 ;  /* 0xff8000001a327808 */ /* 0x000fe40002800000 */
[----:B------:R-:W-:Y:S02]  /*45b0*/  ISETP.GT.AND P6, PT, R3, RZ, PT ;  /* 0x000000ff0300720c */ /* 0x000fe40003fc4270 */
[----:B------:R-:W-:Y:S02]  /*45c0*/  FSEL R62, R42, -INF , P2 ;  /* 0xff8000002a3e7808 */ /* 0x000fe40001000000 */
[----:B------:R-:W-:Y:S02]  /*45d0*/  FSEL R26, R107, -INF , P0 ;  /* 0xff8000006b1a7808 */ /* 0x000fe40000000000 */
[----:B------:R-:W-:-:S02]  /*45e0*/  ISETP.GT.AND P2, PT, R3, 0x39, PT ;  /* 0x000000390300780c */ /* 0x000fc40003f44270 */
[----:B------:R-:W-:Y:S02]  /*45f0*/  ISETP.GT.AND P0, PT, R2, 0x9, PT ;  /* 0x000000090200780c */ /* 0x000fe40003f04270 */
[----:B------:R-:W-:Y:S02]  /*4600*/  FSEL R9, R66, -INF , P6 ;  /* 0xff80000042097808 */ /* 0x000fe40003000000 */
[----:B------:R-:W-:Y:S02]  /*4610*/  ISETP.GT.AND P6, PT, R3, 0x10, PT ;  /* 0x000000100300780c */ /* 0x000fe40003fc4270 */
        /* <DEDUP_REMOVED lines=8> */
[----:B------:R-:W-:-:S02]  /*46a0*/  ISETP.GT.AND P5, PT, R0, RZ, PT ;  /* 0x000000ff0000720c */ /* 0x000fc40003fa4270 */
[----:B------:R-:W-:Y:S02]  /*46b0*/  ISETP.GT.AND P2, PT, R2, 0x8, PT ;  /* 0x000000080200780c */ /* 0x000fe40003f44270 */
[----:B------:R-:W-:Y:S02]  /*46c0*/  ISETP.GT.AND P0, PT, R0, 0x11, PT ;  /* 0x000000110000780c */ /* 0x000fe40003f04270 */
[----:B------:R-:W-:Y:S02]  /*46d0*/  FSEL R64, R46, -INF , P6 ;  /* 0xff8000002e407808 */ /* 0x000fe40003000000 */
[----:B------:R-:W-:Y:S02]  /*46e0*/  ISETP.GT.AND P6, PT, R3, 0x30, PT ;  /* 0x000000300300780c */ /* 0x000fe40003fc4270 */
[----:B------:R-:W-:Y:S02]  /*46f0*/  FSEL R24, R106, -INF , P5 ;  /* 0xff8000006a187808 */ /* 0x000fe40002800000 */
[----:B------:R-:W-:-:S02]  /*4700*/  FSEL R27, R100, -INF , P2 ;  /* 0xff800000641b7808 */ /* 0x000fc40001000000 */
[----:B------:R-:W-:Y:S02]  /*4710*/  FSEL R36, R99, -INF , P0 ;  /* 0xff80000063247808 */ /* 0x000fe40000000000 */
[C---:B------:R-:W-:Y:S02]  /*4720*/  ISETP.GT.AND P5, PT, R0.reuse, 0x8, PT ;  /* 0x000000080000780c */ /* 0x040fe40003fa4270 */
[----:B------:R-:W-:Y:S02]  /*4730*/  ISETP.GT.AND P2, PT, R0, 0x9, PT ;  /* 0x000000090000780c */ /* 0x000fe40003f44270 */
[----:B------:R-:W-:Y:S02]  /*4740*/  ISETP.GT.AND P0, PT, R2, 0x19, PT ;  /* 0x000000190200780c */ /* 0x000fe40003f04270 */
[----:B------:R-:W-:Y:S02]  /*4750*/  FSEL R58, R30, -INF , P6 ;  /* 0xff8000001e3a7808 */ /* 0x000fe40003000000 */
[----:B------:R-:W-:-:S02]  /*4760*/  FSEL R30, R102, -INF , P5 ;  /* 0xff800000661e7808 */ /* 0x000fc40002800000 */
[----:B------:R-:W-:Y:S02]  /*4770*/  FSEL R32, R103, -INF , P2 ;  /* 0xff80000067207808 */ /* 0x000fe40001000000 */
[----:B------:R-:W-:Y:S02]  /*4780*/  FSEL R34, R93, -INF , P0 ;  /* 0xff8000005d227808 */ /* 0x000fe40000000000 */
[----:B------:R-:W-:Y:S02]  /*4790*/  ISETP.GT.AND P5, PT, R2, 0x11, PT ;  /* 0x000000110200780c */ /* 0x000fe40003fa4270 */
[C---:B------:R-:W-:Y:S02]  /*47a0*/  ISETP.GT.AND P2, PT, R0.reuse, 0x10, PT ;  /* 0x000000100000780c */ /* 0x040fe40003f44270 */
[----:B------:R-:W-:Y:S02]  /*47b0*/  ISETP.GT.AND P0, PT, R0, 0x18, PT ;  /* 0x000000180000780c */ /* 0x000fe40003f04270 */
[----:B------:R-:W-:-:S02]  /*47c0*/  FSEL R31, R97, -INF , P5 ;  /* 0xff800000611f7808 */ /* 0x000fc40002800000 */
[----:B------:R-:W-:Y:S02]  /*47d0*/  FSEL R35, R98, -INF , P2 ;  /* 0xff80000062237808 */ /* 0x000fe40001000000 */
[----:B------:R-:W-:Y:S02]  /*47e0*/  FSEL R40, R94, -INF , P0 ;  /* 0xff8000005e287808 */ /* 0x000fe40000000000 */
[C---:B------:R-:W-:Y:S02]  /*47f0*/  ISETP.GT.AND P5, PT, R2.reuse, 0x18, PT ;  /* 0x000000180200780c */ /* 0x040fe40003fa4270 */
[----:B------:R-:W-:Y:S02]  /*4800*/  ISETP.GT.AND P2, PT, R2, 0x20, PT ;  /* 0x000000200200780c */ /* 0x000fe40003f44270 */
[----:B------:R-:W-:Y:S02]  /*4810*/  ISETP.GT.AND P0, PT, R0, 0x21, PT ;  /* 0x000000210000780c */ /* 0x000fe40003f04270 */
[----:B------:R-:W-:-:S02]  /*4820*/  FSEL R33, R92, -INF , P5 ;  /* 0xff8000005c217808 */ /* 0x000fc40002800000 */
[----:B------:R-:W-:Y:S02]  /*4830*/  FSEL R61, R72, -INF , P2 ;  /* 0xff800000483d7808 */ /* 0x000fe40001000000 */
[----:B------:R-:W-:Y:S02]  /*4840*/  FSEL R67, R75, -INF , P0 ;  /* 0xff8000004b437808 */ /* 0x000fe40000000000 */
[C---:B------:R-:W-:Y:S02]  /*4850*/  ISETP.GT.AND P5, PT, R0.reuse, 0x19, PT ;  /* 0x000000190000780c */ /* 0x040fe40003fa4270 */
[----:B------:R-:W-:Y:S02]  /*4860*/  ISETP.GT.AND P2, PT, R0, 0x20, PT ;  /* 0x000000200000780c */ /* 0x000fe40003f44270 */
        /* <DEDUP_REMOVED lines=10> */
[----:B------:R-:W-:Y:S02]  /*4910*/  FMNMX.FTZ R3, R7, R8, !PT ;  /* 0x0000000807037209 */ /* 0x000fe40007810000 */
[----:B------:R-:W-:Y:S02]  /*4920*/  FSEL R89, R84, -INF , P5 ;  /* 0xff80000054597808 */ /* 0x000fe40002800000 */
[----:B------:R-:W-:Y:S02]  /*4930*/  FSEL R120, R85, -INF , P2 ;  /* 0xff80000055787808 */ /* 0x000fe40001000000 */
[----:B------:R-:W-:-:S02]  /*4940*/  FSEL R74, R87, -INF , P0 ;  /* 0xff800000574a7808 */ /* 0x000fc40000000000 */
[C---:B------:R-:W-:Y:S02]  /*4950*/  ISETP.GT.AND P5, PT, R2.reuse, 0x31, PT ;  /* 0x000000310200780c */ /* 0x040fe40003fa4270 */
[----:B------:R-:W-:Y:S02]  /*4960*/  ISETP.GT.AND P2, PT, R2, 0x38, PT ;  /* 0x000000380200780c */ /* 0x000fe40003f44270 */
[----:B------:R-:W-:Y:S02]  /*4970*/  FSEL R75, R86, -INF , P6 ;  /* 0xff800000564b7808 */ /* 0x000fe40003000000 */
[----:B------:R-:W-:Y:S02]  /*4980*/  ISETP.GT.AND P0, PT, R0, 0x30, PT ;  /* 0x000000300000780c */ /* 0x000fe40003f04270 */
[----:B------:R-:W-:Y:S02]  /*4990*/  ISETP.GT.AND P6, PT, R2, 0x39, PT ;  /* 0x000000390200780c */ /* 0x000fe40003fc4270 */
[----:B------:R-:W-:-:S02]  /*49a0*/  FMNMX.FTZ R2, R11, R3, !PT ;  /* 0x000000030b027209 */ /* 0x000fc40007810000 */
[----:B------:R-:W-:Y:S02]  /*49b0*/  FSEL R88, R81, -INF , P5 ;  /* 0xff80000051587808 */ /* 0x000fe40002800000 */
[----:B------:R-:W-:Y:S02]  /*49c0*/  FSEL R90, R68, -INF , P2 ;  /* 0xff800000445a7808 */ /* 0x000fe40001000000 */
[----:B------:R-:W-:Y:S02]  /*49d0*/  FSEL R72, R82, -INF , P0 ;  /* 0xff80000052487808 */ /* 0x000fe40000000000 */
[C---:B------:R-:W-:Y:S02]  /*49e0*/  ISETP.GT.AND P5, PT, R0.reuse, 0x31, PT ;  /* 0x000000310000780c */ /* 0x040fe40003fa4270 */
[C---:B------:R-:W-:Y:S02]  /*49f0*/  ISETP.GT.AND P2, PT, R0.reuse, 0x38, PT ;  /* 0x000000380000780c */ /* 0x040fe40003f44270 */
[----:B------:R-:W-:-:S02]  /*4a00*/  ISETP.GT.AND P0, PT, R0, 0x39, PT ;  /* 0x000000390000780c */ /* 0x000fc40003f04270 */
        /* <DEDUP_REMOVED lines=52> */
[----:B------:R-:W-:Y:S02]  /*4d50*/  FSEL R57, R70, -INF , P2 ;  /* 0xff80000046397808 */ /* 0x000fe40001000000 */
[----:B------:R-:W-:-:S02]  /*4d60*/  FMNMX.FTZ R0, R121, R0, !PT ;  /* 0x0000000079007209 */ /* 0x000fc40007810000 */
[----:B------:R-:W-:Y:S02]  /*4d70*/  FMNMX.FTZ R135, R50, R135, !PT ;  /* 0x0000008732877209 */ /* 0x000fe40007810000 */
[----:B------:R-:W-:Y:S02]  /*4d80*/  FMNMX.FTZ R3, R73, R3, !PT ;  /* 0x0000000349037209 */ /* 0x000fe40007810000 */
[----:B------:R-:W-:Y:S02]  /*4d90*/  FMNMX.FTZ R134, R48, R2, !PT ;  /* 0x0000000230867209 */ /* 0x000fe40007810000 */
[----:B------:R-:W-:Y:S02]  /*4da0*/  FMNMX.FTZ R0, R65, R0, !PT ;  /* 0x0000000041007209 */ /* 0x000fe40007810000 */
[----:B------:R-:W-:Y:S01]  /*4db0*/  FMNMX.FTZ R135, R49, R135, !PT ;  /* 0x0000008731877209 */ /* 0x000fe20007810000 */
[----:B------:R-:W1:Y:S01]  /*4dc0*/  SHFL.BFLY PT, R5, R134, 0x2, 0x1f ;  /* 0x0c401f0086057f89 */ /* 0x000e6200000e0000 */
[----:B------:R-:W-:-:S02]  /*4dd0*/  FSEL R56, R71, -INF , P0 ;  /* 0xff80000047387808 */ /* 0x000fc40000000000 */
[----:B------:R-:W-:Y:S01]  /*4de0*/  FMNMX.FTZ R2, R57, R3, !PT ;  /* 0x0000000339027209 */ /* 0x000fe20007810000 */
[----:B------:R-:W2:Y:S03]  /*4df0*/  SHFL.BFLY PT, R4, R0, 0x2, 0x1f ;  /* 0x0c401f0000047f89 */ /* 0x000ea600000e0000 */
[----:B------:R-:W-:Y:S01]  /*4e00*/  FMNMX.FTZ R2, R56, R2, !PT ;  /* 0x0000000238027209 */ /* 0x000fe20007810000 */
[----:B------:R-:W3:Y:S04]  /*4e10*/  SHFL.BFLY PT, R3, R135, 0x2, 0x1f ;  /* 0x0c401f0087037f89 */ /* 0x000ee800000e0000 */
[----:B------:R-:W4:Y:S01]  /*4e20*/  SHFL.BFLY PT, R6, R2, 0x2, 0x1f ;  /* 0x0c401f0002067f89 */ /* 0x000f2200000e0000 */
[----:B-1----:R-:W-:-:S02]  /*4e30*/  FMNMX.FTZ R134, R134, R5, !PT ;  /* 0x0000000586867209 */ /* 0x002fc40007810000 */
[----:B--2---:R-:W-:-:S03]  /*4e40*/  FMNMX.FTZ R0, R4, R0, !PT ;  /* 0x0000000004007209 */ /* 0x004fc60007810000 */
[----:B------:R-:W1:Y:S01]  /*4e50*/  SHFL.BFLY PT, R4, R134, 0x1, 0x1f ;  /* 0x0c201f0086047f89 */ /* 0x000e6200000e0000 */
[----:B---3--:R-:W-:-:S03]  /*4e60*/  FMNMX.FTZ R135, R135, R3, !PT ;  /* 0x0000000387877209 */ /* 0x008fc60007810000 */
[----:B------:R-:W2:Y:S01]  /*4e70*/  SHFL.BFLY PT, R136, R0, 0x1, 0x1f ;  /* 0x0c201f0000887f89 */ /* 0x000ea200000e0000 */
[----:B----4-:R-:W-:-:S03]  /*4e80*/  FMNMX.FTZ R6, R2, R6, !PT ;  /* 0x0000000602067209 */ /* 0x010fc60007810000 */
[----:B------:R-:W3:Y:S04]  /*4e90*/  SHFL.BFLY PT, R3, R135, 0x1, 0x1f ;  /* 0x0c201f0087037f89 */ /* 0x000ee800000e0000 */
[----:B------:R4:W4:Y:S01]  /*4ea0*/  SHFL.BFLY PT, R133, R6, 0x1, 0x1f ;  /* 0x0c201f0006857f89 */ /* 0x00092200000e0000 */
[----:B-1----:R-:W-:Y:S02]  /*4eb0*/  FMNMX.FTZ R134, R134, R4, !PT ;  /* 0x0000000486867209 */ /* 0x002fe40007810000 */
[----:B--2---:R-:W-:Y:S02]  /*4ec0*/  FMNMX.FTZ R136, R0, R136, !PT ;  /* 0x0000008800887209 */ /* 0x004fe40007810000 */
[----:B---3--:R-:W-:-:S03]  /*4ed0*/  FMNMX.FTZ R135, R135, R3, !PT ;  /* 0x0000000387877209 */ /* 0x008fc60007810000 */
.L_x_1289:
[C---:B------:R-:W-:Y:S01]  /*4ee0*/  FMUL.FTZ R4, R136.reuse, c[0x0][0x2d0] ;  /* 0x0000b40088047a20 */ /* 0x040fe20000410000 */
[----:B------:R-:W-:Y:S01]  /*4ef0*/  FSETP.NEU.FTZ.AND P0, PT, R136, -INF , PT ;  /* 0xff8000008800780b */ /* 0x000fe20003f1d000 */
[----:B------:R-:W-:Y:S01]  /*4f00*/  FMUL.FTZ R3, R135, c[0x0][0x2d0] ;  /* 0x0000b40087037a20 */ /* 0x000fe20000410000 */
[----:B----4-:R-:W-:Y:S01]  /*4f10*/  FMNMX.FTZ R133, R133, R6, !PT ;  /* 0x0000000685857209 */ /* 0x010fe20007810000 */
[----:B------:R-:W-:Y:S01]  /*4f20*/  WARPSYNC 0xffffffff ;  /* 0xffffffff00007948 */ /* 0x000fe20003800000 */
[----:B------:R-:W-:Y:S01]  /*4f30*/  FSEL R4, R4, RZ, P0 ;  /* 0x000000ff04047208 */ /* 0x000fe20000000000 */
[----:B------:R-:W-:Y:S01]  /*4f40*/  LDSM.16.MT88.4 R68, [R235] ;  /* 0x00000000eb44783b */ /* 0x000fe20000004200 */
[----:B------:R-:W-:-:S03]  /*4f50*/  FSETP.NEU.FTZ.AND P0, PT, R135, -INF , PT ;  /* 0xff8000008700780b */ /* 0x000fc60003f1d000 */
[--C-:B------:R-:W-:Y:S01]  /*4f60*/  FFMA.FTZ R0, R7, c[0x0][0x2d0], -R4.reuse ;  /* 0x0000b40007007a23 */ /* 0x100fe20000010804 */
[----:B------:R-:W-:Y:S01]  /*4f70*/  FSEL R3, R3, RZ, P0 ;  /* 0x000000ff03037208 */ /* 0x000fe20000000000 */
[----:B------:R-:W-:Y:S01]  /*4f80*/  FFMA.FTZ R2, R18, c[0x0][0x2d0], -R4 ;  /* 0x0000b40012027a23 */ /* 0x000fe20000010804 */
[----:B------:R-:W-:Y:S01]  /*4f90*/  FSETP.NEU.FTZ.AND P0, PT, R134, -INF , PT ;  /* 0xff8000008600780b */ /* 0x000fe20003f1d000 */
[----:B------:R1:W-:Y:S01]  /*4fa0*/  MUFU.EX2 R144, R0 ;  /* 0x0000000000907308 */ /* 0x0003e20000000800 */
[----:B------:R-:W-:Y:S01]  /*4fb0*/  LDSM.16.MT88.4 R92, [R236] ;  /* 0x00000000ec5c783b */ /* 0x000fe20000004200 */
[----:B------:R-:W-:-:S03]  /*4fc0*/  FFMA.FTZ R5, R23, c[0x0][0x2d0], -R3 ;  /* 0x0000b40017057a23 */ /* 0x000fc60000010803 */
[----:B------:R-:W2:Y:S03]  /*4fd0*/  LDSM.16.MT88.4 R96, [R238] ;  /* 0x00000000ee60783b */ /* 0x000ea60000004200 */
[----:B------:R3:W-:Y:S01]  /*4fe0*/  MUFU.EX2 R191, R2 ;  /* 0x0000000200bf7308 */ /* 0x0007e20000000800 */
[----:B------:R-:W-:Y:S04]  /*4ff0*/  LDSM.16.MT88.4 R76, [R235+0x800] ;  /* 0x00080000eb4c783b */ /* 0x000fe80000004200 */
[----:B------:R-:W-:Y:S01]  /*5000*/  LDSM.16.MT88.4 R116, [R235+0x2000] ;  /* 0x00200000eb74783b */ /* 0x000fe20000004200 */
[----:B-1----:R-:W-:Y:S02]  /*5010*/  FFMA.FTZ R0, R8, c[0x0][0x2d0], -R4 ;  /* 0x0000b40008007a23 */ /* 0x002fe40000010804 */
[----:B------:R1:W-:Y:S01]  /*5020*/  MUFU.EX2 R189, R5 ;  /* 0x0000000500bd7308 */ /* 0x0003e20000000800 */
[----:B------:R-:W-:Y:S04]  /*5030*/  LDSM.16.MT88.4 R84, [R236+0x800] ;  /* 0x00080000ec54783b */ /* 0x000fe80000004200 */
[----:B------:R-:W-:Y:S01]  /*5040*/  LDSM.16.MT88.4 R100, [R237] ;  /* 0x00000000ed64783b */ /* 0x000fe20000004200 */
[----:B---3--:R-:W-:-:S02]  /*5050*/  FMUL.FTZ R2, R134, c[0x0][0x2d0] ;  /* 0x0000b40086027a20 */ /* 0x008fc40000410000 */
[----:B------:R3:W-:Y:S01]  /*5060*/  MUFU.EX2 R143, R0 ;  /* 0x00000000008f7308 */ /* 0x0007e20000000800 */
[----:B------:R-:W4:Y:S02]  /*5070*/  LDSM.16.MT88.4 R104, [R238+0x800] ;  /* 0x00080000ee68783b */ /* 0x000f240000004200 */
[----:B------:R-:W-:Y:S02]  /*5080*/  FSEL R2, R2, RZ, P0 ;  /* 0x000000ff02027208 */ /* 0x000fe40000000000 */
[----:B------:R-:W-:Y:S01]  /*5090*/  LDSM.16.MT88.4 R112, [R235+0x2800] ;  /* 0x00280000eb70783b */ /* 0x000fe20000004200 */
[----:B------:R-:W-:Y:S02]  /*50a0*/  FSETP.NEU.FTZ.AND P0, PT, R133, -INF , PT ;  /* 0xff8000008500780b */ /* 0x000fe40003f1d000 */
[--C-:B-1----:R-:W-:Y:S01]  /*50b0*/  FFMA.FTZ R5, R33, c[0x0][0x2d0], -R2.reuse ;  /* 0x0000b40021057a23 */ /* 0x102fe20000010802 */
[----:B------:R-:W-:Y:S01]  /*50c0*/  LDSM.16.MT88.4 R80, [R236+0x2000] ;  /* 0x00200000ec50783b */ /* 0x000fe20000004200 */
[----:B------:R-:W-:-:S02]  /*50d0*/  FFMA.FTZ R61, R61, c[0x0][0x2d0], -R2 ;  /* 0x0000b4003d3d7a23 */ /* 0x000fc40000010802 */
[----:B------:R1:W-:Y:S01]  /*50e0*/  MUFU.EX2 R183, R5 ;  /* 0x0000000500b77308 */ /* 0x0003e20000000800 */
[----:B------:R-:W5:Y:S01]  /*50f0*/  LDSM.16.MT88.4 R108, [R237+0x800] ;  /* 0x00080000ed6c783b */ /* 0x000f620000004200 */
[----:B------:R-:W-:Y:S02]  /*5100*/  FFMA.FTZ R48, R48, c[0x0][0x2d0], -R2 ;  /* 0x0000b40030307a23 */ /* 0x000fe40000010802 */
[----:B---3--:R-:W-:Y:S01]  /*5110*/  FFMA.FTZ R0, R11, c[0x0][0x2d0], -R4 ;  /* 0x0000b4000b007a23 */ /* 0x008fe20000010804 */
[----:B------:R-:W3:Y:S03]  /*5120*/  LDSM.16.MT88.4 R52, [R236+0x2800] ;  /* 0x00280000ec34783b */ /* 0x000ee60000004200 */
[----:B------:R2:W-:Y:S01]  /*5130*/  MUFU.EX2 R146, R0 ;  /* 0x0000000000927308 */ /* 0x0005e20000000800 */
[----:B-1----:R-:W-:-:S07]  /*5140*/  FFMA.FTZ R5, R34, c[0x0][0x2d0], -R2 ;  /* 0x0000b40022057a23 */ /* 0x002fce0000010802 */
[----:B------:R-:W-:Y:S01]  /*5150*/  MUFU.EX2 R188, R5 ;  /* 0x0000000500bc7308 */ /* 0x000fe20000000800 */
[----:B--2---:R-:W-:-:S07]  /*5160*/  FFMA.FTZ R0, R12, c[0x0][0x2d0], -R4 ;  /* 0x0000b4000c007a23 */ /* 0x004fce0000010804 */
[----:B------:R1:W-:Y:S02]  /*5170*/  MUFU.EX2 R153, R0 ;  /* 0x0000000000997308 */ /* 0x0003e40000000800 */
[----:B-1----:R-:W-:-:S06]  /*5180*/  FFMA.FTZ R0, R13, c[0x0][0x2d0], -R4 ;  /* 0x0000b4000d007a23 */ /* 0x002fcc0000010804 */
[----:B------:R1:W-:Y:S02]  /*5190*/  MUFU.EX2 R155, R0 ;  /* 0x00000000009b7308 */ /* 0x0003e40000000800 */
[----:B-1----:R-:W-:-:S06]  /*51a0*/  FFMA.FTZ R0, R15, c[0x0][0x2d0], -R4 ;  /* 0x0000b4000f007a23 */ /* 0x002fcc0000010804 */
[----:B------:R1:W-:Y:S02]  /*51b0*/  MUFU.EX2 R160, R0 ;  /* 0x0000000000a07308 */ /* 0x0003e40000000800 */
[----:B-1----:R-:W-:-:S06]  /*51c0*/  FFMA.FTZ R0, R21, c[0x0][0x2d0], -R4 ;  /* 0x0000b40015007a23 */ /* 0x002fcc0000010804 */
[----:B------:R1:W2:Y:S02]  /*51d0*/  MUFU.EX2 R220, R0 ;  /* 0x0000000000dc7308 */ /* 0x0002a40000000800 */
[----:B-1----:R-:W-:Y:S01]  /*51e0*/  FFMA.FTZ R0, R9, c[0x0][0x2d0], -R3 ;  /* 0x0000b40009007a23 */ /* 0x002fe20000010803 */
[----:B--2---:R-:W-:-:S05]  /*51f0*/  F2FP.PACK_AB R18, R220, R191 ;  /* 0x000000bfdc12723e */ /* 0x004fca00000000ff */
[----:B------:R1:W-:Y:S02]  /*5200*/  MUFU.EX2 R138, R0 ;  /* 0x00000000008a7308 */ /* 0x0003e40000000800 */
[----:B-1----:R-:W-:-:S06]  /*5210*/  FFMA.FTZ R0, R10, c[0x0][0x2d0], -R3 ;  /* 0x0000b4000a007a23 */ /* 0x002fcc0000010803 */
[----:B------:R1:W2:Y:S02]  /*5220*/  MUFU.EX2 R137, R0 ;  /* 0x0000000000897308 */ /* 0x0002a40000000800 */
[----:B-1----:R-:W-:Y:S01]  /*5230*/  FFMA.FTZ R0, R14, c[0x0][0x2d0], -R3 ;  /* 0x0000b4000e007a23 */ /* 0x002fe20000010803 */
[----:B------:R-:W-:-:S05]  /*5240*/  F2FP.PACK_AB R14, R188, R183 ;  /* 0x000000b7bc0e723e */ /* 0x000fca00000000ff */
[----:B------:R1:W-:Y:S02]  /*5250*/  MUFU.EX2 R140, R0 ;  /* 0x00000000008c7308 */ /* 0x0003e40000000800 */
[----:B-1----:R-:W-:Y:S01]  /*5260*/  FFMA.FTZ R0, R16, c[0x0][0x2d0], -R3 ;  /* 0x0000b40010007a23 */ /* 0x002fe20000010803 */
[----:B------:R-:W-:-:S05]  /*5270*/  F2FP.PACK_AB R16, R160, R155 ;  /* 0x0000009ba010723e */ /* 0x000fca00000000ff */
[----:B------:R1:W-:Y:S02]  /*5280*/  MUFU.EX2 R145, R0 ;  /* 0x0000000000917308 */ /* 0x0003e40000000800 */
[----:B-1----:R-:W-:-:S06]  /*5290*/  FFMA.FTZ R0, R17, c[0x0][0x2d0], -R3 ;  /* 0x0000b40011007a23 */ /* 0x002fcc0000010803 */
[----:B------:R1:W-:Y:S02]  /*52a0*/  MUFU.EX2 R152, R0 ;  /* 0x0000000000987308 */ /* 0x0003e40000000800 */
[----:B-1----:R-:W-:-:S06]  /*52b0*/  FFMA.FTZ R0, R19, c[0x0][0x2d0], -R3 ;  /* 0x0000b40013007a23 */ /* 0x002fcc0000010803 */
[----:B------:R1:W1:Y:S02]  /*52c0*/  MUFU.EX2 R154, R0 ;  /* 0x00000000009a7308 */ /* 0x0002640000000800 */
[----:B-1----:R-:W-:Y:S01]  /*52d0*/  FFMA.FTZ R0, R25, c[0x0][0x2d0], -R3 ;  /* 0x0000b40019007a23 */ /* 0x002fe20000010803 */
[----:B--2---:R-:W-:Y:S02]  /*52e0*/  F2FP.PACK_AB R25, R137, R138 ;  /* 0x0000008a8919723e */ /* 0x004fe400000000ff */
[----:B------:R-:W-:-:S03]  /*52f0*/  F2FP.PACK_AB R17, R154, R152 ;  /* 0x000000989a11723e */ /* 0x000fc600000000ff */
[----:B------:R1:W2:Y:S02]  /*5300*/  MUFU.EX2 R190, R0 ;  /* 0x0000000000be7308 */ /* 0x0002a40000000800 */
[----:B-1----:R-:W-:Y:S01]  /*5310*/  FFMA.FTZ R0, R20, c[0x0][0x2d0], -R2 ;  /* 0x0000b40014007a23 */ /* 0x002fe20000010802 */
[----:B--2---:R-:W-:-:S05]  /*5320*/  F2FP.PACK_AB R19, R190, R189 ;  /* 0x000000bdbe13723e */ /* 0x004fca00000000ff */
[----:B------:R1:W-:Y:S02]  /*5330*/  MUFU.EX2 R129, R0 ;  /* 0x0000000000817308 */ /* 0x0003e40000000800 */
[----:B-1----:R-:W-:-:S06]  /*5340*/  FFMA.FTZ R0, R22, c[0x0][0x2d0], -R2 ;  /* 0x0000b40016007a23 */ /* 0x002fcc0000010802 */
[----:B------:R1:W2:Y:S02]  /*5350*/  MUFU.EX2 R128, R0 ;  /* 0x0000000000807308 */ /* 0x0002a40000000800 */
[----:B-1----:R-:W-:Y:S01]  /*5360*/  FFMA.FTZ R0, R27, c[0x0][0x2d0], -R2 ;  /* 0x0000b4001b007a23 */ /* 0x002fe20000010802 */
[----:B--2---:R-:W-:Y:S02]  /*5370*/  F2FP.PACK_AB R20, R128, R129 ;  /* 0x000000818014723e */ /* 0x004fe400000000ff */
[----:B------:R-:W-:-:S03]  /*5380*/  F2FP.PACK_AB R27, R145, R140 ;  /* 0x0000008c911b723e */ /* 0x000fc600000000ff */
        /* <DEDUP_REMOVED lines=8> */
[----:B-1----:R-:W-:Y:S01]  /*5410*/  FMUL.FTZ R0, R133, c[0x0][0x2d0] ;  /* 0x0000b40085007a20 */ /* 0x002fe20000410000 */
[----:B--2---:R-:W-:-:S04]  /*5420*/  F2FP.PACK_AB R12, R147, R142 ;  /* 0x0000008e930c723e */ /* 0x004fc800000000ff */
[----:B------:R-:W-:-:S05]  /*5430*/  FSEL R0, R0, RZ, P0 ;  /* 0x000000ff00007208 */ /* 0x000fca0000000000 */
[--C-:B------:R-:W-:Y:S01]  /*5440*/  FFMA.FTZ R5, R24, c[0x0][0x2d0], -R0.reuse ;  /* 0x0000b40018057a23 */ /* 0x100fe20000010800 */
[----:B------:R-:W-:Y:S01]  /*5450*/  F2FP.PACK_AB R24, R143, R144 ;  /* 0x000000908f18723e */ /* 0x000fe200000000ff */
[--C-:B------:R-:W-:Y:S02]  /*5460*/  FFMA.FTZ R67, R67, c[0x0][0x2d0], -R0.reuse ;  /* 0x0000b40043437a23 */ /* 0x100fe40000010800 */
[----:B------:R1:W-:Y:S01]  /*5470*/  MUFU.EX2 R7, R5 ;  /* 0x0000000500077308 */ /* 0x0003e20000000800 */
[--C-:B------:R-:W-:Y:S02]  /*5480*/  FFMA.FTZ R72, R72, c[0x0][0x2d0], -R0.reuse ;  /* 0x0000b40048487a23 */ /* 0x100fe40000010800 */
[--C-:B------:R-:W-:Y:S02]  /*5490*/  FFMA.FTZ R73, R73, c[0x0][0x2d0], -R0.reuse ;  /* 0x0000b40049497a23 */ /* 0x100fe40000010800 */
[----:B-1----:R-:W-:Y:S01]  /*54a0*/  FFMA.FTZ R5, R26, c[0x0][0x2d0], -R0 ;  /* 0x0000b4001a057a23 */ /* 0x002fe20000010800 */
[----:B------:R-:W-:-:S03]  /*54b0*/  F2FP.PACK_AB R26, R153, R146 ;  /* 0x00000092991a723e */ /* 0x000fc600000000ff */
[----:B------:R1:W2:Y:S04]  /*54c0*/  MUFU.EX2 R6, R5 ;  /* 0x0000000500067308 */ /* 0x0002a80000000800 */
[----:B------:R-:W-:Y:S01]  /*54d0*/  HMMA.16816.F32 R44, R24, R96, RZ ;  /* 0x00000060182c723c */ /* 0x000fe200000018ff */
[----:B-1----:R-:W-:Y:S01]  /*54e0*/  FFMA.FTZ R5, R30, c[0x0][0x2d0], -R0 ;  /* 0x0000b4001e057a23 */ /* 0x002fe20000010800 */
[----:B--2---:R-:W-:-:S03]  /*54f0*/  F2FP.PACK_AB R21, R6, R7 ;  /* 0x000000070615723e */ /* 0x004fc600000000ff */
[----:B------:R1:W-:Y:S11]  /*5500*/  MUFU.EX2 R130, R5 ;  /* 0x0000000500827308 */ /* 0x0003f60000000800 */
[----:B------:R-:W-:Y:S08]  /*5510*/  @!UPT UIADD3 URZ, URZ, URZ, URZ ;  /* 0x0000003f3f3ff290 */ /* 0x000ff0000fffe03f */
[----:B----4-:R-:W-:Y:S01]  /*5520*/  HMMA.16816.F32 R192, R16, R104, R44 ;  /* 0x0000006810c0723c */ /* 0x010fe2000000182c */
[----:B------:R-:W2:Y:S01]  /*5530*/  LDSM.16.MT88.4 R44, [R238+0x2000] ;  /* 0x00200000ee2c783b */ /* 0x000ea20000004200 */
[----:B-1----:R-:W-:-:S04]  /*5540*/  FFMA.FTZ R5, R32, c[0x0][0x2d0], -R0 ;  /* 0x0000b40020057a23 */ /* 0x002fc80000010800 */
[----:B------:R1:W4:Y:S02]  /*5550*/  MUFU.EX2 R132, R5 ;  /* 0x0000000500847308 */ /* 0x0003240000000800 */
[--C-:B-1----:R-:W-:Y:S01]  /*5560*/  FFMA.FTZ R5, R35, c[0x0][0x2d0], -R0.reuse ;  /* 0x0000b40023057a23 */ /* 0x102fe20000010800 */
[----:B----4-:R-:W-:Y:S01]  /*5570*/  F2FP.PACK_AB R23, R132, R130 ;  /* 0x000000828417723e */ /* 0x010fe200000000ff */
[----:B------:R-:W-:Y:S04]  /*5580*/  HMMA.16816.F32 R32, R24, R92, RZ ;  /* 0x0000005c1820723c */ /* 0x000fe800000018ff */
[----:B------:R1:W-:Y:S04]  /*5590*/  MUFU.EX2 R141, R5 ;  /* 0x00000005008d7308 */ /* 0x0003e80000000800 */
[C---:B------:R-:W-:Y:S08]  /*55a0*/  HMMA.16816.F32 R28, R20.reuse, R68, RZ ;  /* 0x00000044141c723c */ /* 0x040ff000000018ff */
[----:B------:R-:W-:Y:S01]  /*55b0*/  HMMA.16816.F32 R8, R20, R92, RZ ;  /* 0x0000005c1408723c */ /* 0x000fe200000018ff */
[----:B-1----:R-:W-:-:S04]  /*55c0*/  FFMA.FTZ R5, R36, c[0x0][0x2d0], -R0 ;  /* 0x0000b40024057a23 */ /* 0x002fc80000010800 */
[----:B------:R-:W1:Y:S03]  /*55d0*/  MUFU.EX2 R180, R5 ;  /* 0x0000000500b47308 */ /* 0x000e660000000800 */
[----:B------:R-:W-:Y:S07]  /*55e0*/  HMMA.16816.F32 R36, R24, R68, RZ ;  /* 0x000000441824723c */ /* 0x000fee00000018ff */
[--C-:B------:R-:W-:Y:S01]  /*55f0*/  FFMA.FTZ R68, R75, c[0x0][0x2d0], -R0.reuse ;  /* 0x0000b4004b447a23 */ /* 0x100fe20000010800 */
[----:B------:R-:W-:Y:S01]  /*5600*/  HMMA.16816.F32 R184, R16, R84, R32 ;  /* 0x0000005410b8723c */ /* 0x000fe20000001820 */
[----:B------:R-:W-:-:S02]  /*5610*/  FFMA.FTZ R69, R74, c[0x0][0x2d0], -R0 ;  /* 0x0000b4004a457a23 */ /* 0x000fc40000010800 */
[--C-:B------:R-:W-:Y:S02]  /*5620*/  FFMA.FTZ R74, R57, c[0x0][0x2d0], -R0.reuse ;  /* 0x0000b400394a7a23 */ /* 0x100fe40000010800 */
[--C-:B------:R-:W-:Y:S01]  /*5630*/  FFMA.FTZ R75, R56, c[0x0][0x2d0], -R0.reuse ;  /* 0x0000b400384b7a23 */ /* 0x100fe20000010800 */
[----:B-1----:R-:W-:Y:S01]  /*5640*/  F2FP.PACK_AB R13, R180, R141 ;  /* 0x0000008db40d723e */ /* 0x002fe200000000ff */
[--C-:B------:R-:W-:Y:S01]  /*5650*/  FFMA.FTZ R5, R40, c[0x0][0x2d0], -R0.reuse ;  /* 0x0000b40028057a23 */ /* 0x100fe20000010800 */
[----:B------:R-:W-:Y:S03]  /*5660*/  HMMA.16816.F32 R32, R20, R100, RZ ;  /* 0x000000641420723c */ /* 0x000fe600000018ff */
[----:B------:R1:W-:Y:S05]  /*5670*/  MUFU.EX2 R182, R5 ;  /* 0x0000000500b67308 */ /* 0x0003ea0000000800 */
[----:B------:R-:W-:Y:S08]  /*5680*/  HMMA.16816.F32 R176, R16, R76, R36 ;  /* 0x0000004c10b0723c */ /* 0x000ff00000001824 */
[----:B------:R-:W-:Y:S01]  /*5690*/  HMMA.16816.F32 R36, R24, R100, RZ ;  /* 0x000000641824723c */ /* 0x000fe200000018ff */
[----:B-1----:R-:W-:-:S04]  /*56a0*/  FFMA.FTZ R5, R41, c[0x0][0x2d0], -R0 ;  /* 0x0000b40029057a23 */ /* 0x002fc80000010800 */
[----:B------:R-:W1:Y:S03]  /*56b0*/  MUFU.EX2 R181, R5 ;  /* 0x0000000500b57308 */ /* 0x000e660000000800 */
[----:B------:R-:W-:Y:S01]  /*56c0*/  HMMA.16816.F32 R40, R20, R96, RZ ;  /* 0x000000601428723c */ /* 0x000fe200000018ff */
[----:B-1----:R-:W-:Y:S11]  /*56d0*/  F2FP.PACK_AB R15, R181, R182 ;  /* 0x000000b6b50f723e */ /* 0x002ff600000000ff */
[----:B------:R-:W-:Y:S04]  /*56e0*/  @!UPT UIADD3 URZ, URZ, URZ, URZ ;  /* 0x0000003f3f3ff290 */ /* 0x000fe8000fffe03f */
[----:B-----5:R-:W-:Y:S07]  /*56f0*/  HMMA.16816.F32 R200, R16, R108, R36 ;  /* 0x0000006c10c8723c */ /* 0x020fee0000001824 */
[----:B------:R-:W-:Y:S01]  /*5700*/  FFMA.FTZ R39, R60, c[0x0][0x2d0], -R3 ;  /* 0x0000b4003c277a23 */ /* 0x000fe20000010803 */
[----:B------:R-:W-:Y:S01]  /*5710*/  HMMA.16816.F32 R172, R12, R76, R28 ;  /* 0x0000004c0cac723c */ /* 0x000fe2000000181c */
[----:B------:R-:W-:Y:S02]  /*5720*/  FFMA.FTZ R60, R66, c[0x0][0x2d0], -R2 ;  /* 0x0000b400423c7a23 */ /* 0x000fe40000010802 */
[----:B------:R-:W-:-:S02]  /*5730*/  FFMA.FTZ R66, R59, c[0x0][0x2d0], -R0 ;  /* 0x0000b4003b427a23 */ /* 0x000fc40000010800 */
[--C-:B------:R-:W-:Y:S01]  /*5740*/  FFMA.FTZ R37, R122, c[0x0][0x2d0], -R4.reuse ;  /* 0x0000b4007a257a23 */ /* 0x100fe20000010804 */
[----:B------:R-:W-:Y:S01]  /*5750*/  MUFU.EX2 R39, R39 ;  /* 0x0000002700277308 */ /* 0x000fe20000000800 */
[----:B------:R-:W-:Y:S01]  /*5760*/  FFMA.FTZ R36, R121, c[0x0][0x2d0], -R4 ;  /* 0x0000b40079247a23 */ /* 0x000fe20000010804 */
[----:B------:R-:W-:Y:S01]  /*5770*/  HMMA.16816.F32 R28, R24, R116, RZ ;  /* 0x00000074181c723c */ /* 0x000fe200000018ff */
[--C-:B------:R-:W-:Y:S02]  /*5780*/  FFMA.FTZ R38, R62, c[0x0][0x2d0], -R3.reuse ;  /* 0x0000b4003e267a23 */ /* 0x100fe40000010803 */
[----:B------:R-:W-:Y:S02]  /*5790*/  FFMA.FTZ R62, R49, c[0x0][0x2d0], -R3 ;  /* 0x0000b400313e7a23 */ /* 0x000fe40000010803 */
[----:B------:R-:W-:Y:S02]  /*57a0*/  FFMA.FTZ R49, R90, c[0x0][0x2d0], -R2 ;  /* 0x0000b4005a317a23 */ /* 0x000fe40000010802 */
[----:B------:R-:W-:Y:S01]  /*57b0*/  FADD.FTZ R0, R129, R128 ;  /* 0x0000008081007221 */ /* 0x000fe20000010000 */
[----:B------:R-:W-:Y:S03]  /*57c0*/  HMMA.16816.F32 R148, R12, R108, R32 ;  /* 0x0000006c0c94723c */ /* 0x000fe60000001820 */
[----:B------:R-:W-:-:S04]  /*57d0*/  FADD.FTZ R0, R131, R0 ;  /* 0x0000000083007221 */ /* 0x000fc80000010000 */
[--C-:B------:R-:W-:Y:S01]  /*57e0*/  FFMA.FTZ R35, R65, c[0x0][0x2d0], -R4.reuse ;  /* 0x0000b40041237a23 */ /* 0x100fe20000010804 */
[----:B------:R-:W-:Y:S01]  /*57f0*/  HMMA.16816.F32 R164, R12, R84, R8 ;  /* 0x000000540ca4723c */ /* 0x000fe20000001808 */
[--C-:B------:R-:W-:Y:S01]  /*5800*/  FFMA.FTZ R65, R58, c[0x0][0x2d0], -R3.reuse ;  /* 0x0000b4003a417a23 */ /* 0x100fe20000010803 */
[----:B------:R-:W-:Y:S01]  /*5810*/  MUFU.EX2 R85, R36 ;  /* 0x0000002400557308 */ /* 0x000fe20000000800 */
[----:B------:R-:W1:Y:S01]  /*5820*/  LDSM.16.MT88.4 R56, [R238+0x2800] ;  /* 0x00280000ee38783b */ /* 0x000e620000004200 */
[----:B------:R-:W-:Y:S02]  /*5830*/  FFMA.FTZ R32, R127, c[0x0][0x2d0], -R4 ;  /* 0x0000b4007f207a23 */ /* 0x000fe40000010804 */
[--C-:B------:R-:W-:Y:S02]  /*5840*/  FFMA.FTZ R34, R64, c[0x0][0x2d0], -R3.reuse ;  /* 0x0000b40040227a23 */ /* 0x100fe40000010803 */
[----:B------:R-:W-:Y:S01]  /*5850*/  HMMA.16816.F32 R208, R16, R112, R28 ;  /* 0x0000007010d0723c */ /* 0x000fe2000000181c */
[--C-:B------:R-:W-:Y:S01]  /*5860*/  FFMA.FTZ R33, R63, c[0x0][0x2d0], -R3.reuse ;  /* 0x0000b4003f217a23 */ /* 0x100fe20000010803 */
[----:B------:R-:W-:Y:S01]  /*5870*/  MUFU.EX2 R36, R60 ;  /* 0x0000003c00247308 */ /* 0x000fe20000000800 */
[----:B------:R-:W-:-:S02]  /*5880*/  FFMA.FTZ R64, R51, c[0x0][0x2d0], -R3 ;  /* 0x0000b40033407a23 */ /* 0x000fc40000010803 */
[----:B------:R-:W-:Y:S02]  /*5890*/  FFMA.FTZ R63, R50, c[0x0][0x2d0], -R3 ;  /* 0x0000b400323f7a23 */ /* 0x000fe40000010803 */
[----:B------:R-:W-:Y:S01]  /*58a0*/  FADD.FTZ R3, R144, R143 ;  /* 0x0000008f90037221 */ /* 0x000fe20000010000 */
[----:B------:R-:W-:Y:S01]  /*58b0*/  HMMA.16816.F32 R28, R24, R80, RZ ;  /* 0x00000050181c723c */ /* 0x000fe200000018ff */
[--C-:B------:R-:W-:Y:S02]  /*58c0*/  FFMA.FTZ R51, R91, c[0x0][0x2d0], -R2.reuse ;  /* 0x0000b4005b337a23 */ /* 0x100fe40000010802 */
[----:B------:R-:W-:Y:S01]  /*58d0*/  FFMA.FTZ R50, R88, c[0x0][0x2d0], -R2 ;  /* 0x0000b40058327a23 */ /* 0x000fe20000010802 */
[----:B------:R-:W-:Y:S01]  /*58e0*/  MUFU.EX2 R63, R63 ;  /* 0x0000003f003f7308 */ /* 0x000fe20000000800 */
[----:B------:R-:W-:Y:S02]  /*58f0*/  FADD.FTZ R3, R146, R3 ;  /* 0x0000000392037221 */ /* 0x000fe40000010000 */
[----:B------:R-:W-:Y:S01]  /*5900*/  FADD.FTZ R0, R139, R0 ;  /* 0x000000008b007221 */ /* 0x000fe20000010000 */
[----:B------:R-:W-:Y:S01]  /*5910*/  HMMA.16816.F32 R8, R20, R116, RZ ;  /* 0x000000741408723c */ /* 0x000fe200000018ff */
[----:B------:R-:W-:-:S02]  /*5920*/  FADD.FTZ R3, R153, R3 ;  /* 0x0000000399037221 */ /* 0x000fc40000010000 */
[----:B------:R-:W-:Y:S01]  /*5930*/  FADD.FTZ R0, R142, R0 ;  /* 0x000000008e007221 */ /* 0x000fe20000010000 */
[----:B------:R-:W-:Y:S01]  /*5940*/  MUFU.EX2 R51, R51 ;  /* 0x0000003300337308 */ /* 0x000fe20000000800 */
[----:B------:R-:W-:-:S03]  /*5950*/  FADD.FTZ R3, R155, R3 ;  /* 0x000000039b037221 */ /* 0x000fc60000010000 */
[----:B------:R-:W-:Y:S04]  /*5960*/  HMMA.16816.F32 R156, R12, R104, R40 ;  /* 0x000000680c9c723c */ /* 0x000fe80000001828 */
[----:B------:R-:W4:Y:S03]  /*5970*/  MUFU.EX2 R50, R50 ;  /* 0x0000003200327308 */ /* 0x000f260000000800 */
[----:B------:R-:W-:Y:S01]  /*5980*/  FADD.FTZ R40, R7, R6 ;  /* 0x0000000607287221 */ /* 0x000fe20000010000 */
[----:B---3--:R-:W-:Y:S07]  /*5990*/  HMMA.16816.F32 R216, R16, R52, R28 ;  /* 0x0000003410d8723c */ /* 0x008fee000000181c */
[--C-:B------:R-:W-:Y:S01]  /*59a0*/  FFMA.FTZ R31, R126, c[0x0][0x2d0], -R4.reuse ;  /* 0x0000b4007e1f7a23 */ /* 0x100fe20000010804 */
[----:B------:R-:W-:Y:S01]  /*59b0*/  HMMA.16816.F32 R204, R12, R112, R8 ;  /* 0x000000700ccc723c */ /* 0x000fe20000001808 */
[----:B------:R-:W-:-:S02]  /*59c0*/  FFMA.FTZ R30, R125, c[0x0][0x2d0], -R4 ;  /* 0x0000b4007d1e7a23 */ /* 0x000fc40000010804 */
[--C-:B------:R-:W-:Y:S01]  /*59d0*/  FFMA.FTZ R29, R124, c[0x0][0x2d0], -R4.reuse ;  /* 0x0000b4007c1d7a23 */ /* 0x100fe20000010804 */
[----:B------:R-:W-:Y:S01]  /*59e0*/  MUFU.EX2 R76, R31 ;  /* 0x0000001f004c7308 */ /* 0x000fe20000000800 */
[----:B------:R-:W-:Y:S01]  /*59f0*/  FFMA.FTZ R28, R123, c[0x0][0x2d0], -R4 ;  /* 0x0000b4007b1c7a23 */ /* 0x000fe20000010804 */
[----:B----4-:R-:W-:Y:S02]  /*5a00*/  F2FP.PACK_AB R124, R50, R51 ;  /* 0x00000033327c723e */ /* 0x010fe400000000ff */
[C---:B--2---:R-:W-:Y:S04]  /*5a10*/  HMMA.16816.F32 R4, R20.reuse, R44, RZ ;  /* 0x0000002c1404723c */ /* 0x044fe800000018ff */
[----:B------:R-:W-:Y:S04]  /*5a20*/  MUFU.EX2 R31, R33 ;  /* 0x00000021001f7308 */ /* 0x000fe80000000800 */
[----:B------:R-:W-:Y:S04]  /*5a30*/  HMMA.16816.F32 R8, R20, R80, RZ ;  /* 0x000000501408723c */ /* 0x000fe800000018ff */
[----:B------:R-:W-:Y:S08]  /*5a40*/  MUFU.EX2 R80, R32 ;  /* 0x0000002000507308 */ /* 0x000ff00000000800 */
[----:B------:R2:W-:Y:S04]  /*5a50*/  MUFU.EX2 R77, R29 ;  /* 0x0000001d004d7308 */ /* 0x0005e80000000800 */
[C---:B-1----:R-:W-:Y:S04]  /*5a60*/  HMMA.16816.F32 R196, R12.reuse, R56, R4 ;  /* 0x000000380cc4723c */ /* 0x042fe80000001804 */
[----:B------:R1:W-:Y:S03]  /*5a70*/  MUFU.EX2 R88, R28 ;  /* 0x0000001c00587308 */ /* 0x0003e60000000800 */
[----:B------:R-:W-:Y:S01]  /*5a80*/  FADD.FTZ R4, R130, R40 ;  /* 0x0000002882047221 */ /* 0x000fe20000010000 */
[----:B------:R-:W-:Y:S01]  /*5a90*/  HMMA.16816.F32 R212, R12, R52, R8 ;  /* 0x000000340cd4723c */ /* 0x000fe20000001808 */
[----:B------:R-:W3:Y:S02]  /*5aa0*/  LDSM.16.MT88.4 R40, [R237+0x2000] ;  /* 0x00200000ed28783b */ /* 0x000ee40000004200 */
[----:B------:R-:W-:Y:S01]  /*5ab0*/  FADD.FTZ R4, R132, R4 ;  /* 0x0000000484047221 */ /* 0x000fe20000010000 */
[----:B------:R-:W-:Y:S03]  /*5ac0*/  MUFU.EX2 R84, R30 ;  /* 0x0000001e00547308 */ /* 0x000fe60000000800 */
[----:B------:R-:W-:Y:S01]  /*5ad0*/  FFMA.FTZ R53, R89, c[0x0][0x2d0], -R2 ;  /* 0x0000b40059357a23 */ /* 0x000fe20000010802 */
[----:B------:R-:W-:Y:S01]  /*5ae0*/  HMMA.16816.F32 R8, R24, R44, RZ ;  /* 0x0000002c1808723c */ /* 0x000fe200000018ff */
[----:B--2---:R-:W-:-:S02]  /*5af0*/  FADD.FTZ R29, R141, R4 ;  /* 0x000000048d1d7221 */ /* 0x004fc40000010000 */
[----:B------:R-:W-:Y:S01]  /*5b00*/  FFMA.FTZ R52, R120, c[0x0][0x2d0], -R2 ;  /* 0x0000b40078347a23 */ /* 0x000fe20000010802 */
[----:B------:R-:W2:Y:S01]  /*5b10*/  MUFU.EX2 R89, R35 ;  /* 0x0000002300597308 */ /* 0x000ea20000000800 */
[----:B------:R-:W-:Y:S02]  /*5b20*/  FADD.FTZ R2, R138, R137 ;  /* 0x000000898a027221 */ /* 0x000fe40000010000 */
[----:B-1----:R-:W-:Y:S02]  /*5b30*/  FADD.FTZ R28, R160, R3 ;  /* 0x00000003a01c7221 */ /* 0x002fe40000010000 */
[----:B------:R-:W-:-:S03]  /*5b40*/  FADD.FTZ R2, R140, R2 ;  /* 0x000000028c027221 */ /* 0x000fc60000010000 */
[----:B------:R1:W-:Y:S01]  /*5b50*/  MUFU.EX2 R44, R34 ;  /* 0x00000022002c7308 */ /* 0x0003e20000000800 */
[----:B------:R-:W-:-:S04]  /*5b60*/  FADD.FTZ R2, R145, R2 ;  /* 0x0000000291027221 */ /* 0x000fc80000010000 */
[----:B------:R-:W-:-:S03]  /*5b70*/  FADD.FTZ R2, R152, R2 ;  /* 0x0000000298027221 */ /* 0x000fc60000010000 */
[----:B------:R-:W-:Y:S01]  /*5b80*/  MUFU.EX2 R45, R38 ;  /* 0x00000026002d7308 */ /* 0x000fe20000000800 */
[----:B------:R-:W-:Y:S01]  /*5b90*/  FADD.FTZ R3, R154, R2 ;  /* 0x000000029a037221 */ /* 0x000fe20000010000 */
[----:B--2---:R-:W-:Y:S01]  /*5ba0*/  F2FP.PACK_AB R130, R89, R85 ;  /* 0x000000555982723e */ /* 0x004fe200000000ff */
[----:B------:R-:W-:Y:S01]  /*5bb0*/  FADD.FTZ R2, R147, R0 ;  /* 0x0000000093027221 */ /* 0x000fe20000010000 */
[----:B------:R-:W-:Y:S01]  /*5bc0*/  HMMA.16816.F32 R168, R16, R56, R8 ;  /* 0x0000003810a8723c */ /* 0x000fe20000001808 */
[----:B------:R-:W-:Y:S02]  /*5bd0*/  FADD.FTZ R0, R191, R28 ;  /* 0x0000001cbf007221 */ /* 0x000fe40000010000 */
[----:B------:R-:W-:Y:S01]  /*5be0*/  FADD.FTZ R2, R183, R2 ;  /* 0x00000002b7027221 */ /* 0x000fe20000010000 */
[----:B-1----:R-:W1:Y:S01]  /*5bf0*/  LDSM.16.MT88.4 R32, [R237+0x2800] ;  /* 0x00280000ed20783b */ /* 0x002e620000004200 */
[----:B------:R-:W-:Y:S01]  /*5c00*/  FADD.FTZ R0, R220, R0 ;  /* 0x00000000dc007221 */ /* 0x000fe20000010000 */
[----:B------:R-:W-:Y:S01]  /*5c10*/  MUFU.EX2 R38, R61 ;  /* 0x0000003d00267308 */ /* 0x000fe20000000800 */
[----:B------:R-:W-:Y:S01]  /*5c20*/  FADD.FTZ R3, R189, R3 ;  /* 0x00000003bd037221 */ /* 0x000fe20000010000 */
[----:B---3--:R-:W-:Y:S01]  /*5c30*/  HMMA.16816.F32 R4, R20, R40, RZ ;  /* 0x000000281404723c */ /* 0x008fe200000018ff */
[----:B------:R-:W-:-:S02]  /*5c40*/  FADD.FTZ R0, R80, R0 ;  /* 0x0000000050007221 */ /* 0x000fc40000010000 */
[----:B------:R-:W-:Y:S02]  /*5c50*/  FADD.FTZ R3, R190, R3 ;  /* 0x00000003be037221 */ /* 0x000fe40000010000 */
[----:B------:R-:W-:Y:S01]  /*5c60*/  FADD.FTZ R0, R76, R0 ;  /* 0x000000004c007221 */ /* 0x000fe20000010000 */
[----:B------:R-:W2:Y:S02]  /*5c70*/  MUFU.EX2 R81, R37 ;  /* 0x0000002500517308 */ /* 0x000ea40000000800 */
[----:B------:R-:W-:Y:S01]  /*5c80*/  HMMA.16816.F32 R8, R24, R40, RZ ;  /* 0x000000281808723c */ /* 0x000fe200000018ff */
[----:B------:R-:W-:-:S05]  /*5c90*/  FADD.FTZ R0, R84, R0 ;  /* 0x0000000054007221 */ /* 0x000fca0000010000 */
[----:B------:R-:W-:Y:S08]  /*5ca0*/  MUFU.EX2 R37, R53 ;  /* 0x0000003500257308 */ /* 0x000ff00000000800 */
[----:B------:R-:W3:Y:S01]  /*5cb0*/  MUFU.EX2 R30, R52 ;  /* 0x00000034001e7308 */ /* 0x000ee20000000800 */
[----:B--2---:R-:W-:-:S07]  /*5cc0*/  F2FP.PACK_AB R128, R81, R88 ;  /* 0x000000585180723e */ /* 0x004fce00000000ff */
[----:B------:R-:W-:Y:S01]  /*5cd0*/  MUFU.EX2 R56, R65 ;  /* 0x0000004100387308 */ /* 0x000fe20000000800 */
[-C--:B-1----:R-:W-:Y:S07]  /*5ce0*/  HMMA.16816.F32 R160, R12, R32.reuse, R4 ;  /* 0x000000200ca0723c */ /* 0x082fee0000001804 */
[----:B------:R-:W-:Y:S01]  /*5cf0*/  MUFU.EX2 R52, R49 ;  /* 0x0000003100347308 */ /* 0x000fe20000000800 */
[----:B------:R-:W-:Y:S01]  /*5d00*/  FADD.FTZ R4, R180, R29 ;  /* 0x0000001db4047221 */ /* 0x000fe20000010000 */
[----:B------:R-:W-:Y:S01]  /*5d10*/  HMMA.16816.F32 R152, R16, R32, R8 ;  /* 0x000000201098723c */ /* 0x000fe20000001808 */
[----:B------:R-:W-:-:S02]  /*5d20*/  FADD.FTZ R6, R188, R2 ;  /* 0x00000002bc067221 */ /* 0x000fc40000010000 */
[----:B------:R-:W-:-:S03]  /*5d30*/  FADD.FTZ R2, R182, R4 ;  /* 0x00000004b6027221 */ /* 0x000fc60000010000 */
[----:B------:R-:W1:Y:S01]  /*5d40*/  MUFU.EX2 R49, R48 ;  /* 0x0000003000317308 */ /* 0x000e620000000800 */
[----:B------:R-:W-:Y:S01]  /*5d50*/  FADD.FTZ R5, R77, R0 ;  /* 0x000000004d057221 */ /* 0x000fe20000010000 */
[----:B------:R-:W-:Y:S01]  /*5d60*/  F2FP.PACK_AB R4, R36, R38 ;  /* 0x000000262404723e */ /* 0x000fe200000000ff */
[----:B------:R-:W-:Y:S01]  /*5d70*/  FADD.FTZ R28, R181, R2 ;  /* 0x00000002b51c7221 */ /* 0x000fe20000010000 */
[----:B------:R-:W-:Y:S01]  /*5d80*/  F2FP.PACK_AB R9, R31, R44 ;  /* 0x0000002c1f09723e */ /* 0x000fe200000000ff */
[----:B------:R-:W-:Y:S01]  /*5d90*/  FADD.FTZ R2, R44, R3 ;  /* 0x000000032c027221 */ /* 0x000fe20000010000 */
[----:B------:R-:W-:Y:S02]  /*5da0*/  F2FP.PACK_AB R11, R39, R45 ;  /* 0x0000002d270b723e */ /* 0x000fe400000000ff */
[----:B------:R-:W2:Y:S01]  /*5db0*/  MUFU.EX2 R48, R66 ;  /* 0x0000004200307308 */ /* 0x000ea20000000800 */
[----:B------:R-:W-:Y:S01]  /*5dc0*/  FADD.FTZ R2, R31, R2 ;  /* 0x000000021f027221 */ /* 0x000fe20000010000 */
[----:B------:R-:W-:-:S02]  /*5dd0*/  F2FP.PACK_AB R8, R76, R80 ;  /* 0x000000504c08723e */ /* 0x000fc400000000ff */
[----:B------:R-:W-:Y:S01]  /*5de0*/  F2FP.PACK_AB R10, R77, R84 ;  /* 0x000000544d0a723e */ /* 0x000fe200000000ff */
[----:B------:R-:W-:Y:S02]  /*5df0*/  FADD.FTZ R0, R45, R2 ;  /* 0x000000022d007221 */ /* 0x000fe40000010000 */
[----:B------:R-:W-:Y:S01]  /*5e00*/  FADD.FTZ R2, R38, R6 ;  /* 0x0000000626027221 */ /* 0x000fe20000010000 */
[----:B------:R-:W4:Y:S01]  /*5e10*/  MUFU.EX2 R41, R64 ;  /* 0x0000004000297308 */ /* 0x000f220000000800 */
[----:B------:R-:W-:Y:S01]  /*5e20*/  FADD.FTZ R3, R39, R0 ;  /* 0x0000000027037221 */ /* 0x000fe20000010000 */
[----:B---3--:R-:W-:Y:S01]  /*5e30*/  F2FP.PACK_AB R6, R30, R37 ;  /* 0x000000251e06723e */ /* 0x008fe200000000ff */
[----:B------:R-:W-:Y:S01]  /*5e40*/  FADD.FTZ R0, R36, R2 ;  /* 0x0000000224007221 */ /* 0x000fe20000010000 */
[----:B-1----:R-:W-:Y:S01]  /*5e50*/  F2FP.PACK_AB R126, R49, R52 ;  /* 0x00000034317e723e */ /* 0x002fe200000000ff */
[----:B------:R-:W-:Y:S02]  /*5e60*/  FADD.FTZ R2, R56, R3 ;  /* 0x0000000338027221 */ /* 0x000fe40000010000 */
[----:B------:R-:W-:Y:S01]  /*5e70*/  FADD.FTZ R0, R37, R0 ;  /* 0x0000000025007221 */ /* 0x000fe20000010000 */
[----:B------:R-:W1:Y:S03]  /*5e80*/  MUFU.EX2 R40, R67 ;  /* 0x0000004300287308 */ /* 0x000e660000000800 */
[----:B------:R-:W-:-:S02]  /*5e90*/  FADD.FTZ R7, R30, R0 ;  /* 0x000000001e077221 */ /* 0x000fc40000010000 */
[----:B------:R-:W-:Y:S02]  /*5ea0*/  FADD.FTZ R0, R88, R5 ;  /* 0x0000000558007221 */ /* 0x000fe40000010000 */
[----:B--2---:R-:W-:Y:S01]  /*5eb0*/  FADD.FTZ R5, R48, R28 ;  /* 0x0000001c30057221 */ /* 0x004fe20000010000 */
[----:B------:R-:W2:Y:S01]  /*5ec0*/  MUFU.EX2 R33, R68 ;  /* 0x0000004400217308 */ /* 0x000ea20000000800 */
[----:B------:R-:W-:Y:S01]  /*5ed0*/  FADD.FTZ R0, R81, R0 ;  /* 0x0000000051007221 */ /* 0x000fe20000010000 */
[C---:B----4-:R-:W-:Y:S01]  /*5ee0*/  F2FP.PACK_AB R129, R41.reuse, R56 ;  /* 0x000000382981723e */ /* 0x050fe200000000ff */
[----:B------:R-:W-:Y:S02]  /*5ef0*/  FADD.FTZ R3, R41, R2 ;  /* 0x0000000229037221 */ /* 0x000fe40000010000 */
[----:B------:R-:W-:Y:S02]  /*5f00*/  FADD.FTZ R2, R85, R0 ;  /* 0x0000000055027221 */ /* 0x000fe40000010000 */
[----:B------:R-:W-:Y:S01]  /*5f10*/  FADD.FTZ R0, R63, R3 ;  /* 0x000000033f007221 */ /* 0x000fe20000010000 */
[----:B------:R-:W3:Y:S01]  /*5f20*/  MUFU.EX2 R57, R62 ;  /* 0x0000003e00397308 */ /* 0x000ee20000000800 */
[----:B-1----:R-:W-:-:S02]  /*5f30*/  FADD.FTZ R5, R40, R5 ;  /* 0x0000000528057221 */ /* 0x002fc40000010000 */
[----:B------:R-:W-:Y:S02]  /*5f40*/  FADD.FTZ R28, R89, R2 ;  /* 0x00000002591c7221 */ /* 0x000fe40000010000 */
[----:B------:R-:W-:Y:S01]  /*5f50*/  FADD.FTZ R2, R51, R7 ;  /* 0x0000000733027221 */ /* 0x000fe20000010000 */
[----:B------:R-:W-:Y:S02]  /*5f60*/  HMMA.16816.F32 R88, R20, R70, RZ ;  /* 0x000000461458723c */ /* 0x000fe400000018ff */
[----:B------:R-:W1:Y:S01]  /*5f70*/  MUFU.EX2 R31, R69 ;  /* 0x00000045001f7308 */ /* 0x000e620000000800 */
[----:B--2---:R-:W-:Y:S01]  /*5f80*/  FADD.FTZ R3, R33, R5 ;  /* 0x0000000521037221 */ /* 0x004fe20000010000 */
[----:B------:R2:W-:Y:S06]  /*5f90*/  STL [R1+0x18], R28 ;  /* 0x0000181c01007387 */ /* 0x0005ec0000100800 */
[----:B------:R-:W4:Y:S01]  /*5fa0*/  MUFU.EX2 R32, R72 ;  /* 0x0000004800207308 */ /* 0x000f220000000800 */
[C---:B---3--:R-:W-:Y:S01]  /*5fb0*/  FADD.FTZ R5, R57.reuse, R0 ;  /* 0x0000000039057221 */ /* 0x048fe20000010000 */
[----:B------:R-:W-:Y:S01]  /*5fc0*/  F2FP.PACK_AB R131, R57, R63 ;  /* 0x0000003f3983723e */ /* 0x000fe200000000ff */
[----:B------:R-:W-:-:S05]  /*5fd0*/  FADD.FTZ R0, R50, R2 ;  /* 0x0000000232007221 */ /* 0x000fca0000010000 */
[----:B------:R-:W-:Y:S01]  /*5fe0*/  MUFU.EX2 R29, R74 ;  /* 0x0000004a001d7308 */ /* 0x000fe20000000800 */
[C---:B-1----:R-:W-:Y:S01]  /*5ff0*/  FADD.FTZ R2, R31.reuse, R3 ;  /* 0x000000031f027221 */ /* 0x042fe20000010000 */
[----:B------:R1:W-:Y:S01]  /*6000*/  STL [R1+0x14], R5 ;  /* 0x0000140501007387 */ /* 0x0003e20000100800 */
[----:B------:R-:W-:Y:S01]  /*6010*/  FADD.FTZ R0, R52, R0 ;  /* 0x0000000034007221 */ /* 0x000fe20000010000 */
[----:B------:R-:W-:-:S04]  /*6020*/  F2FP.PACK_AB R7, R31, R33 ;  /* 0x000000211f07723e */ /* 0x000fc800000000ff */
[----:B------:R-:W3:Y:S01]  /*6030*/  MUFU.EX2 R30, R73 ;  /* 0x00000049001e7308 */ /* 0x000ee20000000800 */
[----:B----4-:R-:W-:-:S07]  /*6040*/  FADD.FTZ R2, R32, R2 ;  /* 0x0000000220027221 */ /* 0x010fce0000010000 */
[----:B--2---:R-:W2:Y:S01]  /*6050*/  MUFU.EX2 R28, R75 ;  /* 0x0000004b001c7308 */ /* 0x004ea20000000800 */
[----:B------:R-:W-:Y:S01]  /*6060*/  FADD.FTZ R0, R49, R0 ;  /* 0x0000000031007221 */ /* 0x000fe20000010000 */
[C---:B------:R-:W-:Y:S04]  /*6070*/  HMMA.16816.F32 R64, R20.reuse, R98, RZ ;  /* 0x000000621440723c */ /* 0x040fe800000018ff */
[----:B------:R4:W-:Y:S01]  /*6080*/  STL [R1+0x20], R0 ;  /* 0x0000200001007387 */ /* 0x0009e20000100800 */
[C---:B---3--:R-:W-:Y:S01]  /*6090*/  FADD.FTZ R2, R30.reuse, R2 ;  /* 0x000000021e027221 */ /* 0x048fe20000010000 */
[----:B------:R-:W-:Y:S02]  /*60a0*/  F2FP.PACK_AB R125, R30, R32 ;  /* 0x000000201e7d723e */ /* 0x000fe400000000ff */
[C---:B------:R-:W-:Y:S01]  /*60b0*/  HMMA.16816.F32 R60, R20.reuse, R102, RZ ;  /* 0x00000066143c723c */ /* 0x040fe200000018ff */
[----:B-1----:R-:W-:Y:S01]  /*60c0*/  F2FP.PACK_AB R5, R40, R48 ;  /* 0x000000302805723e */ /* 0x002fe200000000ff */
[----:B------:R-:W-:Y:S01]  /*60d0*/  FADD.FTZ R2, R29, R2 ;  /* 0x000000021d027221 */ /* 0x000fe20000010000 */
[----:B------:R-:W3:Y:S03]  /*60e0*/  LDL R132, [R1+0x28] ;  /* 0x0000280001847983 */ /* 0x000ee60000100800 */
[C---:B--2---:R-:W-:Y:S01]  /*60f0*/  FADD.FTZ R2, R28.reuse, R2 ;  /* 0x000000021c027221 */ /* 0x044fe20000010000 */
[----:B------:R-:W-:Y:S01]  /*6100*/  F2FP.PACK_AB R127, R28, R29 ;  /* 0x0000001d1c7f723e */ /* 0x000fe200000000ff */
[C---:B------:R-:W-:Y:S08]  /*6110*/  HMMA.16816.F32 R72, R20.reuse, R94, RZ ;  /* 0x0000005e1448723c */ /* 0x040ff000000018ff */
[C---:B------:R-:W-:Y:S01]  /*6120*/  HMMA.16816.F32 R48, R20.reuse, R118, RZ ;  /* 0x000000761430723c */ /* 0x040fe200000018ff */
[----:B----4-:R-:W2:Y:S07]  /*6130*/  LDL R0, [R1+0xac] ;  /* 0x0000ac0001007983 */ /* 0x010eae0000100800 */
[C---:B------:R-:W-:Y:S08]  /*6140*/  HMMA.16816.F32 R36, R20.reuse, R82, RZ ;  /* 0x000000521424723c */ /* 0x040ff000000018ff */
[C---:B------:R-:W-:Y:S08]  /*6150*/  HMMA.16816.F32 R28, R20.reuse, R46, RZ ;  /* 0x0000002e141c723c */ /* 0x040ff000000018ff */
[----:B------:R-:W-:Y:S08]  /*6160*/  HMMA.16816.F32 R20, R20, R42, RZ ;  /* 0x0000002a1414723c */ /* 0x000ff000000018ff */
        /* <DEDUP_REMOVED lines=8> */
[----:B------:R-:W-:Y:S11]  /*61f0*/  HMMA.16816.F32 R12, R24, R70, RZ ;  /* 0x00000046180c723c */ /* 0x000ff600000018ff */
[----:B------:R-:W-:Y:S11]  /*6200*/  @!UPT UIADD3 URZ, URZ, URZ, URZ ;  /* 0x0000003f3f3ff290 */ /* 0x000ff6000fffe03f */
[----:B------:R-:W-:Y:S02]  /*6210*/  @!UPT UIADD3 URZ, URZ, URZ, URZ ;  /* 0x0000003f3f3ff290 */ /* 0x000fe4000fffe03f */
[----:B------:R-:W-:Y:S01]  /*6220*/  HMMA.16816.F32 R180, R16, R78, R12 ;  /* 0x0000004e10b4723c */ /* 0x000fe2000000180c */
[----:B------:R-:W-:Y:S04]  /*6230*/  STL [R1+0x24], R2 ;  /* 0x0000240201007387 */ /* 0x000fe80000100800 */
[----:B------:R-:W-:Y:S03]  /*6240*/  LDSM.16.MT88.4 R76, [R235+0x3800] ;  /* 0x00380000eb4c783b */ /* 0x000fe60000004200 */
[----:B------:R-:W-:Y:S01]  /*6250*/  HMMA.16816.F32 R12, R24, R94, RZ ;  /* 0x0000005e180c723c */ /* 0x000fe200000018ff */
[----:B------:R-:W-:Y:S11]  /*6260*/  LDSM.16.MT88.4 R92, [R236+0x3800] ;  /* 0x00380000ec5c783b */ /* 0x000ff60000004200 */
[----:B------:R-:W-:Y:S11]  /*6270*/  @!UPT UIADD3 URZ, URZ, URZ, URZ ;  /* 0x0000003f3f3ff290 */ /* 0x000ff6000fffe03f */
[----:B------:R-:W-:Y:S01]  /*6280*/  @!UPT UIADD3 URZ, URZ, URZ, URZ ;  /* 0x0000003f3f3ff290 */ /* 0x000fe2000fffe03f */
[----:B------:R-:W-:Y:S08]  /*6290*/  HMMA.16816.F32 R188, R16, R86, R12 ;  /* 0x0000005610bc723c */ /* 0x000ff0000000180c */
[----:B------:R-:W-:Y:S11]  /*62a0*/  HMMA.16816.F32 R12, R24, R98, RZ ;  /* 0x00000062180c723c */ /* 0x000ff600000018ff */
[----:B------:R-:W-:Y:S11]  /*62b0*/  @!UPT UIADD3 URZ, URZ, URZ, URZ ;  /* 0x0000003f3f3ff290 */ /* 0x000ff6000fffe03f */
[----:B------:R-:W-:Y:S02]  /*62c0*/  @!UPT UIADD3 URZ, URZ, URZ, URZ ;  /* 0x0000003f3f3ff290 */ /* 0x000fe4000fffe03f */
[----:B------:R-:W-:Y:S08]  /*62d0*/  HMMA.16816.F32 R104, R16, R106, R12 ;  /* 0x0000006a1068723c */ /* 0x000ff0000000180c */
[----:B------:R-:W-:Y:S11]  /*62e0*/  HMMA.16816.F32 R12, R24, R102, RZ ;  /* 0x00000066180c723c */ /* 0x000ff600000018ff */
[----:B------:R-:W-:Y:S11]  /*62f0*/  @!UPT UIADD3 URZ, URZ, URZ, URZ ;  /* 0x0000003f3f3ff290 */ /* 0x000ff6000fffe03f */
[----:B------:R-:W-:Y:S02]  /*6300*/  @!UPT UIADD3 URZ, URZ, URZ, URZ ;  /* 0x0000003f3f3ff290 */ /* 0x000fe4000fffe03f */
[----:B------:R-:W-:Y:S01]  /*6310*/  HMMA.16816.F32 R20, R16, R110, R12 ;  /* 0x0000006e1014723c */ /* 0x000fe2000000180c */
[----:B------:R-:W-:Y:S07]  /*6320*/  LDSM.16.MT88.4 R108, [R238+0x3800] ;  /* 0x00380000ee6c783b */ /* 0x000fee0000004200 */
[----:B------:R-:W-:Y:S11]  /*6330*/  HMMA.16816.F32 R12, R24, R118, RZ ;  /* 0x00000076180c723c */ /* 0x000ff600000018ff */
[----:B------:R-:W-:Y:S11]  /*6340*/  @!UPT UIADD3 URZ, URZ, URZ, URZ ;  /* 0x0000003f3f3ff290 */ /* 0x000ff6000fffe03f */
[----:B------:R-:W-:Y:S02]  /*6350*/  @!UPT UIADD3 URZ, URZ, URZ, URZ ;  /* 0x0000003f3f3ff290 */ /* 0x000fe4000fffe03f */
[----:B------:R-:W-:Y:S08]  /*6360*/  HMMA.16816.F32 R36, R16, R114, R12 ;  /* 0x000000721024723c */ /* 0x000ff0000000180c */
[----:B------:R-:W-:Y:S11]  /*6370*/  HMMA.16816.F32 R12, R24, R82, RZ ;  /* 0x00000052180c723c */ /* 0x000ff600000018ff */
[----:B------:R-:W-:Y:S11]  /*6380*/  @!UPT UIADD3 URZ, URZ, URZ, URZ ;  /* 0x0000003f3f3ff290 */ /* 0x000ff6000fffe03f */
[----:B------:R-:W-:Y:S02]  /*6390*/  @!UPT UIADD3 URZ, URZ, URZ, URZ ;  /* 0x0000003f3f3ff290 */ /* 0x000fe4000fffe03f */
[----:B------:R-:W-:Y:S08]  /*63a0*/  HMMA.16816.F32 R52, R16, R54, R12 ;  /* 0x000000361034723c */ /* 0x000ff0000000180c */
[C---:B------:R-:W-:Y:S08]  /*63b0*/  HMMA.16816.F32 R12, R24.reuse, R46, RZ ;  /* 0x0000002e180c723c */ /* 0x040ff000000018ff */
[----:B------:R-:W-:Y:S11]  /*63c0*/  HMMA.16816.F32 R24, R24, R42, RZ ;  /* 0x0000002a1818723c */ /* 0x000ff600000018ff */
[----:B------:R-:W-:Y:S05]  /*63d0*/  @!UPT UIADD3 URZ, URZ, URZ, URZ ;  /* 0x0000003f3f3ff290 */ /* 0x000fea000fffe03f */
[C---:B------:R-:W-:Y:S01]  /*63e0*/  HMMA.16816.F32 R56, R16.reuse, R58, R12 ;  /* 0x0000003a1038723c */ /* 0x040fe2000000180c */
[----:B------:R-:W1:Y:S07]  /*63f0*/  LDSM.16.MT88.4 R12, [R236+0x1000] ;  /* 0x00100000ec0c783b */ /* 0x000e6e0000004200 */
[----:B------:R-:W-:Y:S01]  /*6400*/  HMMA.16816.F32 R24, R16, R34, R24 ;  /* 0x000000221018723c */ /* 0x000fe20000001818 */
[----:B------:R-:W4:Y:S07]  /*6410*/  LDSM.16.MT88.4 R16, [R235+0x1000] ;  /* 0x00100000eb10783b */ /* 0x000f2e0000004200 */
[C---:B-1----:R-:W-:Y:S08]  /*6420*/  HMMA.16816.F32 R184, R8.reuse, R12, R184 ;  /* 0x0000000c08b8723c */ /* 0x042ff000000018b8 */
[-C--:B----4-:R-:W-:Y:S08]  /*6430*/  HMMA.16816.F32 R176, R8, R16.reuse, R176 ;  /* 0x0000001008b0723c */ /* 0x090ff000000018b0 */
[----:B------:R-:W-:Y:S08]  /*6440*/  HMMA.16816.F32 R172, R4, R16, R172 ;  /* 0x0000001004ac723c */ /* 0x000ff000000018ac */
[-C--:B------:R-:W-:Y:S08]  /*6450*/  HMMA.16816.F32 R180, R8, R18.reuse, R180 ;  /* 0x0000001208b4723c */ /* 0x080ff000000018b4 */
[C---:B------:R-:W-:Y:S01]  /*6460*/  HMMA.16816.F32 R28, R4.reuse, R18, R88 ;  /* 0x00000012041c723c */ /* 0x040fe20000001858 */
[----:B------:R-:W1:Y:S07]  /*6470*/  LDSM.16.MT88.4 R16, [R238+0x1000] ;  /* 0x00100000ee10783b */ /* 0x000e6e0000004200 */
[----:B------:R-:W-:Y:S08]  /*6480*/  HMMA.16816.F32 R164, R4, R12, R164 ;  /* 0x0000000c04a4723c */ /* 0x000ff000000018a4 */
[-C--:B------:R-:W-:Y:S08]  /*6490*/  HMMA.16816.F32 R188, R8, R14.reuse, R188 ;  /* 0x0000000e08bc723c */ /* 0x080ff000000018bc */
[----:B------:R-:W-:Y:S01]  /*64a0*/  HMMA.16816.F32 R32, R4, R14, R72 ;  /* 0x0000000e0420723c */ /* 0x000fe20000001848 */
[----:B------:R-:W4:Y:S07]  /*64b0*/  LDSM.16.MT88.4 R12, [R237+0x1000] ;  /* 0x00100000ed0c783b */ /* 0x000f2e0000004200 */
[-C--:B-1----:R-:W-:Y:S08]  /*64c0*/  HMMA.16816.F32 R192, R8, R16.reuse, R192 ;  /* 0x0000001008c0723c */ /* 0x082ff000000018c0 */
[----:B------:R-:W-:Y:S08]  /*64d0*/  HMMA.16816.F32 R156, R4, R16, R156 ;  /* 0x00000010049c723c */ /* 0x000ff0000000189c */
[-C--:B------:R-:W-:Y:S08]  /*64e0*/  HMMA.16816.F32 R104, R8, R18.reuse, R104 ;  /* 0x000000120868723c */ /* 0x080ff00000001868 */
[----:B------:R-:W-:Y:S01]  /*64f0*/  HMMA.16816.F32 R40, R4, R18, R64 ;  /* 0x000000120428723c */ /* 0x000fe20000001840 */
[----:B------:R-:W1:Y:S07]  /*6500*/  LDSM.16.MT88.4 R16, [R235+0x3000] ;  /* 0x00300000eb10783b */ /* 0x000e6e0000004200 */
[-C--:B----4-:R-:W-:Y:S08]  /*6510*/  HMMA.16816.F32 R200, R8, R12.reuse, R200 ;  /* 0x0000000c08c8723c */ /* 0x090ff000000018c8 */
[----:B------:R-:W-:Y:S08]  /*6520*/  HMMA.16816.F32 R148, R4, R12, R148 ;  /* 0x0000000c0494723c */ /* 0x000ff00000001894 */
[-C--:B------:R-:W-:Y:S08]  /*6530*/  HMMA.16816.F32 R20, R8, R14.reuse, R20 ;  /* 0x0000000e0814723c */ /* 0x080ff00000001814 */
[C---:B------:R-:W-:Y:S01]  /*6540*/  HMMA.16816.F32 R44, R4.reuse, R14, R60 ;  /* 0x0000000e042c723c */ /* 0x040fe2000000183c */
[----:B------:R-:W4:Y:S07]  /*6550*/  LDSM.16.MT88.4 R12, [R236+0x3000] ;  /* 0x00300000ec0c783b */ /* 0x000f2e0000004200 */
[----:B-1----:R-:W-:Y:S08]  /*6560*/  HMMA.16816.F32 R60, R4, R18, R48 ;  /* 0x00000012043c723c */ /* 0x002ff00000001830 */
[C---:B------:R-:W-:Y:S08]  /*6570*/  HMMA.16816.F32 R68, R8.reuse, R16, R208 ;  /* 0x000000100844723c */ /* 0x040ff000000018d0 */
[-C--:B----4-:R-:W-:Y:S08]  /*6580*/  HMMA.16816.F32 R84, R8, R12.reuse, R216 ;  /* 0x0000000c0854723c */ /* 0x090ff000000018d8 */
[----:B------:R-:W-:Y:S08]  /*6590*/  HMMA.16816.F32 R88, R4, R12, R212 ;  /* 0x0000000c0458723c */ /* 0x000ff000000018d4 */
[-C--:B------:R-:W-:Y:S08]  /*65a0*/  HMMA.16816.F32 R52, R8, R14.reuse, R52 ;  /* 0x0000000e0834723c */ /* 0x080ff00000001834 */
[C---:B------:R-:W-:Y:S01]  /*65b0*/  HMMA.16816.F32 R48, R4.reuse, R14, R120 ;  /* 0x0000000e0430723c */ /* 0x040fe20000001878 */
[----:B------:R-:W1:Y:S07]  /*65c0*/  LDSM.16.MT88.4 R12, [R237+0x3000] ;  /* 0x00300000ed0c783b */ /* 0x000e6e0000004200 */
[----:B------:R-:W-:Y:S08]  /*65d0*/  HMMA.16816.F32 R72, R4, R16, R204 ;  /* 0x000000100448723c */ /* 0x000ff000000018cc */
[----:B------:R-:W-:Y:S01]  /*65e0*/  HMMA.16816.F32 R36, R8, R18, R36 ;  /* 0x000000120824723c */ /* 0x000fe20000001824 */
[----:B------:R-:W4:Y:S01]  /*65f0*/  LDSM.16.MT88.4 R16, [R238+0x3000] ;  /* 0x00300000ee10783b */ /* 0x000f220000004200 */
[----:B--2---:R-:W-:-:S06]  /*6600*/  @P4 IMAD.HI.U32 R2, R0, c[0x0][0x2c8], RZ ;  /* 0x0000b20000024a27 */ /* 0x004fcc00078e00ff */
[----:B-1----:R-:W-:Y:S01]  /*6610*/  HMMA.16816.F32 R116, R8, R12, R152 ;  /* 0x0000000c0874723c */ /* 0x002fe20000001898 */
[----:B------:R-:W1:Y:S01]  /*6620*/  LDSM.16.MT88.4 R152, [R238+0x1800] ;  /* 0x00180000ee98783b */ /* 0x000e620000004200 */
[----:B------:R-:W-:-:S06]  /*6630*/  @P4 SHF.R.U32.HI R0, RZ, c[0x0][0x2cc], R2 ;  /* 0x0000b300ff004a19 */ /* 0x000fcc0000011602 */
[C---:B------:R-:W-:Y:S08]  /*6640*/  HMMA.16816.F32 R24, R8.reuse, R14, R24 ;  /* 0x0000000e0818723c */ /* 0x040ff00000001818 */
[C---:B----4-:R-:W-:Y:S01]  /*6650*/  HMMA.16816.F32 R100, R8.reuse, R16, R168 ;  /* 0x000000100864723c */ /* 0x050fe200000018a8 */
[----:B------:R-:W2:Y:S07]  /*6660*/  LDSM.16.MT88.4 R168, [R235+0x1800] ;  /* 0x00180000eba8783b */ /* 0x000eae0000004200 */
[----:B------:R-:W-:Y:S08]  /*6670*/  HMMA.16816.F32 R56, R8, R18, R56 ;  /* 0x000000120838723c */ /* 0x000ff00000001838 */
[----:B------:R-:W-:Y:S01]  /*6680*/  HMMA.16816.F32 R8, R4, R16, R196 ;  /* 0x000000100408723c */ /* 0x000fe200000018c4 */
[----:B------:R-:W-:-:S07]  /*6690*/  IADD3 R0, R0, -c[0x0][0x168], R222 ;  /* 0x80005a0000007a10 */ /* 0x000fce0007ffe0de */
[C---:B------:R-:W-:Y:S01]  /*66a0*/  HMMA.16816.F32 R16, R4.reuse, R18, R144 ;  /* 0x000000120410723c */ /* 0x040fe20000001890 */
[----:B------:R-:W-:Y:S07]  /*66b0*/  LDSM.16.MT88.4 R144, [R237+0x1800] ;  /* 0x00180000ed90783b */ /* 0x000fee0000004200 */
[C---:B------:R-:W-:Y:S01]  /*66c0*/  HMMA.16816.F32 R120, R4.reuse, R12, R160 ;  /* 0x0000000c0478723c */ /* 0x040fe200000018a0 */
[----:B------:R-:W4:Y:S07]  /*66d0*/  LDSM.16.MT88.4 R160, [R236+0x1800] ;  /* 0x00180000eca0783b */ /* 0x000f2e0000004200 */
[----:B------:R-:W-:Y:S01]  /*66e0*/  HMMA.16816.F32 R12, R4, R14, R140 ;  /* 0x0000000e040c723c */ /* 0x000fe2000000188c */
[----:B------:R-:W5:Y:S01]  /*66f0*/  LDSM.16.MT88.4 R4, [R237+0x3800] ;  /* 0x00380000ed04783b */ /* 0x000f620000004200 */
[----:B------:R-:W-:-:S04]  /*6700*/  SHF.R.S32.HI R2, RZ, 0x1f, R0 ;  /* 0x0000001fff027819 */ /* 0x000fc80000011400 */
[----:B------:R-:W-:Y:S02]  /*6710*/  LEA.HI R0, R2, R0, RZ, 0x6 ;  /* 0x0000000002007211 */ /* 0x000fe400078f30ff */
[----:B-1----:R-:W-:Y:S02]  /*6720*/  HMMA.16816.F32 R196, R128, R154, R104 ;  /* 0x0000009a80c4723c */ /* 0x002fe40000001868 */
[----:B------:R-:W-:Y:S02]  /*6730*/  SHF.R.S32.HI R0, RZ, 0x6, R0 ;  /* 0x00000006ff007819 */ /* 0x000fe40000011400 */
[----:B------:R-:W-:-:S04]  /*6740*/  IADD3 R3, R221, -0x2, RZ ;  /* 0xfffffffedd037810 */ /* 0x000fc80007ffe0ff */
[----:B------:R-:W-:Y:S01]  /*6750*/  HMMA.16816.F32 R104, R124, R108, R8 ;  /* 0x0000006c7c68723c */ /* 0x000fe20000001808 */
[----:B------:R1:W-:Y:S06]  /*6760*/  STL [R1+0x4], R3 ;  /* 0x0000040301007387 */ /* 0x0003ec0000100800 */
[----:B---3--:R-:W-:-:S05]  /*6770*/  IMNMX R8, R132, R0, !PT ;  /* 0x0000000084087217 */ /* 0x008fca0007800200 */
[----:B------:R1:W-:Y:S01]  /*6780*/  STL [R1+0x30], R8 ;  /* 0x0000300801007387 */ /* 0x0003e20000100800 */
[----:B------:R-:W-:Y:S01]  /*6790*/  ISETP.GE.AND P0, PT, R3, R8, PT ;  /* 0x000000080300720c */ /* 0x000fe20003f06270 */
[-C--:B--2---:R-:W-:Y:S08]  /*67a0*/  HMMA.16816.F32 R176, R128, R168.reuse, R176 ;  /* 0x000000a880b0723c */ /* 0x084ff000000018b0 */
[----:B------:R-:W-:Y:S08]  /*67b0*/  HMMA.16816.F32 R172, R124, R168, R172 ;  /* 0x000000a87cac723c */ /* 0x000ff000000018ac */
[C---:B------:R-:W-:Y:S08]  /*67c0*/  HMMA.16816.F32 R180, R128.reuse, R170, R180 ;  /* 0x000000aa80b4723c */ /* 0x040ff000000018b4 */
[-C--:B----4-:R-:W-:Y:S08]  /*67d0*/  HMMA.16816.F32 R184, R128, R160.reuse, R184 ;  /* 0x000000a080b8723c */ /* 0x090ff000000018b8 */
[----:B------:R-:W-:Y:S08]  /*67e0*/  HMMA.16816.F32 R164, R124, R160, R164 ;  /* 0x000000a07ca4723c */ /* 0x000ff000000018a4 */
[C---:B------:R-:W-:Y:S08]  /*67f0*/  HMMA.16816.F32 R188, R128.reuse, R162, R188 ;  /* 0x000000a280bc723c */ /* 0x040ff000000018bc */
[-C--:B------:R-:W-:Y:S08]  /*6800*/  HMMA.16816.F32 R192, R128, R152.reuse, R192 ;  /* 0x0000009880c0723c */ /* 0x080ff000000018c0 */
[----:B------:R-:W-:Y:S08]  /*6810*/  HMMA.16816.F32 R156, R124, R152, R156 ;  /* 0x000000987c9c723c */ /* 0x000ff0000000189c */
[-C--:B------:R-:W-:Y:S08]  /*6820*/  HMMA.16816.F32 R200, R128, R144.reuse, R200 ;  /* 0x0000009080c8723c */ /* 0x080ff000000018c8 */
[----:B------:R-:W-:Y:S08]  /*6830*/  HMMA.16816.F32 R148, R124, R144, R148 ;  /* 0x000000907c94723c */ /* 0x000ff00000001894 */
[C---:B------:R-:W-:Y:S08]  /*6840*/  HMMA.16816.F32 R204, R128.reuse, R146, R20 ;  /* 0x0000009280cc723c */ /* 0x040ff00000001814 */
[C---:B------:R-:W-:Y:S08]  /*6850*/  HMMA.16816.F32 R68, R128.reuse, R76, R68 ;  /* 0x0000004c8044723c */ /* 0x040ff00000001844 */
[C---:B------:R-:W-:Y:S08]  /*6860*/  HMMA.16816.F32 R80, R128.reuse, R78, R36 ;  /* 0x0000004e8050723c */ /* 0x040ff00000001824 */
[C---:B------:R-:W-:Y:S08]  /*6870*/  HMMA.16816.F32 R84, R128.reuse, R92, R84 ;  /* 0x0000005c8054723c */ /* 0x040ff00000001854 */
[C---:B------:R-:W-:Y:S08]  /*6880*/  HMMA.16816.F32 R96, R128.reuse, R94, R52 ;  /* 0x0000005e8060723c */ /* 0x040ff00000001834 */
[C---:B------:R-:W-:Y:S08]  /*6890*/  HMMA.16816.F32 R100, R128.reuse, R108, R100 ;  /* 0x0000006c8064723c */ /* 0x040ff00000001864 */
[----:B------:R-:W-:Y:S08]  /*68a0*/  HMMA.16816.F32 R112, R128, R110, R56 ;  /* 0x0000006e8070723c */ /* 0x000ff00000001838 */
[C---:B------:R-:W-:Y:S08]  /*68b0*/  HMMA.16816.F32 R72, R124.reuse, R76, R72 ;  /* 0x0000004c7c48723c */ /* 0x040ff00000001848 */
[C---:B------:R-:W-:Y:S08]  /*68c0*/  HMMA.16816.F32 R88, R124.reuse, R92, R88 ;  /* 0x0000005c7c58723c */ /* 0x040ff00000001858 */
[C---:B------:R-:W-:Y:S08]  /*68d0*/  HMMA.16816.F32 R168, R124.reuse, R170, R28 ;  /* 0x000000aa7ca8723c */ /* 0x040ff0000000181c */
[C---:B------:R-:W-:Y:S08]  /*68e0*/  HMMA.16816.F32 R160, R124.reuse, R162, R32 ;  /* 0x000000a27ca0723c */ /* 0x040ff00000001820 */
[C---:B------:R-:W-:Y:S08]  /*68f0*/  HMMA.16816.F32 R152, R124.reuse, R154, R40 ;  /* 0x0000009a7c98723c */ /* 0x040ff00000001828 */
[----:B------:R-:W-:Y:S08]  /*6900*/  HMMA.16816.F32 R144, R124, R146, R44 ;  /* 0x000000927c90723c */ /* 0x000ff0000000182c */
[----:B-----5:R-:W-:Y:S08]  /*6910*/  HMMA.16816.F32 R116, R128, R4, R116 ;  /* 0x000000048074723c */ /* 0x020ff00000001874 */
[C---:B------:R-:W-:Y:S08]  /*6920*/  HMMA.16816.F32 R76, R124.reuse, R78, R60 ;  /* 0x0000004e7c4c723c */ /* 0x040ff0000000183c */
[C---:B------:R-:W-:Y:S08]  /*6930*/  HMMA.16816.F32 R92, R124.reuse, R94, R48 ;  /* 0x0000005e7c5c723c */ /* 0x040ff00000001830 */
[C---:B------:R-:W-:Y:S08]  /*6940*/  HMMA.16816.F32 R108, R124.reuse, R110, R16 ;  /* 0x0000006e7c6c723c */ /* 0x040ff00000001810 */
[----:B------:R-:W-:Y:S08]  /*6950*/  HMMA.16816.F32 R120, R124, R4, R120 ;  /* 0x000000047c78723c */ /* 0x000ff00000001878 */
[-C--:B------:R-:W-:Y:S08]  /*6960*/  HMMA.16816.F32 R128, R128, R6.reuse, R24 ;  /* 0x000000068080723c */ /* 0x080ff00000001818 */
[----:B------:R-:W-:Y:S01]  /*6970*/  HMMA.16816.F32 R124, R124, R6, R12 ;  /* 0x000000067c7c723c */ /* 0x000fe2000000180c */
[----:B------:R-:W-:Y:S10]  /*6980*/  @!P0 BRA `(.L_x_1236) ;  /* 0x00004e3000008947 */ /* 0x000ff40003800000 */
[----:B-1----:R-:W-:Y:S01]  /*6990*/  IMAD.MOV.U32 R0, RZ, RZ, R3 ;  /* 0x000000ffff007224 */ /* 0x002fe200078e0003 */
[----:B------:R-:W-:Y:S01]  /*69a0*/  MOV R138, R135 ;  /* 0x00000087008a7202 */ /* 0x000fe20000000f00 */
[----:B------:R-:W-:Y:S01]  /*69b0*/  IMAD.MOV.U32 R140, RZ, RZ, R133 ;  /* 0x000000ffff8c7224 */ /* 0x000fe200078e0085 */
[----:B------:R-:W-:-:S02]  /*69c0*/  MOV R137, R136 ;  /* 0x0000008800897202 */ /* 0x000fc40000000f00 */
[----:B------:R1:W-:Y:S01]  /*69d0*/  STL [R1+0x4], R0 ;  /* 0x0000040001007387 */ /* 0x0003e20000100800 */
[----:B------:R-:W-:-:S07]  /*69e0*/  MOV R139, R134 ;  /* 0x00000086008b7202 */ /* 0x000fce0000000f00 */
.L_x_1247:
[----:B------:R-:W2:Y:S01]  /*69f0*/  LDL R2, [R1+0x4] ;  /* 0x0000040001027983 */ /* 0x000ea20000100800 */
[----:B------:R-:W-:Y:S04]  /*6a00*/  DEPBAR.LE SB0, 0x0 ;  /* 0x000080000000791a */ /* 0x000fe80000000000 */
[----:B-1----:R-:W2:Y:S01]  /*6a10*/  LDL R0, [R1+0x28] ;  /* 0x0000280001007983 */ /* 0x002ea20000100800 */
[----:B------:R-:W-:Y:S01]  /*6a20*/  WARPSYNC 0xffffffff ;  /* 0xffffffff00007948 */ /* 0x000fe20003800000 */
[----:B------:R-:W-:Y:S02]  /*6a30*/  BSSY B0, `(.L_x_1237) ;  /* 0x000005c000007945 */ /* 0x000fe40003800000 */
[----:B------:R-:W-:Y:S06]  /*6a40*/  BAR.SYNC.DEFER_BLOCKING 0x0 ;  /* 0x0000000000007b1d */ /* 0x000fec0000010000 */
[----:B------:R1:W3:Y:S04]  /*6a50*/  LDSM.16.M88.4 R64, [R239] ;  /* 0x00000000ef40783b */ /* 0x0002e80000000200 */
[----:B------:R1:W4:Y:S04]  /*6a60*/  LDSM.16.M88.4 R60, [R239+0x2000] ;  /* 0x00200000ef3c783b */ /* 0x0003280000000200 */
[----:B------:R1:W1:Y:S04]  /*6a70*/  LDSM.16.M88.4 R16, [R232] ;  /* 0x00000000e810783b */ /* 0x0002680000000200 */
[----:B------:R1:W1:Y:S04]  /*6a80*/  LDSM.16.M88.4 R32, [R232+0x800] ;  /* 0x00080000e820783b */ /* 0x0002680000000200 */
[----:B------:R1:W1:Y:S04]  /*6a90*/  LDSM.16.M88.4 R48, [R232+0x1000] ;  /* 0x00100000e830783b */ /* 0x0002680000000200 */
[----:B------:R1:W1:Y:S04]  /*6aa0*/  LDSM.16.M88.4 R132, [R232+0x1800] ;  /* 0x00180000e884783b */ /* 0x0002680000000200 */
[----:B------:R1:W1:Y:S04]  /*6ab0*/  LDSM.16.M88.4 R208, [R241] ;  /* 0x00000000f1d0783b */ /* 0x0002680000000200 */
[----:B------:R1:W1:Y:S04]  /*6ac0*/  LDSM.16.M88.4 R216, [R241+0x2000] ;  /* 0x00200000f1d8783b */ /* 0x0002680000000200 */
[----:B------:R1:W1:Y:S04]  /*6ad0*/  LDSM.16.M88.4 R212, [R243] ;  /* 0x00000000f3d4783b */ /* 0x0002680000000200 */
[----:B------:R1:W1:Y:S04]  /*6ae0*/  LDSM.16.M88.4 R220, [R249] ;  /* 0x00000000f9dc783b */ /* 0x0002680000000200 */
[----:B------:R1:W1:Y:S04]  /*6af0*/  LDSM.16.M88.4 R224, [R250] ;  /* 0x00000000fae0783b */ /* 0x0002680000000200 */
[----:B------:R1:W1:Y:S01]  /*6b00*/  LDSM.16.M88.4 R228, [R251] ;  /* 0x00000000fbe4783b */ /* 0x0002620000000200 */
[----:B--2---:R-:W-:Y:S11]  /*6b10*/  ISETP.GT.AND P0, PT, R0, R2, PT ;  /* 0x000000020000720c */ /* 0x004ff60003f04270 */
[----:B------:R-:W-:Y:S02]  /*6b20*/  @!UPT UIADD3 URZ, URZ, URZ, URZ ;  /* 0x0000003f3f3ff290 */ /* 0x000fe4000fffe03f */
[----:B------:R-:W-:-:S05]  /*6b30*/  @P0 BRA `(.L_x_1238) ;  /* 0x000004b000000947 */ /* 0x000fca0003800000 */
[----:B-1-34-:R-:W2:Y:S04]  /*6b40*/  LDL R4, [R1+0x8] ;  /* 0x0000080001047983 */ /* 0x01aea80000100800 */
[----:B------:R-:W3:Y:S04]  /*6b50*/  LDL R12, [R1] ;  /* 0x00000000010c7983 */ /* 0x000ee80000100800 */
[----:B------:R-:W4:Y:S04]  /*6b60*/  LDL.64 R10, [R1+0x50] ;  /* 0x00005000010a7983 */ /* 0x000f280000100a00 */
[----:B------:R-:W5:Y:S04]  /*6b70*/  LDL R9, [R1+0x5c] ;  /* 0x00005c0001097983 */ /* 0x000f680000100800 */
[----:B------:R-:W4:Y:S04]  /*6b80*/  LDL R6, [R1+0xf4] ;  /* 0x0000f40001067983 */ /* 0x000f280000100800 */
[----:B------:R-:W4:Y:S04]  /*6b90*/  LDL R8, [R1+0x1c] ;  /* 0x00001c0001087983 */ /* 0x000f280000100800 */
[----:B------:R-:W5:Y:S04]  /*6ba0*/  LDL R5, [R1+0xf8] ;  /* 0x0000f80001057983 */ /* 0x000f680000100800 */
[----:B------:R-:W5:Y:S01]  /*6bb0*/  LDL R7, [R1+0xc] ;  /* 0x00000c0001077983 */ /* 0x000f620000100800 */
[----:B--2---:R-:W-:Y:S01]  /*6bc0*/  IMAD.WIDE.U32 R2, R4, c[0x0][0x208], RZ ;  /* 0x0000820004027a25 */ /* 0x004fe200078e00ff */
[----:B------:R-:W-:Y:S05]  /*6bd0*/  SHF.R.S32.HI R0, RZ, 0x1f, R4 ;  /* 0x0000001fff007819 */ /* 0x000fea0000011404 */
[----:B------:R-:W-:Y:S04]  /*6be0*/  IMAD R0, R0, c[0x0][0x208], RZ ;  /* 0x0000820000007a24 */ /* 0x000fe800078e02ff */
[----:B------:R-:W-:Y:S04]  /*6bf0*/  IMAD R0, R4, c[0x0][0x20c], R0 ;  /* 0x0000830004007a24 */ /* 0x000fe800078e0200 */
[----:B------:R-:W-:Y:S01]  /*6c00*/  IMAD.IADD R3, R3, 0x1, R0 ;  /* 0x0000000103037824 */ /* 0x000fe200078e0200 */
[----:B---3--:R-:W-:Y:S03]  /*6c10*/  SHF.R.S32.HI R0, RZ, 0x1f, R12 ;  /* 0x0000001fff007819 */ /* 0x008fe6000001140c */
[----:B------:R-:W-:Y:S01]  /*6c20*/  IMAD.WIDE.U32 R2, R12, c[0x0][0x218], R2 ;  /* 0x000086000c027a25 */ /* 0x000fe200078e0002 */
[C---:B----4-:R-:W-:Y:S02]  /*6c30*/  SHF.L.U64.HI R6, R8.reuse, 0x1, R6 ;  /* 0x0000000108067819 */ /* 0x050fe40000010206 */
[----:B------:R-:W-:Y:S01]  /*6c40*/  SHF.L.U32 R13, R8, 0x1, RZ ;  /* 0x00000001080d7819 */ /* 0x000fe200000006ff */
[----:B------:R-:W-:Y:S01]  /*6c50*/  IMAD R4, R0, c[0x0][0x218], RZ ;  /* 0x0000860000047a24 */ /* 0x000fe200078e02ff */
[----:B------:R-:W-:Y:S03]  /*6c60*/  IADD3 R0, P0, R10, R2, RZ ;  /* 0x000000020a007210 */ /* 0x000fe60007f1e0ff */
[----:B------:R-:W-:Y:S01]  /*6c70*/  IMAD R4, R12, c[0x0][0x21c], R4 ;  /* 0x000087000c047a24 */ /* 0x000fe200078e0204 */
[C---:B-----5:R-:W-:Y:S01]  /*6c80*/  SHF.L.U64.HI R5, R7.reuse, 0x1, R5 ;  /* 0x0000000107057819 */ /* 0x060fe20000010205 */
[----:B------:R-:W-:Y:S03]  /*6c90*/  IMAD.SHL.U32 R12, R7, 0x2, RZ ;  /* 0x00000002070c7824 */ /* 0x000fe600078e00ff */
[----:B------:R-:W-:Y:S02]  /*6ca0*/  IADD3.X R2, R9, R3, R4, P0, !PT ;  /* 0x0000000309027210 */ /* 0x000fe400007fe404 */
[C---:B------:R-:W-:Y:S04]  /*6cb0*/  LEA R4, P0, R0.reuse, c[0x0][0x1f8], 0x1 ;  /* 0x00007e0000047a11 */ /* 0x040fe800078008ff */
[----:B------:R-:W-:Y:S01]  /*6cc0*/  LEA.HI.X R0, R0, c[0x0][0x1fc], R2, 0x1, P0 ;  /* 0x00007f0000007a11 */ /* 0x000fe200000f0c02 */
[----:B------:R-:W-:-:S06]  /*6cd0*/  BRA.DIV ~URZ, `(.L_x_1239) ;  /* 0x0000d5127f007947 */ /* 0x000fcc000b800000 */
[----:B------:R1:W2:Y:S02]  /*6ce0*/  SHFL.IDX PT, R7, R0, RZ, 0x181f ;  /* 0x00181fff00077589 */ /* 0x0002a400000e0000 */
.L_x_1290:
[----:B------:R-:W-:-:S05]  /*6cf0*/  BRA.DIV ~URZ, `(.L_x_1240) ;  /* 0x0000d5627f007947 */ /* 0x000fca000b800000 */
[----:B------:R-:W3:Y:S04]  /*6d00*/  LDL R2, [R1+0xc] ;  /* 0x00000c0001027983 */ /* 0x000ee80000100800 */
[----:B------:R-:W4:Y:S04]  /*6d10*/  LDL R9, [R1+0x1c] ;  /* 0x00001c0001097983 */ /* 0x000f280000100800 */
[----:B------:R-:W5:Y:S01]  /*6d20*/  SHFL.IDX PT, R10, R4, RZ, 0x181f ;  /* 0x00181fff040a7589 */ /* 0x000f6200000e0000 */
[----:B---3--:R-:W-:Y:S02]  /*6d30*/  ISETP.GE.AND P2, PT, R2, c[0x0][0x1d4], PT ;  /* 0x0000750002007a0c */ /* 0x008fe40003f46270 */
[CC--:B-----5:R-:W-:Y:S02]  /*6d40*/  IADD3 R2, P0, R10.reuse, R12.reuse, RZ ;  /* 0x0000000c0a027210 */ /* 0x0e0fe40007f1e0ff */
[-C--:B------:R-:W-:Y:S03]  /*6d50*/  IADD3 R10, P5, R10, R13.reuse, RZ ;  /* 0x0000000d0a0a7210 */ /* 0x080fe60007fbe0ff */
[--C-:B--2---:R-:W-:Y:S01]  /*6d60*/  IMAD.X R3, R7, 0x1, R5.reuse, P0 ;  /* 0x0000000107037824 */ /* 0x104fe200000e0605 */
[----:B----4-:R-:W-:Y:S01]  /*6d70*/  ISETP.GE.AND P0, PT, R9, c[0x0][0x1d4], PT ;  /* 0x0000750009007a0c */ /* 0x010fe20003f06270 */
        /* <DEDUP_REMOVED lines=24> */
.L_x_1291:
        /* <DEDUP_REMOVED lines=15> */
.L_x_1238:
[----:B-1-34-:R-:W-:Y:S05]  /*6ff0*/  BSYNC B0 ;  /* 0x0000000000007941 */ /* 0x01afea0003800000 */
.L_x_1237:
[----:B------:R-:W0:Y:S01]  /*7000*/  LDGDEPBAR ;  /* 0x00000000000079af */ /* 0x000e220000000000 */
[----:B------:R-:W-:Y:S01]  /*7010*/  WARPSYNC 0xffffffff ;  /* 0xffffffff00007948 */ /* 0x000fe20003800000 */
[-C--:B------:R-:W-:Y:S01]  /*7020*/  HMMA.16816.F32 R4, R64, R16.reuse, RZ ;  /* 0x000000104004723c */ /* 0x080fe200000018ff */
[----:B------:R-:W-:Y:S05]  /*7030*/  BSSY B0, `(.L_x_1241) ;  /* 0x000010e000007945 */ /* 0x000fea0003800000 */
[----:B------:R-:W2:Y:S02]  /*7040*/  LDL R0, [R1+0x28] ;  /* 0x0000280001007983 */ /* 0x000ea40000100800 */
[C---:B------:R-:W-:Y:S02]  /*7050*/  HMMA.16816.F32 R8, R60.reuse, R16, RZ ;  /* 0x000000103c08723c */ /* 0x040fe400000018ff */
[----:B------:R-:W2:Y:S06]  /*7060*/  LDL R2, [R1+0x4] ;  /* 0x0000040001027983 */ /* 0x000eac0000100800 */
[-C--:B------:R-:W-:Y:S08]  /*7070*/  HMMA.16816.F32 R12, R60, R18.reuse, RZ ;  /* 0x000000123c0c723c */ /* 0x080ff000000018ff */
        /* <DEDUP_REMOVED lines=13> */
[----:B------:R-:W-:Y:S07]  /*7150*/  LDSM.16.M88.4 R132, [R240] ;  /* 0x00000000f084783b */ /* 0x000fee0000000200 */
[-C--:B------:R-:W-:Y:S08]  /*7160*/  HMMA.16816.F32 R4, R208, R212.reuse, R4 ;  /* 0x000000d4d004723c */ /* 0x080ff00000001804 */
[C---:B------:R-:W-:Y:S08]  /*7170*/  HMMA.16816.F32 R8, R216.reuse, R212, R8 ;  /* 0x000000d4d808723c */ /* 0x040ff00000001808 */
[-C--:B------:R-:W-:Y:S08]  /*7180*/  HMMA.16816.F32 R12, R216, R214.reuse, R12 ;  /* 0x000000d6d80c723c */ /* 0x080ff0000000180c */
[C---:B------:R-:W-:Y:S01]  /*7190*/  HMMA.16816.F32 R16, R208.reuse, R214, R16 ;  /* 0x000000d6d010723c */ /* 0x040fe20000001810 */
[----:B------:R-:W1:Y:S07]  /*71a0*/  LDSM.16.M88.4 R212, [R234] ;  /* 0x00000000ead4783b */ /* 0x000e6e0000000200 */
        /* <DEDUP_REMOVED lines=15> */
[----:B------:R-:W4:Y:S07]  /*72a0*/  LDSM.16.M88.4 R208, [R234+0x800] ;  /* 0x00080000ead0783b */ /* 0x000f2e0000000200 */
[-C--:B-1----:R-:W-:Y:S08]  /*72b0*/  HMMA.16816.F32 R4, R132, R212.reuse, R4 ;  /* 0x000000d48404723c */ /* 0x082ff00000001804 */
[C---:B---3--:R-:W-:Y:S08]  /*72c0*/  HMMA.16816.F32 R8, R220.reuse, R212, R8 ;  /* 0x000000d4dc08723c */ /* 0x048ff00000001808 */
[-C--:B------:R-:W-:Y:S08]  /*72d0*/  HMMA.16816.F32 R12, R220, R214.reuse, R12 ;  /* 0x000000d6dc0c723c */ /* 0x080ff0000000180c */
[C---:B------:R-:W-:Y:S01]  /*72e0*/  HMMA.16816.F32 R16, R132.reuse, R214, R16 ;  /* 0x000000d68410723c */ /* 0x040fe20000001810 */
[----:B------:R-:W-:Y:S07]  /*72f0*/  LDSM.16.M88.4 R212, [R233+-0x2000] ;  /* 0xffe00000e9d4783b */ /* 0x000fee0000000200 */
[-C--:B----4-:R-:W-:Y:S08]  /*7300*/  HMMA.16816.F32 R20, R132, R208.reuse, R20 ;  /* 0x000000d08414723c */ /* 0x090ff00000001814 */
[C---:B------:R-:W-:Y:S08]  /*7310*/  HMMA.16816.F32 R24, R220.reuse, R208, R24 ;  /* 0x000000d0dc18723c */ /* 0x040ff00000001818 */
[-C--:B------:R-:W-:Y:S03]  /*7320*/  HMMA.16816.F32 R28, R220, R210.reuse, R28 ;  /* 0x000000d2dc1c723c */ /* 0x080fe6000000181c */
[----:B--2---:R-:W-:Y:S05]  /*7330*/  ISETP.GT.AND P0, PT, R2, R0, PT ;  /* 0x000000000200720c */ /* 0x004fea0003f04270 */
[C---:B------:R-:W-:Y:S01]  /*7340*/  HMMA.16816.F32 R32, R132.reuse, R210, R32 ;  /* 0x000000d28420723c */ /* 0x040fe20000001820 */
[----:B------:R-:W1:Y:S07]  /*7350*/  LDSM.16.M88.4 R208, [R242] ;  /* 0x00000000f2d0783b */ /* 0x000e6e0000000200 */
        /* <DEDUP_REMOVED lines=8> */
[----:B------:R-:W-:Y:S07]  /*73e0*/  LDSM.16.M88.4 R220, [R233+-0x1000] ;  /* 0xfff00000e9dc783b */ /* 0x000fee0000000200 */
[----:B------:R-:W-:Y:S01]  /*73f0*/  HMMA.16816.F32 R64, R132, R226, R64 ;  /* 0x000000e28440723c */ /* 0x000fe20000001840 */
[----:B------:R-:W3:Y:S07]  /*7400*/  LDSM.16.M88.4 R132, [R233+-0x1800] ;  /* 0xffe80000e984783b */ /* 0x000eee0000000200 */
[-C--:B-1----:R-:W-:Y:S01]  /*7410*/  HMMA.16816.F32 R4, R208, R212.reuse, R4 ;  /* 0x000000d4d004723c */ /* 0x082fe20000001804 */
[----:B------:R-:W1:Y:S07]  /*7420*/  LDSM.16.M88.4 R224, [R233+-0x800] ;  /* 0xfff80000e9e0783b */ /* 0x000e6e0000000200 */
        /* <DEDUP_REMOVED lines=13> */
[----:B------:R-:W3:Y:S07]  /*7500*/  LDSM.16.M88.4 R220, [R239+0x6000] ;  /* 0x00600000efdc783b */ /* 0x000eee0000000200 */
[-C--:B-1----:R-:W-:Y:S08]  /*7510*/  HMMA.16816.F32 R52, R208, R224.reuse, R52 ;  /* 0x000000e0d034723c */ /* 0x082ff00000001834 */
[C---:B------:R-:W-:Y:S08]  /*7520*/  HMMA.16816.F32 R56, R216.reuse, R224, R56 ;  /* 0x000000e0d838723c */ /* 0x040ff00000001838 */
[-C--:B------:R-:W-:Y:S01]  /*7530*/  HMMA.16816.F32 R60, R216, R226.reuse, R60 ;  /* 0x000000e2d83c723c */ /* 0x080fe2000000183c */
[----:B------:R-:W-:Y:S07]  /*7540*/  LDSM.16.M88.4 R216, [R232+0x3000] ;  /* 0x00300000e8d8783b */ /* 0x000fee0000000200 */
[----:B------:R-:W-:Y:S01]  /*7550*/  HMMA.16816.F32 R64, R208, R226, R64 ;  /* 0x000000e2d040723c */ /* 0x000fe20000001840 */
[----:B------:R-:W1:Y:S07]  /*7560*/  LDSM.16.M88.4 R208, [R232+0x2800] ;  /* 0x00280000e8d0783b */ /* 0x000e6e0000000200 */
[-C--:B--2---:R-:W-:Y:S01]  /*7570*/  HMMA.16816.F32 R4, R132, R212.reuse, R4 ;  /* 0x000000d48404723c */ /* 0x084fe20000001804 */
[----:B------:R-:W2:Y:S07]  /*7580*/  LDSM.16.M88.4 R224, [R232+0x3800] ;  /* 0x00380000e8e0783b */ /* 0x000eae0000000200 */
[C---:B---3--:R-:W-:Y:S08]  /*7590*/  HMMA.16816.F32 R8, R220.reuse, R212, R8 ;  /* 0x000000d4dc08723c */ /* 0x048ff00000001808 */
[-C--:B------:R-:W-:Y:S08]  /*75a0*/  HMMA.16816.F32 R12, R220, R214.reuse, R12 ;  /* 0x000000d6dc0c723c */ /* 0x080ff0000000180c */
[C---:B------:R-:W-:Y:S01]  /*75b0*/  HMMA.16816.F32 R16, R132.reuse, R214, R16 ;  /* 0x000000d68410723c */ /* 0x040fe20000001810 */
[----:B------:R-:W-:Y:S07]  /*75c0*/  LDSM.16.M88.4 R212, [R244] ;  /* 0x00000000f4d4783b */ /* 0x000fee0000000200 */
[-C--:B-1----:R-:W-:Y:S08]  /*75d0*/  HMMA.16816.F32 R20, R132, R208.reuse, R20 ;  /* 0x000000d08414723c */ /* 0x082ff00000001814 */
        /* <DEDUP_REMOVED lines=8> */
[----:B------:R-:W3:Y:S07]  /*7660*/  LDSM.16.M88.4 R216, [R241+0x6000] ;  /* 0x00600000f1d8783b */ /* 0x000eee0000000200 */
[-C--:B--2---:R-:W-:Y:S08]  /*7670*/  HMMA.16816.F32 R52, R132, R224.reuse, R52 ;  /* 0x000000e08434723c */ /* 0x084ff00000001834 */
[C---:B------:R-:W-:Y:S08]  /*7680*/  HMMA.16816.F32 R56, R220.reuse, R224, R56 ;  /* 0x000000e0dc38723c */ /* 0x040ff00000001838 */
[-C--:B------:R-:W-:Y:S01]  /*7690*/  HMMA.16816.F32 R60, R220, R226.reuse, R60 ;  /* 0x000000e2dc3c723c */ /* 0x080fe2000000183c */
[----:B------:R-:W-:Y:S07]  /*76a0*/  LDSM.16.M88.4 R220, [R246] ;  /* 0x00000000f6dc783b */ /* 0x000fee0000000200 */
[----:B------:R-:W-:Y:S01]  /*76b0*/  HMMA.16816.F32 R64, R132, R226, R64 ;  /* 0x000000e28440723c */ /* 0x000fe20000001840 */
[----:B------:R-:W2:Y:S07]  /*76c0*/  LDSM.16.M88.4 R132, [R245] ;  /* 0x00000000f584783b */ /* 0x000eae0000000200 */
[-C--:B-1----:R-:W-:Y:S01]  /*76d0*/  HMMA.16816.F32 R4, R208, R212.reuse, R4 ;  /* 0x000000d4d004723c */ /* 0x082fe20000001804 */
[----:B------:R-:W1:Y:S07]  /*76e0*/  LDSM.16.M88.4 R224, [R247] ;  /* 0x00000000f7e0783b */ /* 0x000e6e0000000200 */
[C---:B---3--:R-:W-:Y:S08]  /*76f0*/  HMMA.16816.F32 R8, R216.reuse, R212, R8 ;  /* 0x000000d4d808723c */ /* 0x048ff00000001808 */
[-C--:B------:R-:W-:Y:S08]  /*7700*/  HMMA.16816.F32 R12, R216, R214.reuse, R12 ;  /* 0x000000d6d80c723c */ /* 0x080ff0000000180c */
[C---:B------:R-:W-:Y:S01]  /*7710*/  HMMA.16816.F32 R16, R208.reuse, R214, R16 ;  /* 0x000000d6d010723c */ /* 0x040fe20000001810 */
[----:B------:R-:W-:Y:S07]  /*7720*/  LDSM.16.M88.4 R212, [R234+0x2000] ;  /* 0x00200000ead4783b */ /* 0x000fee0000000200 */
[-C--:B--2---:R-:W-:Y:S08]  /*7730*/  HMMA.16816.F32 R20, R208, R132.reuse, R20 ;  /* 0x00000084d014723c */ /* 0x084ff00000001814 */
        /* <DEDUP_REMOVED lines=34> */
[----:B------:R-:W-:Y:S07]  /*7960*/  LDSM.16.M88.4 R220, [R233+0x1000] ;  /* 0x00100000e9dc783b */ /* 0x000fee0000000200 */
[----:B------:R-:W-:Y:S01]  /*7970*/  HMMA.16816.F32 R64, R132, R226, R64 ;  /* 0x000000e28440723c */ /* 0x000fe20000001840 */
[----:B------:R-:W2:Y:S07]  /*7980*/  LDSM.16.M88.4 R132, [R233+0x800] ;  /* 0x00080000e984783b */ /* 0x000eae0000000200 */
[-C--:B-1----:R-:W-:Y:S01]  /*7990*/  HMMA.16816.F32 R4, R208, R212.reuse, R4 ;  /* 0x000000d4d004723c */ /* 0x082fe20000001804 */
[----:B------:R-:W1:Y:S01]  /*79a0*/  LDSM.16.M88.4 R224, [R233+0x1800] ;  /* 0x00180000e9e0783b */ /* 0x000e620000000200 */
[----:B------:R-:W-:Y:S06]  /*79b0*/  DEPBAR.LE SB0, 0x0 ;  /* 0x000080000000791a */ /* 0x000fec0000000000 */
[C---:B---3--:R-:W-:Y:S01]  /*79c0*/  HMMA.16816.F32 R8, R216.reuse, R212, R8 ;  /* 0x000000d4d808723c */ /* 0x048fe20000001808 */
[----:B------:R-:W-:Y:S07]  /*79d0*/  BAR.SYNC.DEFER_BLOCKING 0x0 ;  /* 0x0000000000007b1d */ /* 0x000fee0000010000 */
[-C--:B------:R-:W-:Y:S08]  /*79e0*/  HMMA.16816.F32 R12, R216, R214.reuse, R12 ;  /* 0x000000d6d80c723c */ /* 0x080ff0000000180c */
[C---:B------:R-:W-:Y:S08]  /*79f0*/  HMMA.16816.F32 R16, R208.reuse, R214, R16 ;  /* 0x000000d6d010723c */ /* 0x040ff00000001810 */
[-C--:B--2---:R-:W-:Y:S08]  /*7a00*/  HMMA.16816.F32 R20, R208, R132.reuse, R20 ;  /* 0x00000084d014723c */ /* 0x084ff00000001814 */
        /* <DEDUP_REMOVED lines=11> */
[----:B------:R-:W-:Y:S07]  /*7ac0*/  @!UPT UIADD3 URZ, URZ, URZ, URZ ;  /* 0x0000003f3f3ff290 */ /* 0x000fee000fffe03f */
[----:B------:R-:W-:-:S11]  /*7ad0*/  @!P0 BRA `(.L_x_1242) ;  /* 0x0000063000008947 */ /* 0x000fd60003800000 */
[----:B------:R-:W2:Y:S04]  /*7ae0*/  LDL R3, [R1+0x48] ;  /* 0x0000480001037983 */ /* 0x000ea80000100800 */
[----:B------:R-:W3:Y:S04]  /*7af0*/  LDL.64 R228, [R1+0x40] ;  /* 0x0000400001e47983 */ /* 0x000ee80000100a00 */
[----:B------:R-:W4:Y:S04]  /*7b00*/  LDL R143, [R1+0x58] ;  /* 0x00005800018f7983 */ /* 0x000f280000100800 */
[----:B------:R-:W1:Y:S04]  /*7b10*/  S2R R136, SR_TID.X ;  /* 0x0000000000887919 */ /* 0x000e680000002100 */
[----:B------:R-:W5:Y:S04]  /*7b20*/  LDL.64 R208, [R1+0x38] ;  /* 0x0000380001d07983 */ /* 0x000f680000100a00 */
[----:B------:R-:W4:Y:S04]  /*7b30*/  LDL R142, [R1+0x4c] ;  /* 0x00004c00018e7983 */ /* 0x000f280000100800 */
[----:B------:R-:W5:Y:S04]  /*7b40*/  LDL R134, [R1+0xf4] ;  /* 0x0000f40001867983 */ /* 0x000f680000100800 */
[----:B------:R-:W5:Y:S04]  /*7b50*/  LDL R141, [R1+0x1c] ;  /* 0x00001c00018d7983 */ /* 0x000f680000100800 */
[----:B------:R-:W5:Y:S01]  /*7b60*/  LDL R135, [R1+0xf8] ;  /* 0x0000f80001877983 */ /* 0x000f620000100800 */
[--C-:B-1----:R-:W-:Y:S02]  /*7b70*/  SHF.R.S32.HI R0, RZ, 0x1f, R136.reuse ;  /* 0x0000001fff007819 */ /* 0x102fe40000011488 */
[----:B------:R-:W-:Y:S02]  /*7b80*/  SHF.R.S32.HI R231, RZ, 0x1f, R136 ;  /* 0x0000001fffe77819 */ /* 0x000fe40000011488 */
[-C--:B------:R-:W-:Y:S02]  /*7b90*/  LEA.HI R0, R0, R136.reuse, RZ, 0x3 ;  /* 0x0000008800007211 */ /* 0x080fe400078f18ff */
[----:B------:R-:W-:Y:S02]  /*7ba0*/  LEA.HI R231, R231, R136, RZ, 0x3 ;  /* 0x00000088e7e77211 */ /* 0x000fe400078f18ff */
[----:B------:R-:W-:Y:S02]  /*7bb0*/  LOP3.LUT R0, R0, 0xfffffff8, RZ, 0xc0, !PT ;  /* 0xfffffff800007812 */ /* 0x000fe400078ec0ff */
[----:B------:R-:W-:Y:S03]  /*7bc0*/  SHF.R.S32.HI R231, RZ, 0x3, R231 ;  /* 0x00000003ffe77819 */ /* 0x000fe600000114e7 */
[----:B------:R-:W-:Y:S02]  /*7bd0*/  IMAD.IADD R0, R136, 0x1, -R0 ;  /* 0x0000000188007824 */ /* 0x000fe400078e0a00 */
[----:B------:R-:W5:Y:S02]  /*7be0*/  LDL R136, [R1+0xc] ;  /* 0x00000c0001887983 */ /* 0x000f640000100800 */
        /* <DEDUP_REMOVED lines=8> */
[----:B------:R-:W-:Y:S01]  /*7c70*/  IMAD.MOV.U32 R143, RZ, RZ, RZ ;  /* 0x000000ffff8f7224 */ /* 0x000fe200078e00ff */
[----:B------:R-:W-:Y:S01]  /*7c80*/  @!P1 LEA R132, P0, R3, c[0x0][0x2a0], 0x2 ;  /* 0x0000a80003849a11 */ /* 0x000fe200078010ff */
[----:B------:R-:W-:Y:S01]  /*7c90*/  IMAD.MOV R0, RZ, RZ, -R0 ;  /* 0x000000ffff007224 */ /* 0x000fe200078e0a00 */
[----:B-----5:R-:W-:Y:S03]  /*7ca0*/  SHF.L.U64.HI R134, R141, 0x1, R134 ;  /* 0x000000018d867819 */ /* 0x020fe60000010286 */
[----:B------:R-:W-:Y:S01]  /*7cb0*/  IMAD R210, R0, c[0x0][0x2b8], R2 ;  /* 0x0000ae0000d27a24 */ /* 0x000fe200078e0202 */
[----:B------:R-:W-:Y:S03]  /*7cc0*/  @!P1 LEA.HI.X R133, R3, c[0x0][0x2a4], R133, 0x2, P0 ;  /* 0x0000a90003859a11 */ /* 0x000fe600000f1485 */
[----:B------:R-:W-:Y:S01]  /*7cd0*/  IMAD.WIDE.U32 R2, R210, c[0x0][0x1e0], RZ ;  /* 0x00007800d2027a25 */ /* 0x000fe200078e00ff */
[----:B------:R-:W-:Y:S01]  /*7ce0*/  SHF.R.S32.HI R0, RZ, 0x1f, R210 ;  /* 0x0000001fff007819 */ /* 0x000fe200000114d2 */
[----:B------:R1:W2:Y:S04]  /*7cf0*/  @!P1 LDG.E R143, [R132.64] ;  /* 0x00000008848f9981 */ /* 0x0002a8000c1e1900 */
[----:B------:R-:W-:Y:S01]  /*7d00*/  IMAD R0, R0, c[0x0][0x1e0], RZ ;  /* 0x0000780000007a24 */ /* 0x000fe200078e02ff */
[----:B------:R3:W-:Y:S03]  /*7d10*/  STL [R1+0x8], R210 ;  /* 0x000008d201007387 */ /* 0x0007e60000100800 */
[----:B------:R-:W-:Y:S04]  /*7d20*/  IMAD R0, R210, c[0x0][0x1e4], R0 ;  /* 0x00007900d2007a24 */ /* 0x000fe800078e0200 */
[----:B------:R-:W-:Y:S01]  /*7d30*/  IMAD.IADD R3, R3, 0x1, R0 ;  /* 0x0000000103037824 */ /* 0x000fe200078e0200 */
[C---:B-1----:R-:W-:Y:S01]  /*7d40*/  SHF.L.U64.HI R133, R136.reuse, 0x1, R135 ;  /* 0x0000000188857819 */ /* 0x042fe20000010287 */
[----:B---3--:R-:W-:Y:S02]  /*7d50*/  IMAD.SHL.U32 R210, R141, 0x2, RZ ;  /* 0x000000028dd27824 */ /* 0x008fe400078e00ff */
[----:B------:R-:W-:Y:S01]  /*7d60*/  IMAD.SHL.U32 R141, R136, 0x2, RZ ;  /* 0x00000002888d7824 */ /* 0x000fe200078e00ff */
[----:B--2---:R-:W-:Y:S01]  /*7d70*/  SHF.R.S32.HI R132, RZ, 0x1f, R143 ;  /* 0x0000001fff847819 */ /* 0x004fe2000001148f */
[----:B------:R1:W-:Y:S01]  /*7d80*/  STL [R1], R143 ;  /* 0x0000008f01007387 */ /* 0x0003e20000100800 */
        /* <DEDUP_REMOVED lines=9> */
.L_x_1292:
[----:B------:R-:W-:-:S05]  /*7e20*/  BRA.DIV ~URZ, `(.L_x_1244) ;  /* 0x0000ca527f007947 */ /* 0x000fca000b800000 */
[----:B------:R-:W4:Y:S04]  /*7e30*/  LDL R2, [R1+0xc] ;  /* 0x00000c0001027983 */ /* 0x000f280000100800 */
[----:B------:R-:W5:Y:S04]  /*7e40*/  LDL R142, [R1+0x1c] ;  /* 0x00001c00018e7983 */ /* 0x000f680000100800 */
[----:B------:R-:W1:Y:S04]  /*7e50*/  SHFL.IDX PT, R208, R132, RZ, 0x181f ;  /* 0x00181fff84d07589 */ /* 0x000e6800000e0000 */
[----:B------:R-:W-:Y:S01]  /*7e60*/  SHFL.IDX PT, R136, R0, 0x2, 0x181f ;  /* 0x00581f0000887f89 */ /* 0x000fe200000e0000 */
[----:B----4-:R-:W-:Y:S02]  /*7e70*/  ISETP.GE.AND P2, PT, R2, c[0x0][0x1d4], PT ;  /* 0x0000750002007a0c */ /* 0x010fe40003f46270 */
[CC--:B-1----:R-:W-:Y:S02]  /*7e80*/  IADD3 R2, P0, R208.reuse, R141.reuse, RZ ;  /* 0x0000008dd0027210 */ /* 0x0c2fe40007f1e0ff */
[-C--:B------:R-:W-:Y:S03]  /*7e90*/  IADD3 R208, P5, R208, R210.reuse, RZ ;  /* 0x000000d2d0d07210 */ /* 0x080fe60007fbe0ff */
[C-C-:B---3--:R-:W-:Y:S01]  /*7ea0*/  IMAD.X R3, R135.reuse, 0x1, R133.reuse, P0 ;  /* 0x0000000187037824 */ /* 0x148fe200000e0685 */
[----:B-----5:R-:W-:Y:S01]  /*7eb0*/  ISETP.GE.AND P0, PT, R142, c[0x0][0x1d4], PT ;  /* 0x000075008e007a0c */ /* 0x020fe20003f06270 */
[--C-:B------:R-:W-:Y:S02]  /*7ec0*/  IMAD.X R209, R135, 0x1, R134.reuse, P5 ;  /* 0x0000000187d17824 */ /* 0x100fe400028e0686 */
[----:B------:R-:W-:Y:S04]  /*7ed0*/  SHFL.IDX PT, R135, R132, 0x2, 0x181f ;  /* 0x00581f0084877f89 */ /* 0x000fe800000e0000 */
[----:B------:R1:W-:Y:S06]  /*7ee0*/  LDGSTS.E.BYPASS.LTC128B.128 [R252+0x4100], [R2.64], !P2 ;  /* 0x0410000002fc7fae */ /* 0x0003ec000d101d48 */
[----:B------:R3:W-:Y:S04]  /*7ef0*/  LDGSTS.E.BYPASS.LTC128B.128 [R252+0x6100], [R208.64], !P0 ;  /* 0x06100000d0fc7fae */ /* 0x0007e8000c101d48 */
[----:B-1----:R-:W1:Y:S04]  /*7f00*/  SHFL.IDX PT, R2, R132, 0x1, 0x181f ;  /* 0x00381f0084027f89 */ /* 0x002e6800000e0000 */
[----:B------:R-:W4:Y:S04]  /*7f10*/  SHFL.IDX PT, R3, R0, 0x1, 0x181f ;  /* 0x00381f0000037f89 */ /* 0x000f2800000e0000 */
[----:B--2---:R-:W2:Y:S04]  /*7f20*/  SHFL.IDX PT, R0, R0, 0x3, 0x181f ;  /* 0x00781f0000007f89 */ /* 0x004ea800000e0000 */
[----:B------:R-:W2:Y:S01]  /*7f30*/  SHFL.IDX PT, R132, R132, 0x3, 0x181f ;  /* 0x00781f0084847f89 */ /* 0x000ea200000e0000 */
[CC--:B-1----:R-:W-:Y:S02]  /*7f40*/  IADD3 R142, P6, R2.reuse, R141.reuse, RZ ;  /* 0x0000008d028e7210 */ /* 0x0c2fe40007fde0ff */
[-C--:B------:R-:W-:Y:S03]  /*7f50*/  IADD3 R2, P5, R2, R210.reuse, RZ ;  /* 0x000000d202027210 */ /* 0x080fe60007fbe0ff */
[C-C-:B----4-:R-:W-:Y:S02]  /*7f60*/  IMAD.X R143, R3.reuse, 0x1, R133.reuse, P6 ;  /* 0x00000001038f7824 */ /* 0x150fe400030e0685 */
[--C-:B------:R-:W-:Y:S03]  /*7f70*/  IMAD.X R3, R3, 0x1, R134.reuse, P5 ;  /* 0x0000000103037824 */ /* 0x100fe600028e0686 */
[----:B------:R3:W-:Y:S04]  /*7f80*/  LDGSTS.E.BYPASS.LTC128B.128 [R252+0x4900], [R142.64], !P2 ;  /* 0x049000008efc7fae */ /* 0x0007e8000d101d48 */
[----:B------:R1:W-:Y:S02]  /*7f90*/  LDGSTS.E.BYPASS.LTC128B.128 [R252+0x6900], [R2.64], !P0 ;  /* 0x0690000002fc7fae */ /* 0x0003e4000c101d48 */
[C---:B-1----:R-:W-:Y:S05]  /*7fa0*/  IADD3 R2, P5, R135.reuse, R141, RZ ;  /* 0x0000008d87027210 */ /* 0x042fea0007fbe0ff */
[C---:B------:R-:W-:Y:S05]  /*7fb0*/  IMAD.X R3, R136.reuse, 0x1, R133, P5 ;  /* 0x0000000188037824 */ /* 0x040fea00028e0685 */
[----:B------:R1:W-:Y:S02]  /*7fc0*/  LDGSTS.E.BYPASS.LTC128B.128 [R252+0x5100], [R2.64], !P2 ;  /* 0x0510000002fc7fae */ /* 0x0003e4000d101d48 */
[----:B-1----:R-:W-:Y:S02]  /*7fd0*/  IADD3 R2, P5, R135, R210, RZ ;  /* 0x000000d287027210 */ /* 0x002fe40007fbe0ff */
[----:B------:R-:W-:Y:S03]  /*7fe0*/  SEL R135, RZ, 0x10, P2 ;  /* 0x00000010ff877807 */ /* 0x000fe60001000000 */
[----:B------:R-:W-:Y:S01]  /*7ff0*/  IMAD.X R3, R136, 0x1, R134, P5 ;  /* 0x0000000188037824 */ /* 0x000fe200028e0686 */
[----:B------:R-:W-:Y:S04]  /*8000*/  SEL R136, RZ, 0x10, P0 ;  /* 0x00000010ff887807 */ /* 0x000fe80000000000 */
[----:B------:R3:W-:Y:S03]  /*8010*/  LDGSTS.E.BYPASS.LTC128B.128 [R252+0x7100], [R2.64], !P0 ;  /* 0x0710000002fc7fae */ /* 0x0007e6000c101d48 */
.L_x_1293:
[C---:B--2---:R-:W-:Y:S02]  /*8020*/  ISETP.NE.U32.AND P5, PT, R135.reuse, RZ, PT ;  /* 0x000000ff8700720c */ /* 0x044fe40003fa5070 */
        /* <DEDUP_REMOVED lines=14> */
.L_x_1242:
[----:B------:R-:W-:Y:S05]  /*8110*/  BSYNC B0 ;  /* 0x0000000000007941 */ /* 0x000fea0003800000 */
.L_x_1241:
[----:B------:R-:W2:Y:S01]  /*8120*/  LDL R132, [R1+0x2c] ;  /* 0x00002c0001847983 */ /* 0x000ea20000100800 */
[----:B------:R-:W-:Y:S03]  /*8130*/  MOV R133, 0xffffffc0 ;  /* 0xffffffc000857802 */ /* 0x000fe60000000f00 */
[----:B-1----:R-:W3:Y:S04]  /*8140*/  LDL R3, [R1+0x4] ;  /* 0x0000040001037983 */ /* 0x002ee80000100800 */
[----:B------:R-:W4:Y:S04]  /*8150*/  LDL R2, [R1+0x60] ;  /* 0x0000600001027983 */ /* 0x000f280000100800 */
[----:B------:R-:W0:Y:S01]  /*8160*/  LDGDEPBAR ;  /* 0x00000000000079af */ /* 0x000e220000000000 */
[----:B--2---:R-:W-:Y:S04]  /*8170*/  @P4 IMAD.HI.U32 R0, R132, c[0x0][0x2c8], RZ ;  /* 0x0000b20084004a27 */ /* 0x004fe800078e00ff */
[----:B---3--:R-:W-:Y:S01]  /*8180*/  IMAD R133, R3, R133, 0x1 ;  /* 0x0000000103857424 */ /* 0x008fe200078e0285 */
[----:B------:R-:W-:Y:S02]  /*8190*/  @P4 SHF.R.U32.HI R132, RZ, c[0x0][0x2cc], R0 ;  /* 0x0000b300ff844a19 */ /* 0x000fe40000011600 */
[----:B------:R-:W-:Y:S02]  /*81a0*/  MOV R0, c[0x0][0x2ac] ;  /* 0x0000ab0000007a02 */ /* 0x000fe40000000f00 */
[----:B----4-:R-:W-:Y:S05]  /*81b0*/  IADD3 R133, -R2, R133, RZ ;  /* 0x0000008502857210 */ /* 0x010fea0007ffe1ff */
[----:B------:R-:W-:Y:S05]  /*81c0*/  IMAD R133, R0, c[0x0][0x1d0], R133 ;  /* 0x0000740000857a24 */ /* 0x000fea00078e0285 */
[----:B------:R-:W-:Y:S01]  /*81d0*/  IADD3 R133, R133, -c[0x0][0x168], RZ ;  /* 0x80005a0085857a10 */ /* 0x000fe20007ffe0ff */
[----:B------:R-:W-:-:S05]  /*81e0*/  BRA.DIV ~URZ, `(.L_x_1245) ;  /* 0x0000cc427f007947 */ /* 0x000fca000b800000 */
[----:B------:R1:W2:Y:S02]  /*81f0*/  SHFL.IDX PT, R0, R132, RZ, 0x1c1f ;  /* 0x001c1fff84007589 */ /* 0x0002a400000e0000 */
.L_x_1294:
        /* <DEDUP_REMOVED lines=34> */
[----:B------:R-:W-:Y:S01]  /*8420*/  FMNMX.FTZ R136, R4, R137, !PT ;  /* 0x0000008904887209 */ /* 0x000fe20007810000 */
[----:B------:R-:W2:Y:S03]  /*8430*/  SHFL.IDX PT, R2, R132, 0x1, 0x1c1f ;  /* 0x003c1f0084027f89 */ /* 0x000ea600000e0000 */
[----:B------:R-:W-:Y:S04]  /*8440*/  FMNMX.FTZ R136, R142, R136, !PT ;  /* 0x000000888e887209 */ /* 0x000fe80007810000 */
[----:B------:R-:W-:Y:S01]  /*8450*/  FMNMX.FTZ R136, R5, R136, !PT ;  /* 0x0000008805887209 */ /* 0x000fe20007810000 */
[----:B------:R-:W3:Y:S03]  /*8460*/  SHFL.IDX PT, R0, R132, 0x2, 0x1c1f ;  /* 0x005c1f0084007f89 */ /* 0x000ee600000e0000 */
[----:B------:R-:W-:Y:S04]  /*8470*/  FMNMX.FTZ R136, R141, R136, !PT ;  /* 0x000000888d887209 */ /* 0x000fe80007810000 */
[----:B------:R-:W-:Y:S01]  /*8480*/  FMNMX.FTZ R136, R20, R136, !PT ;  /* 0x0000008814887209 */ /* 0x000fe20007810000 */
[----:B------:R-:W4:Y:S03]  /*8490*/  SHFL.IDX PT, R3, R132, 0x3, 0x1c1f ;  /* 0x007c1f0084037f89 */ /* 0x000f2600000e0000 */
[----:B------:R-:W-:Y:S04]  /*84a0*/  FMNMX.FTZ R136, R21, R136, !PT ;  /* 0x0000008815887209 */ /* 0x000fe80007810000 */
[----:B------:R-:W-:Y:S04]  /*84b0*/  FMNMX.FTZ R136, R32, R136, !PT ;  /* 0x0000008820887209 */ /* 0x000fe80007810000 */
[----:B------:R-:W-:Y:S04]  /*84c0*/  FMNMX.FTZ R136, R33, R136, !PT ;  /* 0x0000008821887209 */ /* 0x000fe80007810000 */
[----:B------:R-:W-:Y:S04]  /*84d0*/  FMNMX.FTZ R136, R36, R136, !PT ;  /* 0x0000008824887209 */ /* 0x000fe80007810000 */
[----:B------:R-:W-:Y:S04]  /*84e0*/  FMNMX.FTZ R136, R37, R136, !PT ;  /* 0x0000008825887209 */ /* 0x000fe80007810000 */
[----:B------:R-:W-:Y:S01]  /*84f0*/  FMNMX.FTZ R136, R48, R136, !PT ;  /* 0x0000008830887209 */ /* 0x000fe20007810000 */
[C---:B--2---:R-:W-:Y:S02]  /*8500*/  IMAD.IADD R2, R133.reuse, 0x1, R2 ;  /* 0x0000000185027824 */ /* 0x044fe400078e0202 */
[----:B---3--:R-:W-:Y:S01]  /*8510*/  IMAD.IADD R0, R133, 0x1, R0 ;  /* 0x0000000185007824 */ /* 0x008fe200078e0200 */
[----:B------:R-:W-:Y:S01]  /*8520*/  FMNMX.FTZ R136, R49, R136, !PT ;  /* 0x0000008831887209 */ /* 0x000fe20007810000 */
[----:B----4-:R-:W-:Y:S01]  /*8530*/  IMAD.IADD R133, R133, 0x1, R3 ;  /* 0x0000000185857824 */ /* 0x010fe200078e0203 */
        /* <DEDUP_REMOVED lines=32> */
[C---:B------:R-:W-:Y:S02]  /*8740*/  ISETP.GT.AND P6, PT, R0.reuse, RZ, PT ;  /* 0x000000ff0000720c */ /* 0x040fe40003fc4270 */
[----:B------:R-:W-:Y:S02]  /*8750*/  ISETP.GT.AND P5, PT, R0, 0x1, PT ;  /* 0x000000010000780c */ /* 0x000fe40003fa4270 */
[C---:B------:R-:W-:Y:S02]  /*8760*/  ISETP.GT.AND P2, PT, R133.reuse, RZ, PT ;  /* 0x000000ff8500720c */ /* 0x040fe40003f44270 */
[----:B------:R-:W-:Y:S02]  /*8770*/  ISETP.GT.AND P0, PT, R133, 0x1, PT ;  /* 0x000000018500780c */ /* 0x000fe40003f04270 */
[----:B------:R-:W-:Y:S02]  /*8780*/  FSEL R16, R8, -INF , P6 ;  /* 0xff80000008107808 */ /* 0x000fe40003000000 */
[----:B------:R-:W-:Y:S02]  /*8790*/  FSEL R9, R9, -INF , P5 ;  /* 0xff80000009097808 */ /* 0x000fe40002800000 */
[----:B------:R-:W-:Y:S02]  /*87a0*/  FSEL R10, R10, -INF , P2 ;  /* 0xff8000000a0a7808 */ /* 0x000fe40001000000 */
[----:B------:R-:W-:Y:S02]  /*87b0*/  FSEL R11, R11, -INF , P0 ;  /* 0xff8000000b0b7808 */ /* 0x000fe40000000000 */
[C---:B------:R-:W-:Y:S02]  /*87c0*/  ISETP.GT.AND P6, PT, R0.reuse, 0x8, PT ;  /* 0x000000080000780c */ /* 0x040fe40003fc4270 */
[----:B------:R-:W-:Y:S02]  /*87d0*/  ISETP.GT.AND P5, PT, R0, 0x9, PT ;  /* 0x000000090000780c */ /* 0x000fe40003fa4270 */
[C---:B------:R-:W-:Y:S02]  /*87e0*/  ISETP.GT.AND P2, PT, R133.reuse, 0x8, PT ;  /* 0x000000088500780c */ /* 0x040fe40003f44270 */
        /* <DEDUP_REMOVED lines=9> */
[----:B------:R-:W-:Y:S02]  /*8880*/  FMNMX.FTZ R136, R52, R136, !PT ;  /* 0x0000008834887209 */ /* 0x000fe40007810000 */
        /* <DEDUP_REMOVED lines=37> */
[----:B------:R-:W-:Y:S01]  /*8ae0*/  FMNMX.FTZ R135, R18, R135, !PT ;  /* 0x0000008712877209 */ /* 0x000fe20007810000 */
[----:B------:R-:W2:Y:S01]  /*8af0*/  SHFL.BFLY PT, R0, R136, 0x2, 0x1f ;  /* 0x0c401f0088007f89 */ /* 0x000ea200000e0000 */
        /* <DEDUP_REMOVED lines=12> */
[----:B--2---:R-:W-:Y:S02]  /*8bc0*/  FMNMX.FTZ R136, R0, R136, !PT ;  /* 0x0000008800887209 */ /* 0x004fe40007810000 */
[----:B------:R-:W-:Y:S02]  /*8bd0*/  FMNMX.FTZ R135, R39, R135, !PT ;  /* 0x0000008727877209 */ /* 0x000fe40007810000 */
        /* <DEDUP_REMOVED lines=11> */
[----:B------:R-:W-:Y:S02]  /*8c90*/  FSEL R56, R56, -INF , P6 ;  /* 0xff80000038387808 */ /* 0x000fe40003000000 */
[----:B------:R-:W-:Y:S02]  /*8ca0*/  FMNMX.FTZ R135, R67, R135, !PT ;  /* 0x0000008743877209 */ /* 0x000fe40007810000 */
[----:B------:R-:W-:Y:S02]  /*8cb0*/  FMNMX.FTZ R134, R45, R134, !PT ;  /* 0x000000862d867209 */ /* 0x000fe40007810000 */
[----:B--2---:R-:W-:Y:S02]  /*8cc0*/  FMNMX.FTZ R136, R136, R0, !PT ;  /* 0x0000000088887209 */ /* 0x004fe40007810000 */
[----:B------:R-:W-:Y:S01]  /*8cd0*/  FSEL R57, R57, -INF , P5 ;  /* 0xff80000039397808 */ /* 0x000fe20002800000 */
[----:B------:R-:W2:Y:S01]  /*8ce0*/  SHFL.BFLY PT, R0, R135, 0x2, 0x1f ;  /* 0x0c401f0087007f89 */ /* 0x000ea200000e0000 */
[----:B------:R-:W-:Y:S02]  /*8cf0*/  FMNMX.FTZ R134, R56, R134, !PT ;  /* 0x0000008638867209 */ /* 0x000fe40007810000 */
[----:B------:R-:W-:Y:S02]  /*8d00*/  FSEL R60, R60, -INF , P2 ;  /* 0xff8000003c3c7808 */ /* 0x000fe40001000000 */
[----:B------:R-:W-:Y:S02]  /*8d10*/  FMNMX.FTZ R134, R57, R134, !PT ;  /* 0x0000008639867209 */ /* 0x000fe40007810000 */
[----:B------:R-:W-:Y:S02]  /*8d20*/  FSEL R61, R61, -INF , P0 ;  /* 0xff8000003d3d7808 */ /* 0x000fe40000000000 */
[----:B------:R-:W-:Y:S02]  /*8d30*/  FMNMX.FTZ R134, R60, R134, !PT ;  /* 0x000000863c867209 */ /* 0x000fe40007810000 */
[----:B------:R-:W-:Y:S02]  /*8d40*/  ISETP.GT.AND P6, PT, R133, 0x30, PT ;  /* 0x000000308500780c */ /* 0x000fe40003fc4270 */
[----:B------:R-:W-:Y:S02]  /*8d50*/  FMNMX.FTZ R134, R61, R134, !PT ;  /* 0x000000863d867209 */ /* 0x000fe40007810000 */
[C---:B------:R-:W-:Y:S02]  /*8d60*/  ISETP.GT.AND P5, PT, R133.reuse, 0x31, PT ;  /* 0x000000318500780c */ /* 0x040fe40003fa4270 */
[----:B------:R-:W-:Y:S02]  /*8d70*/  FSEL R58, R58, -INF , P6 ;  /* 0xff8000003a3a7808 */ /* 0x000fe40003000000 */
[----:B------:R-:W-:Y:S02]  /*8d80*/  ISETP.GT.AND P2, PT, R133, 0x38, PT ;  /* 0x000000388500780c */ /* 0x000fe40003f44270 */
[----:B------:R-:W-:Y:S02]  /*8d90*/  FSEL R59, R59, -INF , P5 ;  /* 0xff8000003b3b7808 */ /* 0x000fe40002800000 */
[----:B------:R-:W-:Y:S02]  /*8da0*/  ISETP.GT.AND P0, PT, R133, 0x39, PT ;  /* 0x000000398500780c */ /* 0x000fe40003f04270 */
[----:B--2---:R-:W-:Y:S02]  /*8db0*/  FMNMX.FTZ R135, R135, R0, !PT ;  /* 0x0000000087877209 */ /* 0x004fe40007810000 */
[----:B------:R-:W-:Y:S02]  /*8dc0*/  FSEL R62, R62, -INF , P2 ;  /* 0xff8000003e3e7808 */ /* 0x000fe40001000000 */
[----:B------:R-:W-:Y:S01]  /*8dd0*/  FSEL R63, R63, -INF , P0 ;  /* 0xff8000003f3f7808 */ /* 0x000fe20000000000 */
[----:B------:R-:W2:Y:S02]  /*8de0*/  SHFL.BFLY PT, R0, R135, 0x1, 0x1f ;  /* 0x0c201f0087007f89 */ /* 0x000ea400000e0000 */
[----:B--2---:R-:W-:Y:S06]  /*8df0*/  FMNMX.FTZ R135, R135, R0, !PT ;  /* 0x0000000087877209 */ /* 0x004fec0007810000 */
        /* <DEDUP_REMOVED lines=23> */
.L_x_1295:
[----:B------:R-:W3:Y:S01]  /*8f70*/  LDL.LU R7, [R1+0x18] ;  /* 0x0000180001077983 */ /* 0x000ee20000300800 */
[C---:B------:R-:W-:Y:S01]  /*8f80*/  FSETP.NEU.FTZ.AND P0, PT, R136.reuse, -INF , PT ;  /* 0xff8000008800780b */ /* 0x040fe20003f1d000 */
[----:B------:R-:W-:Y:S01]  /*8f90*/  FMUL.FTZ R2, R136, c[0x0][0x2d0] ;  /* 0x0000b40088027a20 */ /* 0x000fe20000410000 */
[----:B--2---:R-:W-:Y:S01]  /*8fa0*/  FMNMX.FTZ R133, R0, R132, !PT ;  /* 0x0000008400857209 */ /* 0x004fe20007810000 */
[----:B------:R-:W2:Y:S01]  /*8fb0*/  LDL.LU R210, [R1+0x14] ;  /* 0x0000140001d27983 */ /* 0x000ea20000300800 */
[----:B------:R-:W-:Y:S01]  /*8fc0*/  FSEL R0, R136, RZ, P0 ;  /* 0x000000ff88007208 */ /* 0x000fe20000000000 */
[----:B------:R-:W-:Y:S01]  /*8fd0*/  WARPSYNC 0xffffffff ;  /* 0xffffffff00007948 */ /* 0x000fe20003800000 */
[----:B------:R-:W-:Y:S02]  /*8fe0*/  FSEL R2, R2, RZ, P0 ;  /* 0x000000ff02027208 */ /* 0x000fe40000000000 */
[----:B------:R-:W-:Y:S01]  /*8ff0*/  FSETP.NEU.FTZ.AND P0, PT, R135, -INF , PT ;  /* 0xff8000008700780b */ /* 0x000fe20003f1d000 */
[----:B------:R-:W-:Y:S02]  /*9000*/  FADD.FTZ R0, -R0, R137 ;  /* 0x0000008900007221 */ /* 0x000fe40000010100 */
[--C-:B------:R-:W-:Y:S02]  /*9010*/  FFMA.FTZ R3, R4, c[0x0][0x2d0], -R2.reuse ;  /* 0x0000b40004037a23 */ /* 0x100fe40000010802 */
[----:B------:R-:W-:Y:S02]  /*9020*/  FMUL.FTZ R0, R0, c[0x0][0x2d0] ;  /* 0x0000b40000007a20 */ /* 0x000fe40000410000 */
[--C-:B------:R-:W-:Y:S02]  /*9030*/  FFMA.FTZ R4, R142, c[0x0][0x2d0], -R2.reuse ;  /* 0x0000b4008e047a23 */ /* 0x100fe40000010802 */
[----:B-1----:R-:W-:Y:S01]  /*9040*/  MUFU.EX2 R132, R0 ;  /* 0x0000000000847308 */ /* 0x002fe20000000800 */
        /* <DEDUP_REMOVED lines=14> */
[--C-:B------:R-:W-:Y:S01]  /*9130*/  FFMA.FTZ R141, R65, c[0x0][0x2d0], -R2.reuse ;  /* 0x0000b400418d7a23 */ /* 0x100fe20000010802 */
[----:B------:R-:W-:Y:S01]  /*9140*/  MOV R65, R212 ;  /* 0x000000d400417202 */ /* 0x000fe20000000f00 */
[----:B------:R-:W-:Y:S02]  /*9150*/  FFMA.FTZ R215, R64, c[0x0][0x2d0], -R2 ;  /* 0x0000b40040d77a23 */ /* 0x000fe40000010802 */
[----:B------:R-:W-:Y:S01]  /*9160*/  FMUL.FTZ R2, R135, c[0x0][0x2d0] ;  /* 0x0000b40087027a20 */ /* 0x000fe20000410000 */
[----:B------:R-:W-:Y:S04]  /*9170*/  MUFU.EX2 R8, R8 ;  /* 0x0000000800087308 */ /* 0x000fe80000000800 */
[----:B------:R-:W-:Y:S05]  /*9180*/  FSEL R2, R2, RZ, P0 ;  /* 0x000000ff02027208 */ /* 0x000fea0000000000 */
        /* <DEDUP_REMOVED lines=14> */
[--C-:B------:R-:W-:Y:S01]  /*9270*/  FFMA.FTZ R64, R55, c[0x0][0x2d0], -R2.reuse ;  /* 0x0000b40037407a23 */ /* 0x100fe20000010802 */
[----:B-1----:R-:W-:Y:S01]  /*9280*/  F2FP.PACK_AB R208, R4, R3 ;  /* 0x0000000304d0723e */ /* 0x002fe200000000ff */
        /* <DEDUP_REMOVED lines=16> */
[----:B---3--:R-:W-:Y:S02]  /*9390*/  FFMA.FTZ R0, R132, R7, R3 ;  /* 0x0000000784007223 */ /* 0x008fe40000010003 */
[----:B------:R-:W-:Y:S02]  /*93a0*/  FFMA.FTZ R3, R6, c[0x0][0x2d0], -R2 ;  /* 0x0000b40006037a23 */ /* 0x000fe40000010802 */
[----:B------:R-:W-:Y:S01]  /*93b0*/  FADD.FTZ R7, R4, R0 ;  /* 0x0000000004077221 */ /* 0x000fe20000010000 */
[----:B------:R-:W-:Y:S01]  /*93c0*/  FSEL R0, R135, RZ, P0 ;  /* 0x000000ff87007208 */ /* 0x000fe20000000000 */
[--C-:B------:R-:W-:Y:S01]  /*93d0*/  FFMA.FTZ R4, R17, c[0x0][0x2d0], -R2.reuse ;  /* 0x0000b40011047a23 */ /* 0x100fe20000010802 */
[----:B------:R-:W-:Y:S01]  /*93e0*/  MUFU.EX2 R209, R3 ;  /* 0x0000000300d17308 */ /* 0x000fe20000000800 */
[----:B------:R-:W-:Y:S01]  /*93f0*/  FSETP.NEU.FTZ.AND P0, PT, R134, -INF , PT ;  /* 0xff8000008600780b */ /* 0x000fe20003f1d000 */
[----:B------:R-:W-:Y:S02]  /*9400*/  FFMA.FTZ R6, R18, c[0x0][0x2d0], -R2 ;  /* 0x0000b40012067a23 */ /* 0x000fe40000010802 */
[----:B------:R-:W-:Y:S02]  /*9410*/  FADD.FTZ R0, -R0, R138 ;  /* 0x0000008a00007221 */ /* 0x000fe40000010100 */
[----:B------:R-:W-:Y:S02]  /*9420*/  FFMA.FTZ R138, R66, c[0x0][0x2d0], -R2 ;  /* 0x0000b400428a7a23 */ /* 0x000fe40000010802 */
[----:B------:R-:W-:Y:S02]  /*9430*/  FMUL.FTZ R0, R0, c[0x0][0x2d0] ;  /* 0x0000b40000007a20 */ /* 0x000fe40000410000 */
[----:B------:R-:W-:Y:S01]  /*9440*/  MUFU.EX2 R4, R4 ;  /* 0x0000000400047308 */ /* 0x000fe20000000800 */
[----:B------:R-:W-:Y:S05]  /*9450*/  FMUL.FTZ R2, R134, c[0x0][0x2d0] ;  /* 0x0000b40086027a20 */ /* 0x000fea0000410000 */
[----:B------:R-:W-:Y:S04]  /*9460*/  FSEL R2, R2, RZ, P0 ;  /* 0x000000ff02027208 */ /* 0x000fe80000000000 */
[----:B------:R-:W2:Y:S01]  /*9470*/  MUFU.EX2 R3, R0 ;  /* 0x0000000000037308 */ /* 0x000ea20000000800 */
[--C-:B------:R-:W-:Y:S02]  /*9480*/  FFMA.FTZ R32, R12, c[0x0][0x2d0], -R2.reuse ;  /* 0x0000b4000c207a23 */ /* 0x100fe40000010802 */
[--C-:B------:R-:W-:Y:S01]  /*9490*/  FFMA.FTZ R54, R57, c[0x0][0x2d0], -R2.reuse ;  /* 0x0000b40039367a23 */ /* 0x100fe20000010802 */
[----:B------:R-:W3:Y:S01]  /*94a0*/  LDL.LU R12, [R1+0x20] ;  /* 0x00002000010c7983 */ /* 0x000ee20000300800 */
        /* <DEDUP_REMOVED lines=12> */
[----:B--2---:R-:W-:Y:S01]  /*9570*/  FFMA.FTZ R0, R3, R210, R209 ;  /* 0x000000d203007223 */ /* 0x004fe200000100d1 */
[C---:B------:R-:W-:Y:S01]  /*9580*/  F2FP.PACK_AB R209, R4.reuse, R209 ;  /* 0x000000d104d1723e */ /* 0x040fe200000000ff */
[----:B------:R-:W-:Y:S02]  /*9590*/  FFMA.FTZ R51, R45, c[0x0][0x2d0], -R2 ;  /* 0x0000b4002d337a23 */ /* 0x000fe40000010802 */
[----:B------:R-:W-:Y:S01]  /*95a0*/  FADD.FTZ R33, R4, R0 ;  /* 0x0000000004217221 */ /* 0x000fe20000010000 */
[----:B------:R-:W-:Y:S01]  /*95b0*/  FSEL R0, R134, RZ, P0 ;  /* 0x000000ff86007208 */ /* 0x000fe20000000000 */
[--C-:B------:R-:W-:Y:S01]  /*95c0*/  FFMA.FTZ R4, R16, c[0x0][0x2d0], -R2.reuse ;  /* 0x0000b40010047a23 */ /* 0x100fe20000010802 */
[----:B------:R1:W-:Y:S01]  /*95d0*/  MUFU.EX2 R210, R5 ;  /* 0x0000000500d27308 */ /* 0x0003e20000000800 */
[----:B------:R-:W-:Y:S01]  /*95e0*/  FSETP.NEU.FTZ.AND P0, PT, R133, -INF , PT ;  /* 0xff8000008500780b */ /* 0x000fe20003f1d000 */
[--C-:B------:R-:W-:Y:S02]  /*95f0*/  FFMA.FTZ R60, R60, c[0x0][0x2d0], -R2.reuse ;  /* 0x0000b4003c3c7a23 */ /* 0x100fe40000010802 */
[----:B------:R-:W-:Y:S01]  /*9600*/  FADD.FTZ R0, -R0, R139 ;  /* 0x0000008b00007221 */ /* 0x000fe20000010100 */
[----:B------:R-:W-:Y:S01]  /*9610*/  MOV R139, R214 ;  /* 0x000000d6008b7202 */ /* 0x000fe20000000f00 */
[C---:B------:R-:W-:Y:S02]  /*9620*/  FMUL.FTZ R70, R3.reuse, R70 ;  /* 0x0000004603467220 */ /* 0x040fe40000410000 */
[----:B------:R-:W-:Y:S02]  /*9630*/  FMUL.FTZ R0, R0, c[0x0][0x2d0] ;  /* 0x0000b40000007a20 */ /* 0x000fe40000410000 */
[----:B------:R2:W-:Y:S01]  /*9640*/  MUFU.EX2 R21, R4 ;  /* 0x0000000400157308 */ /* 0x0005e20000000800 */
[C---:B------:R-:W-:Y:S02]  /*9650*/  FMUL.FTZ R71, R3.reuse, R71 ;  /* 0x0000004703477220 */ /* 0x040fe40000410000 */
[C---:B------:R-:W-:Y:S02]  /*9660*/  FMUL.FTZ R82, R3.reuse, R82 ;  /* 0x0000005203527220 */ /* 0x040fe40000410000 */
[C---:B------:R-:W-:Y:S02]  /*9670*/  FMUL.FTZ R83, R3.reuse, R83 ;  /* 0x0000005303537220 */ /* 0x040fe40000410000 */
[C---:B------:R-:W-:Y:S02]  /*9680*/  FMUL.FTZ R86, R3.reuse, R86 ;  /* 0x0000005603567220 */ /* 0x040fe40000410000 */
[C---:B------:R-:W-:Y:S01]  /*9690*/  FMUL.FTZ R87, R3.reuse, R87 ;  /* 0x0000005703577220 */ /* 0x040fe20000410000 */
[----:B------:R-:W4:Y:S01]  /*96a0*/  MUFU.EX2 R0, R0 ;  /* 0x0000000000007308 */ /* 0x000f220000000800 */
[C---:B------:R-:W-:Y:S02]  /*96b0*/  FMUL.FTZ R98, R3.reuse, R98 ;  /* 0x0000006203627220 */ /* 0x040fe40000410000 */
[----:B------:R-:W-:Y:S02]  /*96c0*/  FMUL.FTZ R99, R3, R99 ;  /* 0x0000006303637220 */ /* 0x000fe40000410000 */
[----:B-1----:R-:W-:Y:S01]  /*96d0*/  FFMA.FTZ R5, R9, c[0x0][0x2d0], -R2 ;  /* 0x0000b40009057a23 */ /* 0x002fe20000010802 */
[----:B------:R-:W-:Y:S01]  /*96e0*/  FSEL R2, R133, RZ, P0 ;  /* 0x000000ff85027208 */ /* 0x000fe20000000000 */
[C---:B------:R-:W-:Y:S01]  /*96f0*/  FMUL.FTZ R102, R3.reuse, R102 ;  /* 0x0000006603667220 */ /* 0x040fe20000410000 */
[----:B------:R-:W-:Y:S01]  /*9700*/  MOV R9, R215 ;  /* 0x000000d700097202 */ /* 0x000fe20000000f00 */
[C---:B------:R-:W-:Y:S01]  /*9710*/  FMUL.FTZ R103, R3.reuse, R103 ;  /* 0x0000006703677220 */ /* 0x040fe20000410000 */
[----:B------:R1:W5:Y:S01]  /*9720*/  MUFU.EX2 R20, R5 ;  /* 0x0000000500147308 */ /* 0x0003620000000800 */
[----:B------:R-:W-:Y:S01]  /*9730*/  FADD.FTZ R2, -R2, R140 ;  /* 0x0000008c02027221 */ /* 0x000fe20000010100 */
[----:B------:R-:W-:Y:S01]  /*9740*/  MOV R140, R9 ;  /* 0x00000009008c7202 */ /* 0x000fe20000000f00 */
[----:B------:R-:W-:Y:S02]  /*9750*/  FMUL.FTZ R114, R3, R114 ;  /* 0x0000007203727220 */ /* 0x000fe40000410000 */
[----:B--2---:R-:W-:Y:S02]  /*9760*/  FMUL.FTZ R4, R133, c[0x0][0x2d0] ;  /* 0x0000b40085047a20 */ /* 0x004fe40000410000 */
[----:B------:R-:W-:Y:S02]  /*9770*/  FMUL.FTZ R2, R2, c[0x0][0x2d0] ;  /* 0x0000b40002027a20 */ /* 0x000fe40000410000 */
[C---:B------:R-:W-:Y:S01]  /*9780*/  FMUL.FTZ R115, R3.reuse, R115 ;  /* 0x0000007303737220 */ /* 0x040fe20000410000 */
[----:B------:R-:W-:Y:S01]  /*9790*/  FSEL R4, R4, RZ, P0 ;  /* 0x000000ff04047208 */ /* 0x000fe20000000000 */
[----:B------:R-:W-:Y:S02]  /*97a0*/  FMUL.FTZ R118, R3, R118 ;  /* 0x0000007603767220 */ /* 0x000fe40000410000 */
[----:B------:R-:W-:Y:S01]  /*97b0*/  MUFU.EX2 R2, R2 ;  /* 0x0000000200027308 */ /* 0x000fe20000000800 */
[----:B----4-:R-:W-:Y:S02]  /*97c0*/  FMUL.FTZ R9, R0, R173 ;  /* 0x000000ad00097220 */ /* 0x010fe40000410000 */
[----:B------:R-:W2:Y:S01]  /*97d0*/  LDL.LU R173, [R1+0x24] ;  /* 0x0000240001ad7983 */ /* 0x000ea20000300800 */
[--C-:B------:R-:W-:Y:S02]  /*97e0*/  FFMA.FTZ R10, R10, c[0x0][0x2d0], -R4.reuse ;  /* 0x0000b4000a0a7a23 */ /* 0x100fe40000010804 */
[--C-:B------:R-:W-:Y:S02]  /*97f0*/  FFMA.FTZ R46, R46, c[0x0][0x2d0], -R4.reuse ;  /* 0x0000b4002e2e7a23 */ /* 0x100fe40000010804 */
[--C-:B------:R-:W-:Y:S02]  /*9800*/  FFMA.FTZ R22, R43, c[0x0][0x2d0], -R4.reuse ;  /* 0x0000b4002b167a23 */ /* 0x100fe40000010804 */
[--C-:B------:R-:W-:Y:S02]  /*9810*/  FFMA.FTZ R23, R62, c[0x0][0x2d0], -R4.reuse ;  /* 0x0000b4003e177a23 */ /* 0x100fe40000010804 */
[----:B-1----:R-:W-:Y:S01]  /*9820*/  FADD.FTZ R5, R210, R7 ;  /* 0x00000007d2057221 */ /* 0x002fe20000010000 */
[----:B------:R-:W-:Y:S01]  /*9830*/  F2FP.PACK_AB R210, R8, R210 ;  /* 0x000000d208d2723e */ /* 0x000fe200000000ff */
[--C-:B------:R-:W-:Y:S01]  /*9840*/  FFMA.FTZ R214, R30, c[0x0][0x2d0], -R4.reuse ;  /* 0x0000b4001ed67a23 */ /* 0x100fe20000010804 */
[----:B------:R-:W-:Y:S01]  /*9850*/  MOV R7, R60 ;  /* 0x0000003c00077202 */ /* 0x000fe20000000f00 */
[----:B------:R-:W-:Y:S01]  /*9860*/  FADD.FTZ R212, R8, R5 ;  /* 0x0000000508d47221 */ /* 0x000fe20000010000 */
[----:B------:R-:W-:Y:S01]  /*9870*/  MOV R5, R55 ;  /* 0x0000003700057202 */ /* 0x000fe20000000f00 */
[--C-:B------:R-:W-:Y:S01]  /*9880*/  FFMA.FTZ R213, R31, c[0x0][0x2d0], -R4.reuse ;  /* 0x0000b4001fd57a23 */ /* 0x100fe20000010804 */
[----:B------:R-:W-:Y:S01]  /*9890*/  MOV R55, R141 ;  /* 0x0000008d00377202 */ /* 0x000fe20000000f00 */
        /* <DEDUP_REMOVED lines=11> */
[----:B------:R-:W-:Y:S02]  /*9950*/  FFMA.FTZ R67, R63, c[0x0][0x2d0], -R4 ;  /* 0x0000b4003f437a23 */ /* 0x000fe40000010804 */
[C---:B------:R-:W-:Y:S01]  /*9960*/  FMUL.FTZ R8, R0.reuse, R172 ;  /* 0x000000ac00087220 */ /* 0x040fe20000410000 */
[----:B------:R-:W-:Y:S01]  /*9970*/  MOV R172, R46 ;  /* 0x0000002e00ac7202 */ /* 0x000fe20000000f00 */
[C---:B------:R-:W-:Y:S01]  /*9980*/  FMUL.FTZ R13, R0.reuse, R169 ;  /* 0x000000a9000d7220 */ /* 0x040fe20000410000 */
[----:B------:R-:W-:Y:S01]  /*9990*/  MOV R169, R50 ;  /* 0x0000003200a97202 */ /* 0x000fe20000000f00 */
[C---:B------:R-:W-:Y:S01]  /*99a0*/  FMUL.FTZ R24, R0.reuse, R164 ;  /* 0x000000a400187220 */ /* 0x040fe20000410000 */
[----:B------:R-:W-:Y:S01]  /*99b0*/  MOV R50, R65 ;  /* 0x0000004100327202 */ /* 0x000fe20000000f00 */
[C---:B------:R-:W-:Y:S01]  /*99c0*/  FMUL.FTZ R25, R0.reuse, R165 ;  /* 0x000000a500197220 */ /* 0x040fe20000410000 */
[----:B------:R-:W-:Y:S01]  /*99d0*/  MUFU.EX2 R164, R19 ;  /* 0x0000001300a47308 */ /* 0x000fe20000000800 */
[C---:B------:R-:W-:Y:S01]  /*99e0*/  FMUL.FTZ R28, R0.reuse, R160 ;  /* 0x000000a0001c7220 */ /* 0x040fe20000410000 */
[----:B------:R-:W-:Y:S01]  /*99f0*/  MOV R165, R7 ;  /* 0x0000000700a57202 */ /* 0x000fe20000000f00 */
[C---:B------:R-:W-:Y:S01]  /*9a00*/  FMUL.FTZ R29, R0.reuse, R161 ;  /* 0x000000a1001d7220 */ /* 0x040fe20000410000 */
[----:B------:R-:W-:Y:S01]  /*9a10*/  MOV R65, R211 ;  /* 0x000000d300417202 */ /* 0x000fe20000000f00 */
[C---:B------:R-:W-:Y:S02]  /*9a20*/  FMUL.FTZ R40, R0.reuse, R156 ;  /* 0x0000009c00287220 */ /* 0x040fe40000410000 */
[C---:B------:R-:W-:Y:S02]  /*9a30*/  FMUL.FTZ R41, R0.reuse, R157 ;  /* 0x0000009d00297220 */ /* 0x040fe40000410000 */
[C---:B------:R-:W-:Y:S01]  /*9a40*/  FMUL.FTZ R44, R0.reuse, R152 ;  /* 0x00000098002c7220 */ /* 0x040fe20000410000 */
[----:B------:R-:W1:Y:S01]  /*9a50*/  MUFU.EX2 R161, R32 ;  /* 0x0000002000a17308 */ /* 0x000e620000000800 */
[C---:B------:R-:W-:Y:S01]  /*9a60*/  FMUL.FTZ R45, R0.reuse, R153 ;  /* 0x00000099002d7220 */ /* 0x040fe20000410000 */
[----:B------:R-:W-:Y:S01]  /*9a70*/  MOV R153, R140 ;  /* 0x0000008c00997202 */ /* 0x000fe20000000f00 */
[----:B------:R-:W-:Y:S01]  /*9a80*/  FMUL.FTZ R56, R0, R148 ;  /* 0x0000009400387220 */ /* 0x000fe20000410000 */
[----:B-----5:R-:W-:Y:S01]  /*9a90*/  F2FP.PACK_AB R140, R20, R21 ;  /* 0x00000015148c723e */ /* 0x020fe200000000ff */
[C---:B------:R-:W-:Y:S01]  /*9aa0*/  FMUL.FTZ R57, R0.reuse, R149 ;  /* 0x0000009500397220 */ /* 0x040fe20000410000 */
[----:B------:R-:W-:Y:S01]  /*9ab0*/  MOV R152, R38 ;  /* 0x0000002600987202 */ /* 0x000fe20000000f00 */
[C---:B------:R-:W-:Y:S01]  /*9ac0*/  FMUL.FTZ R60, R0.reuse, R144 ;  /* 0x00000090003c7220 */ /* 0x040fe20000410000 */
[----:B------:R-:W-:Y:S01]  /*9ad0*/  MOV R149, R39 ;  /* 0x0000002700957202 */ /* 0x000fe20000000f00 */
[C---:B------:R-:W-:Y:S01]  /*9ae0*/  FMUL.FTZ R61, R0.reuse, R145 ;  /* 0x00000091003d7220 */ /* 0x040fe20000410000 */
[----:B------:R4:W-:Y:S01]  /*9af0*/  MUFU.EX2 R160, R17 ;  /* 0x0000001100a07308 */ /* 0x0009e20000000800 */
[C---:B------:R-:W-:Y:S01]  /*9b00*/  FMUL.FTZ R72, R0.reuse, R72 ;  /* 0x0000004800487220 */ /* 0x040fe20000410000 */
[----:B------:R-:W-:Y:S01]  /*9b10*/  MOV R145, R37 ;  /* 0x0000002500917202 */ /* 0x000fe20000000f00 */
        /* <DEDUP_REMOVED lines=10> */
[----:B------:R-:W-:Y:S01]  /*9bc0*/  FMUL.FTZ R92, R0, R92 ;  /* 0x0000005c005c7220 */ /* 0x000fe20000410000 */
        /* <DEDUP_REMOVED lines=11> */
[C---:B------:R-:W-:Y:S02]  /*9c80*/  FMUL.FTZ R30, R2.reuse, R162 ;  /* 0x000000a2021e7220 */ /* 0x040fe40000410000 */
[----:B------:R1:W5:Y:S01]  /*9c90*/  MUFU.EX2 R162, R36 ;  /* 0x0000002400a27308 */ /* 0x0003620000000800 */
[C---:B------:R-:W-:Y:S02]  /*9ca0*/  FMUL.FTZ R31, R2.reuse, R163 ;  /* 0x000000a3021f7220 */ /* 0x040fe40000410000 */
[----:B------:R-:W-:Y:S02]  /*9cb0*/  FMUL.FTZ R43, R2, R159 ;  /* 0x0000009f022b7220 */ /* 0x000fe40000410000 */
[----:B------:R-:W-:Y:S02]  /*9cc0*/  FADD.FTZ R157, R6, R33 ;  /* 0x00000021069d7221 */ /* 0x000fe40000010000 */
[C---:B------:R-:W-:Y:S02]  /*9cd0*/  FMUL.FTZ R7, R3.reuse, R179 ;  /* 0x000000b303077220 */ /* 0x040fe40000410000 */
[C---:B------:R-:W-:Y:S01]  /*9ce0*/  FMUL.FTZ R10, R2.reuse, R174 ;  /* 0x000000ae020a7220 */ /* 0x040fe20000410000 */
[----:B------:R5:W-:Y:S01]  /*9cf0*/  MUFU.EX2 R159, R18 ;  /* 0x00000012009f7308 */ /* 0x000be20000000800 */
[C---:B------:R-:W-:Y:S01]  /*9d00*/  FMUL.FTZ R11, R2.reuse, R175 ;  /* 0x000000af020b7220 */ /* 0x040fe20000410000 */
[----:B------:R-:W-:Y:S01]  /*9d10*/  MOV R174, R145 ;  /* 0x0000009100ae7202 */ /* 0x000fe20000000f00 */
[C---:B------:R-:W-:Y:S01]  /*9d20*/  FMUL.FTZ R14, R2.reuse, R170 ;  /* 0x000000aa020e7220 */ /* 0x040fe20000410000 */
[----:B------:R-:W-:Y:S01]  /*9d30*/  MOV R145, R54 ;  /* 0x0000003600917202 */ /* 0x000fe20000000f00 */
[----:B------:R-:W-:Y:S01]  /*9d40*/  FMUL.FTZ R15, R2, R171 ;  /* 0x000000ab020f7220 */ /* 0x000fe20000410000 */
[----:B------:R-:W-:Y:S01]  /*9d50*/  MOV R171, R148 ;  /* 0x0000009400ab7202 */ /* 0x000fe20000000f00 */
[----:B----4-:R-:W-:Y:S01]  /*9d60*/  FMUL.FTZ R17, R132, R181 ;  /* 0x000000b584117220 */ /* 0x010fe20000410000 */
[----:B------:R-:W-:Y:S01]  /*9d70*/  MOV R148, R52 ;  /* 0x0000003400947202 */ /* 0x000fe20000000f00 */
[C---:B------:R-:W-:Y:S01]  /*9d80*/  FMUL.FTZ R19, R3.reuse, R183 ;  /* 0x000000b703137220 */ /* 0x040fe20000410000 */
[----:B------:R4:W4:Y:S01]  /*9d90*/  MUFU.EX2 R163, R16 ;  /* 0x0000001000a37308 */ /* 0x0009220000000800 */
[----:B------:R-:W-:Y:S01]  /*9da0*/  MOV R175, R165 ;  /* 0x000000a500af7202 */ /* 0x000fe20000000f00 */
[----:B------:R-:W-:Y:S01]  /*9db0*/  FMUL.FTZ R26, R2, R166 ;  /* 0x000000a6021a7220 */ /* 0x000fe20000410000 */
[----:B------:R-:W-:Y:S01]  /*9dc0*/  MOV R170, R153 ;  /* 0x0000009900aa7202 */ /* 0x000fe20000000f00 */
[----:B-1----:R-:W-:Y:S01]  /*9dd0*/  LDSM.16.MT88.4 R36, [R236] ;  /* 0x00000000ec24783b */ /* 0x002fe20000004200 */
[----:B-----5:R-:W-:Y:S01]  /*9de0*/  F2FP.PACK_AB R211, R162, R6 ;  /* 0x00000006a2d3723e */ /* 0x020fe200000000ff */
[C---:B------:R-:W-:Y:S01]  /*9df0*/  FMUL.FTZ R6, R3.reuse, R178 ;  /* 0x000000b203067220 */ /* 0x040fe20000410000 */
[----:B------:R-:W-:Y:S01]  /*9e00*/  MOV R153, R48 ;  /* 0x0000003000997202 */ /* 0x000fe20000000f00 */
[----:B------:R-:W-:Y:S01]  /*9e10*/  FMUL.FTZ R27, R2, R167 ;  /* 0x000000a7021b7220 */ /* 0x000fe20000410000 */
[----:B------:R-:W-:Y:S01]  /*9e20*/  MOV R166, R175 ;  /* 0x000000af00a67202 */ /* 0x000fe20000000f00 */
[C---:B------:R-:W-:Y:S01]  /*9e30*/  FMUL.FTZ R32, R132.reuse, R188 ;  /* 0x000000bc84207220 */ /* 0x040fe20000410000 */
[----:B------:R-:W-:Y:S01]  /*9e40*/  MOV R175, R51 ;  /* 0x0000003300af7202 */ /* 0x000fe20000000f00 */
[----:B------:R-:W-:Y:S01]  /*9e50*/  FMUL.FTZ R33, R132, R189 ;  /* 0x000000bd84217220 */ /* 0x000fe20000410000 */
[----:B------:R-:W-:Y:S01]  /*9e60*/  MOV R188, R148 ;  /* 0x0000009400bc7202 */ /* 0x000fe20000000f00 */
[----:B------:R-:W-:Y:S01]  /*9e70*/  FMUL.FTZ R18, R3, R182 ;  /* 0x000000b603127220 */ /* 0x000fe20000410000 */
[----:B------:R-:W-:Y:S01]  /*9e80*/  MOV R189, R138 ;  /* 0x0000008a00bd7202 */ /* 0x000fe20000000f00 */
[C---:B------:R-:W-:Y:S01]  /*9e90*/  FMUL.FTZ R62, R2.reuse, R146 ;  /* 0x00000092023e7220 */ /* 0x040fe20000410000 */
[----:B------:R-:W-:Y:S01]  /*9ea0*/  MUFU.EX2 R138, R225 ;  /* 0x000000e1008a7308 */ /* 0x000fe20000000800 */
[C---:B------:R-:W-:Y:S01]  /*9eb0*/  FMUL.FTZ R63, R2.reuse, R147 ;  /* 0x00000093023f7220 */ /* 0x040fe20000410000 */
[----:B------:R-:W-:Y:S01]  /*9ec0*/  MOV R167, R170 ;  /* 0x000000aa00a77202 */ /* 0x000fe20000000f00 */
[C---:B------:R-:W-:Y:S01]  /*9ed0*/  FMUL.FTZ R46, R2.reuse, R154 ;  /* 0x0000009a022e7220 */ /* 0x040fe20000410000 */
[----:B------:R-:W-:Y:S01]  /*9ee0*/  MOV R182, R153 ;  /* 0x0000009900b67202 */ /* 0x000fe20000000f00 */
[----:B------:R-:W-:Y:S01]  /*9ef0*/  FMUL.FTZ R47, R2, R155 ;  /* 0x0000009b022f7220 */ /* 0x000fe20000410000 */
[----:B------:R-:W-:Y:S01]  /*9f00*/  MOV R178, R152 ;  /* 0x0000009800b27202 */ /* 0x000fe20000000f00 */
[C---:B----4-:R-:W-:Y:S01]  /*9f10*/  FMUL.FTZ R16, R132.reuse, R180 ;  /* 0x000000b484107220 */ /* 0x050fe20000410000 */
[----:B------:R-:W-:Y:S01]  /*9f20*/  F2FP.PACK_AB R143, R163, R160 ;  /* 0x000000a0a38f723e */ /* 0x000fe200000000ff */
[C---:B------:R-:W-:Y:S01]  /*9f30*/  FMUL.FTZ R48, R132.reuse, R196 ;  /* 0x000000c484307220 */ /* 0x040fe20000410000 */
[----:B------:R-:W-:Y:S01]  /*9f40*/  MOV R180, R145 ;  /* 0x0000009100b47202 */ /* 0x000fe20000000f00 */
[C---:B------:R-:W-:Y:S01]  /*9f50*/  FMUL.FTZ R51, R3.reuse, R199 ;  /* 0x000000c703337220 */ /* 0x040fe20000410000 */
[----:B------:R-:W-:Y:S01]  /*9f60*/  MOV R196, R49 ;  /* 0x0000003100c47202 */ /* 0x000fe20000000f00 */
[----:B------:R-:W-:Y:S01]  /*9f70*/  FMUL.FTZ R49, R132, R197 ;  /* 0x000000c584317220 */ /* 0x000fe20000410000 */
[----:B------:R-:W-:Y:S01]  /*9f80*/  MOV R197, R50 ;  /* 0x0000003200c57202 */ /* 0x000fe20000000f00 */
[C---:B------:R-:W-:Y:S01]  /*9f90*/  FMUL.FTZ R50, R3.reuse, R198 ;  /* 0x000000c603327220 */ /* 0x040fe20000410000 */
[----:B------:R-:W-:Y:S01]  /*9fa0*/  MOV R199, R65 ;  /* 0x0000004100c77202 */ /* 0x000fe20000000f00 */
[C---:B------:R-:W-:Y:S01]  /*9fb0*/  FMUL.FTZ R58, R2.reuse, R150 ;  /* 0x00000096023a7220 */ /* 0x040fe20000410000 */
[----:B------:R-:W-:Y:S01]  /*9fc0*/  MOV R198, R171 ;  /* 0x000000ab00c67202 */ /* 0x000fe20000000f00 */
[----:B------:R-:W-:Y:S01]  /*9fd0*/  FMUL.FTZ R59, R2, R151 ;  /* 0x00000097023b7220 */ /* 0x000fe20000410000 */
[----:B------:R-:W-:Y:S01]  /*9fe0*/  MUFU.EX2 R171, R217 ;  /* 0x000000d900ab7308 */ /* 0x000fe20000000800 */
[----:B------:R-:W-:Y:S01]  /*9ff0*/  FMUL.FTZ R65, R132, R205 ;  /* 0x000000cd84417220 */ /* 0x000fe20000410000 */
        /* <DEDUP_REMOVED lines=20> */
[----:B------:R-:W-:Y:S02]  /*a140*/  FMUL.FTZ R127, R2, R127 ;  /* 0x0000007f027f7220 */ /* 0x000fe40000410000 */
[C---:B------:R-:W-:Y:S02]  /*a150*/  FMUL.FTZ R130, R3.reuse, R130 ;  /* 0x0000008203827220 */ /* 0x040fe40000410000 */
[C---:B------:R-:W-:Y:S02]  /*a160*/  FMUL.FTZ R131, R3.reuse, R131 ;  /* 0x0000008303837220 */ /* 0x040fe40000410000 */
[C---:B---3--:R-:W-:Y:S02]  /*a170*/  FFMA.FTZ R4, R0.reuse, R12, R21 ;  /* 0x0000000c00047223 */ /* 0x048fe40000010015 */
[----:B------:R-:W-:Y:S01]  /*a180*/  FMUL.FTZ R12, R0, R168 ;  /* 0x000000a8000c7220 */ /* 0x000fe20000410000 */
[----:B------:R-:W-:Y:S01]  /*a190*/  MOV R0, R22 ;  /* 0x0000001600007202 */ /* 0x000fe20000000f00 */
[----:B------:R-:W-:Y:S01]  /*a1a0*/  FADD.FTZ R158, R20, R4 ;  /* 0x00000004149e7221 */ /* 0x000fe20000010000 */
[----:B------:R-:W-:Y:S01]  /*a1b0*/  MOV R168, R5 ;  /* 0x0000000500a87202 */ /* 0x000fe20000000f00 */
[C---:B------:R-:W-:Y:S01]  /*a1c0*/  FMUL.FTZ R4, R132.reuse, R176 ;  /* 0x000000b084047220 */ /* 0x040fe20000410000 */
[----:B------:R-:W-:Y:S01]  /*a1d0*/  MOV R176, R67 ;  /* 0x0000004300b07202 */ /* 0x000fe20000000f00 */
[----:B------:R-:W-:Y:S01]  /*a1e0*/  FMUL.FTZ R5, R132, R177 ;  /* 0x000000b184057220 */ /* 0x000fe20000410000 */
[----:B------:R-:W-:Y:S01]  /*a1f0*/  MOV R165, R168 ;  /* 0x000000a800a57202 */ /* 0x000fe20000000f00 */
[----:B------:R-:W-:Y:S01]  /*a200*/  FMUL.FTZ R67, R3, R207 ;  /* 0x000000cf03437220 */ /* 0x000fe20000410000 */
[----:B------:R-:W-:Y:S01]  /*a210*/  MOV R168, R53 ;  /* 0x0000003500a87202 */ /* 0x000fe20000000f00 */
[----:B------:R-:W-:Y:S10]  /*a220*/  MUFU.EX2 R216, R176 ;  /* 0x000000b000d87308 */ /* 0x000ff40000000800 */
[----:B------:R-:W-:Y:S01]  /*a230*/  MUFU.EX2 R168, R168 ;  /* 0x000000a800a87308 */ /* 0x000fe20000000800 */
[----:B--2---:R-:W-:Y:S01]  /*a240*/  FFMA.FTZ R156, R2, R173, R141 ;  /* 0x000000ad029c7223 */ /* 0x004fe2000001008d */
[----:B------:R-:W-:Y:S08]  /*a250*/  MOV R173, R172 ;  /* 0x000000ac00ad7202 */ /* 0x000ff00000000f00 */
[----:B------:R-:W1:Y:S01]  /*a260*/  MUFU.EX2 R2, R227 ;  /* 0x000000e300027308 */ /* 0x000e620000000800 */
[----:B------:R-:W-:Y:S02]  /*a270*/  MOV R172, R23 ;  /* 0x0000001700ac7202 */ /* 0x000fe40000000f00 */
[----:B------:R-:W2:Y:S01]  /*a280*/  LDSM.16.MT88.4 R20, [R235] ;  /* 0x00000000eb14783b */ /* 0x000ea20000004200 */
[----:B------:R-:W-:Y:S02]  /*a290*/  F2FP.PACK_AB R141, R159, R141 ;  /* 0x0000008d9f8d723e */ /* 0x000fe400000000ff */
[----:B------:R-:W-:Y:S04]  /*a2a0*/  MOV R177, R172 ;  /* 0x000000ac00b17202 */ /* 0x000fe80000000f00 */
[----:B------:R-:W-:Y:S10]  /*a2b0*/  MUFU.EX2 R172, R223 ;  /* 0x000000df00ac7308 */ /* 0x000ff40000000800 */
[----:B------:R-:W-:Y:S01]  /*a2c0*/  MUFU.EX2 R217, R177 ;  /* 0x000000b100d97308 */ /* 0x000fe20000000800 */
[-C--:B--2---:R-:W-:Y:S08]  /*a2d0*/  HMMA.16816.F32 R4, R208, R20.reuse, R4 ;  /* 0x00000014d004723c */ /* 0x084ff00000001804 */
[C---:B------:R-:W-:Y:S07]  /*a2e0*/  HMMA.16816.F32 R8, R140.reuse, R20, R8 ;  /* 0x000000148c08723c */ /* 0x040fee0000001808 */
[C---:B------:R-:W-:Y:S01]  /*a2f0*/  FMUL.FTZ R20, R132.reuse, R184 ;  /* 0x000000b884147220 */ /* 0x040fe20000410000 */
[-C--:B------:R-:W-:Y:S01]  /*a300*/  HMMA.16816.F32 R12, R140, R22.reuse, R12 ;  /* 0x000000168c0c723c */ /* 0x080fe2000000180c */
[----:B------:R-:W-:Y:S03]  /*a310*/  MUFU.EX2 R184, R222 ;  /* 0x000000de00b87308 */ /* 0x000fe60000000800 */
[----:B------:R-:W-:Y:S01]  /*a320*/  FMUL.FTZ R21, R132, R185 ;  /* 0x000000b984157220 */ /* 0x000fe20000410000 */
[----:B------:R-:W-:Y:S02]  /*a330*/  MOV R185, R0 ;  /* 0x0000000000b97202 */ /* 0x000fe40000000f00 */
[----:B------:R-:W-:Y:S01]  /*a340*/  MOV R0, R55 ;  /* 0x0000003700007202 */ /* 0x000fe20000000f00 */
[C---:B------:R-:W-:Y:S01]  /*a350*/  HMMA.16816.F32 R16, R208.reuse, R22, R16 ;  /* 0x00000016d010723c */ /* 0x040fe20000001810 */
[----:B------:R-:W2:Y:S03]  /*a360*/  LDSM.16.MT88.4 R52, [R238] ;  /* 0x00000000ee34783b */ /* 0x000ea60000004200 */
[----:B------:R-:W-:Y:S01]  /*a370*/  MOV R183, R0 ;  /* 0x0000000000b77202 */ /* 0x000fe20000000f00 */
[----:B------:R-:W-:Y:S02]  /*a380*/  FADD.FTZ R0, R137, R212 ;  /* 0x000000d489007221 */ /* 0x000fe40000010000 */
[C---:B------:R-:W-:Y:S01]  /*a390*/  FMUL.FTZ R22, R3.reuse, R186 ;  /* 0x000000ba03167220 */ /* 0x040fe20000410000 */
[----:B------:R-:W-:Y:S01]  /*a3a0*/  MOV R186, R149 ;  /* 0x0000009500ba7202 */ /* 0x000fe20000000f00 */
[C---:B------:R-:W-:Y:S03]  /*a3b0*/  FMUL.FTZ R23, R3.reuse, R187 ;  /* 0x000000bb03177220 */ /* 0x040fe60000410000 */
[----:B------:R-:W-:Y:S01]  /*a3c0*/  MOV R149, R34 ;  /* 0x0000002200957202 */ /* 0x000fe20000000f00 */
[C---:B------:R-:W-:Y:S01]  /*a3d0*/  FMUL.FTZ R34, R3.reuse, R190 ;  /* 0x000000be03227220 */ /* 0x040fe20000410000 */
[----:B------:R-:W-:Y:S01]  /*a3e0*/  MOV R190, R139 ;  /* 0x0000008b00be7202 */ /* 0x000fe20000000f00 */
[----:B-1----:R-:W-:Y:S01]  /*a3f0*/  FADD.FTZ R0, R2, R0 ;  /* 0x0000000002007221 */ /* 0x002fe20000010000 */
[-C--:B------:R-:W-:Y:S01]  /*a400*/  HMMA.16816.F32 R20, R208, R36.reuse, R20 ;  /* 0x00000024d014723c */ /* 0x080fe20000001814 */
[----:B------:R-:W1:Y:S02]  /*a410*/  MUFU.EX2 R139, R226 ;  /* 0x000000e2008b7308 */ /* 0x000e640000000800 */
[----:B------:R-:W-:Y:S02]  /*a420*/  MOV R179, R149 ;  /* 0x0000009500b37202 */ /* 0x000fe40000000f00 */
[----:B------:R-:W-:Y:S01]  /*a430*/  LDSM.16.MT88.4 R148, [R235+0x800] ;  /* 0x00080000eb94783b */ /* 0x000fe20000004200 */
[----:B------:R-:W-:Y:S02]  /*a440*/  MOV R187, R144 ;  /* 0x0000009000bb7202 */ /* 0x000fe40000000f00 */
[C---:B------:R-:W-:Y:S03]  /*a450*/  HMMA.16816.F32 R24, R140.reuse, R36, R24 ;  /* 0x000000248c18723c */ /* 0x040fe60000001818 */
[----:B------:R-:W-:Y:S01]  /*a460*/  MUFU.EX2 R225, R190 ;  /* 0x000000be00e17308 */ /* 0x000fe20000000800 */
[----:B------:R-:W-:Y:S01]  /*a470*/  MOV R144, R35 ;  /* 0x0000002300907202 */ /* 0x000fe20000000f00 */
[C---:B------:R-:W-:Y:S01]  /*a480*/  FMUL.FTZ R35, R3.reuse, R191 ;  /* 0x000000bf03237220 */ /* 0x040fe20000410000 */
[----:B------:R-:W-:Y:S01]  /*a490*/  MOV R191, R66 ;  /* 0x0000004200bf7202 */ /* 0x000fe20000000f00 */
[----:B------:R-:W-:Y:S01]  /*a4a0*/  FMUL.FTZ R66, R3, R206 ;  /* 0x000000ce03427220 */ /* 0x000fe20000410000 */
[-C--:B------:R-:W-:Y:S04]  /*a4b0*/  HMMA.16816.F32 R28, R140, R38.reuse, R28 ;  /* 0x000000268c1c723c */ /* 0x080fe8000000181c */
[----:B------:R-:W-:Y:S01]  /*a4c0*/  MOV R181, R144 ;  /* 0x0000009000b57202 */ /* 0x000fe20000000f00 */
[----:B------:R-:W-:Y:S01]  /*a4d0*/  MUFU.EX2 R226, R189 ;  /* 0x000000bd00e27308 */ /* 0x000fe20000000800 */
[----:B------:R-:W3:Y:S01]  /*a4e0*/  LDSM.16.MT88.4 R144, [R237] ;  /* 0x00000000ed90783b */ /* 0x000ee20000004200 */
[C---:B------:R-:W-:Y:S01]  /*a4f0*/  FMUL.FTZ R36, R132.reuse, R192 ;  /* 0x000000c084247220 */ /* 0x040fe20000410000 */
[C---:B------:R-:W-:Y:S04]  /*a500*/  HMMA.16816.F32 R32, R208.reuse, R38, R32 ;  /* 0x00000026d020723c */ /* 0x040fe80000001820 */
[C---:B------:R-:W-:Y:S02]  /*a510*/  FMUL.FTZ R37, R132.reuse, R193 ;  /* 0x000000c184257220 */ /* 0x040fe40000410000 */
[----:B-1----:R-:W-:Y:S01]  /*a520*/  FADD.FTZ R0, R139, R0 ;  /* 0x000000008b007221 */ /* 0x002fe20000010000 */
[----:B------:R-:W-:Y:S01]  /*a530*/  MUFU.EX2 R192, R214 ;  /* 0x000000d600c07308 */ /* 0x000fe20000000800 */
[C---:B------:R-:W-:Y:S04]  /*a540*/  FMUL.FTZ R38, R3.reuse, R194 ;  /* 0x000000c203267220 */ /* 0x040fe80000410000 */
[C---:B------:R-:W-:Y:S05]  /*a550*/  FMUL.FTZ R39, R3.reuse, R195 ;  /* 0x000000c303277220 */ /* 0x040fea0000410000 */
[----:B------:R-:W-:Y:S02]  /*a560*/  MUFU.EX2 R195, R213 ;  /* 0x000000d500c37308 */ /* 0x000fe40000000800 */
[-C--:B--2---:R-:W-:Y:S08]  /*a570*/  HMMA.16816.F32 R36, R208, R52.reuse, R36 ;  /* 0x00000034d024723c */ /* 0x084ff00000001824 */
[C---:B------:R-:W-:Y:S01]  /*a580*/  HMMA.16816.F32 R40, R140.reuse, R52, R40 ;  /* 0x000000348c28723c */ /* 0x040fe20000001828 */
[----:B------:R-:W-:Y:S06]  /*a590*/  MUFU.EX2 R194, R220 ;  /* 0x000000dc00c27308 */ /* 0x000fec0000000800 */
[C---:B------:R-:W-:Y:S01]  /*a5a0*/  FMUL.FTZ R52, R132.reuse, R200 ;  /* 0x000000c884347220 */ /* 0x040fe20000410000 */
[-C--:B------:R-:W-:Y:S03]  /*a5b0*/  HMMA.16816.F32 R44, R140, R54.reuse, R44 ;  /* 0x000000368c2c723c */ /* 0x080fe6000000182c */
[----:B------:R-:W1:Y:S01]  /*a5c0*/  MUFU.EX2 R200, R221 ;  /* 0x000000dd00c87308 */ /* 0x000e620000000800 */
[C---:B------:R-:W-:Y:S01]  /*a5d0*/  FMUL.FTZ R53, R132.reuse, R201 ;  /* 0x000000c984357220 */ /* 0x040fe20000410000 */
[----:B------:R-:W-:Y:S01]  /*a5e0*/  MOV R201, R64 ;  /* 0x0000004000c97202 */ /* 0x000fe20000000f00 */
[----:B------:R-:W-:Y:S02]  /*a5f0*/  FMUL.FTZ R64, R132, R204 ;  /* 0x000000cc84407220 */ /* 0x000fe40000410000 */
[C---:B------:R-:W-:Y:S01]  /*a600*/  HMMA.16816.F32 R48, R208.reuse, R54, R48 ;  /* 0x00000036d030723c */ /* 0x040fe20000001830 */
[----:B------:R-:W-:Y:S03]  /*a610*/  LDSM.16.MT88.4 R204, [R237+0x1800] ;  /* 0x00180000edcc783b */ /* 0x000fe60000004200 */
[----:B------:R-:W-:Y:S01]  /*a620*/  FADD.FTZ R132, R162, R157 ;  /* 0x0000009da2847221 */ /* 0x000fe20000010000 */
[----:B------:R-:W2:Y:S02]  /*a630*/  MUFU.EX2 R193, R219 ;  /* 0x000000db00c17308 */ /* 0x000ea40000000800 */
[C---:B------:R-:W-:Y:S02]  /*a640*/  FMUL.FTZ R54, R3.reuse, R202 ;  /* 0x000000ca03367220 */ /* 0x040fe40000410000 */
[----:B------:R-:W-:Y:S03]  /*a650*/  FMUL.FTZ R55, R3, R203 ;  /* 0x000000cb03377220 */ /* 0x000fe60000410000 */
[----:B------:R-:W-:Y:S03]  /*a660*/  FADD.FTZ R3, R161, R158 ;  /* 0x0000009ea1037221 */ /* 0x000fe60000010000 */
[----:B------:R-:W-:Y:S01]  /*a670*/  MUFU.EX2 R161, R198 ;  /* 0x000000c600a17308 */ /* 0x000fe20000000800 */
[-C--:B---3--:R-:W-:Y:S08]  /*a680*/  HMMA.16816.F32 R52, R208, R144.reuse, R52 ;  /* 0x00000090d034723c */ /* 0x088ff00000001834 */
[C---:B------:R-:W-:Y:S01]  /*a690*/  HMMA.16816.F32 R56, R140.reuse, R144, R56 ;  /* 0x000000908c38723c */ /* 0x040fe20000001838 */
[----:B------:R-:W-:Y:S07]  /*a6a0*/  MUFU.EX2 R219, R178 ;  /* 0x000000b200db7308 */ /* 0x000fee0000000800 */
[-C--:B------:R-:W-:Y:S03]  /*a6b0*/  HMMA.16816.F32 R60, R140, R146.reuse, R60 ;  /* 0x000000928c3c723c */ /* 0x080fe6000000183c */
[----:B------:R-:W-:Y:S05]  /*a6c0*/  MUFU.EX2 R186, R186 ;  /* 0x000000ba00ba7308 */ /* 0x000fea0000000800 */
[C---:B------:R-:W-:Y:S01]  /*a6d0*/  HMMA.16816.F32 R64, R208.reuse, R146, R64 ;  /* 0x00000092d040723c */ /* 0x040fe20000001840 */
[----:B------:R-:W3:Y:S04]  /*a6e0*/  LDSM.16.MT88.4 R144, [R235+0x2000] ;  /* 0x00200000eb90783b */ /* 0x000ee80000004200 */
        /* <DEDUP_REMOVED lines=19> */
[----:B------:R-:W-:Y:S01]  /*a820*/  F2FP.PACK_AB R145, R215, R170 ;  /* 0x000000aad791723e */ /* 0x000fe200000000ff */
[-C--:B------:R-:W-:Y:S04]  /*a830*/  HMMA.16816.F32 R124, R140, R146.reuse, R124 ;  /* 0x000000928c7c723c */ /* 0x080fe8000000187c */
[----:B------:R-:W-:Y:S03]  /*a840*/  F2FP.PACK_AB R144, R171, R218 ;  /* 0x000000daab90723e */ /* 0x000fe600000000ff */
[----:B------:R-:W-:Y:S01]  /*a850*/  F2FP.PACK_AB R140, R2, R137 ;  /* 0x00000089028c723e */ /* 0x000fe200000000ff */
[----:B------:R-:W-:Y:S04]  /*a860*/  HMMA.16816.F32 R128, R208, R146, R128 ;  /* 0x00000092d080723c */ /* 0x000fe80000001880 */
[C---:B------:R-:W-:Y:S01]  /*a870*/  F2FP.PACK_AB R142, R138.reuse, R139 ;  /* 0x0000008b8a8e723e */ /* 0x040fe200000000ff */
[----:B------:R-:W-:Y:S01]  /*a880*/  FADD.FTZ R2, R138, R0 ;  /* 0x000000008a027221 */ /* 0x000fe20000010000 */
[----:B------:R-:W-:Y:S01]  /*a890*/  F2FP.PACK_AB R141, R172, R224 ;  /* 0x000000e0ac8d723e */ /* 0x000fe200000000ff */
[----:B------:R-:W-:Y:S01]  /*a8a0*/  FADD.FTZ R0, R159, R156 ;  /* 0x0000009c9f007221 */ /* 0x000fe20000010000 */
[----:B-1----:R-:W-:Y:S01]  /*a8b0*/  F2FP.PACK_AB R143, R200, R184 ;  /* 0x000000b8c88f723e */ /* 0x002fe200000000ff */
[----:B------:R-:W1:Y:S01]  /*a8c0*/  LDSM.16.MT88.4 R156, [R238+0x800] ;  /* 0x00080000ee9c783b */ /* 0x000e620000004200 */
[----:B------:R-:W-:Y:S02]  /*a8d0*/  MUFU.EX2 R138, R199 ;  /* 0x000000c7008a7308 */ /* 0x000fe40000000800 */
[----:B--2---:R-:W-:Y:S01]  /*a8e0*/  F2FP.PACK_AB R146, R194, R193 ;  /* 0x000000c1c292723e */ /* 0x004fe200000000ff */
[----:B------:R-:W-:Y:S01]  /*a8f0*/  FADD.FTZ R137, R160, R0 ;  /* 0x00000000a0897221 */ /* 0x000fe20000010000 */
[----:B------:R-:W-:Y:S01]  /*a900*/  F2FP.PACK_AB R147, R195, R192 ;  /* 0x000000c0c393723e */ /* 0x000fe200000000ff */
[-C--:B------:R-:W-:Y:S05]  /*a910*/  HMMA.16816.F32 R4, R140, R148.reuse, R4 ;  /* 0x000000948c04723c */ /* 0x080fea0000001804 */
[----:B------:R2:W-:Y:S01]  /*a920*/  MUFU.EX2 R160, R197 ;  /* 0x000000c500a07308 */ /* 0x0005e20000000800 */
[----:B------:R-:W-:Y:S01]  /*a930*/  FADD.FTZ R137, R163, R137 ;  /* 0x00000089a3897221 */ /* 0x000fe20000010000 */
[----:B------:R-:W-:Y:S01]  /*a940*/  F2FP.PACK_AB R211, R216, R217 ;  /* 0x000000d9d8d3723e */ /* 0x000fe200000000ff */
[C---:B------:R-:W-:Y:S07]  /*a950*/  HMMA.16816.F32 R8, R144.reuse, R148, R8 ;  /* 0x000000949008723c */ /* 0x040fee0000001808 */
[----:B------:R-:W3:Y:S01]  /*a960*/  MUFU.EX2 R139, R201 ;  /* 0x000000c9008b7308 */ /* 0x000ee20000000800 */
[-C--:B------:R-:W-:Y:S08]  /*a970*/  HMMA.16816.F32 R12, R144, R150.reuse, R12 ;  /* 0x00000096900c723c */ /* 0x080ff0000000180c */
[C---:B------:R-:W-:Y:S01]  /*a980*/  HMMA.16816.F32 R16, R140.reuse, R150, R16 ;  /* 0x000000968c10723c */ /* 0x040fe20000001810 */
[----:B------:R-:W4:Y:S01]  /*a990*/  LDSM.16.MT88.4 R148, [R237+0x800] ;  /* 0x00080000ed94783b */ /* 0x000f220000004200 */
[----:B------:R5:W-:Y:S02]  /*a9a0*/  MUFU.EX2 R201, R196 ;  /* 0x000000c400c97308 */ /* 0x000be40000000800 */
[----:B--2---:R-:W-:Y:S04]  /*a9b0*/  MOV R197, R185 ;  /* 0x000000b900c57202 */ /* 0x004fe80000000f00 */
[-C--:B------:R-:W-:Y:S04]  /*a9c0*/  HMMA.16816.F32 R20, R140, R152.reuse, R20 ;  /* 0x000000988c14723c */ /* 0x080fe80000001814 */
[----:B------:R-:W-:Y:S01]  /*a9d0*/  MUFU.EX2 R230, R197 ;  /* 0x000000c500e67308 */ /* 0x000fe20000000800 */
[----:B---3--:R-:W-:Y:S03]  /*a9e0*/  FADD.FTZ R0, R139, R2 ;  /* 0x000000028b007221 */ /* 0x008fe60000010000 */
[C---:B------:R-:W-:Y:S04]  /*a9f0*/  HMMA.16816.F32 R24, R144.reuse, R152, R24 ;  /* 0x000000989018723c */ /* 0x040fe80000001818 */
[----:B------:R-:W-:Y:S02]  /*aa00*/  FADD.FTZ R0, R138, R0 ;  /* 0x000000008a007221 */ /* 0x000fe40000010000 */
[----:B------:R-:W-:Y:S02]  /*aa10*/  MUFU.EX2 R185, R231 ;  /* 0x000000e700b97308 */ /* 0x000fe40000000800 */
[-C--:B------:R-:W-:Y:S04]  /*aa20*/  HMMA.16816.F32 R28, R144, R154.reuse, R28 ;  /* 0x0000009a901c723c */ /* 0x080fe8000000181c */
[----:B------:R-:W-:Y:S01]  /*aa30*/  FADD.FTZ R0, R161, R0 ;  /* 0x00000000a1007221 */ /* 0x000fe20000010000 */
[----:B-----5:R-:W-:Y:S03]  /*aa40*/  MOV R196, R173 ;  /* 0x000000ad00c47202 */ /* 0x020fe60000000f00 */
[C---:B------:R-:W-:Y:S01]  /*aa50*/  HMMA.16816.F32 R32, R140.reuse, R154, R32 ;  /* 0x0000009a8c20723c */ /* 0x040fe20000001820 */
[----:B------:R-:W2:Y:S01]  /*aa60*/  LDSM.16.MT88.4 R152, [R235+0x2800] ;  /* 0x00280000eb98783b */ /* 0x000ea20000004200 */
[----:B------:R-:W-:Y:S02]  /*aa70*/  MUFU.EX2 R173, R229 ;  /* 0x000000e500ad7308 */ /* 0x000fe40000000800 */
[----:B------:R-:W-:Y:S02]  /*aa80*/  FADD.FTZ R2, R160, R0 ;  /* 0x00000000a0027221 */ /* 0x000fe40000010000 */
[----:B------:R-:W-:Y:S02]  /*aa90*/  FADD.FTZ R0, R164, R3 ;  /* 0x00000003a4007221 */ /* 0x000fe40000010000 */
[-C--:B-1----:R-:W-:Y:S04]  /*aaa0*/  HMMA.16816.F32 R36, R140, R156.reuse, R36 ;  /* 0x0000009c8c24723c */ /* 0x082fe80000001824 */
[----:B------:R1:W-:Y:S01]  /*aab0*/  MUFU.EX2 R229, R196 ;  /* 0x000000c400e57308 */ /* 0x0003e20000000800 */
[----:B------:R-:W-:Y:S02]  /*aac0*/  FADD.FTZ R3, R224, R132 ;  /* 0x00000084e0037221 */ /* 0x000fe40000010000 */
[----:B------:R-:W-:Y:S01]  /*aad0*/  FADD.FTZ R132, R218, R0 ;  /* 0x00000000da847221 */ /* 0x000fe20000010000 */
[C---:B------:R-:W-:Y:S04]  /*aae0*/  HMMA.16816.F32 R40, R144.reuse, R156, R40 ;  /* 0x0000009c9028723c */ /* 0x040fe80000001828 */
[----:B------:R-:W-:Y:S02]  /*aaf0*/  FADD.FTZ R0, R169, R2 ;  /* 0x00000002a9007221 */ /* 0x000fe40000010000 */
[----:B------:R-:W3:Y:S01]  /*ab00*/  MUFU.EX2 R218, R179 ;  /* 0x000000b300da7308 */ /* 0x000ee20000000800 */
[----:B------:R-:W-:Y:S01]  /*ab10*/  FADD.FTZ R3, R172, R3 ;  /* 0x00000003ac037221 */ /* 0x000fe20000010000 */
[-C--:B------:R-:W-:Y:S04]  /*ab20*/  HMMA.16816.F32 R44, R144, R158.reuse, R44 ;  /* 0x0000009e902c723c */ /* 0x080fe8000000182c */
[----:B------:R-:W-:Y:S02]  /*ab30*/  FADD.FTZ R0, R168, R0 ;  /* 0x00000000a8007221 */ /* 0x000fe40000010000 */
[----:B------:R-:W-:Y:S02]  /*ab40*/  FADD.FTZ R132, R171, R132 ;  /* 0x00000084ab847221 */ /* 0x000fe40000010000 */
[C---:B------:R-:W-:Y:S01]  /*ab50*/  HMMA.16816.F32 R48, R140.reuse, R158, R48 ;  /* 0x0000009e8c30723c */ /* 0x040fe20000001830 */
[----:B------:R-:W5:Y:S01]  /*ab60*/  LDSM.16.MT88.4 R156, [R236+0x2800] ;  /* 0x00280000ec9c783b */ /* 0x000f620000004200 */
[----:B------:R-:W-:Y:S02]  /*ab70*/  MUFU.EX2 R231, R228 ;  /* 0x000000e400e77308 */ /* 0x000fe40000000800 */
[----:B-1----:R-:W-:Y:S02]  /*ab80*/  MOV R196, R183 ;  /* 0x000000b700c47202 */ /* 0x002fe40000000f00 */
[----:B------:R-:W-:Y:S02]  /*ab90*/  MOV R183, R181 ;  /* 0x000000b500b77202 */ /* 0x000fe40000000f00 */
[-C--:B----4-:R-:W-:Y:S04]  /*aba0*/  HMMA.16816.F32 R52, R140, R148.reuse, R52 ;  /* 0x000000948c34723c */ /* 0x090fe80000001834 */
[----:B------:R-:W-:Y:S01]  /*abb0*/  MOV R181, R166 ;  /* 0x000000a600b57202 */ /* 0x000fe20000000f00 */
[----:B------:R-:W-:Y:S01]  /*abc0*/  MUFU.EX2 R223, R183 ;  /* 0x000000b700df7308 */ /* 0x000fe20000000800 */
[----:B---3--:R-:W-:Y:S02]  /*abd0*/  F2FP.PACK_AB R209, R219, R218 ;  /* 0x000000dadbd1723e */ /* 0x008fe400000000ff */
[C---:B------:R-:W-:Y:S07]  /*abe0*/  HMMA.16816.F32 R56, R144.reuse, R148, R56 ;  /* 0x000000949038723c */ /* 0x040fee0000001838 */
[----:B------:R-:W-:Y:S01]  /*abf0*/  MUFU.EX2 R221, R181 ;  /* 0x000000b500dd7308 */ /* 0x000fe20000000800 */
[-C--:B------:R-:W-:Y:S08]  /*ac00*/  HMMA.16816.F32 R60, R144, R150.reuse, R60 ;  /* 0x00000096903c723c */ /* 0x080ff0000000183c */
[C---:B------:R-:W-:Y:S01]  /*ac10*/  HMMA.16816.F32 R64, R140.reuse, R150, R64 ;  /* 0x000000968c40723c */ /* 0x040fe20000001840 */
[----:B------:R-:W1:Y:S01]  /*ac20*/  LDSM.16.MT88.4 R148, [R238+0x2800] ;  /* 0x00280000ee94783b */ /* 0x000e620000004200 */
[----:B------:R3:W-:Y:S06]  /*ac30*/  MUFU.EX2 R228, R191 ;  /* 0x000000bf00e47308 */ /* 0x0007ec0000000800 */
[-C--:B--2---:R-:W-:Y:S08]  /*ac40*/  HMMA.16816.F32 R68, R140, R152.reuse, R68 ;  /* 0x000000988c44723c */ /* 0x084ff00000001844 */
[C---:B------:R-:W-:Y:S08]  /*ac50*/  HMMA.16816.F32 R72, R144.reuse, R152, R72 ;  /* 0x000000989048723c */ /* 0x040ff00000001848 */
[-C--:B------:R-:W-:Y:S04]  /*ac60*/  HMMA.16816.F32 R76, R144, R154.reuse, R76 ;  /* 0x0000009a904c723c */ /* 0x080fe8000000184c */
[----:B---3--:R-:W-:Y:S02]  /*ac70*/  MOV R191, R188 ;  /* 0x000000bc00bf7202 */ /* 0x008fe40000000f00 */
[----:B------:R-:W-:Y:S02]  /*ac80*/  MOV R188, R182 ;  /* 0x000000b600bc7202 */ /* 0x000fe40000000f00 */
[C---:B------:R-:W-:Y:S01]  /*ac90*/  HMMA.16816.F32 R80, R140.reuse, R154, R80 ;  /* 0x0000009a8c50723c */ /* 0x040fe20000001850 */
[----:B------:R-:W2:Y:S01]  /*aca0*/  LDSM.16.MT88.4 R152, [R237+0x2800] ;  /* 0x00280000ed98783b */ /* 0x000ea20000004200 */
[----:B------:R-:W-:Y:S02]  /*acb0*/  MUFU.EX2 R227, R191 ;  /* 0x000000bf00e37308 */ /* 0x000fe40000000800 */
[----:B------:R-:W-:Y:S02]  /*acc0*/  MOV R182, R180 ;  /* 0x000000b400b67202 */ /* 0x000fe40000000f00 */
[----:B------:R-:W-:Y:S02]  /*acd0*/  MOV R180, R165 ;  /* 0x000000a500b47202 */ /* 0x000fe40000000f00 */
[-C--:B-----5:R-:W-:Y:S04]  /*ace0*/  HMMA.16816.F32 R84, R140, R156.reuse, R84 ;  /* 0x0000009c8c54723c */ /* 0x0a0fe80000001854 */
[----:B------:R-:W3:Y:S04]  /*acf0*/  MUFU.EX2 R222, R182 ;  /* 0x000000b600de7308 */ /* 0x000ee80000000800 */
[C---:B------:R-:W-:Y:S06]  /*ad00*/  HMMA.16816.F32 R88, R144.reuse, R156, R88 ;  /* 0x0000009c9058723c */ /* 0x040fec0000001858 */
[----:B------:R4:W5:Y:S02]  /*ad10*/  MUFU.EX2 R220, R180 ;  /* 0x000000b400dc7308 */ /* 0x0009640000000800 */
[-C--:B------:R-:W-:Y:S08]  /*ad20*/  HMMA.16816.F32 R92, R144, R158.reuse, R92 ;  /* 0x0000009e905c723c */ /* 0x080ff0000000185c */
[C---:B------:R-:W-:Y:S01]  /*ad30*/  HMMA.16816.F32 R96, R140.reuse, R158, R96 ;  /* 0x0000009e8c60723c */ /* 0x040fe20000001860 */
[----:B------:R-:W2:Y:S01]  /*ad40*/  LDSM.16.MT88.4 R156, [R235+0x1000] ;  /* 0x00100000eb9c783b */ /* 0x000ea20000004200 */
[----:B------:R5:W-:Y:S02]  /*ad50*/  MUFU.EX2 R224, R188 ;  /* 0x000000bc00e07308 */ /* 0x000be40000000800 */
[----:B---3--:R-:W-:Y:S04]  /*ad60*/  F2FP.PACK_AB R208, R222, R223 ;  /* 0x000000dfded0723e */ /* 0x008fe800000000ff */
[-C--:B-1----:R-:W-:Y:S01]  /*ad70*/  HMMA.16816.F32 R100, R140, R148.reuse, R100 ;  /* 0x000000948c64723c */ /* 0x082fe20000001864 */
[----:B----4-:R-:W-:Y:S03]  /*ad80*/  LDSM.16.MT88.4 R180, [R235+0x1800] ;  /* 0x00180000ebb4783b */ /* 0x010fe60000004200 */
[----:B-----5:R-:W-:Y:S04]  /*ad90*/  F2FP.PACK_AB R210, R220, R221 ;  /* 0x000000dddcd2723e */ /* 0x020fe800000000ff */
[C---:B------:R-:W-:Y:S08]  /*ada0*/  HMMA.16816.F32 R104, R144.reuse, R148, R104 ;  /* 0x000000949068723c */ /* 0x040ff00000001868 */
[-C--:B------:R-:W-:Y:S01]  /*adb0*/  HMMA.16816.F32 R108, R144, R150.reuse, R108 ;  /* 0x00000096906c723c */ /* 0x080fe2000000186c */
[----:B------:R-:W-:Y:S07]  /*adc0*/  LDSM.16.MT88.4 R188, [R236+0x1800] ;  /* 0x00180000ecbc783b */ /* 0x000fee0000004200 */
[C---:B------:R-:W-:Y:S01]  /*add0*/  HMMA.16816.F32 R112, R140.reuse, R150, R112 ;  /* 0x000000968c70723c */ /* 0x040fe20000001870 */
[----:B------:R-:W1:Y:S07]  /*ade0*/  LDSM.16.MT88.4 R148, [R236+0x1000] ;  /* 0x00100000ec94783b */ /* 0x000e6e0000004200 */
[-C--:B--2---:R-:W-:Y:S08]  /*adf0*/  HMMA.16816.F32 R116, R140, R152.reuse, R116 ;  /* 0x000000988c74723c */ /* 0x084ff00000001874 */
[C---:B------:R-:W-:Y:S08]  /*ae00*/  HMMA.16816.F32 R120, R144.reuse, R152, R120 ;  /* 0x000000989078723c */ /* 0x040ff00000001878 */
[-C--:B------:R-:W-:Y:S07]  /*ae10*/  HMMA.16816.F32 R124, R144, R154.reuse, R124 ;  /* 0x0000009a907c723c */ /* 0x080fee000000187c */
[----:B------:R-:W-:Y:S01]  /*ae20*/  F2FP.PACK_AB R146, R160, R161 ;  /* 0x000000a1a092723e */ /* 0x000fe200000000ff */
[----:B------:R-:W-:Y:S01]  /*ae30*/  HMMA.16816.F32 R128, R140, R154, R128 ;  /* 0x0000009a8c80723c */ /* 0x000fe20000001880 */
[----:B------:R-:W2:Y:S03]  /*ae40*/  LDSM.16.MT88.4 R152, [R238+0x1000] ;  /* 0x00100000ee98783b */ /* 0x000ea60000004200 */
[----:B------:R-:W-:Y:S02]  /*ae50*/  F2FP.PACK_AB R144, R138, R139 ;  /* 0x0000008b8a90723e */ /* 0x000fe400000000ff */
[----:B------:R-:W-:Y:S01]  /*ae60*/  F2FP.PACK_AB R145, R186, R201 ;  /* 0x000000c9ba91723e */ /* 0x000fe200000000ff */
[----:B------:R3:W4:Y:S01]  /*ae70*/  MUFU.EX2 R139, R167 ;  /* 0x000000a7008b7308 */ /* 0x0007220000000800 */
[----:B------:R-:W-:Y:S01]  /*ae80*/  F2FP.PACK_AB R147, R174, R202 ;  /* 0x000000caae93723e */ /* 0x000fe200000000ff */
[----:B------:R-:W-:Y:S03]  /*ae90*/  LDSM.16.MT88.4 R160, [R235+0x3000] ;  /* 0x00300000eba0783b */ /* 0x000fe60000004200 */
[----:B------:R-:W-:Y:S02]  /*aea0*/  F2FP.PACK_AB R140, R187, R185 ;  /* 0x000000b9bb8c723e */ /* 0x000fe400000000ff */
[----:B------:R-:W-:Y:S01]  /*aeb0*/  F2FP.PACK_AB R142, R175, R173 ;  /* 0x000000adaf8e723e */ /* 0x000fe200000000ff */
[-C--:B------:R-:W-:Y:S02]  /*aec0*/  HMMA.16816.F32 R4, R144, R156.reuse, R4 ;  /* 0x0000009c9004723c */ /* 0x080fe40000001804 */
[----:B------:R5:W1:Y:S03]  /*aed0*/  MUFU.EX2 R138, R196 ;  /* 0x000000c4008a7308 */ /* 0x000a660000000800 */
[----:B------:R-:W-:Y:S02]  /*aee0*/  F2FP.PACK_AB R141, R230, R231 ;  /* 0x000000e7e68d723e */ /* 0x000fe400000000ff */
[----:B------:R-:W-:Y:S07]  /*aef0*/  F2FP.PACK_AB R143, R228, R229 ;  /* 0x000000e5e48f723e */ /* 0x000fee00000000ff */
[C---:B------:R-:W-:Y:S01]  /*af00*/  HMMA.16816.F32 R8, R140.reuse, R156, R8 ;  /* 0x0000009c8c08723c */ /* 0x040fe20000001808 */
[----:B---3--:R-:W-:Y:S03]  /*af10*/  LDSM.16.MT88.4 R164, [R236+0x3000] ;  /* 0x00300000eca4783b */ /* 0x008fe60000004200 */
[----:B----4-:R-:W-:Y:S04]  /*af20*/  FADD.FTZ R0, R139, R0 ;  /* 0x000000008b007221 */ /* 0x010fe80000010000 */
[-C--:B------:R-:W-:Y:S01]  /*af30*/  HMMA.16816.F32 R12, R140, R158.reuse, R12 ;  /* 0x0000009e8c0c723c */ /* 0x080fe2000000180c */
[----:B-----5:R-:W-:Y:S03]  /*af40*/  LDSM.16.MT88.4 R196, [R238+0x1800] ;  /* 0x00180000eec4783b */ /* 0x020fe60000004200 */
[----:B-1----:R-:W-:Y:S04]  /*af50*/  FADD.FTZ R0, R138, R0 ;  /* 0x000000008a007221 */ /* 0x002fe80000010000 */
[C---:B------:R-:W-:Y:S01]  /*af60*/  HMMA.16816.F32 R16, R144.reuse, R158, R16 ;  /* 0x0000009e9010723c */ /* 0x040fe20000001810 */
[----:B------:R-:W1:Y:S07]  /*af70*/  LDSM.16.MT88.4 R156, [R237+0x1000] ;  /* 0x00100000ed9c783b */ /* 0x000e6e0000004200 */
[-C--:B------:R-:W-:Y:S01]  /*af80*/  HMMA.16816.F32 R20, R144, R148.reuse, R20 ;  /* 0x000000949014723c */ /* 0x080fe20000001814 */
[----:B------:R3:W-:Y:S07]  /*af90*/  STL [R1+0x18], R0 ;  /* 0x0000180001007387 */ /* 0x0007ee0000100800 */
[C---:B------:R-:W-:Y:S08]  /*afa0*/  HMMA.16816.F32 R24, R140.reuse, R148, R24 ;  /* 0x000000948c18723c */ /* 0x040ff00000001818 */
[-C--:B------:R-:W-:Y:S08]  /*afb0*/  HMMA.16816.F32 R28, R140, R150.reuse, R28 ;  /* 0x000000968c1c723c */ /* 0x080ff0000000181c */
[C---:B------:R-:W-:Y:S01]  /*afc0*/  HMMA.16816.F32 R32, R144.reuse, R150, R32 ;  /* 0x000000969020723c */ /* 0x040fe20000001820 */
[----:B------:R-:W4:Y:S03]  /*afd0*/  LDSM.16.MT88.4 R148, [R238+0x3000] ;  /* 0x00300000ee94783b */ /* 0x000f260000004200 */
[----:B---3--:R-:W-:Y:S01]  /*afe0*/  FADD.FTZ R0, R170, R137 ;  /* 0x00000089aa007221 */ /* 0x008fe20000010000 */
[----:B------:R-:W-:Y:S03]  /*aff0*/  MOV R137, R173 ;  /* 0x000000ad00897202 */ /* 0x000fe60000000f00 */
[-C--:B--2---:R-:W-:Y:S04]  /*b000*/  HMMA.16816.F32 R36, R144, R152.reuse, R36 ;  /* 0x000000989024723c */ /* 0x084fe80000001824 */
[----:B------:R-:W-:Y:S01]  /*b010*/  FADD.FTZ R2, R215, R0 ;  /* 0x00000000d7027221 */ /* 0x000fe20000010000 */
[----:B------:R-:W-:Y:S01]  /*b020*/  MOV R0, R184 ;  /* 0x000000b800007202 */ /* 0x000fe20000000f00 */
[----:B------:R-:W-:Y:S02]  /*b030*/  LDSM.16.MT88.4 R212, [R235+0x3800] ;  /* 0x00380000ebd4783b */ /* 0x000fe40000004200 */
[C---:B------:R-:W-:Y:S04]  /*b040*/  HMMA.16816.F32 R40, R140.reuse, R152, R40 ;  /* 0x000000988c28723c */ /* 0x040fe80000001828 */
[----:B------:R-:W-:Y:S04]  /*b050*/  FADD.FTZ R0, R0, R3 ;  /* 0x0000000300007221 */ /* 0x000fe80000010000 */
[-C--:B------:R-:W-:Y:S08]  /*b060*/  HMMA.16816.F32 R44, R140, R154.reuse, R44 ;  /* 0x0000009a8c2c723c */ /* 0x080ff0000000182c */
[C---:B------:R-:W-:Y:S01]  /*b070*/  HMMA.16816.F32 R48, R144.reuse, R154, R48 ;  /* 0x0000009a9030723c */ /* 0x040fe20000001830 */
[----:B------:R-:W2:Y:S07]  /*b080*/  LDSM.16.MT88.4 R152, [R237+0x3000] ;  /* 0x00300000ed98783b */ /* 0x000eae0000004200 */
[-C--:B-1----:R-:W-:Y:S08]  /*b090*/  HMMA.16816.F32 R52, R144, R156.reuse, R52 ;  /* 0x0000009c9034723c */ /* 0x082ff00000001834 */
        /* <DEDUP_REMOVED lines=14> */
[C---:B------:R-:W-:Y:S08]  /*b180*/  HMMA.16816.F32 R112, R144.reuse, R150, R112 ;  /* 0x000000969070723c */ /* 0x040ff00000001870 */
[-C--:B--2---:R-:W-:Y:S08]  /*b190*/  HMMA.16816.F32 R116, R144, R152.reuse, R116 ;  /* 0x000000989074723c */ /* 0x084ff00000001874 */
[C---:B------:R-:W-:Y:S08]  /*b1a0*/  HMMA.16816.F32 R120, R140.reuse, R152, R120 ;  /* 0x000000988c78723c */ /* 0x040ff00000001878 */
[-C--:B------:R-:W-:Y:S07]  /*b1b0*/  HMMA.16816.F32 R124, R140, R154.reuse, R124 ;  /* 0x0000009a8c7c723c */ /* 0x080fee000000187c */
[----:B------:R-:W-:Y:S01]  /*b1c0*/  F2FP.PACK_AB R140, R168, R169 ;  /* 0x000000a9a88c723e */ /* 0x000fe200000000ff */
[----:B------:R-:W-:Y:S04]  /*b1d0*/  HMMA.16816.F32 R128, R144, R154, R128 ;  /* 0x0000009a9080723c */ /* 0x000fe80000001880 */
[----:B------:R-:W-:Y:S02]  /*b1e0*/  F2FP.PACK_AB R142, R138, R139 ;  /* 0x0000008b8a8e723e */ /* 0x000fe400000000ff */
[----:B------:R-:W-:Y:S02]  /*b1f0*/  F2FP.PACK_AB R141, R225, R227 ;  /* 0x000000e3e18d723e */ /* 0x000fe400000000ff */
[----:B------:R-:W-:Y:S04]  /*b200*/  F2FP.PACK_AB R143, R224, R226 ;  /* 0x000000e2e08f723e */ /* 0x000fe800000000ff */
[----:B------:R-:W-:Y:S02]  /*b210*/  MOV R138, R175 ;  /* 0x000000af008a7202 */ /* 0x000fe40000000f00 */
[----:B------:R-:W-:Y:S01]  /*b220*/  MOV R139, R174 ;  /* 0x000000ae008b7202 */ /* 0x000fe20000000f00 */
[-C--:B------:R-:W-:Y:S01]  /*b230*/  HMMA.16816.F32 R176, R140, R180.reuse, R4 ;  /* 0x000000b48cb0723c */ /* 0x080fe20000001804 */
[----:B------:R-:W1:Y:S07]  /*b240*/  LDSM.16.MT88.4 R4, [R236+0x3800] ;  /* 0x00380000ec04783b */ /* 0x000e6e0000004200 */
[C---:B------:R-:W-:Y:S01]  /*b250*/  HMMA.16816.F32 R172, R208.reuse, R180, R8 ;  /* 0x000000b4d0ac723c */ /* 0x040fe20000001808 */
[----:B------:R-:W2:Y:S07]  /*b260*/  LDSM.16.MT88.4 R8, [R238+0x3800] ;  /* 0x00380000ee08783b */ /* 0x000eae0000004200 */
[-C--:B------:R-:W-:Y:S01]  /*b270*/  HMMA.16816.F32 R168, R208, R182.reuse, R12 ;  /* 0x000000b6d0a8723c */ /* 0x080fe2000000180c */
[----:B------:R-:W3:Y:S07]  /*b280*/  LDSM.16.MT88.4 R12, [R237+0x3800] ;  /* 0x00380000ed0c783b */ /* 0x000eee0000004200 */
[C---:B------:R-:W-:Y:S07]  /*b290*/  HMMA.16816.F32 R180, R140.reuse, R182, R16 ;  /* 0x000000b68cb4723c */ /* 0x040fee0000001810 */
[----:B------:R-:W-:Y:S02]  /*b2a0*/  MOV R18, R187 ;  /* 0x000000bb00127202 */ /* 0x000fe40000000f00 */
[----:B------:R-:W-:Y:S03]  /*b2b0*/  MOV R17, R186 ;  /* 0x000000ba00117202 */ /* 0x000fe60000000f00 */
[----:B------:R-:W-:Y:S02]  /*b2c0*/  MOV R16, R185 ;  /* 0x000000b900107202 */ /* 0x000fe40000000f00 */
[-C--:B------:R-:W-:Y:S03]  /*b2d0*/  HMMA.16816.F32 R184, R140, R188.reuse, R20 ;  /* 0x000000bc8cb8723c */ /* 0x080fe60000001814 */
[----:B------:R-:W-:Y:S04]  /*b2e0*/  MOV R19, R202 ;  /* 0x000000ca00137202 */ /* 0x000fe80000000f00 */
[----:B------:R-:W-:Y:S01]  /*b2f0*/  MOV R23, R201 ;  /* 0x000000c900177202 */ /* 0x000fe20000000f00 */
[C---:B------:R-:W-:Y:S04]  /*b300*/  HMMA.16816.F32 R164, R208.reuse, R188, R24 ;  /* 0x000000bcd0a4723c */ /* 0x040fe80000001818 */
[----:B------:R-:W-:Y:S02]  /*b310*/  MOV R20, R200 ;  /* 0x000000c800147202 */ /* 0x000fe40000000f00 */
[----:B------:R-:W-:Y:S02]  /*b320*/  MOV R22, R195 ;  /* 0x000000c300167202 */ /* 0x000fe40000000f00 */
[-C--:B------:R-:W-:Y:S04]  /*b330*/  HMMA.16816.F32 R160, R208, R190.reuse, R28 ;  /* 0x000000bed0a0723c */ /* 0x080fe8000000181c */
[----:B------:R-:W-:Y:S01]  /*b340*/  MOV R21, R194 ;  /* 0x000000c200157202 */ /* 0x000fe20000000f00 */
[----:B------:R-:W-:Y:S01]  /*b350*/  FADD.FTZ R0, R20, R0 ;  /* 0x0000000014007221 */ /* 0x000fe20000010000 */
[----:B------:R-:W-:Y:S02]  /*b360*/  MOV R26, R193 ;  /* 0x000000c1001a7202 */ /* 0x000fe40000000f00 */
[C---:B------:R-:W-:Y:S04]  /*b370*/  HMMA.16816.F32 R188, R140.reuse, R190, R32 ;  /* 0x000000be8cbc723c */ /* 0x040fe80000001820 */
[----:B------:R-:W-:Y:S01]  /*b380*/  MOV R27, R192 ;  /* 0x000000c0001b7202 */ /* 0x000fe20000000f00 */
[----:B------:R-:W-:Y:S02]  /*b390*/  FADD.FTZ R0, R23, R0 ;  /* 0x0000000017007221 */ /* 0x000fe40000010000 */
[----:B------:R-:W-:Y:S01]  /*b3a0*/  FADD.FTZ R3, R26, R132 ;  /* 0x000000841a037221 */ /* 0x000fe20000010000 */
[-C--:B------:R-:W-:Y:S04]  /*b3b0*/  HMMA.16816.F32 R192, R140, R196.reuse, R36 ;  /* 0x000000c48cc0723c */ /* 0x080fe80000001824 */
[----:B------:R-:W-:Y:S02]  /*b3c0*/  FADD.FTZ R0, R17, R0 ;  /* 0x0000000011007221 */ /* 0x000fe40000010000 */
[----:B------:R-:W-:Y:S02]  /*b3d0*/  FADD.FTZ R3, R21, R3 ;  /* 0x0000000315037221 */ /* 0x000fe40000010000 */
[C---:B------:R-:W-:Y:S04]  /*b3e0*/  HMMA.16816.F32 R156, R208.reuse, R196, R40 ;  /* 0x000000c4d09c723c */ /* 0x040fe80000001828 */
[----:B------:R-:W-:Y:S02]  /*b3f0*/  FADD.FTZ R0, R19, R0 ;  /* 0x0000000013007221 */ /* 0x000fe40000010000 */
        /* <DEDUP_REMOVED lines=17> */
[----:B------:R-:W-:Y:S04]  /*b510*/  FADD.FTZ R2, R231, R2 ;  /* 0x00000002e7027221 */ /* 0x000fe80000010000 */
[C---:B------:R-:W-:Y:S04]  /*b520*/  HMMA.16816.F32 R204, R140.reuse, R206, R64 ;  /* 0x000000ce8ccc723c */ /* 0x040fe80000001840 */
[----:B------:R-:W-:Y:S04]  /*b530*/  FADD.FTZ R2, R230, R2 ;  /* 0x00000002e6027221 */ /* 0x000fe80000010000 */
[-C--:B------:R-:W-:Y:S04]  /*b540*/  HMMA.16816.F32 R68, R140, R212.reuse, R68 ;  /* 0x000000d48c44723c */ /* 0x080fe80000001844 */
[----:B------:R-:W-:Y:S04]  /*b550*/  FADD.FTZ R2, R229, R2 ;  /* 0x00000002e5027221 */ /* 0x000fe80000010000 */
[C---:B------:R-:W-:Y:S04]  /*b560*/  HMMA.16816.F32 R72, R208.reuse, R212, R72 ;  /* 0x000000d4d048723c */ /* 0x040fe80000001848 */
[----:B------:R-:W-:Y:S04]  /*b570*/  FADD.FTZ R2, R228, R2 ;  /* 0x00000002e4027221 */ /* 0x000fe80000010000 */
[-C--:B------:R-:W-:Y:S04]  /*b580*/  HMMA.16816.F32 R76, R208, R214.reuse, R76 ;  /* 0x000000d6d04c723c */ /* 0x080fe8000000184c */
[----:B------:R-:W-:Y:S04]  /*b590*/  FADD.FTZ R2, R218, R2 ;  /* 0x00000002da027221 */ /* 0x000fe80000010000 */
[C---:B------:R-:W-:Y:S08]  /*b5a0*/  HMMA.16816.F32 R80, R140.reuse, R214, R80 ;  /* 0x000000d68c50723c */ /* 0x040ff00000001850 */
[-C--:B-1----:R-:W-:Y:S08]  /*b5b0*/  HMMA.16816.F32 R84, R140, R4.reuse, R84 ;  /* 0x000000048c54723c */ /* 0x082ff00000001854 */
[C---:B------:R-:W-:Y:S07]  /*b5c0*/  HMMA.16816.F32 R88, R208.reuse, R4, R88 ;  /* 0x00000004d058723c */ /* 0x040fee0000001858 */
[----:B------:R-:W-:Y:S01]  /*b5d0*/  FADD.FTZ R4, R225, R0 ;  /* 0x00000000e1047221 */ /* 0x000fe20000010000 */
[-C--:B------:R-:W-:Y:S04]  /*b5e0*/  HMMA.16816.F32 R92, R208, R6.reuse, R92 ;  /* 0x00000006d05c723c */ /* 0x080fe8000000185c */
[----:B------:R-:W-:Y:S02]  /*b5f0*/  FADD.FTZ R4, R226, R4 ;  /* 0x00000004e2047221 */ /* 0x000fe40000010000 */
[----:B------:R-:W-:Y:S02]  /*b600*/  FADD.FTZ R0, R222, R3 ;  /* 0x00000003de007221 */ /* 0x000fe40000010000 */
[C---:B------:R-:W-:Y:S01]  /*b610*/  HMMA.16816.F32 R96, R140.reuse, R6, R96 ;  /* 0x000000068c60723c */ /* 0x040fe20000001860 */
[----:B------:R-:W4:Y:S03]  /*b620*/  LDL R6, [R1+0x30] ;  /* 0x0000300001067983 */ /* 0x000f260000100800 */
[----:B------:R-:W-:Y:S01]  /*b630*/  FADD.FTZ R4, R224, R4 ;  /* 0x00000004e0047221 */ /* 0x000fe20000010000 */
[----:B------:R-:W5:Y:S01]  /*b640*/  LDL.LU R5, [R1+0x4] ;  /* 0x0000040001057983 */ /* 0x000f620000300800 */
[----:B------:R-:W-:Y:S02]  /*b650*/  FADD.FTZ R3, R219, R2 ;  /* 0x00000002db037221 */ /* 0x000fe40000010000 */
[-C--:B--2---:R-:W-:Y:S01]  /*b660*/  HMMA.16816.F32 R100, R140, R8.reuse, R100 ;  /* 0x000000088c64723c */ /* 0x084fe20000001864 */
[----:B------:R-:W-:Y:S03]  /*b670*/  STL [R1+0x14], R4 ;  /* 0x0000140401007387 */ /* 0x000fe60000100800 */
[----:B------:R-:W-:Y:S02]  /*b680*/  FADD.FTZ R2, R221, R0 ;  /* 0x00000000dd027221 */ /* 0x000fe40000010000 */
[----:B------:R-:W-:Y:S02]  /*b690*/  FADD.FTZ R0, R217, R3 ;  /* 0x00000003d9007221 */ /* 0x000fe40000010000 */
[C---:B------:R-:W-:Y:S04]  /*b6a0*/  HMMA.16816.F32 R104, R208.reuse, R8, R104 ;  /* 0x00000008d068723c */ /* 0x040fe80000001868 */
[----:B------:R-:W-:Y:S02]  /*b6b0*/  FADD.FTZ R2, R220, R2 ;  /* 0x00000002dc027221 */ /* 0x000fe40000010000 */
[----:B------:R-:W-:Y:S02]  /*b6c0*/  FADD.FTZ R0, R216, R0 ;  /* 0x00000000d8007221 */ /* 0x000fe40000010000 */
[-C--:B------:R-:W-:Y:S01]  /*b6d0*/  HMMA.16816.F32 R108, R208, R10.reuse, R108 ;  /* 0x0000000ad06c723c */ /* 0x080fe2000000186c */
[----:B------:R-:W-:Y:S07]  /*b6e0*/  STL [R1+0x20], R2 ;  /* 0x0000200201007387 */ /* 0x000fee0000100800 */
[C---:B------:R-:W-:Y:S08]  /*b6f0*/  HMMA.16816.F32 R112, R140.reuse, R10, R112 ;  /* 0x0000000a8c70723c */ /* 0x040ff00000001870 */
[-C--:B---3--:R-:W-:Y:S08]  /*b700*/  HMMA.16816.F32 R116, R140, R12.reuse, R116 ;  /* 0x0000000c8c74723c */ /* 0x088ff00000001874 */
[C---:B------:R-:W-:Y:S08]  /*b710*/  HMMA.16816.F32 R120, R208.reuse, R12, R120 ;  /* 0x0000000cd078723c */ /* 0x040ff00000001878 */
[-C--:B------:R-:W-:Y:S08]  /*b720*/  HMMA.16816.F32 R124, R208, R14.reuse, R124 ;  /* 0x0000000ed07c723c */ /* 0x080ff0000000187c */
[----:B------:R-:W-:Y:S07]  /*b730*/  HMMA.16816.F32 R128, R140, R14, R128 ;  /* 0x0000000e8c80723c */ /* 0x000fee0000001880 */
[----:B------:R-:W-:Y:S02]  /*b740*/  MOV R140, R133 ;  /* 0x00000085008c7202 */ /* 0x000fe40000000f00 */
[C---:B-----5:R-:W-:Y:S02]  /*b750*/  IADD3 R3, R5.reuse, -0x1, RZ ;  /* 0xffffffff05037810 */ /* 0x060fe40007ffe0ff */
[----:B----4-:R-:W-:Y:S03]  /*b760*/  ISETP.GT.AND P0, PT, R5, R6, PT ;  /* 0x000000060500720c */ /* 0x010fe60003f04270 */
[----:B------:R-:W-:Y:S04]  /*b770*/  STL [R1+0x4], R3 ;  /* 0x0000040301007387 */ /* 0x000fe80000100800 */
[----:B------:R1:W-:Y:S02]  /*b780*/  STL [R1+0x24], R0 ;  /* 0x0000240001007387 */ /* 0x0003e40000100800 */
[----:B-1----:R-:W-:Y:S05]  /*b790*/  MOV R0, R3 ;  /* 0x0000000300007202 */ /* 0x002fea0000000f00 */
[----:B------:R1:W-:Y:S02]  /*b7a0*/  STL [R1+0x4], R0 ;  /* 0x0000040001007387 */ /* 0x0003e40000100800 */
[----:B-1----:R-:W-:-:S05]  /*b7b0*/  @P0 BRA `(.L_x_1247) ;  /* 0xffffb23000000947 */ /* 0x002fca000383ffff */
.L_x_1236:
[----:B-1----:R-:W2:Y:S04]  /*b7c0*/  LDL R2, [R1+0x28] ;  /* 0x0000280001027983 */ /* 0x002ea80000100800 */
[----:B------:R-:W2:Y:S02]  /*b7d0*/  LDL R0, [R1+0x4] ;  /* 0x0000040001007983 */ /* 0x000ea40000100800 */
[----:B--2---:R-:W-:-:S13]  /*b7e0*/  ISETP.GE.AND P0, PT, R0, R2, PT ;  /* 0x000000020000720c */ /* 0x004fda0003f06270 */
[----:B------:R-:W-:Y:S05]  /*b7f0*/  @!P0 BRA `(.L_x_1248) ;  /* 0x0000424000008947 */ /* 0x000fea0003800000 */
[----:B------:R-:W-:Y:S01]  /*b800*/  IMAD.MOV.U32 R138, RZ, RZ, R135 ;  /* 0x000000ffff8a7224 */ /* 0x000fe200078e0087 */
[----:B------:R-:W-:Y:S01]  /*b810*/  MOV R140, R133 ;  /* 0x00000085008c7202 */ /* 0x000fe20000000f00 */
[----:B------:R-:W-:Y:S01]  /*b820*/  IMAD.MOV.U32 R137, RZ, RZ, R136 ;  /* 0x000000ffff897224 */ /* 0x000fe200078e0088 */
[----:B------:R-:W-:Y:S02]  /*b830*/  MOV R139, R134 ;  /* 0x00000086008b7202 */ /* 0x000fe40000000f00 */
.L_x_1255:
[----:B------:R-:W2:Y:S01]  /*b840*/  LDL R4, [R1+0x8] ;  /* 0x0000080001047983 */ /* 0x000ea20000100800 */
[----:B------:R-:W-:Y:S04]  /*b850*/  DEPBAR.LE SB0, 0x0 ;  /* 0x000080000000791a */ /* 0x000fe80000000000 */
[----:B------:R-:W3:Y:S01]  /*b860*/  LDL R12, [R1] ;  /* 0x00000000010c7983 */ /* 0x000ee20000100800 */
[----:B------:R-:W-:Y:S03]  /*b870*/  WARPSYNC 0xffffffff ;  /* 0xffffffff00007948 */ /* 0x000fe60003800000 */
[----:B------:R-:W4:Y:S04]  /*b880*/  LDL.64 R10, [R1+0x50] ;  /* 0x00005000010a7983 */ /* 0x000f280000100a00 */
[----:B------:R-:W5:Y:S04]  /*b890*/  LDL R9, [R1+0x5c] ;  /* 0x00005c0001097983 */ /* 0x000f680000100800 */
[----:B------:R-:W4:Y:S04]  /*b8a0*/  LDL R8, [R1+0xf4] ;  /* 0x0000f40001087983 */ /* 0x000f280000100800 */
[----:B------:R-:W4:Y:S04]  /*b8b0*/  LDL R7, [R1+0x1c] ;  /* 0x00001c0001077983 */ /* 0x000f280000100800 */
[----:B------:R-:W5:Y:S04]  /*b8c0*/  LDL R6, [R1+0xf8] ;  /* 0x0000f80001067983 */ /* 0x000f680000100800 */
[----:B------:R-:W5:Y:S04]  /*b8d0*/  LDL R5, [R1+0xc] ;  /* 0x00000c0001057983 */ /* 0x000f680000100800 */
[----:B------:R-:W-:Y:S06]  /*b8e0*/  BAR.SYNC.DEFER_BLOCKING 0x0 ;  /* 0x0000000000007b1d */ /* 0x000fec0000010000 */
[----:B------:R1:W1:Y:S04]  /*b8f0*/  LDSM.16.M88.4 R64, [R239] ;  /* 0x00000000ef40783b */ /* 0x0002680000000200 */
[----:B------:R1:W1:Y:S04]  /*b900*/  LDSM.16.M88.4 R60, [R239+0x2000] ;  /* 0x00200000ef3c783b */ /* 0x0002680000000200 */
        /* <DEDUP_REMOVED lines=10> */
[----:B--2---:R-:W-:Y:S01]  /*b9b0*/  IMAD.WIDE.U32 R2, R4, c[0x0][0x208], RZ ;  /* 0x0000820004027a25 */ /* 0x004fe200078e00ff */
[----:B------:R-:W-:Y:S05]  /*b9c0*/  SHF.R.S32.HI R0, RZ, 0x1f, R4 ;  /* 0x0000001fff007819 */ /* 0x000fea0000011404 */
[----:B------:R-:W-:Y:S04]  /*b9d0*/  IMAD R0, R0, c[0x0][0x208], RZ ;  /* 0x0000820000007a24 */ /* 0x000fe800078e02ff */
[----:B------:R-:W-:Y:S01]  /*b9e0*/  IMAD R0, R4, c[0x0][0x20c], R0 ;  /* 0x0000830004007a24 */ /* 0x000fe200078e0200 */
[----:B---3--:R-:W-:Y:S03]  /*b9f0*/  SHF.R.S32.HI R4, RZ, 0x1f, R12 ;  /* 0x0000001fff047819 */ /* 0x008fe6000001140c */
[----:B------:R-:W-:Y:S02]  /*ba00*/  IMAD.IADD R3, R3, 0x1, R0 ;  /* 0x0000000103037824 */ /* 0x000fe400078e0200 */
[----:B------:R-:W-:Y:S02]  /*ba10*/  IMAD R4, R4, c[0x0][0x218], RZ ;  /* 0x0000860004047a24 */ /* 0x000fe400078e02ff */
[C---:B------:R-:W-:Y:S01]  /*ba20*/  IMAD.WIDE.U32 R2, R12.reuse, c[0x0][0x218], R2 ;  /* 0x000086000c027a25 */ /* 0x040fe200078e0002 */
[C---:B----4-:R-:W-:Y:S03]  /*ba30*/  SHF.L.U64.HI R52, R7.reuse, 0x1, R8 ;  /* 0x0000000107347819 */ /* 0x050fe60000010208 */
[----:B------:R-:W-:Y:S01]  /*ba40*/  IMAD R4, R12, c[0x0][0x21c], R4 ;  /* 0x000087000c047a24 */ /* 0x000fe200078e0204 */
[----:B------:R-:W-:Y:S02]  /*ba50*/  IADD3 R36, P0, R10, R2, RZ ;  /* 0x000000020a247210 */ /* 0x000fe40007f1e0ff */
[----:B------:R-:W-:Y:S02]  /*ba60*/  SHF.L.U32 R57, R7, 0x1, RZ ;  /* 0x0000000107397819 */ /* 0x000fe400000006ff */
[----:B-----5:R-:W-:Y:S02]  /*ba70*/  IADD3.X R4, R9, R3, R4, P0, !PT ;  /* 0x0000000309047210 */ /* 0x020fe400007fe404 */
[C---:B------:R-:W-:Y:S01]  /*ba80*/  LEA R0, P0, R36.reuse, c[0x0][0x1f8], 0x1 ;  /* 0x00007e0024007a11 */ /* 0x040fe200078008ff */
[C---:B------:R-:W-:Y:S01]  /*ba90*/  IMAD.SHL.U32 R55, R5.reuse, 0x2, RZ ;  /* 0x0000000205377824 */ /* 0x040fe200078e00ff */
[----:B------:R-:W-:Y:S02]  /*baa0*/  SHF.L.U64.HI R44, R5, 0x1, R6 ;  /* 0x00000001052c7819 */ /* 0x000fe40000010206 */
[----:B------:R-:W-:Y:S01]  /*bab0*/  LEA.HI.X R36, R36, c[0x0][0x1fc], R4, 0x1, P0 ;  /* 0x00007f0024247a11 */ /* 0x000fe200000f0c04 */
[----:B------:R-:W-:-:S06]  /*bac0*/  BRA.DIV ~URZ, `(.L_x_1249) ;  /* 0x0000a1527f007947 */ /* 0x000fcc000b800000 */
[----:B-1----:R1:W2:Y:S02]  /*bad0*/  SHFL.IDX PT, R28, R36, RZ, 0x181f ;  /* 0x00181fff241c7589 */ /* 0x0022a400000e0000 */
.L_x_1296:
[-C--:B------:R-:W-:Y:S01]  /*bae0*/  HMMA.16816.F32 R4, R64, R16.reuse, RZ ;  /* 0x000000104004723c */ /* 0x080fe200000018ff */
[----:B------:R-:W3:Y:S01]  /*baf0*/  LDL R136, [R1+0xc] ;  /* 0x00000c0001887983 */ /* 0x000ee20000100800 */
[----:B------:R-:W-:Y:S03]  /*bb00*/  BSSY B0, `(.L_x_1250) ;  /* 0x0000131000007945 */ /* 0x000fe60003800000 */
[----:B------:R-:W4:Y:S03]  /*bb10*/  LDL R142, [R1+0x1c] ;  /* 0x00001c00018e7983 */ /* 0x000f260000100800 */
[C---:B------:R-:W-:Y:S01]  /*bb20*/  HMMA.16816.F32 R8, R60.reuse, R16, RZ ;  /* 0x000000103c08723c */ /* 0x040fe200000018ff */
[----:B------:R-:W5:Y:S07]  /*bb30*/  SHFL.IDX PT, R3, R0, RZ, 0x181f ;  /* 0x00181fff00037589 */ /* 0x000f6e00000e0000 */
[-C--:B------:R-:W-:Y:S01]  /*bb40*/  HMMA.16816.F32 R12, R60, R18.reuse, RZ ;  /* 0x000000123c0c723c */ /* 0x080fe200000018ff */
[----:B------:R-:W1:Y:S07]  /*bb50*/  SHFL.IDX PT, R40, R0, 0x1, 0x181f ;  /* 0x00381f0000287f89 */ /* 0x000e6e00000e0000 */
[C---:B------:R-:W-:Y:S01]  /*bb60*/  HMMA.16816.F32 R16, R64.reuse, R18, RZ ;  /* 0x000000124010723c */ /* 0x040fe200000018ff */
[----:B------:R-:W2:Y:S07]  /*bb70*/  SHFL.IDX PT, R37, R36, 0x1, 0x181f ;  /* 0x00381f0024257f89 */ /* 0x000eae00000e0000 */
[-C--:B------:R-:W-:Y:S01]  /*bb80*/  HMMA.16816.F32 R20, R64, R32.reuse, RZ ;  /* 0x000000204014723c */ /* 0x080fe200000018ff */
[----:B------:R-:W1:Y:S07]  /*bb90*/  SHFL.IDX PT, R45, R0, 0x2, 0x181f ;  /* 0x00581f00002d7f89 */ /* 0x000e6e00000e0000 */
[C---:B------:R-:W-:Y:S01]  /*bba0*/  HMMA.16816.F32 R24, R60.reuse, R32, RZ ;  /* 0x000000203c18723c */ /* 0x040fe200000018ff */
[----:B------:R-:W1:Y:S08]  /*bbb0*/  SHFL.IDX PT, R46, R36, 0x2, 0x181f ;  /* 0x00581f00242e7f89 */ /* 0x000e7000000e0000 */
[----:B------:R-:W2:Y:S08]  /*bbc0*/  SHFL.IDX PT, R0, R0, 0x3, 0x181f ;  /* 0x00781f0000007f89 */ /* 0x000eb000000e0000 */
[----:B------:R3:W3:Y:S08]  /*bbd0*/  SHFL.IDX PT, R53, R36, 0x3, 0x181f ;  /* 0x00781f0024357f89 */ /* 0x0006f000000e0000 */
[----:B------:R-:W4:Y:S01]  /*bbe0*/  LDL R143, [R1+0x28] ;  /* 0x00002800018f7983 */ /* 0x000f220000100800 */
[C---:B-----5:R-:W-:Y:S02]  /*bbf0*/  IADD3 R2, P4, R3.reuse, R55, RZ ;  /* 0x0000003703027210 */ /* 0x060fe40007f9e0ff */
[----:B------:R-:W-:Y:S03]  /*bc00*/  IADD3 R38, P5, R3, R57, RZ ;  /* 0x0000003903267210 */ /* 0x000fe60007fbe0ff */
[----:B--2---:R-:W-:Y:S01]  /*bc10*/  IMAD.X R3, R28, 0x1, R44, P4 ;  /* 0x000000011c037824 */ /* 0x004fe200020e062c */
[----:B-1----:R-:W-:Y:S01]  /*bc20*/  IADD3 R42, P4, R40, R55, RZ ;  /* 0x00000037282a7210 */ /* 0x002fe20007f9e0ff */
[----:B------:R-:W-:Y:S01]  /*bc30*/  IMAD.X R39, R28, 0x1, R52, P5 ;  /* 0x000000011c277824 */ /* 0x000fe200028e0634 */
[----:B------:R-:W-:Y:S01]  /*bc40*/  IADD3 R40, P5, R40, R57, RZ ;  /* 0x0000003928287210 */ /* 0x000fe20007fbe0ff */
[-C--:B------:R-:W-:Y:S02]  /*bc50*/  HMMA.16816.F32 R28, R60, R34.reuse, RZ ;  /* 0x000000223c1c723c */ /* 0x080fe400000018ff */
[C---:B------:R-:W-:Y:S02]  /*bc60*/  IMAD.X R43, R37.reuse, 0x1, R44, P4 ;  /* 0x00000001252b7824 */ /* 0x040fe400020e062c */
[----:B------:R-:W-:Y:S04]  /*bc70*/  IMAD.X R41, R37, 0x1, R52, P5 ;  /* 0x0000000125297824 */ /* 0x000fe800028e0634 */
[C---:B------:R-:W-:Y:S02]  /*bc80*/  HMMA.16816.F32 R32, R64.reuse, R34, RZ ;  /* 0x000000224020723c */ /* 0x040fe400000018ff */
[----:B---3--:R-:W-:Y:S02]  /*bc90*/  ISETP.GE.AND P2, PT, R136, c[0x0][0x1d4], PT ;  /* 0x0000750088007a0c */ /* 0x008fe40003f46270 */
[----:B----4-:R-:W-:Y:S02]  /*bca0*/  ISETP.GE.AND P0, PT, R142, c[0x0][0x1d4], PT ;  /* 0x000075008e007a0c */ /* 0x010fe40003f06270 */
[----:B------:R-:W-:Y:S02]  /*bcb0*/  SEL R141, RZ, 0x10, P2 ;  /* 0x00000010ff8d7807 */ /* 0x000fe40001000000 */
[----:B------:R-:W-:Y:S04]  /*bcc0*/  SEL R56, RZ, 0x10, P0 ;  /* 0x00000010ff387807 */ /* 0x000fe80000000000 */
[C---:B------:R-:W-:Y:S02]  /*bcd0*/  IADD3 R54, -R141.reuse, 0x10, RZ ;  /* 0x000000108d367810 */ /* 0x040fe40007ffe1ff */
[----:B------:R-:W-:Y:S01]  /*bce0*/  ISETP.NE.U32.AND P6, PT, R141, RZ, PT ;  /* 0x000000ff8d00720c */ /* 0x000fe20003fc5070 */
[----:B------:R1:W-:Y:S01]  /*bcf0*/  LDGSTS.E.BYPASS.LTC128B.128 [R252+0x100], [R2.64], !P2 ;  /* 0x0010000002fc7fae */ /* 0x0003e2000d101d48 */
[----:B------:R-:W-:Y:S02]  /*bd00*/  LOP3.LUT R54, R54, 0xf, RZ, 0xc0, !PT ;  /* 0x0000000f36367812 */ /* 0x000fe400078ec0ff */
[C---:B------:R-:W-:Y:S02]  /*bd10*/  ISETP.NE.U32.AND P5, PT, R56.reuse, RZ, PT ;  /* 0x000000ff3800720c */ /* 0x040fe40003fa5070 */
[----:B------:R-:W-:Y:S03]  /*bd20*/  IADD3 R56, -R56, 0x10, RZ ;  /* 0x0000001038387810 */ /* 0x000fe60007ffe1ff */
[----:B------:R2:W-:Y:S01]  /*bd30*/  LDGSTS.E.BYPASS.LTC128B.128 [R252+0x2100], [R38.64], !P0 ;  /* 0x0210000026fc7fae */ /* 0x0005e2000c101d48 */
[----:B------:R-:W-:Y:S07]  /*bd40*/  LOP3.LUT R56, R56, 0xf, RZ, 0xc0, !PT ;  /* 0x0000000f38387812 */ /* 0x000fee00078ec0ff */
[----:B------:R3:W-:Y:S08]  /*bd50*/  LDGSTS.E.BYPASS.LTC128B.128 [R252+0x900], [R42.64], !P2 ;  /* 0x009000002afc7fae */ /* 0x0007f0000d101d48 */
[----:B------:R3:W-:Y:S01]  /*bd60*/  LDGSTS.E.BYPASS.LTC128B.128 [R252+0x2900], [R40.64], !P0 ;  /* 0x0290000028fc7fae */ /* 0x0007e2000c101d48 */
[C---:B-1----:R-:W-:Y:S05]  /*bd70*/  IADD3 R2, P4, R45.reuse, R55, RZ ;  /* 0x000000372d027210 */ /* 0x042fea0007f9e0ff */
[C---:B------:R-:W-:Y:S01]  /*bd80*/  IMAD.X R3, R46.reuse, 0x1, R44, P4 ;  /* 0x000000012e037824 */ /* 0x040fe200020e062c */
[-C--:B--2---:R-:W-:Y:S04]  /*bd90*/  HMMA.16816.F32 R36, R64, R48.reuse, RZ ;  /* 0x000000304024723c */ /* 0x084fe800000018ff */
[----:B------:R1:W-:Y:S04]  /*bda0*/  LDGSTS.E.BYPASS.LTC128B.128 [R252+0x1100], [R2.64], !P2 ;  /* 0x0110000002fc7fae */ /* 0x0003e8000d101d48 */
[C---:B---3--:R-:W-:Y:S04]  /*bdb0*/  HMMA.16816.F32 R40, R60.reuse, R48, RZ ;  /* 0x000000303c28723c */ /* 0x048fe800000018ff */
[----:B-1----:R-:W-:Y:S05]  /*bdc0*/  IADD3 R2, P2, R45, R57, RZ ;  /* 0x000000392d027210 */ /* 0x002fea0007f5e0ff */
[----:B------:R-:W-:Y:S03]  /*bdd0*/  IMAD.X R3, R46, 0x1, R52, P2 ;  /* 0x000000012e037824 */ /* 0x000fe600010e0634 */
[-C--:B------:R-:W-:Y:S02]  /*bde0*/  IADD3 R54, P4, P2, R54, R0.reuse, R55 ;  /* 0x0000000036367210 */ /* 0x080fe40007a9e037 */
[----:B------:R1:W-:Y:S02]  /*bdf0*/  LDGSTS.E.BYPASS.LTC128B.128 [R252+0x3100], [R2.64], !P0 ;  /* 0x0310000002fc7fae */ /* 0x0003e4000c101d48 */
[-C--:B------:R-:W-:Y:S02]  /*be00*/  IADD3.X R55, RZ, R53.reuse, R44, P4, P2 ;  /* 0x00000035ff377210 */ /* 0x080fe400027e442c */
[-C--:B------:R-:W-:Y:S01]  /*be10*/  HMMA.16816.F32 R44, R60, R50.reuse, RZ ;  /* 0x000000323c2c723c */ /* 0x080fe200000018ff */
[----:B------:R-:W-:Y:S03]  /*be20*/  IADD3 R56, P4, P2, R56, R0, R57 ;  /* 0x0000000038387210 */ /* 0x000fe60007a9e039 */
[----:B------:R2:W-:Y:S01]  /*be30*/  LDGSTS.E.BYPASS.LTC128B.128.ZFILL [R252+0x1900], [R54.64], P6 ;  /* 0x0190000036fc7fae */ /* 0x0005e2000b141d48 */
[----:B------:R-:W-:Y:S03]  /*be40*/  IADD3.X R57, RZ, R53, R52, P4, P2 ;  /* 0x00000035ff397210 */ /* 0x000fe600027e4434 */
[C---:B------:R-:W-:Y:S04]  /*be50*/  HMMA.16816.F32 R48, R64.reuse, R50, RZ ;  /* 0x000000324030723c */ /* 0x040fe800000018ff */
[----:B------:R3:W-:Y:S08]  /*be60*/  LDGSTS.E.BYPASS.LTC128B.128.ZFILL [R252+0x3900], [R56.64], P5 ;  /* 0x0390000038fc7fae */ /* 0x0007f0000a941d48 */
[----:B------:R-:W0:Y:S08]  /*be70*/  LDGDEPBAR ;  /* 0x00000000000079af */ /* 0x000e300000000000 */
[----:B-1----:R-:W4:Y:S01]  /*be80*/  LDL R3, [R1+0x4] ;  /* 0x0000040001037983 */ /* 0x002f220000100800 */
[-C--:B--2---:R-:W-:Y:S08]  /*be90*/  HMMA.16816.F32 R52, R64, R132.reuse, RZ ;  /* 0x000000844034723c */ /* 0x084ff000000018ff */
[C---:B---3--:R-:W-:Y:S08]  /*bea0*/  HMMA.16816.F32 R56, R60.reuse, R132, RZ ;  /* 0x000000843c38723c */ /* 0x048ff000000018ff */
        /* <DEDUP_REMOVED lines=28> */
[----:B------:R-:W-:Y:S07]  /*c070*/  LDSM.16.M88.4 R212, [R233+-0x2000] ;  /* 0xffe00000e9d4783b */ /* 0x000fee0000000200 */
[-C--:B---3--:R-:W-:Y:S08]  /*c080*/  HMMA.16816.F32 R20, R132, R208.reuse, R20 ;  /* 0x000000d08414723c */ /* 0x088ff00000001814 */
        /* <DEDUP_REMOVED lines=17> */
[C---:B--2---:R-:W-:Y:S04]  /*c1a0*/  HMMA.16816.F32 R8, R216.reuse, R212, R8 ;  /* 0x000000d4d808723c */ /* 0x044fe80000001808 */
[----:B----4-:R-:W-:Y:S04]  /*c1b0*/  ISETP.GT.AND P2, PT, R3, R143, PT ;  /* 0x0000008f0300720c */ /* 0x010fe80003f44270 */
        /* <DEDUP_REMOVED lines=106> */
[----:B------:R-:W2:Y:S01]  /*c860*/  LDL R2, [R1+0x48] ;  /* 0x0000480001027983 */ /* 0x000ea20000100800 */
[----:B------:R-:W-:Y:S02]  /*c870*/  IMAD.MOV.U32 R208, RZ, RZ, RZ ;  /* 0x000000ffffd07224 */ /* 0x000fe400078e00ff */
[----:B------:R-:W-:Y:S01]  /*c880*/  IMAD.SHL.U32 R211, R142, 0x2, RZ ;  /* 0x000000028ed37824 */ /* 0x000fe200078e00ff */
[----:B------:R-:W3:Y:S01]  /*c890*/  LDL.64 R212, [R1+0x40] ;  /* 0x0000400001d47983 */ /* 0x000ee20000100a00 */
[----:B------:R-:W-:Y:S03]  /*c8a0*/  IMAD.SHL.U32 R210, R136, 0x2, RZ ;  /* 0x0000000288d27824 */ /* 0x000fe600078e00ff */
[----:B------:R-:W4:Y:S04]  /*c8b0*/  LDL R231, [R1+0x58] ;  /* 0x0000580001e77983 */ /* 0x000f280000100800 */
[----:B------:R-:W1:Y:S04]  /*c8c0*/  S2R R143, SR_TID.X ;  /* 0x00000000008f7919 */ /* 0x000e680000002100 */
[----:B------:R-:W5:Y:S04]  /*c8d0*/  LDL.64 R228, [R1+0x38] ;  /* 0x0000380001e47983 */ /* 0x000f680000100a00 */
[----:B------:R-:W4:Y:S04]  /*c8e0*/  LDL R134, [R1+0xf4] ;  /* 0x0000f40001867983 */ /* 0x000f280000100800 */
        /* <DEDUP_REMOVED lines=15> */
[----:B---3--:R-:W-:Y:S02]  /*c9e0*/  @!P1 IADD3 R3, P2, R0, R212, RZ ;  /* 0x000000d400039210 */ /* 0x008fe40007f5e0ff */
[----:B----4-:R-:W-:Y:S02]  /*c9f0*/  SHF.L.U64.HI R134, R142, 0x1, R134 ;  /* 0x000000018e867819 */ /* 0x010fe40000010286 */
        /* <DEDUP_REMOVED lines=8> */
[----:B------:R-:W-:Y:S01]  /*ca80*/  IMAD R0, R0, c[0x0][0x1e0], RZ ;  /* 0x0000780000007a24 */ /* 0x000fe200078e02ff */
[----:B------:R1:W-:Y:S03]  /*ca90*/  STL [R1+0x8], R209 ;  /* 0x000008d101007387 */ /* 0x0003e60000100800 */
[----:B------:R-:W-:Y:S04]  /*caa0*/  IMAD R0, R209, c[0x0][0x1e4], R0 ;  /* 0x00007900d1007a24 */ /* 0x000fe800078e0200 */
[----:B------:R-:W-:Y:S01]  /*cab0*/  IMAD.IADD R3, R3, 0x1, R0 ;  /* 0x0000000103037824 */ /* 0x000fe200078e0200 */
[----:B-----5:R-:W-:Y:S02]  /*cac0*/  SHF.L.U64.HI R133, R136, 0x1, R135 ;  /* 0x0000000188857819 */ /* 0x020fe40000010287 */
[----:B--2---:R-:W-:Y:S01]  /*cad0*/  SHF.R.S32.HI R132, RZ, 0x1f, R208 ;  /* 0x0000001fff847819 */ /* 0x004fe200000114d0 */
[----:B------:R1:W-:Y:S01]  /*cae0*/  STL [R1], R208 ;  /* 0x000000d001007387 */ /* 0x0003e20000100800 */
        /* <DEDUP_REMOVED lines=9> */
.L_x_1297:
[----:B------:R-:W-:-:S05]  /*cb80*/  BRA.DIV ~URZ, `(.L_x_1253) ;  /* 0x000091727f007947 */ /* 0x000fca000b800000 */
[----:B------:R-:W4:Y:S01]  /*cb90*/  SHFL.IDX PT, R142, R132, RZ, 0x181f ;  /* 0x00181fff848e7589 */ /* 0x000f2200000e0000 */
[C---:B------:R-:W-:Y:S02]  /*cba0*/  IADD3 R2, -R141.reuse, 0x10, RZ ;  /* 0x000000108d027810 */ /* 0x040fe40007ffe1ff */
[----:B------:R-:W-:Y:S01]  /*cbb0*/  ISETP.NE.U32.AND P2, PT, R141, RZ, PT ;  /* 0x000000ff8d00720c */ /* 0x000fe20003f45070 */
[----:B------:R-:W5:Y:S01]  /*cbc0*/  SHFL.IDX PT, R3, R132, 0x1, 0x181f ;  /* 0x00381f0084037f89 */ /* 0x000f6200000e0000 */
[----:B------:R-:W-:Y:S03]  /*cbd0*/  LOP3.LUT R2, R2, 0xf, RZ, 0xc0, !PT ;  /* 0x0000000f02027812 */ /* 0x000fe600078ec0ff */
[----:B------:R-:W-:Y:S01]  /*cbe0*/  SHFL.IDX PT, R136, R0, 0x2, 0x181f ;  /* 0x00581f0000887f89 */ /* 0x000fe200000e0000 */
[----:B-1--4-:R-:W-:Y:S04]  /*cbf0*/  IADD3 R208, P5, P4, R2, R142, R210 ;  /* 0x0000008e02d07210 */ /* 0x012fe80007cbe0d2 */
[--C-:B---3--:R-:W-:Y:S02]  /*cc00*/  IADD3.X R209, RZ, R135, R133.reuse, P5, P4 ;  /* 0x00000087ffd17210 */ /* 0x108fe40002fe8485 */
[----:B------:R-:W-:Y:S03]  /*cc10*/  IADD3 R142, P4, R142, R211, RZ ;  /* 0x000000d38e8e7210 */ /* 0x000fe60007f9e0ff */
[----:B------:R1:W-:Y:S02]  /*cc20*/  LDGSTS.E.BYPASS.LTC128B.128.ZFILL [R252+0x4100], [R208.64], P2 ;  /* 0x04100000d0fc7fae */ /* 0x0003e40009141d48 */
[----:B------:R-:W-:Y:S02]  /*cc30*/  IMAD.X R143, R135, 0x1, R134, P4 ;  /* 0x00000001878f7824 */ /* 0x000fe400020e0686 */
[----:B------:R-:W3:Y:S04]  /*cc40*/  SHFL.IDX PT, R135, R0, 0x1, 0x181f ;  /* 0x00381f0000877f89 */ /* 0x000ee800000e0000 */
[----:B------:R5:W-:Y:S04]  /*cc50*/  LDGSTS.E.BYPASS.LTC128B.128 [R252+0x6100], [R142.64], !P0 ;  /* 0x061000008efc7fae */ /* 0x000be8000c101d48 */
[----:B--2---:R-:W-:Y:S01]  /*cc60*/  SHFL.IDX PT, R0, R0, 0x3, 0x181f ;  /* 0x00781f0000007f89 */ /* 0x004fe200000e0000 */
[C---:B-----5:R-:W-:Y:S04]  /*cc70*/  IADD3 R142, P5, P4, R2.reuse, R3, R210 ;  /* 0x00000003028e7210 */ /* 0x060fe80007cbe0d2 */
[--C-:B---3--:R-:W-:Y:S05]  /*cc80*/  IADD3.X R143, RZ, R135, R133.reuse, P5, P4 ;  /* 0x00000087ff8f7210 */ /* 0x108fea0002fe8485 */
[----:B------:R2:W-:Y:S02]  /*cc90*/  LDGSTS.E.BYPASS.LTC128B.128.ZFILL [R252+0x4900], [R142.64], P2 ;  /* 0x049000008efc7fae */ /* 0x0005e40009141d48 */
[----:B--2---:R-:W-:Y:S05]  /*cca0*/  IADD3 R142, P4, R3, R211, RZ ;  /* 0x000000d3038e7210 */ /* 0x004fea0007f9e0ff */
[----:B------:R-:W-:Y:S02]  /*ccb0*/  IMAD.X R143, R135, 0x1, R134, P4 ;  /* 0x00000001878f7824 */ /* 0x000fe400020e0686 */
[----:B------:R-:W2:Y:S04]  /*ccc0*/  SHFL.IDX PT, R135, R132, 0x2, 0x181f ;  /* 0x00581f0084877f89 */ /* 0x000ea800000e0000 */
[----:B------:R1:W-:Y:S04]  /*ccd0*/  LDGSTS.E.BYPASS.LTC128B.128 [R252+0x6900], [R142.64], !P0 ;  /* 0x069000008efc7fae */ /* 0x0003e8000c101d48 */
[----:B------:R-:W3:Y:S01]  /*cce0*/  SHFL.IDX PT, R132, R132, 0x3, 0x181f ;  /* 0x00781f0084847f89 */ /* 0x000ee200000e0000 */
[----:B--2---:R-:W-:Y:S04]  /*ccf0*/  IADD3 R2, P5, P4, R2, R135, R210 ;  /* 0x0000008702027210 */ /* 0x004fe80007cbe0d2 */
[----:B------:R-:W-:Y:S05]  /*cd00*/  IADD3.X R3, RZ, R136, R133, P5, P4 ;  /* 0x00000088ff037210 */ /* 0x000fea0002fe8485 */
[----:B------:R2:W-:Y:S02]  /*cd10*/  LDGSTS.E.BYPASS.LTC128B.128.ZFILL [R252+0x5100], [R2.64], P2 ;  /* 0x0510000002fc7fae */ /* 0x0005e40009141d48 */
[----:B--2---:R-:W-:Y:S05]  /*cd20*/  IADD3 R2, P2, R135, R211, RZ ;  /* 0x000000d387027210 */ /* 0x004fea0007f5e0ff */
[----:B------:R-:W-:Y:S05]  /*cd30*/  IMAD.X R3, R136, 0x1, R134, P2 ;  /* 0x0000000188037824 */ /* 0x000fea00010e0686 */
[----:B------:R1:W-:Y:S03]  /*cd40*/  LDGSTS.E.BYPASS.LTC128B.128 [R252+0x7100], [R2.64], !P0 ;  /* 0x0710000002fc7fae */ /* 0x0003e6000c101d48 */
.L_x_1298:
[C---:B-1-3--:R-:W-:Y:S02]  /*cd50*/  IADD3 R2, -R141.reuse, 0x10, RZ ;  /* 0x000000108d027810 */ /* 0x04afe40007ffe1ff */
        /* <DEDUP_REMOVED lines=11> */
.L_x_1251:
[----:B------:R-:W-:Y:S05]  /*ce10*/  BSYNC B0 ;  /* 0x0000000000007941 */ /* 0x000fea0003800000 */
.L_x_1250:
        /* <DEDUP_REMOVED lines=67> */
[----:B-1----:R-:W-:Y:S02]  /*d250*/  FMNMX.FTZ R132, R132, R0, !PT ;  /* 0x0000000084847209 */ /* 0x002fe40007810000 */
[----:B------:R-:W1:Y:S04]  /*d260*/  SHFL.BFLY PT, R0, R135, 0x2, 0x1f ;  /* 0x0c401f0087007f89 */ /* 0x000e6800000e0000 */
[----:B------:R-:W2:Y:S01]  /*d270*/  SHFL.BFLY PT, R136, R132, 0x1, 0x1f ;  /* 0x0c201f0084887f89 */ /* 0x000ea200000e0000 */
[----:B-1----:R-:W-:Y:S02]  /*d280*/  FMNMX.FTZ R135, R135, R0, !PT ;  /* 0x0000000087877209 */ /* 0x002fe40007810000 */
[----:B--2---:R-:W-:Y:S03]  /*d290*/  FMNMX.FTZ R136, R132, R136, !PT ;  /* 0x0000008884887209 */ /* 0x004fe60007810000 */
[----:B------:R-:W1:Y:S04]  /*d2a0*/  SHFL.BFLY PT, R0, R135, 0x1, 0x1f ;  /* 0x0c201f0087007f89 */ /* 0x000e6800000e0000 */
[----:B------:R-:W2:Y:S01]  /*d2b0*/  SHFL.BFLY PT, R132, R133, 0x2, 0x1f ;  /* 0x0c401f0085847f89 */ /* 0x000ea200000e0000 */
[----:B-1----:R-:W-:Y:S03]  /*d2c0*/  FMNMX.FTZ R135, R135, R0, !PT ;  /* 0x0000000087877209 */ /* 0x002fe60007810000 */
[----:B------:R-:W1:Y:S01]  /*d2d0*/  SHFL.BFLY PT, R0, R134, 0x2, 0x1f ;  /* 0x0c401f0086007f89 */ /* 0x000e6200000e0000 */
[----:B--2---:R-:W-:Y:S02]  /*d2e0*/  FMNMX.FTZ R132, R133, R132, !PT ;  /* 0x0000008485847209 */ /* 0x004fe40007810000 */
[----:B-1----:R-:W-:Y:S05]  /*d2f0*/  FMNMX.FTZ R134, R134, R0, !PT ;  /* 0x0000000086867209 */ /* 0x002fea0007810000 */
[----:B------:R-:W1:Y:S02]  /*d300*/  SHFL.BFLY PT, R0, R134, 0x1, 0x1f ;  /* 0x0c201f0086007f89 */ /* 0x000e6400000e0000 */
[----:B-1----:R-:W-:Y:S02]  /*d310*/  FMNMX.FTZ R134, R134, R0, !PT ;  /* 0x0000000086867209 */ /* 0x002fe40007810000 */
[----:B------:R1:W2:Y:S04]  /*d320*/  SHFL.BFLY PT, R0, R132, 0x1, 0x1f ;  /* 0x0c201f0084007f89 */ /* 0x0002a800000e0000 */
.L_x_1299:
[----:B------:R-:W3:Y:S01]  /*d330*/  LDL.LU R3, [R1+0x18] ;  /* 0x0000180001037983 */ /* 0x000ee20000300800 */
[----:B------:R-:W-:Y:S01]  /*d340*/  FMUL.FTZ R2, R136, c[0x0][0x2d0] ;  /* 0x0000b40088027a20 */ /* 0x000fe20000410000 */
[----:B--2---:R-:W-:Y:S01]  /*d350*/  FMNMX.FTZ R133, R0, R132, !PT ;  /* 0x0000008400857209 */ /* 0x004fe20007810000 */
[----:B------:R-:W-:Y:S01]  /*d360*/  FADD.FTZ R0, -R136, R137 ;  /* 0x0000008988007221 */ /* 0x000fe20000010100 */
[----:B------:R-:W2:Y:S01]  /*d370*/  LDL.LU R210, [R1+0x14] ;  /* 0x0000140001d27983 */ /* 0x000ea20000300800 */
[--C-:B------:R-:W-:Y:S01]  /*d380*/  FFMA.FTZ R4, R4, c[0x0][0x2d0], -R2.reuse ;  /* 0x0000b40004047a23 */ /* 0x100fe20000010802 */
[----:B------:R-:W-:Y:S01]  /*d390*/  WARPSYNC 0xffffffff ;  /* 0xffffffff00007948 */ /* 0x000fe20003800000 */
        /* <DEDUP_REMOVED lines=20> */
[----:B------:R-:W-:Y:S01]  /*d4e0*/  FMUL.FTZ R2, R135, c[0x0][0x2d0] ;  /* 0x0000b40087027a20 */ /* 0x000fe20000410000 */
[----:B------:R-:W-:Y:S03]  /*d4f0*/  MUFU.EX2 R20, R16 ;  /* 0x0000001000147308 */ /* 0x000fe60000000800 */
        /* <DEDUP_REMOVED lines=16> */
[----:B------:R-:W-:Y:S01]  /*d600*/  MUFU.EX2 R224, R224 ;  /* 0x000000e000e07308 */ /* 0x000fe20000000800 */
[----:B------:R-:W-:Y:S09]  /*d610*/  FFMA.FTZ R211, R18, c[0x0][0x2d0], -R2 ;  /* 0x0000b40012d37a23 */ /* 0x000ff20000010802 */
[----:B------:R-:W-:Y:S10]  /*d620*/  MUFU.EX2 R211, R211 ;  /* 0x000000d300d37308 */ /* 0x000ff40000000800 */
[----:B------:R-:W-:Y:S01]  /*d630*/  MUFU.EX2 R137, R137 ;  /* 0x0000008900897308 */ /* 0x000fe20000000800 */
        /* <DEDUP_REMOVED lines=17> */
[----:B---3--:R-:W-:Y:S04]  /*d750*/  FFMA.FTZ R0, R132, R3, R4 ;  /* 0x0000000384007223 */ /* 0x008fe80000010004 */
[C---:B------:R-:W-:Y:S01]  /*d760*/  FADD.FTZ R5, R208.reuse, R0 ;  /* 0x00000000d0057221 */ /* 0x040fe20000010000 */
[----:B------:R-:W-:Y:S01]  /*d770*/  F2FP.PACK_AB R208, R208, R4 ;  /* 0x00000004d0d0723e */ /* 0x000fe200000000ff */
[----:B------:R-:W-:Y:S02]  /*d780*/  FADD.FTZ R0, -R135, R138 ;  /* 0x0000008a87007221 */ /* 0x000fe40000010100 */
[----:B------:R-:W-:Y:S02]  /*d790*/  FMUL.FTZ R4, R134, c[0x0][0x2d0] ;  /* 0x0000b40086047a20 */ /* 0x000fe40000410000 */
[----:B------:R-:W-:Y:S02]  /*d7a0*/  FMUL.FTZ R0, R0, c[0x0][0x2d0] ;  /* 0x0000b40000007a20 */ /* 0x000fe40000410000 */
[----:B------:R-:W-:Y:S02]  /*d7b0*/  FFMA.FTZ R9, R9, c[0x0][0x2d0], -R4 ;  /* 0x0000b40009097a23 */ /* 0x000fe40000010804 */
[----:B------:R-:W2:Y:S01]  /*d7c0*/  MUFU.EX2 R3, R0 ;  /* 0x0000000000037308 */ /* 0x000ea20000000800 */
[----:B------:R-:W-:Y:S02]  /*d7d0*/  FFMA.FTZ R138, R55, c[0x0][0x2d0], -R2 ;  /* 0x0000b400378a7a23 */ /* 0x000fe40000010802 */
[--C-:B------:R-:W-:Y:S02]  /*d7e0*/  FFMA.FTZ R8, R8, c[0x0][0x2d0], -R4.reuse ;  /* 0x0000b40008087a23 */ /* 0x100fe40000010804 */
[--C-:B------:R-:W-:Y:S02]  /*d7f0*/  FFMA.FTZ R54, R57, c[0x0][0x2d0], -R4.reuse ;  /* 0x0000b40039367a23 */ /* 0x100fe40000010804 */
[--C-:B------:R-:W-:Y:S02]  /*d800*/  FFMA.FTZ R55, R61, c[0x0][0x2d0], -R4.reuse ;  /* 0x0000b4003d377a23 */ /* 0x100fe40000010804 */
[--C-:B------:R-:W-:Y:S01]  /*d810*/  FFMA.FTZ R18, R12, c[0x0][0x2d0], -R4.reuse ;  /* 0x0000b4000c127a23 */ /* 0x100fe20000010804 */
[----:B------:R-:W-:Y:S01]  /*d820*/  MUFU.EX2 R21, R9 ;  /* 0x0000000900157308 */ /* 0x000fe20000000800 */
[--C-:B------:R-:W-:Y:S01]  /*d830*/  FFMA.FTZ R214, R25, c[0x0][0x2d0], -R4.reuse ;  /* 0x0000b40019d67a23 */ /* 0x100fe20000010804 */
[----:B------:R-:W-:Y:S01]  /*d840*/  MOV R12, R212 ;  /* 0x000000d4000c7202 */ /* 0x000fe20000000f00 */
[--C-:B------:R-:W-:Y:S02]  /*d850*/  FFMA.FTZ R230, R41, c[0x0][0x2d0], -R4.reuse ;  /* 0x0000b40029e67a23 */ /* 0x100fe40000010804 */
[--C-:B------:R-:W-:Y:S02]  /*d860*/  FFMA.FTZ R35, R56, c[0x0][0x2d0], -R4.reuse ;  /* 0x0000b40038237a23 */ /* 0x100fe40000010804 */
[--C-:B------:R-:W-:Y:S02]  /*d870*/  FFMA.FTZ R60, R60, c[0x0][0x2d0], -R4.reuse ;  /* 0x0000b4003c3c7a23 */ /* 0x100fe40000010804 */
[--C-:B------:R-:W-:Y:S01]  /*d880*/  FFMA.FTZ R216, R24, c[0x0][0x2d0], -R4.reuse ;  /* 0x0000b40018d87a23 */ /* 0x100fe20000010804 */
[----:B------:R-:W-:Y:S01]  /*d890*/  MUFU.EX2 R22, R8 ;  /* 0x0000000800167308 */ /* 0x000fe20000000800 */
[--C-:B------:R-:W-:Y:S02]  /*d8a0*/  FFMA.FTZ R218, R28, c[0x0][0x2d0], -R4.reuse ;  /* 0x0000b4001cda7a23 */ /* 0x100fe40000010804 */
[----:B------:R-:W-:Y:S02]  /*d8b0*/  FFMA.FTZ R219, R29, c[0x0][0x2d0], -R4 ;  /* 0x0000b4001ddb7a23 */ /* 0x000fe40000010804 */
[----:B--2---:R-:W-:Y:S02]  /*d8c0*/  FFMA.FTZ R0, R3, R210, R6 ;  /* 0x000000d203007223 */ /* 0x004fe40000010006 */
[----:B------:R-:W-:Y:S02]  /*d8d0*/  FFMA.FTZ R231, R40, c[0x0][0x2d0], -R4 ;  /* 0x0000b40028e77a23 */ /* 0x000fe40000010804 */
[----:B------:R-:W-:Y:S01]  /*d8e0*/  FADD.FTZ R32, R7, R0 ;  /* 0x0000000007207221 */ /* 0x000fe20000010000 */
[----:B------:R1:W2:Y:S01]  /*d8f0*/  MUFU.EX2 R210, R17 ;  /* 0x0000001100d27308 */ /* 0x0002a20000000800 */
[----:B------:R-:W-:Y:S02]  /*d900*/  FADD.FTZ R0, -R134, R139 ;  /* 0x0000008b86007221 */ /* 0x000fe40000010100 */
[--C-:B------:R-:W-:Y:S02]  /*d910*/  FFMA.FTZ R229, R44, c[0x0][0x2d0], -R4.reuse ;  /* 0x0000b4002ce57a23 */ /* 0x100fe40000010804 */
[----:B------:R-:W-:Y:S02]  /*d920*/  FMUL.FTZ R0, R0, c[0x0][0x2d0] ;  /* 0x0000b40000007a20 */ /* 0x000fe40000410000 */
[--C-:B------:R-:W-:Y:S02]  /*d930*/  FFMA.FTZ R50, R45, c[0x0][0x2d0], -R4.reuse ;  /* 0x0000b4002d327a23 */ /* 0x100fe40000010804 */
[----:B------:R-:W-:Y:S01]  /*d940*/  FADD.FTZ R5, R20, R5 ;  /* 0x0000000514057221 */ /* 0x000fe20000010000 */
        /* <DEDUP_REMOVED lines=9> */
[----:B-1----:R-:W-:Y:S02]  /*d9e0*/  FFMA.FTZ R17, R13, c[0x0][0x2d0], -R4 ;  /* 0x0000b4000d117a23 */ /* 0x002fe40000010804 */
[----:B------:R-:W4:Y:S01]  /*d9f0*/  LDL.LU R13, [R1+0x20] ;  /* 0x00002000010d7983 */ /* 0x000f220000300800 */
[----:B------:R-:W-:Y:S02]  /*da00*/  FMUL.FTZ R4, R133, c[0x0][0x2d0] ;  /* 0x0000b40085047a20 */ /* 0x000fe40000410000 */
[C---:B--2---:R-:W-:Y:S01]  /*da10*/  FADD.FTZ R220, R210.reuse, R5 ;  /* 0x00000005d2dc7221 */ /* 0x044fe20000010000 */
[----:B------:R-:W-:Y:S01]  /*da20*/  F2FP.PACK_AB R210, R210, R20 ;  /* 0x00000014d2d2723e */ /* 0x000fe200000000ff */
[----:B------:R-:W-:Y:S01]  /*da30*/  FFMA.FTZ R23, R43, c[0x0][0x2d0], -R4 ;  /* 0x0000b4002b177a23 */ /* 0x000fe20000010804 */
[----:B------:R-:W-:Y:S01]  /*da40*/  MOV R20, R60 ;  /* 0x0000003c00147202 */ /* 0x000fe20000000f00 */
[----:B---3--:R-:W-:Y:S01]  /*da50*/  FMUL.FTZ R9, R2, R173 ;  /* 0x000000ad02097220 */ /* 0x008fe20000410000 */
[----:B------:R-:W-:Y:S01]  /*da60*/  MOV R5, R64 ;  /* 0x0000004000057202 */ /* 0x000fe20000000f00 */
[----:B------:R-:W2:Y:S01]  /*da70*/  LDL.LU R173, [R1+0x24] ;  /* 0x0000240001ad7983 */ /* 0x000ea20000300800 */
[----:B------:R-:W-:Y:S01]  /*da80*/  FADD.FTZ R0, -R133, R140 ;  /* 0x0000008c85007221 */ /* 0x000fe20000010100 */
[----:B------:R-:W-:Y:S01]  /*da90*/  MOV R140, R12 ;  /* 0x0000000c008c7202 */ /* 0x000fe20000000f00 */
[--C-:B------:R-:W-:Y:S01]  /*daa0*/  FFMA.FTZ R213, R30, c[0x0][0x2d0], -R4.reuse ;  /* 0x0000b4001ed57a23 */ /* 0x100fe20000010804 */
[----:B------:R-:W-:Y:S01]  /*dab0*/  MOV R64, R52 ;  /* 0x0000003400407202 */ /* 0x000fe20000000f00 */
[----:B------:R-:W-:Y:S01]  /*dac0*/  FMUL.FTZ R0, R0, c[0x0][0x2d0] ;  /* 0x0000b40000007a20 */ /* 0x000fe20000410000 */
        /* <DEDUP_REMOVED lines=19> */
[C---:B------:R-:W-:Y:S01]  /*dc00*/  FMUL.FTZ R12, R2.reuse, R168 ;  /* 0x000000a8020c7220 */ /* 0x040fe20000410000 */
[----:B------:R-:W-:Y:S01]  /*dc10*/  MOV R168, R20 ;  /* 0x0000001400a87202 */ /* 0x000fe20000000f00 */
[C---:B------:R-:W-:Y:S02]  /*dc20*/  FMUL.FTZ R29, R2.reuse, R161 ;  /* 0x000000a1021d7220 */ /* 0x040fe40000410000 */
[C---:B------:R-:W-:Y:S01]  /*dc30*/  FMUL.FTZ R56, R2.reuse, R148 ;  /* 0x0000009402387220 */ /* 0x040fe20000410000 */
[----:B------:R-:W-:Y:S01]  /*dc40*/  MOV R148, R140 ;  /* 0x0000008c00947202 */ /* 0x000fe20000000f00 */
[C---:B------:R-:W-:Y:S01]  /*dc50*/  FMUL.FTZ R61, R2.reuse, R145 ;  /* 0x00000091023d7220 */ /* 0x040fe20000410000 */
[----:B------:R-:W-:Y:S01]  /*dc60*/  MOV R145, R23 ;  /* 0x0000001700917202 */ /* 0x000fe20000000f00 */
[----:B------:R-:W-:Y:S01]  /*dc70*/  FMUL.FTZ R28, R2, R160 ;  /* 0x000000a0021c7220 */ /* 0x000fe20000410000 */
[----:B------:R-:W-:Y:S01]  /*dc80*/  F2FP.PACK_AB R140, R21, R22 ;  /* 0x00000016158c723e */ /* 0x000fe200000000ff */
[C---:B-1----:R-:W-:Y:S01]  /*dc90*/  FMUL.FTZ R30, R0.reuse, R162 ;  /* 0x000000a2001e7220 */ /* 0x042fe20000410000 */
[----:B------:R1:W-:Y:S01]  /*dca0*/  MUFU.EX2 R160, R7 ;  /* 0x0000000700a07308 */ /* 0x0003e20000000800 */
[----:B------:R-:W-:Y:S02]  /*dcb0*/  FMUL.FTZ R31, R0, R163 ;  /* 0x000000a3001f7220 */ /* 0x000fe40000410000 */
[----:B------:R-:W-:Y:S02]  /*dcc0*/  FMUL.FTZ R24, R2, R164 ;  /* 0x000000a402187220 */ /* 0x000fe40000410000 */
[C---:B------:R-:W-:Y:S02]  /*dcd0*/  FMUL.FTZ R42, R0.reuse, R158 ;  /* 0x0000009e002a7220 */ /* 0x040fe40000410000 */
[----:B------:R-:W-:Y:S02]  /*dce0*/  FMUL.FTZ R43, R0, R159 ;  /* 0x0000009f002b7220 */ /* 0x000fe40000410000 */
[C---:B------:R-:W-:Y:S01]  /*dcf0*/  FMUL.FTZ R41, R2.reuse, R157 ;  /* 0x0000009d02297220 */ /* 0x040fe20000410000 */
[----:B------:R-:W3:Y:S01]  /*dd00*/  MUFU.EX2 R162, R19 ;  /* 0x0000001300a27308 */ /* 0x000ee20000000800 */
[----:B------:R-:W-:Y:S02]  /*dd10*/  FADD.FTZ R157, R211, R32 ;  /* 0x00000020d39d7221 */ /* 0x000fe40000010000 */
[----:B------:R-:W-:Y:S01]  /*dd20*/  FMUL.FTZ R25, R2, R165 ;  /* 0x000000a502197220 */ /* 0x000fe20000410000 */
[----:B------:R-:W-:Y:S01]  /*dd30*/  MOV R165, R5 ;  /* 0x0000000500a57202 */ /* 0x000fe20000000f00 */
[----:B------:R-:W-:Y:S02]  /*dd40*/  FMUL.FTZ R5, R132, R177 ;  /* 0x000000b184057220 */ /* 0x000fe40000410000 */
[C---:B------:R-:W-:Y:S02]  /*dd50*/  FMUL.FTZ R40, R2.reuse, R156 ;  /* 0x0000009c02287220 */ /* 0x040fe40000410000 */
[C---:B------:R-:W-:Y:S01]  /*dd60*/  FMUL.FTZ R44, R2.reuse, R152 ;  /* 0x00000098022c7220 */ /* 0x040fe20000410000 */
[----:B------:R-:W5:Y:S01]  /*dd70*/  MUFU.EX2 R163, R6 ;  /* 0x0000000600a37308 */ /* 0x000f620000000800 */
[----:B------:R-:W-:Y:S01]  /*dd80*/  MOV R152, R38 ;  /* 0x0000002600987202 */ /* 0x000fe20000000f00 */
[C---:B------:R-:W-:Y:S01]  /*dd90*/  FMUL.FTZ R57, R2.reuse, R149 ;  /* 0x0000009502397220 */ /* 0x040fe20000410000 */
[----:B------:R-:W-:Y:S01]  /*dda0*/  MOV R149, R39 ;  /* 0x0000002700957202 */ /* 0x000fe20000000f00 */
[C---:B-1----:R-:W-:Y:S01]  /*ddb0*/  FMUL.FTZ R7, R3.reuse, R179 ;  /* 0x000000b303077220 */ /* 0x042fe20000410000 */
[----:B------:R-:W-:Y:S01]  /*ddc0*/  MOV R177, R152 ;  /* 0x0000009800b17202 */ /* 0x000fe20000000f00 */
[C---:B------:R-:W-:Y:S01]  /*ddd0*/  FMUL.FTZ R60, R2.reuse, R144 ;  /* 0x00000090023c7220 */ /* 0x040fe20000410000 */
[----:B------:R-:W-:Y:S01]  /*dde0*/  MOV R144, R37 ;  /* 0x0000002500907202 */ /* 0x000fe20000000f00 */
[C---:B------:R-:W-:Y:S01]  /*ddf0*/  FMUL.FTZ R45, R2.reuse, R153 ;  /* 0x00000099022d7220 */ /* 0x040fe20000410000 */
[----:B------:R-:W-:Y:S01]  /*de00*/  MOV R153, R143 ;  /* 0x0000008f00997202 */ /* 0x000fe20000000f00 */
[----:B------:R1:W-:Y:S01]  /*de10*/  MUFU.EX2 R159, R18 ;  /* 0x00000012009f7308 */ /* 0x0003e20000000800 */
[----:B------:R-:W-:Y:S01]  /*de20*/  FMUL.FTZ R8, R2, R172 ;  /* 0x000000ac02087220 */ /* 0x000fe20000410000 */
[----:B------:R-:W-:Y:S01]  /*de30*/  MOV R172, R46 ;  /* 0x0000002e00ac7202 */ /* 0x000fe20000000f00 */
[----:B------:R-:W-:Y:S01]  /*de40*/  FMUL.FTZ R10, R0, R174 ;  /* 0x000000ae000a7220 */ /* 0x000fe20000410000 */
[----:B---3--:R-:W-:Y:S01]  /*de50*/  F2FP.PACK_AB R211, R162, R211 ;  /* 0x000000d3a2d3723e */ /* 0x008fe200000000ff */
[C---:B------:R-:W-:Y:S01]  /*de60*/  FMUL.FTZ R11, R0.reuse, R175 ;  /* 0x000000af000b7220 */ /* 0x040fe20000410000 */
[----:B------:R-:W-:Y:S01]  /*de70*/  MOV R175, R165 ;  /* 0x000000a500af7202 */ /* 0x000fe20000000f00 */
[C---:B------:R-:W-:Y:S01]  /*de80*/  FMUL.FTZ R14, R0.reuse, R170 ;  /* 0x000000aa000e7220 */ /* 0x040fe20000410000 */
[----:B------:R-:W-:Y:S01]  /*de90*/  MOV R165, R55 ;  /* 0x0000003700a57202 */ /* 0x000fe20000000f00 */
[C---:B------:R-:W-:Y:S01]  /*dea0*/  FMUL.FTZ R15, R0.reuse, R171 ;  /* 0x000000ab000f7220 */ /* 0x040fe20000410000 */
[----:B------:R3:W3:Y:S01]  /*deb0*/  MUFU.EX2 R164, R17 ;  /* 0x0000001100a47308 */ /* 0x0006e20000000800 */
[----:B------:R-:W-:Y:S01]  /*dec0*/  FMUL.FTZ R19, R3, R183 ;  /* 0x000000b703137220 */ /* 0x000fe20000410000 */
[----:B------:R-:W-:Y:S01]  /*ded0*/  MOV R174, R168 ;  /* 0x000000a800ae7202 */ /* 0x000fe20000000f00 */
[C---:B------:R-:W-:Y:S01]  /*dee0*/  FMUL.FTZ R26, R0.reuse, R166 ;  /* 0x000000a6001a7220 */ /* 0x040fe20000410000 */
[----:B-----5:R-:W-:Y:S01]  /*def0*/  F2FP.PACK_AB R143, R163, R160 ;  /* 0x000000a0a38f723e */ /* 0x020fe200000000ff */
[C---:B------:R-:W-:Y:S01]  /*df00*/  FMUL.FTZ R6, R3.reuse, R178 ;  /* 0x000000b203067220 */ /* 0x040fe20000410000 */
[----:B------:R-:W-:Y:S01]  /*df10*/  MOV R168, R64 ;  /* 0x0000004000a87202 */ /* 0x000fe20000000f00 */
[----:B------:R-:W-:Y:S01]  /*df20*/  FMUL.FTZ R27, R0, R167 ;  /* 0x000000a7001b7220 */ /* 0x000fe20000410000 */
[----:B------:R-:W-:Y:S01]  /*df30*/  MOV R64, R52 ;  /* 0x0000003400407202 */ /* 0x000fe20000000f00 */
[----:B------:R-:W-:Y:S01]  /*df40*/  FMUL.FTZ R32, R132, R188 ;  /* 0x000000bc84207220 */ /* 0x000fe20000410000 */
[----:B------:R5:W2:Y:S01]  /*df50*/  MUFU.EX2 R158, R16 ;  /* 0x00000010009e7308 */ /* 0x000aa20000000800 */
[----:B------:R-:W-:Y:S01]  /*df60*/  MOV R170, R148 ;  /* 0x0000009400aa7202 */ /* 0x000fe20000000f00 */
[----:B------:R-:W-:Y:S01]  /*df70*/  FMUL.FTZ R62, R0, R146 ;  /* 0x00000092003e7220 */ /* 0x000fe20000410000 */
[----:B------:R-:W-:Y:S01]  /*df80*/  MOV R148, R33 ;  /* 0x0000002100947202 */ /* 0x000fe20000000f00 */
[C---:B-1----:R-:W-:Y:S01]  /*df90*/  FMUL.FTZ R18, R3.reuse, R182 ;  /* 0x000000b603127220 */ /* 0x042fe20000410000 */
        /* <DEDUP_REMOVED lines=8> */
[----:B------:R-:W-:Y:S01]  /*e020*/  MOV R175, R67 ;  /* 0x0000004300af7202 */ /* 0x000fe20000000f00 */
[----:B---3--:R-:W-:Y:S01]  /*e030*/  FMUL.FTZ R17, R132, R181 ;  /* 0x000000b584117220 */ /* 0x008fe20000410000 */
[----:B------:R-:W-:Y:S01]  /*e040*/  MOV R183, R148 ;  /* 0x0000009400b77202 */ /* 0x000fe20000000f00 */
[C---:B------:R-:W-:Y:S01]  /*e050*/  FMUL.FTZ R72, R2.reuse, R72 ;  /* 0x0000004802487220 */ /* 0x040fe20000410000 */
[----:B------:R-:W-:Y:S01]  /*e060*/  MOV R189, R138 ;  /* 0x0000008a00bd7202 */ /* 0x000fe20000000f00 */
[C---:B------:R-:W-:Y:S01]  /*e070*/  FMUL.FTZ R73, R2.reuse, R73 ;  /* 0x0000004902497220 */ /* 0x040fe20000410000 */
[----:B------:R-:W-:Y:S01]  /*e080*/  MUFU.EX2 R138, R225 ;  /* 0x000000e1008a7308 */ /* 0x000fe20000000800 */
[C---:B------:R-:W-:Y:S01]  /*e090*/  FMUL.FTZ R76, R2.reuse, R76 ;  /* 0x0000004c024c7220 */ /* 0x040fe20000410000 */
[----:B------:R-:W-:Y:S01]  /*e0a0*/  MOV R181, R153 ;  /* 0x0000009900b57202 */ /* 0x000fe20000000f00 */
[----:B------:R-:W-:Y:S01]  /*e0b0*/  FMUL.FTZ R77, R2, R77 ;  /* 0x0000004d024d7220 */ /* 0x000fe20000410000 */
[----:B------:R-:W-:Y:S01]  /*e0c0*/  LDSM.16.MT88.4 R152, [R236+0x800] ;  /* 0x00080000ec98783b */ /* 0x000fe20000004200 */
[----:B-----5:R-:W-:Y:S02]  /*e0d0*/  FMUL.FTZ R16, R132, R180 ;  /* 0x000000b484107220 */ /* 0x020fe40000410000 */
        /* <DEDUP_REMOVED lines=46> */
[----:B------:R-:W-:Y:S02]  /*e3c0*/  FMUL.FTZ R131, R3, R131 ;  /* 0x0000008303837220 */ /* 0x000fe40000410000 */
[C---:B----4-:R-:W-:Y:S02]  /*e3d0*/  FFMA.FTZ R4, R2.reuse, R13, R22 ;  /* 0x0000000d02047223 */ /* 0x050fe40000010016 */
[----:B------:R-:W-:Y:S01]  /*e3e0*/  FMUL.FTZ R13, R2, R169 ;  /* 0x000000a9020d7220 */ /* 0x000fe20000410000 */
[----:B------:R-:W-:Y:S01]  /*e3f0*/  MOV R169, R142 ;  /* 0x0000008e00a97202 */ /* 0x000fe20000000f00 */
[----:B------:R-:W-:Y:S01]  /*e400*/  FADD.FTZ R161, R21, R4 ;  /* 0x0000000415a17221 */ /* 0x000fe20000010000 */
[----:B------:R-:W-:Y:S01]  /*e410*/  F2FP.PACK_AB R142, R164, R159 ;  /* 0x0000009fa48e723e */ /* 0x000fe200000000ff */
[----:B------:R-:W1:Y:S01]  /*e420*/  LDSM.16.MT88.4 R20, [R235] ;  /* 0x00000000eb14783b */ /* 0x000e620000004200 */
[----:B------:R-:W-:Y:S01]  /*e430*/  FMUL.FTZ R4, R132, R176 ;  /* 0x000000b084047220 */ /* 0x000fe20000410000 */
[----:B------:R-:W-:Y:S01]  /*e440*/  MOV R176, R139 ;  /* 0x0000008b00b07202 */ /* 0x000fe20000000f00 */
[----:B--2---:R-:W-:Y:S01]  /*e450*/  FFMA.FTZ R156, R0, R173, R141 ;  /* 0x000000ad009c7223 */ /* 0x004fe2000001008d */
[----:B------:R-:W-:Y:S01]  /*e460*/  MOV R173, R36 ;  /* 0x0000002400ad7202 */ /* 0x000fe20000000f00 */
[----:B------:R-:W-:Y:S01]  /*e470*/  FADD.FTZ R161, R159, R161 ;  /* 0x000000a19fa17221 */ /* 0x000fe20000010000 */
[----:B------:R-:W-:Y:S01]  /*e480*/  F2FP.PACK_AB R141, R158, R141 ;  /* 0x0000008d9e8d723e */ /* 0x000fe200000000ff */
[----:B------:R-:W-:Y:S01]  /*e490*/  MUFU.EX2 R139, R226 ;  /* 0x000000e2008b7308 */ /* 0x000fe20000000800 */
[----:B------:R-:W2:Y:S01]  /*e4a0*/  LDSM.16.MT88.4 R36, [R236] ;  /* 0x00000000ec24783b */ /* 0x000ea20000004200 */
[----:B------:R-:W-:Y:S01]  /*e4b0*/  MOV R2, R65 ;  /* 0x0000004100027202 */ /* 0x000fe20000000f00 */
[----:B------:R-:W-:Y:S01]  /*e4c0*/  FADD.FTZ R0, R137, R220 ;  /* 0x000000dc89007221 */ /* 0x000fe20000010000 */
[----:B------:R-:W-:Y:S01]  /*e4d0*/  MOV R65, R48 ;  /* 0x0000003000417202 */ /* 0x000fe20000000f00 */
[C---:B------:R-:W-:Y:S01]  /*e4e0*/  FMUL.FTZ R48, R132.reuse, R196 ;  /* 0x000000c484307220 */ /* 0x040fe20000410000 */
[----:B------:R-:W-:Y:S01]  /*e4f0*/  MOV R196, R49 ;  /* 0x0000003100c47202 */ /* 0x000fe20000000f00 */
[C---:B------:R-:W-:Y:S01]  /*e500*/  FMUL.FTZ R49, R132.reuse, R197 ;  /* 0x000000c584317220 */ /* 0x040fe20000410000 */
[----:B------:R-:W-:Y:S01]  /*e510*/  MOV R198, R65 ;  /* 0x0000004100c67202 */ /* 0x000fe20000000f00 */
[----:B------:R-:W-:Y:S01]  /*e520*/  FMUL.FTZ R65, R132, R205 ;  /* 0x000000cd84417220 */ /* 0x000fe20000410000 */
[----:B------:R-:W-:Y:S01]  /*e530*/  MOV R197, R170 ;  /* 0x000000aa00c57202 */ /* 0x000fe20000000f00 */
[----:B------:R-:W-:Y:S01]  /*e540*/  MUFU.EX2 R226, R188 ;  /* 0x000000bc00e27308 */ /* 0x000fe20000000800 */
[----:B------:R-:W-:Y:S09]  /*e550*/  MOV R182, R2 ;  /* 0x0000000200b67202 */ /* 0x000ff20000000f00 */
[----:B------:R-:W3:Y:S10]  /*e560*/  MUFU.EX2 R2, R227 ;  /* 0x000000e300027308 */ /* 0x000ef40000000800 */
[----:B------:R-:W4:Y:S01]  /*e570*/  MUFU.EX2 R170, R217 ;  /* 0x000000d900aa7308 */ /* 0x000f220000000800 */
[-C--:B-1----:R-:W-:Y:S08]  /*e580*/  HMMA.16816.F32 R4, R208, R20.reuse, R4 ;  /* 0x00000014d004723c */ /* 0x082ff00000001804 */
[C---:B------:R-:W-:Y:S01]  /*e590*/  HMMA.16816.F32 R8, R140.reuse, R20, R8 ;  /* 0x000000148c08723c */ /* 0x040fe20000001808 */
[----:B------:R-:W-:Y:S03]  /*e5a0*/  MUFU.EX2 R173, R173 ;  /* 0x000000ad00ad7308 */ /* 0x000fe60000000800 */
[----:B---3--:R-:W-:Y:S03]  /*e5b0*/  FADD.FTZ R0, R2, R0 ;  /* 0x0000000002007221 */ /* 0x008fe60000010000 */
[C---:B------:R-:W-:Y:S01]  /*e5c0*/  FMUL.FTZ R20, R132.reuse, R184 ;  /* 0x000000b884147220 */ /* 0x040fe20000410000 */
[-C--:B------:R-:W-:Y:S03]  /*e5d0*/  HMMA.16816.F32 R12, R140, R22.reuse, R12 ;  /* 0x000000168c0c723c */ /* 0x080fe6000000180c */
[----:B------:R-:W-:Y:S01]  /*e5e0*/  MUFU.EX2 R184, R222 ;  /* 0x000000de00b87308 */ /* 0x000fe20000000800 */
[C---:B------:R-:W-:Y:S01]  /*e5f0*/  FMUL.FTZ R21, R132.reuse, R185 ;  /* 0x000000b984157220 */ /* 0x040fe20000410000 */
[----:B------:R-:W-:Y:S01]  /*e600*/  MOV R185, R145 ;  /* 0x0000009100b97202 */ /* 0x000fe20000000f00 */
[----:B------:R-:W-:Y:S01]  /*e610*/  FADD.FTZ R0, R139, R0 ;  /* 0x000000008b007221 */ /* 0x000fe20000010000 */
[----:B------:R-:W-:Y:S01]  /*e620*/  MOV R145, R54 ;  /* 0x0000003600917202 */ /* 0x000fe20000000f00 */
[C---:B------:R-:W-:Y:S04]  /*e630*/  HMMA.16816.F32 R16, R208.reuse, R22, R16 ;  /* 0x00000016d010723c */ /* 0x040fe80000001810 */
[----:B------:R-:W-:Y:S01]  /*e640*/  MOV R179, R145 ;  /* 0x0000009100b37202 */ /* 0x000fe20000000f00 */
[----:B------:R-:W-:Y:S02]  /*e650*/  MUFU.EX2 R169, R169 ;  /* 0x000000a900a97308 */ /* 0x000fe40000000800 */
[C---:B------:R-:W-:Y:S01]  /*e660*/  FMUL.FTZ R22, R3.reuse, R186 ;  /* 0x000000ba03167220 */ /* 0x040fe20000410000 */
[----:B------:R-:W-:Y:S01]  /*e670*/  MOV R186, R149 ;  /* 0x0000009500ba7202 */ /* 0x000fe20000000f00 */
[C---:B------:R-:W-:Y:S03]  /*e680*/  FMUL.FTZ R23, R3.reuse, R187 ;  /* 0x000000bb03177220 */ /* 0x040fe60000410000 */
[----:B------:R-:W-:Y:S02]  /*e690*/  MOV R187, R144 ;  /* 0x0000009000bb7202 */ /* 0x000fe40000000f00 */
[----:B------:R-:W-:Y:S01]  /*e6a0*/  MOV R144, R35 ;  /* 0x0000002300907202 */ /* 0x000fe20000000f00 */
[C---:B------:R-:W-:Y:S01]  /*e6b0*/  FMUL.FTZ R35, R3.reuse, R191 ;  /* 0x000000bf03237220 */ /* 0x040fe20000410000 */
[-C--:B--2---:R-:W-:Y:S01]  /*e6c0*/  HMMA.16816.F32 R20, R208, R36.reuse, R20 ;  /* 0x00000024d014723c */ /* 0x084fe20000001814 */
[----:B------:R-:W-:Y:S02]  /*e6d0*/  MUFU.EX2 R217, R176 ;  /* 0x000000b000d97308 */ /* 0x000fe40000000800 */
[----:B------:R-:W-:Y:S02]  /*e6e0*/  MOV R191, R53 ;  /* 0x0000003500bf7202 */ /* 0x000fe40000000f00 */
[----:B------:R-:W1:Y:S01]  /*e6f0*/  LDSM.16.MT88.4 R52, [R238] ;  /* 0x00000000ee34783b */ /* 0x000e620000004200 */
[----:B------:R-:W-:Y:S01]  /*e700*/  MOV R149, R34 ;  /* 0x0000002200957202 */ /* 0x000fe20000000f00 */
[C---:B------:R-:W-:Y:S01]  /*e710*/  FMUL.FTZ R34, R3.reuse, R190 ;  /* 0x000000be03227220 */ /* 0x040fe20000410000 */
[C---:B------:R-:W-:Y:S03]  /*e720*/  HMMA.16816.F32 R24, R140.reuse, R36, R24 ;  /* 0x000000248c18723c */ /* 0x040fe60000001818 */
[----:B------:R-:W-:Y:S01]  /*e730*/  MUFU.EX2 R186, R186 ;  /* 0x000000ba00ba7308 */ /* 0x000fe20000000800 */
[----:B------:R-:W-:Y:S02]  /*e740*/  MOV R180, R144 ;  /* 0x0000009000b47202 */ /* 0x000fe40000000f00 */
[----:B------:R-:W2:Y:S01]  /*e750*/  LDSM.16.MT88.4 R144, [R237] ;  /* 0x00000000ed90783b */ /* 0x000ea20000004200 */
[----:B------:R-:W-:Y:S01]  /*e760*/  MOV R178, R149 ;  /* 0x0000009500b27202 */ /* 0x000fe20000000f00 */
[-C--:B------:R-:W-:Y:S04]  /*e770*/  HMMA.16816.F32 R28, R140, R38.reuse, R28 ;  /* 0x000000268c1c723c */ /* 0x080fe8000000181c */
[C---:B------:R-:W-:Y:S01]  /*e780*/  FMUL.FTZ R36, R132.reuse, R192 ;  /* 0x000000c084247220 */ /* 0x040fe20000410000 */
[----:B------:R-:W-:Y:S01]  /*e790*/  MOV R190, R51 ;  /* 0x0000003300be7202 */ /* 0x000fe20000000f00 */
[----:B------:R-:W-:Y:S01]  /*e7a0*/  LDSM.16.MT88.4 R148, [R235+0x800] ;  /* 0x00080000eb94783b */ /* 0x000fe20000004200 */
[----:B------:R-:W-:Y:S01]  /*e7b0*/  MUFU.EX2 R192, R213 ;  /* 0x000000d500c07308 */ /* 0x000fe20000000800 */
[C---:B------:R-:W-:Y:S04]  /*e7c0*/  HMMA.16816.F32 R32, R208.reuse, R38, R32 ;  /* 0x00000026d020723c */ /* 0x040fe80000001820 */
[C---:B------:R-:W-:Y:S02]  /*e7d0*/  FMUL.FTZ R37, R132.reuse, R193 ;  /* 0x000000c184257220 */ /* 0x040fe40000410000 */
[C---:B------:R-:W-:Y:S01]  /*e7e0*/  FMUL.FTZ R51, R3.reuse, R199 ;  /* 0x000000c703337220 */ /* 0x040fe20000410000 */
[----:B------:R-:W-:Y:S01]  /*e7f0*/  MOV R199, R64 ;  /* 0x0000004000c77202 */ /* 0x000fe20000000f00 */
[C---:B------:R-:W-:Y:S01]  /*e800*/  FMUL.FTZ R38, R3.reuse, R194 ;  /* 0x000000c203267220 */ /* 0x040fe20000410000 */
[----:B------:R-:W-:Y:S03]  /*e810*/  MUFU.EX2 R193, R218 ;  /* 0x000000da00c17308 */ /* 0x000fe60000000800 */
[C---:B------:R-:W-:Y:S02]  /*e820*/  FMUL.FTZ R39, R3.reuse, R195 ;  /* 0x000000c303277220 */ /* 0x040fe40000410000 */
[C---:B------:R-:W-:Y:S02]  /*e830*/  FMUL.FTZ R64, R132.reuse, R204 ;  /* 0x000000cc84407220 */ /* 0x040fe40000410000 */
[----:B------:R-:W-:Y:S03]  /*e840*/  LDSM.16.MT88.4 R204, [R237+0x1800] ;  /* 0x00180000edcc783b */ /* 0x000fe60000004200 */
[----:B------:R-:W-:Y:S01]  /*e850*/  MUFU.EX2 R195, R212 ;  /* 0x000000d400c37308 */ /* 0x000fe20000000800 */
[-C--:B-1----:R-:W-:Y:S08]  /*e860*/  HMMA.16816.F32 R36, R208, R52.reuse, R36 ;  /* 0x00000034d024723c */ /* 0x082ff00000001824 */
[C---:B------:R-:W-:Y:S01]  /*e870*/  HMMA.16816.F32 R40, R140.reuse, R52, R40 ;  /* 0x000000348c28723c */ /* 0x040fe20000001828 */
[----:B------:R-:W-:Y:S06]  /*e880*/  MUFU.EX2 R218, R178 ;  /* 0x000000b200da7308 */ /* 0x000fec0000000800 */
[C---:B------:R-:W-:Y:S01]  /*e890*/  FMUL.FTZ R52, R132.reuse, R200 ;  /* 0x000000c884347220 */ /* 0x040fe20000410000 */
[-C--:B------:R-:W-:Y:S03]  /*e8a0*/  HMMA.16816.F32 R44, R140, R54.reuse, R44 ;  /* 0x000000368c2c723c */ /* 0x080fe6000000182c */
[----:B------:R-:W1:Y:S01]  /*e8b0*/  MUFU.EX2 R200, R221 ;  /* 0x000000dd00c87308 */ /* 0x000e620000000800 */
[----:B------:R-:W-:Y:S04]  /*e8c0*/  FMUL.FTZ R53, R132, R201 ;  /* 0x000000c984357220 */ /* 0x000fe80000410000 */
[C---:B------:R-:W-:Y:S05]  /*e8d0*/  HMMA.16816.F32 R48, R208.reuse, R54, R48 ;  /* 0x00000036d030723c */ /* 0x040fea0000001830 */
[----:B------:R-:W3:Y:S02]  /*e8e0*/  MUFU.EX2 R194, R219 ;  /* 0x000000db00c27308 */ /* 0x000ee40000000800 */
[C---:B------:R-:W-:Y:S02]  /*e8f0*/  FMUL.FTZ R54, R3.reuse, R202 ;  /* 0x000000ca03367220 */ /* 0x040fe40000410000 */
[----:B------:R-:W-:Y:S06]  /*e900*/  FMUL.FTZ R55, R3, R203 ;  /* 0x000000cb03377220 */ /* 0x000fec0000410000 */
[----:B------:R-:W5:Y:S01]  /*e910*/  MUFU.EX2 R132, R199 ;  /* 0x000000c700847308 */ /* 0x000f620000000800 */
[-C--:B--2---:R-:W-:Y:S08]  /*e920*/  HMMA.16816.F32 R52, R208, R144.reuse, R52 ;  /* 0x00000090d034723c */ /* 0x084ff00000001834 */
[C---:B------:R-:W-:Y:S01]  /*e930*/  HMMA.16816.F32 R56, R140.reuse, R144, R56 ;  /* 0x000000908c38723c */ /* 0x040fe20000001838 */
[----:B------:R-:W-:Y:S07]  /*e940*/  MUFU.EX2 R3, R198 ;  /* 0x000000c600037308 */ /* 0x000fee0000000800 */
[-C--:B------:R-:W-:Y:S03]  /*e950*/  HMMA.16816.F32 R60, R140, R146.reuse, R60 ;  /* 0x000000928c3c723c */ /* 0x080fe6000000183c */
[----:B------:R-:W2:Y:S05]  /*e960*/  MUFU.EX2 R219, R177 ;  /* 0x000000b100db7308 */ /* 0x000eaa0000000800 */
[C---:B------:R-:W-:Y:S01]  /*e970*/  HMMA.16816.F32 R64, R208.reuse, R146, R64 ;  /* 0x00000092d040723c */ /* 0x040fe20000001840 */
[----:B------:R-:W1:Y:S04]  /*e980*/  LDSM.16.MT88.4 R144, [R235+0x2000] ;  /* 0x00200000eb90783b */ /* 0x000e680000004200 */
[----:B------:R2:W-:Y:S10]  /*e990*/  MUFU.EX2 R201, R191 ;  /* 0x000000bf00c97308 */ /* 0x0005f40000000800 */
[----:B------:R-:W-:Y:S10]  /*e9a0*/  MUFU.EX2 R202, R187 ;  /* 0x000000bb00ca7308 */ /* 0x000ff40000000800 */
[----:B------:R-:W-:Y:S01]  /*e9b0*/  MUFU.EX2 R187, R230 ;  /* 0x000000e600bb7308 */ /* 0x000fe20000000800 */
[----:B--2---:R-:W-:Y:S09]  /*e9c0*/  MOV R191, R172 ;  /* 0x000000ac00bf7202 */ /* 0x004ff20000000f00 */
[----:B------:R-:W-:Y:S01]  /*e9d0*/  MUFU.EX2 R172, R229 ;  /* 0x000000e500ac7308 */ /* 0x000fe20000000800 */
[-C--:B-1----:R-:W-:Y:S09]  /*e9e0*/  HMMA.16816.F32 R68, R208, R144.reuse, R68 ;  /* 0x00000090d044723c */ /* 0x082ff20000001844 */
[----:B------:R1:W-:Y:S01]  /*e9f0*/  MUFU.EX2 R229, R191 ;  /* 0x000000bf00e57308 */ /* 0x0003e20000000800 */
[C---:B------:R-:W-:Y:S08]  /*ea00*/  HMMA.16816.F32 R72, R140.reuse, R144, R72 ;  /* 0x000000908c48723c */ /* 0x040ff00000001848 */
[-C--:B------:R-:W-:Y:S08]  /*ea10*/  HMMA.16816.F32 R76, R140, R146.reuse, R76 ;  /* 0x000000928c4c723c */ /* 0x080ff0000000184c */
[C---:B------:R-:W-:Y:S01]  /*ea20*/  HMMA.16816.F32 R80, R208.reuse, R146, R80 ;  /* 0x00000092d050723c */ /* 0x040fe20000001850 */
[----:B------:R-:W2:Y:S03]  /*ea30*/  LDSM.16.MT88.4 R144, [R236+0x2000] ;  /* 0x00200000ec90783b */ /* 0x000ea60000004200 */
[----:B-1----:R-:W-:Y:S02]  /*ea40*/  MOV R191, R182 ;  /* 0x000000b600bf7202 */ /* 0x002fe40000000f00 */
[----:B------:R-:W-:Y:S02]  /*ea50*/  MOV R182, R180 ;  /* 0x000000b400b67202 */ /* 0x000fe40000000f00 */
[----:B------:R-:W-:Y:S02]  /*ea60*/  MOV R180, R166 ;  /* 0x000000a600b47202 */ /* 0x000fe40000000f00 */
[----:B------:R-:W-:Y:S10]  /*ea70*/  MUFU.EX2 R223, R182 ;  /* 0x000000b600df7308 */ /* 0x000ff40000000800 */
[----:B------:R-:W-:Y:S01]  /*ea80*/  MUFU.EX2 R221, R180 ;  /* 0x000000b400dd7308 */ /* 0x000fe20000000800 */
[-C--:B--2---:R-:W-:Y:S08]  /*ea90*/  HMMA.16816.F32 R84, R208, R144.reuse, R84 ;  /* 0x00000090d054723c */ /* 0x084ff00000001854 */
        /* <DEDUP_REMOVED lines=9> */
[-C--:B-1----:R-:W-:Y:S08]  /*eb30*/  HMMA.16816.F32 R116, R208, R144.reuse, R116 ;  /* 0x00000090d074723c */ /* 0x082ff00000001874 */
[C---:B------:R-:W-:Y:S07]  /*eb40*/  HMMA.16816.F32 R120, R140.reuse, R144, R120 ;  /* 0x000000908c78723c */ /* 0x040fee0000001878 */
[----:B------:R-:W-:Y:S01]  /*eb50*/  F2FP.PACK_AB R144, R214, R216 ;  /* 0x000000d8d690723e */ /* 0x000fe200000000ff */
[-C--:B------:R-:W-:Y:S04]  /*eb60*/  HMMA.16816.F32 R124, R140, R146.reuse, R124 ;  /* 0x000000928c7c723c */ /* 0x080fe8000000187c */
[----:B----4-:R-:W-:Y:S03]  /*eb70*/  F2FP.PACK_AB R145, R215, R170 ;  /* 0x000000aad791723e */ /* 0x010fe600000000ff */
[----:B------:R-:W-:Y:S01]  /*eb80*/  F2FP.PACK_AB R140, R2, R137 ;  /* 0x00000089028c723e */ /* 0x000fe200000000ff */
[----:B------:R-:W-:Y:S01]  /*eb90*/  HMMA.16816.F32 R128, R208, R146, R128 ;  /* 0x00000092d080723c */ /* 0x000fe20000001880 */
[----:B------:R1:W-:Y:S03]  /*eba0*/  MUFU.EX2 R137, R196 ;  /* 0x000000c400897308 */ /* 0x0003e60000000800 */
[C---:B------:R-:W-:Y:S01]  /*ebb0*/  F2FP.PACK_AB R142, R138.reuse, R139 ;  /* 0x0000008b8a8e723e */ /* 0x040fe200000000ff */
[----:B------:R-:W-:Y:S01]  /*ebc0*/  FADD.FTZ R2, R138, R0 ;  /* 0x000000008a027221 */ /* 0x000fe20000010000 */
[----:B------:R-:W-:Y:S01]  /*ebd0*/  F2FP.PACK_AB R141, R171, R224 ;  /* 0x000000e0ab8d723e */ /* 0x000fe200000000ff */
[----:B------:R-:W-:Y:S01]  /*ebe0*/  FADD.FTZ R0, R158, R156 ;  /* 0x0000009c9e007221 */ /* 0x000fe20000010000 */
[----:B------:R-:W-:Y:S01]  /*ebf0*/  F2FP.PACK_AB R143, R200, R184 ;  /* 0x000000b8c88f723e */ /* 0x000fe200000000ff */
[----:B------:R-:W-:Y:S02]  /*ec00*/  FADD.FTZ R138, R162, R157 ;  /* 0x0000009da28a7221 */ /* 0x000fe40000010000 */
[----:B------:R-:W2:Y:S01]  /*ec10*/  LDSM.16.MT88.4 R156, [R238+0x800] ;  /* 0x00080000ee9c783b */ /* 0x000ea20000004200 */
[----:B------:R-:W4:Y:S01]  /*ec20*/  MUFU.EX2 R139, R197 ;  /* 0x000000c5008b7308 */ /* 0x000f220000000800 */
[----:B------:R-:W-:Y:S01]  /*ec30*/  FADD.FTZ R160, R160, R0 ;  /* 0x00000000a0a07221 */ /* 0x000fe20000010000 */
[----:B---3--:R-:W-:Y:S01]  /*ec40*/  F2FP.PACK_AB R146, R194, R193 ;  /* 0x000000c1c292723e */ /* 0x008fe200000000ff */
[-C--:B------:R-:W-:Y:S05]  /*ec50*/  HMMA.16816.F32 R4, R140, R148.reuse, R4 ;  /* 0x000000948c04723c */ /* 0x080fea0000001804 */
[----:B------:R-:W-:Y:S01]  /*ec60*/  F2FP.PACK_AB R147, R195, R192 ;  /* 0x000000c0c393723e */ /* 0x000fe200000000ff */
[----:B-----5:R-:W-:Y:S01]  /*ec70*/  FADD.FTZ R0, R132, R2 ;  /* 0x0000000284007221 */ /* 0x020fe20000010000 */
[----:B------:R-:W-:Y:S05]  /*ec80*/  F2FP.PACK_AB R209, R219, R218 ;  /* 0x000000dadbd1723e */ /* 0x000fea00000000ff */
[C---:B------:R-:W-:Y:S04]  /*ec90*/  HMMA.16816.F32 R8, R144.reuse, R148, R8 ;  /* 0x000000949008723c */ /* 0x040fe80000001808 */
[----:B-1----:R-:W-:Y:S01]  /*eca0*/  MOV R196, R185 ;  /* 0x000000b900c47202 */ /* 0x002fe20000000f00 */
[----:B------:R-:W-:Y:S01]  /*ecb0*/  FADD.FTZ R0, R3, R0 ;  /* 0x0000000003007221 */ /* 0x000fe20000010000 */
[----:B------:R-:W-:Y:S02]  /*ecc0*/  MUFU.EX2 R185, R231 ;  /* 0x000000e700b97308 */ /* 0x000fe40000000800 */
[-C--:B------:R-:W-:Y:S04]  /*ecd0*/  HMMA.16816.F32 R12, R144, R150.reuse, R12 ;  /* 0x00000096900c723c */ /* 0x080fe8000000180c */
[----:B----4-:R-:W-:Y:S04]  /*ece0*/  FADD.FTZ R0, R139, R0 ;  /* 0x000000008b007221 */ /* 0x010fe80000010000 */
[C---:B------:R-:W-:Y:S01]  /*ecf0*/  HMMA.16816.F32 R16, R140.reuse, R150, R16 ;  /* 0x000000968c10723c */ /* 0x040fe20000001810 */
[----:B------:R-:W1:Y:S01]  /*ed00*/  LDSM.16.MT88.4 R148, [R237+0x800] ;  /* 0x00080000ed94783b */ /* 0x000e620000004200 */
[----:B------:R3:W-:Y:S02]  /*ed10*/  MUFU.EX2 R230, R196 ;  /* 0x000000c400e67308 */ /* 0x0007e40000000800 */
[----:B------:R-:W-:Y:S02]  /*ed20*/  FADD.FTZ R2, R137, R0 ;  /* 0x0000000089027221 */ /* 0x000fe40000010000 */
[----:B------:R-:W-:Y:S02]  /*ed30*/  FADD.FTZ R0, R164, R161 ;  /* 0x000000a1a4007221 */ /* 0x000fe40000010000 */
[-C--:B------:R-:W-:Y:S04]  /*ed40*/  HMMA.16816.F32 R20, R140, R152.reuse, R20 ;  /* 0x000000988c14723c */ /* 0x080fe80000001814 */
[----:B------:R-:W-:Y:S04]  /*ed50*/  MUFU.EX2 R231, R228 ;  /* 0x000000e400e77308 */ /* 0x000fe80000000800 */
[C---:B------:R-:W-:Y:S06]  /*ed60*/  HMMA.16816.F32 R24, R144.reuse, R152, R24 ;  /* 0x000000989018723c */ /* 0x040fec0000001818 */
[----:B------:R4:W-:Y:S02]  /*ed70*/  MUFU.EX2 R228, R190 ;  /* 0x000000be00e47308 */ /* 0x0009e40000000800 */
[-C--:B------:R-:W-:Y:S01]  /*ed80*/  HMMA.16816.F32 R28, R144, R154.reuse, R28 ;  /* 0x0000009a901c723c */ /* 0x080fe2000000181c */
[----:B---3--:R-:W-:Y:S07]  /*ed90*/  LDSM.16.MT88.4 R196, [R238+0x1800] ;  /* 0x00180000eec4783b */ /* 0x008fee0000004200 */
[C---:B------:R-:W-:Y:S01]  /*eda0*/  HMMA.16816.F32 R32, R140.reuse, R154, R32 ;  /* 0x0000009a8c20723c */ /* 0x040fe20000001820 */
[----:B------:R-:W3:Y:S07]  /*edb0*/  LDSM.16.MT88.4 R152, [R235+0x2800] ;  /* 0x00280000eb98783b */ /* 0x000eee0000004200 */
[-C--:B--2---:R-:W-:Y:S04]  /*edc0*/  HMMA.16816.F32 R36, R140, R156.reuse, R36 ;  /* 0x0000009c8c24723c */ /* 0x084fe80000001824 */
[----:B----4-:R-:W-:Y:S04]  /*edd0*/  MOV R190, R183 ;  /* 0x000000b700be7202 */ /* 0x010fe80000000f00 */
[C---:B------:R-:W-:Y:S01]  /*ede0*/  HMMA.16816.F32 R40, R144.reuse, R156, R40 ;  /* 0x0000009c9028723c */ /* 0x040fe20000001828 */
[----:B------:R-:W-:Y:S03]  /*edf0*/  MUFU.EX2 R227, R190 ;  /* 0x000000be00e37308 */ /* 0x000fe60000000800 */
[----:B------:R-:W-:Y:S02]  /*ee00*/  MOV R183, R181 ;  /* 0x000000b500b77202 */ /* 0x000fe40000000f00 */
[----:B------:R-:W-:Y:S02]  /*ee10*/  MOV R181, R179 ;  /* 0x000000b300b57202 */ /* 0x000fe40000000f00 */
[-C--:B------:R-:W-:Y:S04]  /*ee20*/  HMMA.16816.F32 R44, R144, R158.reuse, R44 ;  /* 0x0000009e902c723c */ /* 0x080fe8000000182c */
[----:B------:R-:W-:Y:S01]  /*ee30*/  MOV R179, R165 ;  /* 0x000000a500b37202 */ /* 0x000fe20000000f00 */
[----:B------:R-:W2:Y:S03]  /*ee40*/  MUFU.EX2 R222, R181 ;  /* 0x000000b500de7308 */ /* 0x000ea60000000800 */
[C---:B------:R-:W-:Y:S01]  /*ee50*/  HMMA.16816.F32 R48, R140.reuse, R158, R48 ;  /* 0x0000009e8c30723c */ /* 0x040fe20000001830 */
[----:B------:R-:W4:Y:S06]  /*ee60*/  LDSM.16.MT88.4 R156, [R236+0x2800] ;  /* 0x00280000ec9c783b */ /* 0x000f2c0000004200 */
[----:B------:R-:W5:Y:S01]  /*ee70*/  MUFU.EX2 R220, R179 ;  /* 0x000000b300dc7308 */ /* 0x000f620000000800 */
[-C--:B-1----:R-:W-:Y:S08]  /*ee80*/  HMMA.16816.F32 R52, R140, R148.reuse, R52 ;  /* 0x000000948c34723c */ /* 0x082ff00000001834 */
[C---:B------:R-:W-:Y:S04]  /*ee90*/  HMMA.16816.F32 R56, R144.reuse, R148, R56 ;  /* 0x000000949038723c */ /* 0x040fe80000001838 */
[----:B--2---:R-:W-:Y:S04]  /*eea0*/  F2FP.PACK_AB R208, R222, R223 ;  /* 0x000000dfded0723e */ /* 0x004fe800000000ff */
[-C--:B------:R-:W-:Y:S04]  /*eeb0*/  HMMA.16816.F32 R60, R144, R150.reuse, R60 ;  /* 0x00000096903c723c */ /* 0x080fe8000000183c */
[----:B-----5:R-:W-:Y:S04]  /*eec0*/  F2FP.PACK_AB R210, R220, R221 ;  /* 0x000000dddcd2723e */ /* 0x020fe800000000ff */
[C---:B------:R-:W-:Y:S01]  /*eed0*/  HMMA.16816.F32 R64, R140.reuse, R150, R64 ;  /* 0x000000968c40723c */ /* 0x040fe20000001840 */
[----:B------:R-:W1:Y:S07]  /*eee0*/  LDSM.16.MT88.4 R148, [R238+0x2800] ;  /* 0x00280000ee94783b */ /* 0x000e6e0000004200 */
[-C--:B---3--:R-:W-:Y:S08]  /*eef0*/  HMMA.16816.F32 R68, R140, R152.reuse, R68 ;  /* 0x000000988c44723c */ /* 0x088ff00000001844 */
[C---:B------:R-:W-:Y:S08]  /*ef00*/  HMMA.16816.F32 R72, R144.reuse, R152, R72 ;  /* 0x000000989048723c */ /* 0x040ff00000001848 */
[-C--:B------:R-:W-:Y:S08]  /*ef10*/  HMMA.16816.F32 R76, R144, R154.reuse, R76 ;  /* 0x0000009a904c723c */ /* 0x080ff0000000184c */
[C---:B------:R-:W-:Y:S01]  /*ef20*/  HMMA.16816.F32 R80, R140.reuse, R154, R80 ;  /* 0x0000009a8c50723c */ /* 0x040fe20000001850 */
[----:B------:R-:W2:Y:S07]  /*ef30*/  LDSM.16.MT88.4 R152, [R237+0x2800] ;  /* 0x00280000ed98783b */ /* 0x000eae0000004200 */
[-C--:B----4-:R-:W-:Y:S08]  /*ef40*/  HMMA.16816.F32 R84, R140, R156.reuse, R84 ;  /* 0x0000009c8c54723c */ /* 0x090ff00000001854 */
[C---:B------:R-:W-:Y:S08]  /*ef50*/  HMMA.16816.F32 R88, R144.reuse, R156, R88 ;  /* 0x0000009c9058723c */ /* 0x040ff00000001858 */
[-C--:B------:R-:W-:Y:S08]  /*ef60*/  HMMA.16816.F32 R92, R144, R158.reuse, R92 ;  /* 0x0000009e905c723c */ /* 0x080ff0000000185c */
[C---:B------:R-:W-:Y:S01]  /*ef70*/  HMMA.16816.F32 R96, R140.reuse, R158, R96 ;  /* 0x0000009e8c60723c */ /* 0x040fe20000001860 */
[----:B------:R-:W3:Y:S07]  /*ef80*/  LDSM.16.MT88.4 R156, [R235+0x1000] ;  /* 0x00100000eb9c783b */ /* 0x000eee0000004200 */
[-C--:B-1----:R-:W-:Y:S08]  /*ef90*/  HMMA.16816.F32 R100, R140, R148.reuse, R100 ;  /* 0x000000948c64723c */ /* 0x082ff00000001864 */
[C---:B------:R-:W-:Y:S08]  /*efa0*/  HMMA.16816.F32 R104, R144.reuse, R148, R104 ;  /* 0x000000949068723c */ /* 0x040ff00000001868 */
[-C--:B------:R-:W-:Y:S08]  /*efb0*/  HMMA.16816.F32 R108, R144, R150.reuse, R108 ;  /* 0x00000096906c723c */ /* 0x080ff0000000186c */
        /* <DEDUP_REMOVED lines=8> */
[----:B------:R-:W-:Y:S01]  /*f040*/  F2FP.PACK_AB R146, R137, R139 ;  /* 0x0000008b8992723e */ /* 0x000fe200000000ff */
[----:B------:R-:W-:Y:S01]  /*f050*/  FADD.FTZ R137, R163, R160 ;  /* 0x000000a0a3897221 */ /* 0x000fe20000010000 */
[----:B------:R-:W-:Y:S01]  /*f060*/  F2FP.PACK_AB R145, R186, R201 ;  /* 0x000000c9ba91723e */ /* 0x000fe200000000ff */
[----:B------:R4:W5:Y:S01]  /*f070*/  MUFU.EX2 R139, R167 ;  /* 0x000000a7008b7308 */ /* 0x0009620000000800 */
[----:B------:R-:W-:Y:S01]  /*f080*/  F2FP.PACK_AB R147, R173, R202 ;  /* 0x000000caad93723e */ /* 0x000fe200000000ff */
[----:B------:R-:W-:Y:S03]  /*f090*/  LDSM.16.MT88.4 R160, [R235+0x3000] ;  /* 0x00300000eba0783b */ /* 0x000fe60000004200 */
[----:B------:R-:W-:Y:S01]  /*f0a0*/  F2FP.PACK_AB R140, R187, R185 ;  /* 0x000000b9bb8c723e */ /* 0x000fe200000000ff */
[----:B------:R-:W-:Y:S01]  /*f0b0*/  FADD.FTZ R3, R224, R138 ;  /* 0x0000008ae0037221 */ /* 0x000fe20000010000 */
[-C--:B------:R-:W-:Y:S01]  /*f0c0*/  F2FP.PACK_AB R142, R174, R172.reuse ;  /* 0x000000acae8e723e */ /* 0x080fe200000000ff */
[-C--:B---3--:R-:W-:Y:S02]  /*f0d0*/  HMMA.16816.F32 R4, R144, R156.reuse, R4 ;  /* 0x0000009c9004723c */ /* 0x088fe40000001804 */
[----:B------:R3:W-:Y:S03]  /*f0e0*/  MUFU.EX2 R224, R183 ;  /* 0x000000b700e07308 */ /* 0x0007e60000000800 */
[----:B------:R-:W-:Y:S01]  /*f0f0*/  F2FP.PACK_AB R141, R230, R231 ;  /* 0x000000e7e68d723e */ /* 0x000fe200000000ff */
[----:B------:R-:W-:Y:S01]  /*f100*/  FADD.FTZ R132, R216, R0 ;  /* 0x00000000d8847221 */ /* 0x000fe20000010000 */
[----:B------:R-:W-:Y:S01]  /*f110*/  F2FP.PACK_AB R143, R228, R229 ;  /* 0x000000e5e48f723e */ /* 0x000fe200000000ff */
[----:B------:R-:W-:Y:S04]  /*f120*/  FADD.FTZ R0, R169, R2 ;  /* 0x00000002a9007221 */ /* 0x000fe80000010000 */
[----:B------:R-:W1:Y:S01]  /*f130*/  MUFU.EX2 R138, R191 ;  /* 0x000000bf008a7308 */ /* 0x000e620000000800 */
[----:B------:R-:W-:Y:S01]  /*f140*/  FADD.FTZ R132, R214, R132 ;  /* 0x00000084d6847221 */ /* 0x000fe20000010000 */
[C---:B------:R-:W-:Y:S01]  /*f150*/  HMMA.16816.F32 R8, R140.reuse, R156, R8 ;  /* 0x0000009c8c08723c */ /* 0x040fe20000001808 */
[----:B----4-:R-:W-:Y:S03]  /*f160*/  LDSM.16.MT88.4 R164, [R236+0x3000] ;  /* 0x00300000eca4783b */ /* 0x010fe60000004200 */
[----:B------:R-:W-:Y:S02]  /*f170*/  FADD.FTZ R0, R168, R0 ;  /* 0x00000000a8007221 */ /* 0x000fe40000010000 */
[----:B------:R-:W-:Y:S02]  /*f180*/  FADD.FTZ R3, R171, R3 ;  /* 0x00000003ab037221 */ /* 0x000fe40000010000 */
[-C--:B------:R-:W-:Y:S01]  /*f190*/  HMMA.16816.F32 R12, R140, R158.reuse, R12 ;  /* 0x0000009e8c0c723c */ /* 0x080fe2000000180c */
[----:B------:R-:W4:Y:S01]  /*f1a0*/  MUFU.EX2 R216, R175 ;  /* 0x000000af00d87308 */ /* 0x000f220000000800 */
[----:B---3--:R-:W-:Y:S02]  /*f1b0*/  LDSM.16.MT88.4 R180, [R235+0x1800] ;  /* 0x00180000ebb4783b */ /* 0x008fe40000004200 */
[----:B-----5:R-:W-:Y:S04]  /*f1c0*/  FADD.FTZ R0, R139, R0 ;  /* 0x000000008b007221 */ /* 0x020fe80000010000 */
[C---:B------:R-:W-:Y:S02]  /*f1d0*/  HMMA.16816.F32 R16, R144.reuse, R158, R16 ;  /* 0x0000009e9010723c */ /* 0x040fe40000001810 */
[----:B------:R-:W3:Y:S02]  /*f1e0*/  LDSM.16.MT88.4 R156, [R237+0x1000] ;  /* 0x00100000ed9c783b */ /* 0x000ee40000004200 */
[----:B-1----:R-:W-:Y:S04]  /*f1f0*/  FADD.FTZ R0, R138, R0 ;  /* 0x000000008a007221 */ /* 0x002fe80000010000 */
[-C--:B------:R-:W-:Y:S02]  /*f200*/  HMMA.16816.F32 R20, R144, R148.reuse, R20 ;  /* 0x000000949014723c */ /* 0x080fe40000001814 */
[----:B------:R-:W-:Y:S06]  /*f210*/  LDSM.16.MT88.4 R188, [R236+0x1800] ;  /* 0x00180000ecbc783b */ /* 0x000fec0000004200 */
[C---:B------:R-:W-:Y:S02]  /*f220*/  HMMA.16816.F32 R24, R140.reuse, R148, R24 ;  /* 0x000000948c18723c */ /* 0x040fe40000001818 */
[----:B------:R1:W-:Y:S02]  /*f230*/  STL [R1+0x18], R0 ;  /* 0x0000180001007387 */ /* 0x0003e40000100800 */
[----:B----4-:R-:W-:Y:S04]  /*f240*/  F2FP.PACK_AB R211, R216, R217 ;  /* 0x000000d9d8d3723e */ /* 0x010fe800000000ff */
[-C--:B------:R-:W-:Y:S08]  /*f250*/  HMMA.16816.F32 R28, R140, R150.reuse, R28 ;  /* 0x000000968c1c723c */ /* 0x080ff0000000181c */
[C---:B------:R-:W-:Y:S01]  /*f260*/  HMMA.16816.F32 R32, R144.reuse, R150, R32 ;  /* 0x000000969020723c */ /* 0x040fe20000001820 */
[----:B------:R-:W4:Y:S07]  /*f270*/  LDSM.16.MT88.4 R148, [R238+0x3000] ;  /* 0x00300000ee94783b */ /* 0x000f2e0000004200 */
[-C--:B--2---:R-:W-:Y:S04]  /*f280*/  HMMA.16816.F32 R36, R144, R152.reuse, R36 ;  /* 0x000000989024723c */ /* 0x084fe80000001824 */
[----:B-1----:R-:W-:Y:S01]  /*f290*/  FADD.FTZ R0, R170, R137 ;  /* 0x00000089aa007221 */ /* 0x002fe20000010000 */
[----:B------:R-:W-:Y:S03]  /*f2a0*/  MOV R137, R172 ;  /* 0x000000ac00897202 */ /* 0x000fe60000000f00 */
[C---:B------:R-:W-:Y:S04]  /*f2b0*/  HMMA.16816.F32 R40, R140.reuse, R152, R40 ;  /* 0x000000988c28723c */ /* 0x040fe80000001828 */
[----:B------:R-:W-:Y:S01]  /*f2c0*/  FADD.FTZ R2, R215, R0 ;  /* 0x00000000d7027221 */ /* 0x000fe20000010000 */
[----:B------:R-:W-:Y:S01]  /*f2d0*/  MOV R0, R184 ;  /* 0x000000b800007202 */ /* 0x000fe20000000f00 */
[----:B------:R-:W-:Y:S02]  /*f2e0*/  LDSM.16.MT88.4 R212, [R235+0x3800] ;  /* 0x00380000ebd4783b */ /* 0x000fe40000004200 */
[-C--:B------:R-:W-:Y:S04]  /*f2f0*/  HMMA.16816.F32 R44, R140, R154.reuse, R44 ;  /* 0x0000009a8c2c723c */ /* 0x080fe8000000182c */
[----:B------:R-:W-:Y:S04]  /*f300*/  FADD.FTZ R0, R0, R3 ;  /* 0x0000000300007221 */ /* 0x000fe80000010000 */
[C---:B------:R-:W-:Y:S01]  /*f310*/  HMMA.16816.F32 R48, R144.reuse, R154, R48 ;  /* 0x0000009a9030723c */ /* 0x040fe20000001830 */
[----:B------:R-:W1:Y:S07]  /*f320*/  LDSM.16.MT88.4 R152, [R237+0x3000] ;  /* 0x00300000ed98783b */ /* 0x000e6e0000004200 */
        /* <DEDUP_REMOVED lines=16> */
[-C--:B-1----:R-:W-:Y:S08]  /*f430*/  HMMA.16816.F32 R116, R144, R152.reuse, R116 ;  /* 0x000000989074723c */ /* 0x082ff00000001874 */
        /* <DEDUP_REMOVED lines=26> */
[----:B------:R-:W-:Y:S02]  /*f5e0*/  MOV R20, R200 ;  /* 0x000000c800147202 */ /* 0x000fe40000000f00 */
        /* <DEDUP_REMOVED lines=17> */
[----:B------:R-:W-:Y:S01]  /*f700*/  FADD.FTZ R3, R137, R3 ;  /* 0x0000000389037221 */ /* 0x000fe20000010000 */
[----:B------:R-:W-:Y:S01]  /*f710*/  MOV R137, R136 ;  /* 0x0000008800897202 */ /* 0x000fe20000000f00 */
[-C--:B------:R-:W-:Y:S04]  /*f720*/  HMMA.16816.F32 R200, R140, R204.reuse, R52 ;  /* 0x000000cc8cc8723c */ /* 0x080fe80000001834 */
[----:B------:R-:W-:Y:S02]  /*f730*/  FADD.FTZ R0, R227, R0 ;  /* 0x00000000e3007221 */ /* 0x000fe40000010000 */
[----:B------:R-:W-:Y:S01]  /*f740*/  FADD.FTZ R3, R138, R3 ;  /* 0x000000038a037221 */ /* 0x000fe20000010000 */
[----:B------:R-:W-:Y:S01]  /*f750*/  MOV R138, R135 ;  /* 0x00000087008a7202 */ /* 0x000fe20000000f00 */
        /* <DEDUP_REMOVED lines=25> */
[----:B------:R1:W-:Y:S03]  /*f8f0*/  STL [R1+0x14], R4 ;  /* 0x0000140401007387 */ /* 0x0003e60000100800 */
        /* <DEDUP_REMOVED lines=8> */
[C---:B------:R-:W-:Y:S01]  /*f980*/  HMMA.16816.F32 R112, R140.reuse, R10, R112 ;  /* 0x0000000a8c70723c */ /* 0x040fe20000001870 */
[----:B------:R1:W-:Y:S07]  /*f990*/  STL [R1+0x20], R3 ;  /* 0x0000200301007387 */ /* 0x0003ee0000100800 */
[-C--:B---3--:R-:W-:Y:S08]  /*f9a0*/  HMMA.16816.F32 R116, R140, R12.reuse, R116 ;  /* 0x0000000c8c74723c */ /* 0x088ff00000001874 */
[C---:B------:R-:W-:Y:S08]  /*f9b0*/  HMMA.16816.F32 R120, R208.reuse, R12, R120 ;  /* 0x0000000cd078723c */ /* 0x040ff00000001878 */
[-C--:B------:R-:W-:Y:S08]  /*f9c0*/  HMMA.16816.F32 R124, R208, R14.reuse, R124 ;  /* 0x0000000ed07c723c */ /* 0x080ff0000000187c */
[----:B------:R-:W-:Y:S07]  /*f9d0*/  HMMA.16816.F32 R128, R140, R14, R128 ;  /* 0x0000000e8c80723c */ /* 0x000fee0000001880 */
[----:B------:R-:W-:Y:S02]  /*f9e0*/  MOV R140, R133 ;  /* 0x00000085008c7202 */ /* 0x000fe40000000f00 */
[C---:B-----5:R-:W-:Y:S02]  /*f9f0*/  IADD3 R0, R6.reuse, -0x1, RZ ;  /* 0xffffffff06007810 */ /* 0x060fe40007ffe0ff */
[----:B----4-:R-:W-:Y:S03]  /*fa00*/  ISETP.GT.AND P0, PT, R6, R7, PT ;  /* 0x000000070600720c */ /* 0x010fe60003f04270 */
[----:B------:R1:W-:Y:S04]  /*fa10*/  STL [R1+0x4], R0 ;  /* 0x0000040001007387 */ /* 0x0003e80000100800 */
[----:B------:R1:W-:Y:S06]  /*fa20*/  STL [R1+0x24], R2 ;  /* 0x0000240201007387 */ /* 0x0003ec0000100800 */
[----:B-1----:R-:W-:-:S05]  /*fa30*/  @P0 BRA `(.L_x_1255) ;  /* 0xffffbe0000000947 */ /* 0x002fca000383ffff */
.L_x_1248:
[----:B------:R-:W-:Y:S05]  /*fa40*/  BRA.DIV ~URZ, `(.L_x_1256) ;  /* 0x00006a027f007947 */ /* 0x000fea000b800000 */
[----:B------:R-:W2:Y:S04]  /*fa50*/  LDL R0, [R1+0x18] ;  /* 0x0000180001007983 */ /* 0x000ea80000100800 */
[----:B--2---:R1:W2:Y:S02]  /*fa60*/  SHFL.BFLY PT, R7, R0, 0x2, 0x1f ;  /* 0x0c401f0000077f89 */ /* 0x0042a400000e0000 */
.L_x_1300:
[----:B-1----:R-:W3:Y:S02]  /*fa70*/  LDL.LU R0, [R1+0x18] ;  /* 0x0000180001007983 */ /* 0x002ee40000300800 */
[----:B--23--:R-:W-:Y:S01]  /*fa80*/  FADD.FTZ R7, R7, R0 ;  /* 0x0000000007077221 */ /* 0x00cfe20000010000 */
[----:B------:R-:W-:Y:S05]  /*fa90*/  BRA.DIV ~URZ, `(.L_x_1257) ;  /* 0x00006a127f007947 */ /* 0x000fea000b800000 */
[----:B------:R-:W2:Y:S04]  /*faa0*/  LDL.LU R2, [R1+0x14] ;  /* 0x0000140001027983 */ /* 0x000ea80000300800 */
[----:B------:R-:W3:Y:S04]  /*fab0*/  LDL.LU R0, [R1+0x20] ;  /* 0x0000200001007983 */ /* 0x000ee80000300800 */
[----:B------:R-:W4:Y:S04]  /*fac0*/  LDL.LU R9, [R1+0x24] ;  /* 0x0000240001097983 */ /* 0x000f280000300800 */
[----:B--2---:R-:W1:Y:S04]  /*fad0*/  SHFL.BFLY PT, R6, R2, 0x2, 0x1f ;  /* 0x0c401f0002067f89 */ /* 0x004e6800000e0000 */
[----:B---3--:R-:W2:Y:S04]  /*fae0*/  SHFL.BFLY PT, R5, R0, 0x2, 0x1f ;  /* 0x0c401f0000057f89 */ /* 0x008ea800000e0000 */
[----:B----4-:R-:W3:Y:S01]  /*faf0*/  SHFL.BFLY PT, R4, R9, 0x2, 0x1f ;  /* 0x0c401f0009047f89 */ /* 0x010ee200000e0000 */
[----:B-1----:R-:W-:-:S02]  /*fb00*/  FADD.FTZ R6, R6, R2 ;  /* 0x0000000206067221 */ /* 0x002fc40000010000 */
[----:B--2---:R-:W-:-:S03]  /*fb10*/  FADD.FTZ R5, R5, R0 ;  /* 0x0000000005057221 */ /* 0x004fc60000010000 */
[----:B------:R-:W1:Y:S01]  /*fb20*/  SHFL.BFLY PT, R2, R6, 0x1, 0x1f ;  /* 0x0c201f0006027f89 */ /* 0x000e6200000e0000 */
[----:B---3--:R-:W-:-:S03]  /*fb30*/  FADD.FTZ R4, R4, R9 ;  /* 0x0000000904047221 */ /* 0x008fc60000010000 */
[----:B------:R-:W2:Y:S04]  /*fb40*/  SHFL.BFLY PT, R0, R7, 0x1, 0x1f ;  /* 0x0c201f0007007f89 */ /* 0x000ea800000e0000 */
[----:B------:R-:W3:Y:S04]  /*fb50*/  SHFL.BFLY PT, R3, R5, 0x1, 0x1f ;  /* 0x0c201f0005037f89 */ /* 0x000ee800000e0000 */
[----:B------:R4:W4:Y:S01]  /*fb60*/  SHFL.BFLY PT, R8, R4, 0x1, 0x1f ;  /* 0x0c201f0004087f89 */ /* 0x00092200000e0000 */
[----:B-1----:R-:W-:Y:S02]  /*fb70*/  FADD.FTZ R6, R6, R2 ;  /* 0x0000000206067221 */ /* 0x002fe40000010000 */
[----:B--2---:R-:W-:-:S02]  /*fb80*/  FADD.FTZ R7, R7, R0 ;  /* 0x0000000007077221 */ /* 0x004fc40000010000 */
[----:B---3--:R-:W-:-:S03]  /*fb90*/  FADD.FTZ R5, R5, R3 ;  /* 0x0000000305057221 */ /* 0x008fc60000010000 */
.L_x_1301:
[----:B------:R-:W-:Y:S01]  /*fba0*/  FSETP.NE.FTZ.AND P3, PT, R7, RZ, PT ;  /* 0x000000ff0700720b */ /* 0x000fe20003f75000 */
[----:B------:R-:W-:Y:S01]  /*fbb0*/  CS2R R2, SRZ ;  /* 0x0000000000027805 */ /* 0x000fe2000001ff00 */
[----:B------:R-:W-:Y:S01]  /*fbc0*/  MOV R0, RZ ;  /* 0x000000ff00007202 */ /* 0x000fe20000000f00 */
[----:B----4-:R-:W-:Y:S01]  /*fbd0*/  FADD.FTZ R4, R8, R4 ;  /* 0x0000000408047221 */ /* 0x010fe20000010000 */
[----:B------:R-:W-:Y:S02]  /*fbe0*/  FSETP.NE.FTZ.AND P2, PT, R6, RZ, PT ;  /* 0x000000ff0600720b */ /* 0x000fe40003f55000 */
[----:B------:R-:W-:Y:S02]  /*fbf0*/  FSETP.NE.FTZ.AND P1, PT, R5, RZ, PT ;  /* 0x000000ff0500720b */ /* 0x000fe40003f35000 */
[----:B------:R-:W-:Y:S02]  /*fc00*/  FSETP.NE.FTZ.AND P0, PT, R4, RZ, PT ;  /* 0x000000ff0400720b */ /* 0x000fe40003f15000 */
[----:B------:R-:W-:-:S02]  /*fc10*/  MOV R23, 0xff800000 ;  /* 0xff80000000177802 */ /* 0x000fc40000000f00 */
[----:B------:R-:W-:Y:S01]  /*fc20*/  MOV R21, 0xff800000 ;  /* 0xff80000000157802 */ /* 0x000fe20000000f00 */
[----:B------:R-:W1:Y:S01]  /*fc30*/  @P3 MUFU.RCP R0, R7 ;  /* 0x0000000700003308 */ /* 0x000e620000001000 */
[----:B------:R-:W-:Y:S02]  /*fc40*/  MOV R22, 0xff800000 ;  /* 0xff80000000167802 */ /* 0x000fe40000000f00 */
[----:B------:R-:W-:-:S03]  /*fc50*/  MOV R20, 0xff800000 ;  /* 0xff80000000147802 */ /* 0x000fc60000000f00 */
[----:B------:R-:W-:Y:S02]  /*fc60*/  @P1 MOV R10, 0x3f317218 ;  /* 0x3f317218000a1802 */ /* 0x000fe40000000f00 */
[----:B------:R-:W2:Y:S08]  /*fc70*/  @P3 MUFU.LG2 R7, R7 ;  /* 0x0000000700073308 */ /* 0x000eb00000000c00 */
[----:B------:R-:W3:Y:S01]  /*fc80*/  @P2 MUFU.RCP R3, R6 ;  /* 0x0000000600032308 */ /* 0x000ee20000001000 */
[----:B-1----:R-:W-:-:S02]  /*fc90*/  FMUL.FTZ R176, R0, R176 ;  /* 0x000000b000b07220 */ /* 0x002fc40000410000 */
[C---:B------:R-:W-:Y:S02]  /*fca0*/  FMUL.FTZ R177, R0.reuse, R177 ;  /* 0x000000b100b17220 */ /* 0x040fe40000410000 */
[C---:B------:R-:W-:Y:S02]  /*fcb0*/  FMUL.FTZ R180, R0.reuse, R180 ;  /* 0x000000b400b47220 */ /* 0x040fe40000410000 */
[C---:B------:R-:W-:Y:S01]  /*fcc0*/  FMUL.FTZ R181, R0.reuse, R181 ;  /* 0x000000b500b57220 */ /* 0x040fe20000410000 */
[----:B------:R-:W1:Y:S01]  /*fcd0*/  @P1 MUFU.RCP R2, R5 ;  /* 0x0000000500021308 */ /* 0x000e620000001000 */
[C---:B------:R-:W-:Y:S02]  /*fce0*/  FMUL.FTZ R184, R0.reuse, R184 ;  /* 0x000000b800b87220 */ /* 0x040fe40000410000 */
[C---:B------:R-:W-:Y:S02]  /*fcf0*/  FMUL.FTZ R185, R0.reuse, R185 ;  /* 0x000000b900b97220 */ /* 0x040fe40000410000 */
[----:B------:R-:W-:-:S02]  /*fd00*/  FMUL.FTZ R188, R0, R188 ;  /* 0x000000bc00bc7220 */ /* 0x000fc40000410000 */
[C---:B------:R-:W-:Y:S01]  /*fd10*/  FMUL.FTZ R189, R0.reuse, R189 ;  /* 0x000000bd00bd7220 */ /* 0x040fe20000410000 */
[----:B------:R-:W4:Y:S01]  /*fd20*/  @P2 MUFU.LG2 R6, R6 ;  /* 0x0000000600062308 */ /* 0x000f220000000c00 */
[C---:B------:R-:W-:Y:S02]  /*fd30*/  FMUL.FTZ R192, R0.reuse, R192 ;  /* 0x000000c000c07220 */ /* 0x040fe40000410000 */
[C---:B------:R-:W-:Y:S02]  /*fd40*/  FMUL.FTZ R193, R0.reuse, R193 ;  /* 0x000000c100c17220 */ /* 0x040fe40000410000 */
[C---:B------:R-:W-:Y:S02]  /*fd50*/  FMUL.FTZ R196, R0.reuse, R196 ;  /* 0x000000c400c47220 */ /* 0x040fe40000410000 */
[C---:B------:R-:W-:Y:S01]  /*fd60*/  FMUL.FTZ R197, R0.reuse, R197 ;  /* 0x000000c500c57220 */ /* 0x040fe20000410000 */
[----:B------:R-:W5:Y:S01]  /*fd70*/  @P1 MUFU.LG2 R5, R5 ;  /* 0x0000000500051308 */ /* 0x000f620000000c00 */
        /* <DEDUP_REMOVED lines=21> */
[----:B--2---:R-:W-:Y:S02]  /*fed0*/  @P3 FMUL.FTZ R9, R7, 0.69314718246459960938 ;  /* 0x3f31721807093820 */ /* 0x004fe40000410000 */
[C---:B---3--:R-:W-:Y:S02]  /*fee0*/  FMUL.FTZ R178, R3.reuse, R178 ;  /* 0x000000b203b27220 */ /* 0x048fe40000410000 */
[----:B------:R-:W-:Y:S01]  /*fef0*/  @P3 FMUL.FTZ R7, R0, c[0x0][0x2d0] ;  /* 0x0000b40000073a20 */ /* 0x000fe20000410000 */
[----:B------:R-:W-:Y:S01]  /*ff00*/  MOV R0, RZ ;  /* 0x000000ff00007202 */ /* 0x000fe20000000f00 */
[C---:B------:R-:W-:Y:S02]  /*ff10*/  FMUL.FTZ R179, R3.reuse, R179 ;  /* 0x000000b303b37220 */ /* 0x040fe40000410000 */
[----:B------:R-:W-:-:S02]  /*ff20*/  FMUL.FTZ R182, R3, R182 ;  /* 0x000000b603b67220 */ /* 0x000fc40000410000 */
[C---:B------:R-:W-:Y:S01]  /*ff30*/  FMUL.FTZ R183, R3.reuse, R183 ;  /* 0x000000b703b77220 */ /* 0x040fe20000410000 */
[----:B------:R-:W2:Y:S01]  /*ff40*/  @P0 MUFU.RCP R0, R4 ;  /* 0x0000000400000308 */ /* 0x000ea20000001000 */
        /* <DEDUP_REMOVED lines=28> */
[----:B------:R-:W-:Y:S01]  /*10110*/  @P2 MOV R3, 0x3f317218 ;  /* 0x3f31721800032802 */ /* 0x000fe20000000f00 */
[----:B-1----:R-:W-:-:S02]  /*10120*/  FMUL.FTZ R172, R2, R172 ;  /* 0x000000ac02ac7220 */ /* 0x002fc40000410000 */
        /* <DEDUP_REMOVED lines=31> */
[----:B------:R1:W3:Y:S01]  /*10320*/  @P0 MUFU.LG2 R2, R4 ;  /* 0x0000000400020308 */ /* 0x0002e20000000c00 */
[----:B----4-:R-:W-:Y:S02]  /*10330*/  @P2 FMUL.FTZ R8, R6, 0.69314718246459960938 ;  /* 0x3f31721806082820 */ /* 0x010fe40000410000 */
[----:B------:R-:W-:Y:S02]  /*10340*/  @P2 FMUL.FTZ R6, R3, c[0x0][0x2d0] ;  /* 0x0000b40003062a20 */ /* 0x000fe40000410000 */
[----:B-----5:R-:W-:Y:S02]  /*10350*/  @P1 FMUL.FTZ R5, R5, 0.69314718246459960938 ;  /* 0x3f31721805051820 */ /* 0x020fe40000410000 */
[----:B------:R-:W-:Y:S02]  /*10360*/  @P1 FMUL.FTZ R3, R10, c[0x0][0x2d0] ;  /* 0x0000b4000a031a20 */ /* 0x000fe40000410000 */
[----:B--2---:R-:W-:-:S02]  /*10370*/  FMUL.FTZ R174, R0, R174 ;  /* 0x000000ae00ae7220 */ /* 0x004fc40000410000 */
[----:B------:R-:W-:Y:S01]  /*10380*/  @P1 FFMA.FTZ R23, R3, R134, R5 ;  /* 0x0000008603171223 */ /* 0x000fe20000010005 */
[----:B------:R-:W-:Y:S01]  /*10390*/  @P0 MOV R3, 0x3f317218 ;  /* 0x3f31721800030802 */ /* 0x000fe20000000f00 */
[C---:B------:R-:W-:Y:S02]  /*103a0*/  FMUL.FTZ R175, R0.reuse, R175 ;  /* 0x000000af00af7220 */ /* 0x040fe40000410000 */
[----:B------:R-:W-:Y:S01]  /*103b0*/  FMUL.FTZ R170, R0, R170 ;  /* 0x000000aa00aa7220 */ /* 0x000fe20000410000 */
[----:B-1----:R-:W-:Y:S01]  /*103c0*/  MOV R4, 0x1 ;  /* 0x0000000100047802 */ /* 0x002fe20000000f00 */
[----:B---3--:R-:W-:Y:S02]  /*103d0*/  @P0 FMUL.FTZ R2, R2, 0.69314718246459960938 ;  /* 0x3f31721802020820 */ /* 0x008fe40000410000 */
        /* <DEDUP_REMOVED lines=30> */
[----:B------:R-:W-:Y:S01]  /*105c0*/  PRMT R0, R4, 0x7610, R0 ;  /* 0x0000761004007816 */ /* 0x000fe20000000000 */
[----:B------:R-:W-:Y:S02]  /*105d0*/  @P3 FFMA.FTZ R21, R7, R136, R9 ;  /* 0x0000008807153223 */ /* 0x000fe40000010009 */
[----:B------:R-:W-:-:S02]  /*105e0*/  @P2 FFMA.FTZ R22, R6, R135, R8 ;  /* 0x0000008706162223 */ /* 0x000fc40000010008 */
[----:B------:R-:W-:Y:S02]  /*105f0*/  @P0 FFMA.FTZ R20, R3, R133, R2 ;  /* 0x0000008503140223 */ /* 0x000fe40000010002 */
.L_x_1203:
[----:B--2---:R2:W5:Y:S01]  /*10600*/  LDL R7, [R1+0xb0] ;  /* 0x0000b00001077983 */ /* 0x0045620000100800 */
[----:B------:R-:W-:Y:S03]  /*10610*/  BSSY B0, `(.L_x_1258) ;  /* 0x0000012000007945 */ /* 0x000fe60003800000 */
[----:B-1----:R-:W1:Y:S02]  /*10620*/  S2R R6, SR_TID.X ;  /* 0x0000000000067919 */ /* 0x002e640000002100 */
[----:B-1----:R-:W-:-:S13]  /*10630*/  LOP3.LUT P0, RZ, R6, 0x7f, RZ, 0xc0, !PT ;  /* 0x0000007f06ff7812 */ /* 0x002fda000780c0ff */
[----:B------:R-:W-:Y:S05]  /*10640*/  @P0 BRA `(.L_x_1259) ;  /* 0x000000e000000947 */ /* 0x000fea0003800000 */
[----:B--2---:R-:W1:Y:S01]  /*10650*/  S2R R4, SR_LANEID ;  /* 0x0000000000047919 */ /* 0x004e620000000000 */
[----:B------:R-:W-:Y:S01]  /*10660*/  VOTEU.ANY UR4, UPT, PT ;  /* 0x0000000000047886 */ /* 0x000fe200038e0100 */
[----:B------:R-:W-:Y:S01]  /*10670*/  IMAD.MOV.U32 R5, RZ, RZ, c[0x0][0x584] ;  /* 0x00016100ff057624 */ /* 0x000fe200078e00ff */
[----:B------:R-:W1:Y:S08]  /*10680*/  FLO.U32 R3, UR4 ;  /* 0x0000000400037d00 */ /* 0x000e7000080e0000 */
[----:B------:R-:W2:Y:S01]  /*10690*/  POPC R2, UR4 ;  /* 0x0000000400027d09 */ /* 0x000ea20008000000 */
[----:B-1----:R-:W-:Y:S01]  /*106a0*/  ISETP.EQ.U32.AND P0, PT, R3, R4, PT ;  /* 0x000000040300720c */ /* 0x002fe20003f02070 */
[----:B------:R-:W-:-:S12]  /*106b0*/  IMAD.MOV.U32 R4, RZ, RZ, c[0x0][0x580] ;  /* 0x00016000ff047624 */ /* 0x000fd800078e00ff */
[----:B--2---:R1:W2:Y:S04]  /*106c0*/  @P0 ATOMG.E.ADD.STRONG.GPU PT, R2, [R4.64], R2 ;  /* 0x00000002040209a8 */ /* 0x0042a800081ee1c8 */
[----:B-1----:R-:W1:Y:S04]  /*106d0*/  S2R R4, SR_LTMASK ;  /* 0x0000000000047919 */ /* 0x002e680000003900 */
[----:B--2---:R1:W2:Y:S02]  /*106e0*/  SHFL.IDX PT, R3, R2, R3, 0x1f ;  /* 0x00001f0302037589 */ /* 0x0042a400000e0000 */
[----:B-1----:R-:W-:-:S06]  /*106f0*/  LOP3.LUT R2, R4, UR4, RZ, 0xc0, !PT ;  /* 0x0000000404027c12 */ /* 0x002fcc000f8ec0ff */
[----:B------:R-:W2:Y:S02]  /*10700*/  POPC R2, R2 ;  /* 0x0000000200027309 */ /* 0x000ea40000000000 */
[----:B--2--5:R-:W-:-:S05]  /*10710*/  IADD3 R7, R3, c[0x0][0xc], R2 ;  /* 0x0000030003077a10 */ /* 0x024fca0007ffe002 */
[----:B------:R1:W-:Y:S02]  /*10720*/  STL [R1+0xb0], R7 ;  /* 0x0000b00701007387 */ /* 0x0003e40000100800 */
.L_x_1259:
[----:B--2---:R-:W-:Y:S05]  /*10730*/  BSYNC B0 ;  /* 0x0000000000007941 */ /* 0x004fea0003800000 */
.L_x_1258:
        /* <DEDUP_REMOVED lines=8> */
[----:B------:R2:W-:Y:S01]  /*107c0*/  STL [R1+0x10], RZ ;  /* 0x000010ff01007387 */ /* 0x0005e20000100800 */
[----:B------:R-:W-:Y:S01]  /*107d0*/  SHF.R.S32.HI R2, RZ, 0x1f, R6 ;  /* 0x0000001fff027819 */ /* 0x000fe20000011406 */
[----:B------:R-:W-:-:S03]  /*107e0*/  IMAD.MOV.U32 R3, RZ, RZ, 0x1f ;  /* 0x0000001fff037424 */ /* 0x000fc600078e00ff */
[----:B------:R-:W-:-:S04]  /*107f0*/  LEA.HI R2, R2, R6, RZ, 0x7 ;  /* 0x0000000602027211 */ /* 0x000fc800078f38ff */
[----:B------:R-:W-:-:S05]  /*10800*/  SHF.R.S32.HI R2, RZ, 0x7, R2 ;  /* 0x00000007ff027819 */ /* 0x000fca0000011402 */
[----:B------:R-:W-:Y:S01]  /*10810*/  IMAD.MOV.U32 R143, RZ, RZ, R2 ;  /* 0x000000ffff8f7224 */ /* 0x000fe200078e0002 */
[----:B------:R-:W-:Y:S02]  /*10820*/  MOV R2, 0x10840 ;  /* 0x0001084000027802 */ /* 0x000fe40000000f00 */
[----:B-12---:R-:W-:Y:S05]  /*10830*/  CALL.REL.NOINC `($__internal_19_$__cuda_sm70_shflsync_idx_p) ;  /* 0x00005fb000007944 */ /* 0x006fea0003c00000 */
.L_x_1262:
[----:B------:R-:W2:Y:S04]  /*10840*/  LDL.LU R3, [R1+0x68] ;  /* 0x0000680001037983 */ /* 0x000ea80000300800 */
[----:B------:R-:W3:Y:S04]  /*10850*/  LDL R8, [R1+0xfc] ;  /* 0x0000fc0001087983 */ /* 0x000ee80000100800 */
[----:B------:R-:W4:Y:S04]  /*10860*/  LDL.LU R13, [R1+0x64] ;  /* 0x00006400010d7983 */ /* 0x000f280000300800 */
[----:B------:R-:W3:Y:S04]  /*10870*/  LDL.LU R16, [R1+0x6c] ;  /* 0x00006c0001107983 */ /* 0x000ee80000300800 */
[----:B------:R-:W3:Y:S01]  /*10880*/  LDL.LU R15, [R1+0xac] ;  /* 0x0000ac00010f7983 */ /* 0x000ee20000300800 */
[----:B-1----:R-:W-:-:S03]  /*10890*/  IMAD.MOV.U32 R7, RZ, RZ, 0x1 ;  /* 0x00000001ff077424 */ /* 0x002fc600078e00ff */
[----:B------:R-:W4:Y:S02]  /*108a0*/  LDL R14, [R1+0x100] ;  /* 0x00010000010e7983 */ /* 0x000f240000100800 */
[----:B------:R-:W-:Y:S02]  /*108b0*/  ISETP.NE.AND P0, PT, R7, c[0x0][0x4e8], PT ;  /* 0x00013a0007007a0c */ /* 0x000fe40003f05270 */
        /* <DEDUP_REMOVED lines=32> */
[----:B------:R-:W-:-:S02]  /*10ac0*/  ULDC UR5, c[0x0][0x4e8] ;  /* 0x00013a0000057ab9 */ /* 0x000fc40000000800 */
[----:B------:R-:W-:Y:S02]  /*10ad0*/  ULDC UR4, c[0x0][0x388] ;  /* 0x0000e20000047ab9 */ /* 0x000fe40000000800 */
[----:B------:R-:W-:Y:S01]  /*10ae0*/  UIMAD UR4, UR5, UR4, URZ ;  /* 0x00000004050472a4 */ /* 0x000fe2000f8e023f */
[----:B------:R-:W-:Y:S01]  /*10af0*/  BSSY B0, `(.L_x_1263) ;  /* 0x000009e000007945 */ /* 0x000fe20003800000 */
[----:B--2--5:R-:W-:Y:S01]  /*10b00*/  SHF.R.S32.HI R0, RZ, 0x1f, R3 ;  /* 0x0000001fff007819 */ /* 0x024fe20000011403 */
[----:B------:R-:W-:-:S04]  /*10b10*/  IMAD.WIDE.U32 R4, R3, c[0x0][0x4d0], RZ ;  /* 0x0001340003047a25 */ /* 0x000fc800078e00ff */
[C---:B------:R-:W-:Y:S02]  /*10b20*/  IMAD R2, R0.reuse, c[0x0][0x4d0], RZ ;  /* 0x0001340000027a24 */ /* 0x040fe400078e02ff */
[----:B------:R-:W-:Y:S02]  /*10b30*/  IMAD R0, R0, c[0x0][0x438], RZ ;  /* 0x00010e0000007a24 */ /* 0x000fe400078e02ff */
[C---:B------:R-:W-:Y:S02]  /*10b40*/  IMAD R6, R3.reuse, c[0x0][0x4d4], R2 ;  /* 0x0001350003067a24 */ /* 0x040fe400078e0202 */
[C---:B------:R-:W-:Y:S02]  /*10b50*/  IMAD R0, R3.reuse, c[0x0][0x43c], R0 ;  /* 0x00010f0003007a24 */ /* 0x040fe400078e0200 */
[----:B------:R-:W-:-:S04]  /*10b60*/  IMAD.WIDE.U32 R2, R3, c[0x0][0x438], RZ ;  /* 0x00010e0003027a25 */ /* 0x000fc800078e00ff */
[----:B---3--:R-:W-:Y:S01]  /*10b70*/  IMAD.IADD R8, R8, 0x1, R15 ;  /* 0x0000000108087824 */ /* 0x008fe200078e020f */
[----:B------:R-:W-:Y:S01]  /*10b80*/  IADD3 R3, R3, R0, RZ ;  /* 0x0000000003037210 */ /* 0x000fe20007ffe0ff */
[----:B------:R-:W-:Y:S01]  /*10b90*/  IMAD.IADD R5, R5, 0x1, R6 ;  /* 0x0000000105057824 */ /* 0x000fe200078e0206 */
[----:B----4-:R-:W-:Y:S01]  /*10ba0*/  SHF.R.S32.HI R0, RZ, 0x1f, R13 ;  /* 0x0000001fff007819 */ /* 0x010fe2000001140d */
[----:B------:R-:W-:-:S04]  /*10bb0*/  @P0 IMAD.HI.U32 R10, R8, c[0x0][0x4ec], RZ ;  /* 0x00013b00080a0a27 */ /* 0x000fc800078e00ff */
[C---:B------:R-:W-:Y:S02]  /*10bc0*/  IMAD R7, R0.reuse, c[0x0][0x4d8], RZ ;  /* 0x0001360000077a24 */ /* 0x040fe400078e02ff */
[----:B------:R-:W-:Y:S01]  /*10bd0*/  IMAD R6, R0, c[0x0][0x440], RZ ;  /* 0x0001100000067a24 */ /* 0x000fe200078e02ff */
[----:B------:R-:W-:Y:S01]  /*10be0*/  MOV R0, R8 ;  /* 0x0000000800007202 */ /* 0x000fe20000000f00 */
[C---:B------:R-:W-:Y:S01]  /*10bf0*/  IMAD R11, R13.reuse, c[0x0][0x4dc], R7 ;  /* 0x000137000d0b7a24 */ /* 0x040fe200078e0207 */
[----:B------:R-:W-:Y:S01]  /*10c00*/  @P0 SHF.R.U32.HI R0, RZ, c[0x0][0x4f0], R10 ;  /* 0x00013c00ff000a19 */ /* 0x000fe2000001160a */
[----:B------:R-:W-:-:S04]  /*10c10*/  IMAD.WIDE.U32 R4, R13, c[0x0][0x4d8], R4 ;  /* 0x000136000d047a25 */ /* 0x000fc800078e0004 */
[----:B------:R-:W-:Y:S01]  /*10c20*/  IMAD R12, R13, c[0x0][0x444], R6 ;  /* 0x000111000d0c7a24 */ /* 0x000fe200078e0206 */
[----:B------:R-:W-:Y:S01]  /*10c30*/  SHF.R.S32.HI R6, RZ, 0x1f, R16 ;  /* 0x0000001fff067819 */ /* 0x000fe20000011410 */
[----:B------:R-:W-:Y:S01]  /*10c40*/  @P0 IMAD.HI.U32 R7, R8, c[0x0][0x4ec], RZ ;  /* 0x00013b0008070a27 */ /* 0x000fe200078e00ff */
[----:B------:R-:W-:Y:S02]  /*10c50*/  IADD3 R5, R5, R11, RZ ;  /* 0x0000000b05057210 */ /* 0x000fe40007ffe0ff */
[----:B------:R-:W-:Y:S01]  /*10c60*/  IADD3 R10, -R0, RZ, RZ ;  /* 0x000000ff000a7210 */ /* 0x000fe20007ffe1ff */
[----:B------:R-:W-:Y:S01]  /*10c70*/  IMAD.MOV.U32 R9, RZ, RZ, R8 ;  /* 0x000000ffff097224 */ /* 0x000fe200078e0008 */
[----:B------:R-:W-:Y:S01]  /*10c80*/  @P0 SHF.R.U32.HI R9, RZ, c[0x0][0x4f0], R7 ;  /* 0x00013c00ff090a19 */ /* 0x000fe20000011607 */
[----:B------:R-:W-:-:S04]  /*10c90*/  IMAD.WIDE.U32 R2, R13, c[0x0][0x440], R2 ;  /* 0x000110000d027a25 */ /* 0x000fc800078e0002 */
[C---:B------:R-:W-:Y:S02]  /*10ca0*/  IMAD R7, R6.reuse, c[0x0][0x4e0], RZ ;  /* 0x0001380006077a24 */ /* 0x040fe400078e02ff */
[----:B------:R-:W-:Y:S02]  /*10cb0*/  IMAD R6, R6, c[0x0][0x448], RZ ;  /* 0x0001120006067a24 */ /* 0x000fe400078e02ff */
[----:B------:R-:W-:Y:S02]  /*10cc0*/  IMAD R10, R10, c[0x0][0x4e8], R8 ;  /* 0x00013a000a0a7a24 */ /* 0x000fe400078e0208 */
[----:B------:R-:W-:Y:S01]  /*10cd0*/  IMAD.WIDE.U32 R4, R16, c[0x0][0x4e0], R4 ;  /* 0x0001380010047a25 */ /* 0x000fe200078e0004 */
[----:B------:R-:W-:-:S03]  /*10ce0*/  SHF.R.S32.HI R11, RZ, 0x1f, R0 ;  /* 0x0000001fff0b7819 */ /* 0x000fc60000011400 */
[----:B------:R-:W-:Y:S02]  /*10cf0*/  IMAD.IADD R3, R3, 0x1, R12 ;  /* 0x0000000103037824 */ /* 0x000fe400078e020c */
[C---:B------:R-:W-:Y:S01]  /*10d00*/  IMAD R12, R16.reuse, c[0x0][0x44c], R6 ;  /* 0x00011300100c7a24 */ /* 0x040fe200078e0206 */
[----:B------:R-:W-:Y:S01]  /*10d10*/  SHF.R.S32.HI R6, RZ, 0x1f, R9 ;  /* 0x0000001fff067819 */ /* 0x000fe20000011409 */
[----:B------:R-:W-:Y:S01]  /*10d20*/  IMAD R13, R16, c[0x0][0x4e4], R7 ;  /* 0x00013900100d7a24 */ /* 0x000fe200078e0207 */
[----:B------:R-:W-:Y:S02]  /*10d30*/  SHF.R.S32.HI R7, RZ, 0x1f, R10 ;  /* 0x0000001fff077819 */ /* 0x000fe4000001140a */
[----:B------:R-:W-:Y:S01]  /*10d40*/  IADD3 R4, P0, R0, R4, RZ ;  /* 0x0000000400047210 */ /* 0x000fe20007f1e0ff */
[----:B------:R-:W-:-:S03]  /*10d50*/  IMAD.WIDE.U32 R2, R16, c[0x0][0x448], R2 ;  /* 0x0001120010027a25 */ /* 0x000fc600078e0002 */
[----:B------:R-:W-:Y:S01]  /*10d60*/  IADD3.X R5, R11, R5, R13, P0, !PT ;  /* 0x000000050b057210 */ /* 0x000fe200007fe40d */
[----:B------:R-:W-:Y:S02]  /*10d70*/  IMAD R0, R6, c[0x0][0x430], RZ ;  /* 0x00010c0006007a24 */ /* 0x000fe400078e02ff */
[----:B------:R-:W-:Y:S02]  /*10d80*/  IMAD R6, R7, c[0x0][0x4c8], RZ ;  /* 0x0001320007067a24 */ /* 0x000fe400078e02ff */
[----:B------:R-:W-:Y:S02]  /*10d90*/  IMAD.IADD R3, R3, 0x1, R12 ;  /* 0x0000000103037824 */ /* 0x000fe400078e020c */
[C---:B------:R-:W-:Y:S02]  /*10da0*/  IMAD R12, R10.reuse, c[0x0][0x4cc], R6 ;  /* 0x000133000a0c7a24 */ /* 0x040fe400078e0206 */
[----:B------:R-:W-:-:S04]  /*10db0*/  IMAD.WIDE.U32 R4, R10, c[0x0][0x4c8], R4 ;  /* 0x000132000a047a25 */ /* 0x000fc800078e0004 */
[C---:B------:R-:W-:Y:S01]  /*10dc0*/  IMAD R11, R9.reuse, c[0x0][0x434], R0 ;  /* 0x00010d00090b7a24 */ /* 0x040fe200078e0200 */
[C---:B------:R-:W-:Y:S01]  /*10dd0*/  IADD3 R0, -R9.reuse, RZ, RZ ;  /* 0x000000ff09007210 */ /* 0x040fe20007ffe1ff */
[----:B------:R-:W-:Y:S01]  /*10de0*/  IMAD.WIDE.U32 R6, R9, c[0x0][0x430], R2 ;  /* 0x00010c0009067a25 */ /* 0x000fe200078e0002 */
[----:B------:R-:W-:Y:S02]  /*10df0*/  IADD3 R3, R5, R12, RZ ;  /* 0x0000000c05037210 */ /* 0x000fe40007ffe0ff */
[----:B------:R-:W-:Y:S01]  /*10e00*/  LEA R2, P0, R4, c[0x0][0x4a8], 0x2 ;  /* 0x00012a0004027a11 */ /* 0x000fe200078010ff */
[----:B------:R-:W-:-:S03]  /*10e10*/  IMAD R5, R0, c[0x0][0x4e8], R8 ;  /* 0x00013a0000057a24 */ /* 0x000fc600078e0208 */
[----:B------:R-:W-:Y:S01]  /*10e20*/  LEA.HI.X R0, R4, c[0x0][0x4ac], R3, 0x2, P0 ;  /* 0x00012b0004007a11 */ /* 0x000fe200000f1403 */
[----:B------:R-:W-:Y:S02]  /*10e30*/  IMAD.IADD R3, R14, 0x1, R15 ;  /* 0x000000010e037824 */ /* 0x000fe400078e020f */
[----:B------:R-:W2:Y:S01]  /*10e40*/  S2R R14, SR_TID.X ;  /* 0x00000000000e7919 */ /* 0x000ea20000002100 */
[----:B------:R-:W-:-:S03]  /*10e50*/  IMAD.IADD R7, R7, 0x1, R11 ;  /* 0x0000000107077824 */ /* 0x000fc600078e020b */
[----:B------:R-:W-:Y:S04]  /*10e60*/  SHFL.IDX PT, R12, R2, RZ, 0x1c1f ;  /* 0x001c1fff020c7589 */ /* 0x000fe800000e0000 */
[----:B------:R-:W3:Y:S04]  /*10e70*/  SHFL.IDX PT, R13, R0, RZ, 0x1c1f ;  /* 0x001c1fff000d7589 */ /* 0x000ee800000e0000 */
[----:B------:R-:W-:Y:S01]  /*10e80*/  SHFL.IDX PT, R10, R2, 0x1, 0x1c1f ;  /* 0x003c1f00020a7f89 */ /* 0x000fe200000e0000 */
[----:B--2---:R-:W-:-:S04]  /*10e90*/  SHF.R.S32.HI R16, RZ, 0x1f, R14 ;  /* 0x0000001fff107819 */ /* 0x004fc8000001140e */
[----:B------:R-:W-:Y:S01]  /*10ea0*/  LEA.HI R16, R16, R14, RZ, 0x5 ;  /* 0x0000000e10107211 */ /* 0x000fe200078f28ff */
[----:B------:R-:W2:Y:S03]  /*10eb0*/  SHFL.IDX PT, R11, R0, 0x1, 0x1c1f ;  /* 0x003c1f00000b7f89 */ /* 0x000ea600000e0000 */
[----:B------:R-:W-:-:S04]  /*10ec0*/  LOP3.LUT R16, R16, 0xffffffe0, RZ, 0xc0, !PT ;  /* 0xffffffe010107812 */ /* 0x000fc800078ec0ff */
[----:B------:R-:W-:Y:S02]  /*10ed0*/  IADD3 R16, -R16, R14, RZ ;  /* 0x0000000e10107210 */ /* 0x000fe40007ffe1ff */
[C---:B------:R-:W-:Y:S02]  /*10ee0*/  IADD3 R17, R3.reuse, 0x8, RZ ;  /* 0x0000000803117810 */ /* 0x040fe40007ffe0ff */
[----:B------:R-:W-:Y:S02]  /*10ef0*/  LOP3.LUT P1, RZ, R16, 0x3, RZ, 0xc0, !PT ;  /* 0x0000000310ff7812 */ /* 0x000fe4000782c0ff */
[----:B------:R-:W-:Y:S01]  /*10f00*/  SHF.R.S32.HI R4, RZ, 0x1f, R5 ;  /* 0x0000001fff047819 */ /* 0x000fe20000011405 */
[----:B------:R-:W-:Y:S01]  /*10f10*/  SHFL.IDX PT, R8, R2, 0x2, 0x1c1f ;  /* 0x005c1f0002087f89 */ /* 0x000fe200000e0000 */
[----:B------:R-:W-:Y:S02]  /*10f20*/  ISETP.GE.OR P4, PT, R3, UR4, P1 ;  /* 0x0000000403007c0c */ /* 0x000fe40008f86670 */
[----:B------:R-:W-:Y:S01]  /*10f30*/  ISETP.GE.OR P3, PT, R17, UR4, P1 ;  /* 0x0000000411007c0c */ /* 0x000fe20008f66670 */
[----:B------:R-:W4:Y:S04]  /*10f40*/  SHFL.IDX PT, R9, R0, 0x2, 0x1c1f ;  /* 0x005c1f0000097f89 */ /* 0x000f2800000e0000 */
[----:B------:R-:W-:Y:S04]  /*10f50*/  SHFL.IDX PT, R14, R2, 0x3, 0x1c1f ;  /* 0x007c1f00020e7f89 */ /* 0x000fe800000e0000 */
[----:B------:R1:W4:Y:S01]  /*10f60*/  SHFL.IDX PT, R15, R0, 0x3, 0x1c1f ;  /* 0x007c1f00000f7f89 */ /* 0x00032200000e0000 */
[----:B------:R-:W-:-:S03]  /*10f70*/  IADD3 R16, R3, 0x40, RZ ;  /* 0x0000004003107810 */ /* 0x000fc60007ffe0ff */
[----:B---3--:R3:W-:Y:S01]  /*10f80*/  @!P4 ST.E [R12.64], R21 ;  /* 0x000000150c00c985 */ /* 0x0087e2000c101908 */
[----:B------:R-:W-:-:S03]  /*10f90*/  ISETP.GE.OR P2, PT, R16, UR4, P1 ;  /* 0x0000000410007c0c */ /* 0x000fc60008f46670 */
[----:B--2---:R3:W-:Y:S01]  /*10fa0*/  @!P3 ST.E [R10.64], R22 ;  /* 0x000000160a00b985 */ /* 0x0047e2000c101908 */
[----:B------:R-:W-:Y:S01]  /*10fb0*/  ISETP.GE.AND P3, PT, R3, UR4, PT ;  /* 0x0000000403007c0c */ /* 0x000fe2000bf66270 */
[----:B-1----:R-:W-:-:S04]  /*10fc0*/  IMAD R0, R4, c[0x0][0x428], RZ ;  /* 0x00010a0004007a24 */ /* 0x002fc800078e02ff */
[C---:B------:R-:W-:Y:S02]  /*10fd0*/  IMAD R0, R5.reuse, c[0x0][0x42c], R0 ;  /* 0x00010b0005007a24 */ /* 0x040fe400078e0200 */
[----:B------:R-:W-:Y:S01]  /*10fe0*/  IMAD.WIDE.U32 R4, R5, c[0x0][0x428], R6 ;  /* 0x00010a0005047a25 */ /* 0x000fe200078e0006 */
[----:B------:R-:W-:-:S04]  /*10ff0*/  IADD3 R6, R3, 0x48, RZ ;  /* 0x0000004803067810 */ /* 0x000fc80007ffe0ff */
[----:B------:R-:W-:Y:S02]  /*11000*/  ISETP.GE.OR P1, PT, R6, UR4, P1 ;  /* 0x0000000406007c0c */ /* 0x000fe40008f26670 */
[----:B------:R-:W-:Y:S02]  /*11010*/  IADD3 R0, R5, R0, RZ ;  /* 0x0000000005007210 */ /* 0x000fe40007ffe0ff */
[C---:B------:R-:W-:Y:S01]  /*11020*/  LEA R19, P0, R4.reuse, c[0x0][0x400], 0x2 ;  /* 0x0001000004137a11 */ /* 0x040fe200078010ff */
[----:B----4-:R3:W-:Y:S03]  /*11030*/  @!P2 ST.E [R8.64], R23 ;  /* 0x000000170800a985 */ /* 0x0107e6000c101908 */
[----:B------:R-:W-:Y:S02]  /*11040*/  LEA.HI.X R18, R4, c[0x0][0x404], R0, 0x2, P0 ;  /* 0x0001010004127a11 */ /* 0x000fe400000f1400 */
[----:B------:R3:W1:Y:S01]  /*11050*/  SHFL.IDX PT, R0, R19, RZ, 0x1c1f ;  /* 0x001c1fff13007589 */ /* 0x00066200000e0000 */
[----:B------:R-:W-:-:S02]  /*11060*/  ISETP.GE.AND P2, PT, R17, UR4, PT ;  /* 0x0000000411007c0c */ /* 0x000fc4000bf46270 */
[----:B------:R-:W-:Y:S01]  /*11070*/  ISETP.GE.AND P0, PT, R6, UR4, PT ;  /* 0x0000000406007c0c */ /* 0x000fe2000bf06270 */
[----:B------:R3:W-:Y:S01]  /*11080*/  @!P1 ST.E [R14.64], R20 ;  /* 0x000000140e009985 */ /* 0x0007e2000c101908 */
[----:B------:R-:W-:-:S03]  /*11090*/  ISETP.GE.AND P1, PT, R16, UR4, PT ;  /* 0x0000000410007c0c */ /* 0x000fc6000bf26270 */
[----:B------:R3:W2:Y:S01]  /*110a0*/  SHFL.IDX PT, R2, R18, RZ, 0x1c1f ;  /* 0x001c1fff12027589 */ /* 0x0006a200000e0000 */
[----:B------:R-:W-:Y:S05]  /*110b0*/  @P3 BRA `(.L_x_1264) ;  /* 0x0000041000003947 */ /* 0x000fea0003800000 */
[----:B------:R-:W-:Y:S02]  /*110c0*/  ISETP.GE.AND P5, PT, R55, c[0x0][0x3c8], PT ;  /* 0x0000f20037007a0c */ /* 0x000fe40003fa6270 */
[----:B------:R-:W-:Y:S02]  /*110d0*/  ISETP.GE.AND P4, PT, R53, c[0x0][0x3c8], PT ;  /* 0x0000f20035007a0c */ /* 0x000fe40003f86270 */
[----:B------:R-:W-:-:S09]  /*110e0*/  ISETP.GE.AND P6, PT, R29, c[0x0][0x3c8], PT ;  /* 0x0000f2001d007a0c */ /* 0x000fd20003fc6270 */
[----:B-1----:R-:W-:-:S04]  /*110f0*/  @!P5 LEA R4, P3, R55, R0, 0x2 ;  /* 0x000000003704d211 */ /* 0x002fc800078610ff */
[----:B--2---:R-:W-:Y:S02]  /*11100*/  @!P5 LEA.HI.X R5, R55, R2, R56, 0x2, P3 ;  /* 0x000000023705d211 */ /* 0x004fe400018f1438 */
[----:B------:R-:W-:-:S03]  /*11110*/  ISETP.GE.AND P3, PT, R51, c[0x0][0x3c8], PT ;  /* 0x0000f20033007a0c */ /* 0x000fc60003f66270 */
[----:B------:R1:W-:Y:S02]  /*11120*/  @!P5 ST.E.64 [R4.64], R176 ;  /* 0x000000b00400d985 */ /* 0x0003e4000c101b08 */
[----:B-1----:R-:W-:-:S04]  /*11130*/  @!P4 LEA R4, P5, R53, R0, 0x2 ;  /* 0x000000003504c211 */ /* 0x002fc800078a10ff */
[----:B------:R-:W-:Y:S02]  /*11140*/  @!P4 LEA.HI.X R5, R53, R2, R54, 0x2, P5 ;  /* 0x000000023505c211 */ /* 0x000fe400028f1436 */
        /* <DEDUP_REMOVED lines=41> */
[----:B------:R1:W-:Y:S01]  /*113e0*/  @!P3 ST.E.64 [R4.64], R96 ;  /* 0x000000600400b985 */ /* 0x0003e2000c101b08 */
[----:B---3--:R-:W-:-:S04]  /*113f0*/  @!P5 LEA R10, P3, R31, R0, 0x2 ;  /* 0x000000001f0ad211 */ /* 0x008fc800078610ff */
[----:B------:R-:W-:Y:S02]  /*11400*/  @!P5 LEA.HI.X R11, R31, R2, R32, 0x2, P3 ;  /* 0x000000021f0bd211 */ /* 0x000fe400018f1420 */
[----:B------:R-:W-:Y:S02]  /*11410*/  ISETP.GE.AND P5, PT, R27, c[0x0][0x3c8], PT ;  /* 0x0000f2001b007a0c */ /* 0x000fe40003fa6270 */
[----:B------:R-:W-:-:S04]  /*11420*/  @!P6 LEA R8, P3, R29, R0, 0x2 ;  /* 0x000000001d08e211 */ /* 0x000fc800078610ff */
[----:B------:R-:W-:-:S07]  /*11430*/  @!P6 LEA.HI.X R9, R29, R2, R30, 0x2, P3 ;  /* 0x000000021d09e211 */ /* 0x000fce00018f141e */
[----:B------:R-:W-:-:S04]  /*11440*/  @!P5 LEA R6, P3, R27, R0, 0x2 ;  /* 0x000000001b06d211 */ /* 0x000fc800078610ff */
[----:B------:R-:W-:Y:S02]  /*11450*/  @!P5 LEA.HI.X R7, R27, R2, R28, 0x2, P3 ;  /* 0x000000021b07d211 */ /* 0x000fe400018f141c */
[----:B-1----:R-:W-:-:S04]  /*11460*/  @!P4 LEA R4, P3, R25, R0, 0x2 ;  /* 0x000000001904c211 */ /* 0x002fc800078610ff */
[----:B------:R-:W-:Y:S02]  /*11470*/  @!P4 LEA.HI.X R5, R25, R2, R26, 0x2, P3 ;  /* 0x000000021905c211 */ /* 0x000fe400018f141a */
[----:B------:R-:W-:-:S13]  /*11480*/  ISETP.GE.AND P3, PT, R31, c[0x0][0x3c8], PT ;  /* 0x0000f2001f007a0c */ /* 0x000fda0003f66270 */
[----:B------:R1:W-:Y:S04]  /*11490*/  @!P3 ST.E.64 [R10.64], R100 ;  /* 0x000000640a00b985 */ /* 0x0003e8000c101b08 */
[----:B------:R1:W-:Y:S04]  /*114a0*/  @!P6 ST.E.64 [R8.64], R112 ;  /* 0x000000700800e985 */ /* 0x0003e8000c101b08 */
[----:B------:R1:W-:Y:S04]  /*114b0*/  @!P5 ST.E.64 [R6.64], R116 ;  /* 0x000000740600d985 */ /* 0x0003e8000c101b08 */
[----:B------:R1:W-:Y:S02]  /*114c0*/  @!P4 ST.E.64 [R4.64], R128 ;  /* 0x000000800400c985 */ /* 0x0003e4000c101b08 */
.L_x_1264:
[----:B------:R-:W-:Y:S05]  /*114d0*/  BSYNC B0 ;  /* 0x0000000000007941 */ /* 0x000fea0003800000 */
.L_x_1263:
[----:B--2---:R2:W4:Y:S01]  /*114e0*/  SHFL.IDX PT, R2, R18, 0x1, 0x1c1f ;  /* 0x003c1f0012027f89 */ /* 0x00452200000e0000 */
[----:B------:R-:W-:Y:S03]  /*114f0*/  BSSY B0, `(.L_x_1265) ;  /* 0x0000043000007945 */ /* 0x000fe60003800000 */
[----:B-1----:R2:W1:Y:S01]  /*11500*/  SHFL.IDX PT, R0, R19, 0x1, 0x1c1f ;  /* 0x003c1f0013007f89 */ /* 0x00246200000e0000 */
[----:B------:R-:W-:Y:S05]  /*11510*/  @P2 BRA `(.L_x_1266) ;  /* 0x0000040000002947 */ /* 0x000fea0003800000 */
[----:B------:R-:W-:Y:S02]  /*11520*/  ISETP.GE.AND P5, PT, R55, c[0x0][0x3c8], PT ;  /* 0x0000f20037007a0c */ /* 0x000fe40003fa6270 */
[----:B------:R-:W-:-:S02]  /*11530*/  ISETP.GE.AND P2, PT, R53, c[0x0][0x3c8], PT ;  /* 0x0000f20035007a0c */ /* 0x000fc40003f46270 */
[----:B------:R-:W-:-:S09]  /*11540*/  ISETP.GE.AND P3, PT, R51, c[0x0][0x3c8], PT ;  /* 0x0000f20033007a0c */ /* 0x000fd20003f66270 */
[----:B-1----:R-:W-:-:S04]  /*11550*/  @!P5 LEA R4, P4, R55, R0, 0x2 ;  /* 0x000000003704d211 */ /* 0x002fc800078810ff */
[----:B----4-:R-:W-:Y:S02]  /*11560*/  @!P5 LEA.HI.X R5, R55, R2, R56, 0x2, P4 ;  /* 0x000000023705d211 */ /* 0x010fe400020f1438 */
[----:B------:R-:W-:-:S03]  /*11570*/  @!P2 LEA R6, P4, R53, R0, 0x2 ;  /* 0x000000003506a211 */ /* 0x000fc600078810ff */
[----:B------:R1:W-:Y:S01]  /*11580*/  @!P5 ST.E.64 [R4.64], R178 ;  /* 0x000000b20400d985 */ /* 0x0003e2000c101b08 */
[----:B------:R-:W-:Y:S02]  /*11590*/  ISETP.GE.AND P5, PT, R49, c[0x0][0x3c8], PT ;  /* 0x0000f20031007a0c */ /* 0x000fe40003fa6270 */
[----:B------:R-:W-:-:S05]  /*115a0*/  @!P2 LEA.HI.X R7, R53, R2, R54, 0x2, P4 ;  /* 0x000000023507a211 */ /* 0x000fca00020f1436 */
[----:B------:R4:W-:Y:S01]  /*115b0*/  @!P2 ST.E.64 [R6.64], R182 ;  /* 0x000000b60600a985 */ /* 0x0009e2000c101b08 */
[----:B------:R-:W-:Y:S02]  /*115c0*/  ISETP.GE.AND P2, PT, R47, c[0x0][0x3c8], PT ;  /* 0x0000f2002f007a0c */ /* 0x000fe40003f46270 */
[----:B-1----:R-:W-:-:S04]  /*115d0*/  @!P3 LEA R4, P4, R51, R0, 0x2 ;  /* 0x000000003304b211 */ /* 0x002fc800078810ff */
[----:B------:R-:W-:Y:S02]  /*115e0*/  @!P3 LEA.HI.X R5, R51, R2, R52, 0x2, P4 ;  /* 0x000000023305b211 */ /* 0x000fe400020f1434 */
[----:B----4-:R-:W-:-:S03]  /*115f0*/  @!P5 LEA R6, P4, R49, R0, 0x2 ;  /* 0x000000003106d211 */ /* 0x010fc600078810ff */
        /* <DEDUP_REMOVED lines=33> */
[----:B------:R-:W-:Y:S02]  /*11810*/  @!P3 LEA.HI.X R7, R33, R2, R34, 0x2, P4 ;  /* 0x000000022107b211 */ /* 0x000fe400020f1422 */
[----:B------:R-:W-:-:S03]  /*11820*/  ISETP.GE.AND P4, PT, R29, c[0x0][0x3c8], PT ;  /* 0x0000f2001d007a0c */ /* 0x000fc60003f86270 */
[----:B------:R4:W-:Y:S01]  /*11830*/  @!P3 ST.E.64 [R6.64], R98 ;  /* 0x000000620600b985 */ /* 0x0009e2000c101b08 */
[----:B------:R-:W-:Y:S02]  /*11840*/  ISETP.GE.AND P3, PT, R27, c[0x0][0x3c8], PT ;  /* 0x0000f2001b007a0c */ /* 0x000fe40003f66270 */
[----:B-1----:R-:W-:-:S04]  /*11850*/  @!P5 LEA R4, P2, R31, R0, 0x2 ;  /* 0x000000001f04d211 */ /* 0x002fc800078410ff */
[----:B------:R-:W-:Y:S02]  /*11860*/  @!P5 LEA.HI.X R5, R31, R2, R32, 0x2, P2 ;  /* 0x000000021f05d211 */ /* 0x000fe400010f1420 */
[----:B------:R-:W-:-:S03]  /*11870*/  ISETP.GE.AND P2, PT, R25, c[0x0][0x3c8], PT ;  /* 0x0000f20019007a0c */ /* 0x000fc60003f46270 */
[----:B------:R1:W-:Y:S01]  /*11880*/  @!P5 ST.E.64 [R4.64], R102 ;  /* 0x000000660400d985 */ /* 0x0003e2000c101b08 */
[----:B---3--:R-:W-:-:S04]  /*11890*/  @!P4 LEA R8, P5, R29, R0, 0x2 ;  /* 0x000000001d08c211 */ /* 0x008fc800078a10ff */
[----:B------:R-:W-:Y:S02]  /*118a0*/  @!P4 LEA.HI.X R9, R29, R2, R30, 0x2, P5 ;  /* 0x000000021d09c211 */ /* 0x000fe400028f141e */
[----:B----4-:R-:W-:-:S03]  /*118b0*/  @!P3 LEA R6, P5, R27, R0, 0x2 ;  /* 0x000000001b06b211 */ /* 0x010fc600078a10ff */
[----:B------:R3:W-:Y:S01]  /*118c0*/  @!P4 ST.E.64 [R8.64], R114 ;  /* 0x000000720800c985 */ /* 0x0007e2000c101b08 */
[----:B------:R-:W-:-:S05]  /*118d0*/  @!P3 LEA.HI.X R7, R27, R2, R28, 0x2, P5 ;  /* 0x000000021b07b211 */ /* 0x000fca00028f141c */
[----:B------:R3:W-:Y:S01]  /*118e0*/  @!P3 ST.E.64 [R6.64], R118 ;  /* 0x000000760600b985 */ /* 0x0007e2000c101b08 */
[----:B-1----:R-:W-:-:S04]  /*118f0*/  @!P2 LEA R4, P5, R25, R0, 0x2 ;  /* 0x000000001904a211 */ /* 0x002fc800078a10ff */
[----:B------:R-:W-:-:S05]  /*11900*/  @!P2 LEA.HI.X R5, R25, R2, R26, 0x2, P5 ;  /* 0x000000021905a211 */ /* 0x000fca00028f141a */
[----:B------:R3:W-:Y:S04]  /*11910*/  @!P2 ST.E.64 [R4.64], R130 ;  /* 0x000000820400a985 */ /* 0x0007e8000c101b08 */
.L_x_1266:
[----:B------:R-:W-:Y:S05]  /*11920*/  BSYNC B0 ;  /* 0x0000000000007941 */ /* 0x000fea0003800000 */
.L_x_1265:
[----:B----4-:R4:W2:Y:S01]  /*11930*/  SHFL.IDX PT, R2, R18, 0x2, 0x1c1f ;  /* 0x005c1f0012027f89 */ /* 0x0108a200000e0000 */
[----:B------:R-:W-:Y:S03]  /*11940*/  BSSY B0, `(.L_x_1267) ;  /* 0x0000043000007945 */ /* 0x000fe60003800000 */
[----:B-1----:R4:W1:Y:S01]  /*11950*/  SHFL.IDX PT, R0, R19, 0x2, 0x1c1f ;  /* 0x005c1f0013007f89 */ /* 0x00286200000e0000 */
[----:B------:R-:W-:Y:S05]  /*11960*/  @P1 BRA `(.L_x_1268) ;  /* 0x0000040000001947 */ /* 0x000fea0003800000 */
[----:B------:R-:W-:Y:S02]  /*11970*/  ISETP.GE.AND P3, PT, R55, c[0x0][0x3c8], PT ;  /* 0x0000f20037007a0c */ /* 0x000fe40003f66270 */
[----:B------:R-:W-:Y:S02]  /*11980*/  ISETP.GE.AND P5, PT, R53, c[0x0][0x3c8], PT ;  /* 0x0000f20035007a0c */ /* 0x000fe40003fa6270 */
[----:B------:R-:W-:Y:S02]  /*11990*/  ISETP.GE.AND P2, PT, R51, c[0x0][0x3c8], PT ;  /* 0x0000f20033007a0c */ /* 0x000fe40003f46270 */
[----:B------:R-:W-:-:S07]  /*119a0*/  ISETP.GE.AND P1, PT, R49, c[0x0][0x3c8], PT ;  /* 0x0000f20031007a0c */ /* 0x000fce0003f26270 */
[----:B-1-3--:R-:W-:-:S04]  /*119b0*/  @!P3 LEA R4, P4, R55, R0, 0x2 ;  /* 0x000000003704b211 */ /* 0x00afc800078810ff */
[----:B--2---:R-:W-:Y:S02]  /*119c0*/  @!P3 LEA.HI.X R5, R55, R2, R56, 0x2, P4 ;  /* 0x000000023705b211 */ /* 0x004fe400020f1438 */
        /* <DEDUP_REMOVED lines=32> */
[----:B------:R-:W-:-:S03]  /*11bd0*/  @!P5 LEA R8, P4, R37, R0, 0x2 ;  /* 0x000000002508d211 */ /* 0x000fc600078810ff */
[----:B------:R1:W-:Y:S01]  /*11be0*/  @!P3 ST.E.64 [R4.64], R72 ;  /* 0x000000480400b985 */ /* 0x0003e2000c101b08 */
[----:B------:R-:W-:Y:S02]  /*11bf0*/  @!P5 LEA.HI.X R9, R37, R2, R38, 0x2, P4 ;  /* 0x000000022509d211 */ /* 0x000fe400020f1426 */
[----:B------:R-:W-:Y:S02]  /*11c00*/  ISETP.GE.AND P4, PT, R31, c[0x0][0x3c8], PT ;  /* 0x0000f2001f007a0c */ /* 0x000fe40003f86270 */
[C---:B--2---:R-:W-:Y:S01]  /*11c10*/  @!P2 LEA R6, P3, R35.reuse, R0, 0x2 ;  /* 0x000000002306a211 */ /* 0x044fe200078610ff */
[----:B------:R2:W-:Y:S03]  /*11c20*/  @!P5 ST.E.64 [R8.64], R76 ;  /* 0x0000004c0800d985 */ /* 0x0005e6000c101b08 */
        /* <DEDUP_REMOVED lines=8> */
[----:B------:R-:W-:Y:S02]  /*11cb0*/  ISETP.GE.AND P1, PT, R25, c[0x0][0x3c8], PT ;  /* 0x0000f20019007a0c */ /* 0x000fe40003f26270 */
[----:B------:R-:W-:Y:S02]  /*11cc0*/  @!P4 LEA.HI.X R11, R31, R2, R32, 0x2, P5 ;  /* 0x000000021f0bc211 */ /* 0x000fe400028f1420 */
[----:B--2---:R-:W-:-:S03]  /*11cd0*/  @!P3 LEA R8, P5, R29, R0, 0x2 ;  /* 0x000000001d08b211 */ /* 0x004fc600078a10ff */
[----:B------:R2:W-:Y:S01]  /*11ce0*/  @!P4 ST.E.64 [R10.64], R104 ;  /* 0x000000680a00c985 */ /* 0x0005e2000c101b08 */
[----:B------:R-:W-:Y:S02]  /*11cf0*/  @!P3 LEA.HI.X R9, R29, R2, R30, 0x2, P5 ;  /* 0x000000021d09b211 */ /* 0x000fe400028f141e */
[----:B---3--:R-:W-:-:S03]  /*11d00*/  @!P2 LEA R6, P5, R27, R0, 0x2 ;  /* 0x000000001b06a211 */ /* 0x008fc600078a10ff */
[----:B------:R2:W-:Y:S01]  /*11d10*/  @!P3 ST.E.64 [R8.64], R108 ;  /* 0x0000006c0800b985 */ /* 0x0005e2000c101b08 */
[----:B------:R-:W-:-:S05]  /*11d20*/  @!P2 LEA.HI.X R7, R27, R2, R28, 0x2, P5 ;  /* 0x000000021b07a211 */ /* 0x000fca00028f141c */
[----:B------:R2:W-:Y:S01]  /*11d30*/  @!P2 ST.E.64 [R6.64], R120 ;  /* 0x000000780600a985 */ /* 0x0005e2000c101b08 */
[----:B-1----:R-:W-:-:S04]  /*11d40*/  @!P1 LEA R4, P5, R25, R0, 0x2 ;  /* 0x0000000019049211 */ /* 0x002fc800078a10ff */
[----:B------:R-:W-:-:S05]  /*11d50*/  @!P1 LEA.HI.X R5, R25, R2, R26, 0x2, P5 ;  /* 0x0000000219059211 */ /* 0x000fca00028f141a */
[----:B------:R2:W-:Y:S04]  /*11d60*/  @!P1 ST.E.64 [R4.64], R124 ;  /* 0x0000007c04009985 */ /* 0x0005e8000c101b08 */
.L_x_1268:
[----:B------:R-:W-:Y:S05]  /*11d70*/  BSYNC B0 ;  /* 0x0000000000007941 */ /* 0x000fea0003800000 */
.L_x_1267:
[----:B--2---:R2:W3:Y:S04]  /*11d80*/  SHFL.IDX PT, R2, R18, 0x3, 0x1c1f ;  /* 0x007c1f0012027f89 */ /* 0x0044e800000e0000 */
[----:B-1----:R2:W1:Y:S01]  /*11d90*/  SHFL.IDX PT, R0, R19, 0x3, 0x1c1f ;  /* 0x007c1f0013007f89 */ /* 0x00246200000e0000 */
[----:B------:R-:W-:Y:S05]  /*11da0*/  @P0 BRA `(.L_x_1269) ;  /* 0x000006e000000947 */ /* 0x000fea0003800000 */
[----:B------:R-:W-:Y:S02]  /*11db0*/  ISETP.GE.AND P1, PT, R55, c[0x0][0x3c8], PT ;  /* 0x0000f20037007a0c */ /* 0x000fe40003f26270 */
[----:B------:R-:W-:Y:S02]  /*11dc0*/  ISETP.GE.AND P2, PT, R53, c[0x0][0x3c8], PT ;  /* 0x0000f20035007a0c */ /* 0x000fe40003f46270 */
[----:B------:R-:W-:-:S09]  /*11dd0*/  ISETP.GE.AND P3, PT, R51, c[0x0][0x3c8], PT ;  /* 0x0000f20033007a0c */ /* 0x000fd20003f66270 */
[-C--:B-1-3--:R-:W-:Y:S02]  /*11de0*/  @!P1 LEA R4, P0, R55, R0.reuse, 0x2 ;  /* 0x0000000037049211 */ /* 0x08afe400078010ff */
[----:B------:R-:W-:Y:S02]  /*11df0*/  @!P2 LEA R6, P5, R53, R0, 0x2 ;  /* 0x000000003506a211 */ /* 0x000fe400078a10ff */
[-C--:B------:R-:W-:Y:S02]  /*11e00*/  @!P1 LEA.HI.X R5, R55, R2.reuse, R56, 0x2, P0 ;  /* 0x0000000237059211 */ /* 0x080fe400000f1438 */
[----:B------:R-:W-:Y:S02]  /*11e10*/  ISETP.GE.AND P0, PT, R49, c[0x0][0x3c8], PT ;  /* 0x0000f20031007a0c */ /* 0x000fe40003f06270 */
[----:B------:R-:W-:Y:S01]  /*11e20*/  @!P2 LEA.HI.X R7, R53, R2, R54, 0x2, P5 ;  /* 0x000000023507a211 */ /* 0x000fe200028f1436 */
[----:B------:R1:W-:Y:S01]  /*11e30*/  @!P1 ST.E.64 [R4.64], R174 ;  /* 0x000000ae04009985 */ /* 0x0003e2000c101b08 */
[----:B------:R-:W-:-:S03]  /*11e40*/  ISETP.GE.AND P1, PT, R47, c[0x0][0x3c8], PT ;  /* 0x0000f2002f007a0c */ /* 0x000fc60003f26270 */
[----:B------:R3:W-:Y:S01]  /*11e50*/  @!P2 ST.E.64 [R6.64], R170 ;  /* 0x000000aa0600a985 */ /* 0x0007e2000c101b08 */
[----:B------:R-:W-:Y:S02]  /*11e60*/  ISETP.GE.AND P2, PT, R45, c[0x0][0x3c8], PT ;  /* 0x0000f2002d007a0c */ /* 0x000fe40003f46270 */
[----:B-1----:R-:W-:-:S04]  /*11e70*/  @!P3 LEA R4, P4, R51, R0, 0x2 ;  /* 0x000000003304b211 */ /* 0x002fc800078810ff */
[----:B------:R-:W-:Y:S02]  /*11e80*/  @!P3 LEA.HI.X R5, R51, R2, R52, 0x2, P4 ;  /* 0x000000023305b211 */ /* 0x000fe400020f1434 */
[----:B---3--:R-:W-:Y:S02]  /*11e90*/  @!P0 LEA R6, P5, R49, R0, 0x2 ;  /* 0x0000000031068211 */ /* 0x008fe400078a10ff */
[----:B------:R-:W-:Y:S01]  /*11ea0*/  ISETP.GE.AND P4, PT, R43, c[0x0][0x3c8], PT ;  /* 0x0000f2002b007a0c */ /* 0x000fe20003f86270 */
[----:B------:R1:W-:Y:S01]  /*11eb0*/  @!P3 ST.E.64 [R4.64], R166 ;  /* 0x000000a60400b985 */ /* 0x0003e2000c101b08 */
[----:B------:R-:W-:-:S05]  /*11ec0*/  @!P0 LEA.HI.X R7, R49, R2, R50, 0x2, P5 ;  /* 0x0000000231078211 */ /* 0x000fca00028f1432 */
[----:B------:R3:W-:Y:S01]  /*11ed0*/  @!P0 ST.E.64 [R6.64], R162 ;  /* 0x000000a206008985 */ /* 0x0007e2000c101b08 */
[----:B-1----:R-:W-:-:S04]  /*11ee0*/  @!P1 LEA R4, P3, R47, R0, 0x2 ;  /* 0x000000002f049211 */ /* 0x002fc800078610ff */
[----:B------:R-:W-:Y:S02]  /*11ef0*/  @!P1 LEA.HI.X R5, R47, R2, R48, 0x2, P3 ;  /* 0x000000022f059211 */ /* 0x000fe400018f1430 */
[----:B------:R-:W-:Y:S02]  /*11f00*/  ISETP.GE.AND P3, PT, R41, c[0x0][0x3c8], PT ;  /* 0x0000f20029007a0c */ /* 0x000fe40003f66270 */
[----:B---3--:R-:W-:Y:S01]  /*11f10*/  @!P2 LEA R6, P0, R45, R0, 0x2 ;  /* 0x000000002d06a211 */ /* 0x008fe200078010ff */
[----:B------:R1:W-:Y:S01]  /*11f20*/  @!P1 ST.E.64 [R4.64], R158 ;  /* 0x0000009e04009985 */ /* 0x0003e2000c101b08 */
[----:B------:R-:W-:Y:S02]  /*11f30*/  ISETP.GE.AND P1, PT, R39, c[0x0][0x3c8], PT ;  /* 0x0000f20027007a0c */ /* 0x000fe40003f26270 */
[----:B------:R-:W-:Y:S02]  /*11f40*/  @!P2 LEA.HI.X R7, R45, R2, R46, 0x2, P0 ;  /* 0x000000022d07a211 */ /* 0x000fe400000f142e */
[----:B------:R-:W-:-:S03]  /*11f50*/  ISETP.GE.AND P0, PT, R37, c[0x0][0x3c8], PT ;  /* 0x0000f20025007a0c */ /* 0x000fc60003f06270 */
[----:B------:R3:W-:Y:S02]  /*11f60*/  @!P2 ST.E.64 [R6.64], R154 ;  /* 0x0000009a0600a985 */ /* 0x0007e4000c101b08 */
[----:B------:R-:W-:-:S04]  /*11f70*/  @!P3 LEA R8, P2, R41, R0, 0x2 ;  /* 0x000000002908b211 */ /* 0x000fc800078410ff */
[----:B------:R-:W-:Y:S02]  /*11f80*/  @!P3 LEA.HI.X R9, R41, R2, R42, 0x2, P2 ;  /* 0x000000022909b211 */ /* 0x000fe400010f142a */
[----:B-1----:R-:W-:-:S04]  /*11f90*/  @!P4 LEA R4, P5, R43, R0, 0x2 ;  /* 0x000000002b04c211 */ /* 0x002fc800078a10ff */
[----:B------:R-:W-:Y:S02]  /*11fa0*/  @!P4 LEA.HI.X R5, R43, R2, R44, 0x2, P5 ;  /* 0x000000022b05c211 */ /* 0x000fe400028f142c */
[----:B---3--:R-:W-:-:S03]  /*11fb0*/  @!P0 LEA R6, P2, R37, R0, 0x2 ;  /* 0x0000000025068211 */ /* 0x008fc600078410ff */
[----:B------:R1:W-:Y:S01]  /*11fc0*/  @!P4 ST.E.64 [R4.64], R150 ;  /* 0x000000960400c985 */ /* 0x0003e2000c101b08 */
[----:B------:R-:W-:Y:S02]  /*11fd0*/  ISETP.GE.AND P4, PT, R35, c[0x0][0x3c8], PT ;  /* 0x0000f20023007a0c */ /* 0x000fe40003f86270 */
[----:B------:R-:W-:Y:S01]  /*11fe0*/  @!P0 LEA.HI.X R7, R37, R2, R38, 0x2, P2 ;  /* 0x0000000225078211 */ /* 0x000fe200010f1426 */
[----:B------:R-:W-:Y:S01]  /*11ff0*/  @!P3 ST.E.64 [R8.64], R146 ;  /* 0x000000920800b985 */ /* 0x000fe2000c101b08 */
[----:B------:R-:W-:Y:S02]  /*12000*/  ISETP.GE.AND P3, PT, R33, c[0x0][0x3c8], PT ;  /* 0x0000f20021007a0c */ /* 0x000fe40003f66270 */
[----:B------:R-:W-:Y:S02]  /*12010*/  ISETP.GE.AND P2, PT, R31, c[0x0][0x3c8], PT ;  /* 0x0000f2001f007a0c */ /* 0x000fe40003f46270 */
[----:B-1----:R-:W-:-:S04]  /*12020*/  @!P1 LEA R4, P5, R39, R0, 0x2 ;  /* 0x0000000027049211 */ /* 0x002fc800078a10ff */
[----:B------:R-:W-:-:S05]  /*12030*/  @!P1 LEA.HI.X R5, R39, R2, R40, 0x2, P5 ;  /* 0x0000000227059211 */ /* 0x000fca00028f1428 */
        /* <DEDUP_REMOVED lines=10> */
[----:B---3--:R-:W-:Y:S02]  /*120e0*/  @!P1 LEA R6, P5, R29, R0, 0x2 ;  /* 0x000000001d069211 */ /* 0x008fe400078a10ff */
        /* <DEDUP_REMOVED lines=10> */
[----:B---3--:R-:W-:-:S04]  /*12190*/  LEA R4, P0, R25, R0, 0x2 ;  /* 0x0000000019047211 */ /* 0x008fc800078010ff */
[----:B------:R-:W-:-:S05]  /*121a0*/  LEA.HI.X R5, R25, R2, R26, 0x2, P0 ;  /* 0x0000000219057211 */ /* 0x000fca00000f141a */
[----:B------:R1:W-:Y:S01]  /*121b0*/  ST.E.64 [R4.64], R126 ;  /* 0x0000007e04007985 */ /* 0x0003e2000c101b08 */
[----:B------:R-:W-:Y:S05]  /*121c0*/  BRA `(.L_x_1269) ;  /* 0x000002c000007947 */ /* 0x000fea0003800000 */
.L_x_1261:
        /* <DEDUP_REMOVED lines=13> */
[----:B-1----:R-:W-:Y:S01]  /*122a0*/  @P0 IMAD.HI.U32 R7, R6, c[0x0][0x4ec], RZ ;  /* 0x00013b0006070a27 */ /* 0x002fe200078e00ff */
        /* <DEDUP_REMOVED lines=30> */
.L_x_1269:
[----:B------:R-:W-:Y:S05]  /*12490*/  BSYNC B1 ;  /* 0x0000000000017941 */ /* 0x000fea0003800000 */
.L_x_1260:
[----:B------:R-:W-:-:S13]  /*124a0*/  ISETP.NE.AND P0, PT, RZ, UR6, PT ;  /* 0x00000006ff007c0c */ /* 0x000fda000bf05270 */
[----:B------:R-:W-:Y:S01]  /*124b0*/  @P0 WARPSYNC 0xffffffff ;  /* 0xffffffff00000948 */ /* 0x000fe20003800000 */
[----:B------:R-:W-:Y:S06]  /*124c0*/  @P0 BAR.SYNC.DEFER_BLOCKING 0x5, 0x80 ;  /* 0x0142000000000b1d */ /* 0x000fec0000010000 */
[----:B-1----:R-:W1:Y:S04]  /*124d0*/  @P0 LDS R0, [0x10100] ;  /* 0x01010000ff000984 */ /* 0x002e680000000800 */
[----:B-1----:R1:W-:Y:S04]  /*124e0*/  @P0 STL [R1+0xb0], R0 ;  /* 0x0000b00001000387 */ /* 0x0023e80000100800 */
[----:B------:R-:W-:Y:S06]  /*124f0*/  @P0 BAR.ARV 0x4, 0x80 ;  /* 0x0102000000000b1d */ /* 0x000fec0000002000 */
[----:B------:R-:W-:Y:S05]  /*12500*/  @P0 BRA `(.L_x_1270) ;  /* 0x0000009000000947 */ /* 0x000fea0003800000 */
[----:B------:R-:W-:Y:S05]  /*12510*/  BRA.DIV ~URZ, `(.L_x_1271) ;  /* 0x000042027f007947 */ /* 0x000fea000b800000 */
[----:B-1----:R1:W2:Y:S02]  /*12520*/  SHFL.IDX PT, R0, R24, RZ, 0x1f ;  /* 0x00001fff18007589 */ /* 0x0022a400000e0000 */
.L_x_1302:
[----:B---3--:R-:W3:Y:S01]  /*12530*/  S2R R2, SR_TID.X ;  /* 0x0000000000027919 */ /* 0x008ee20000002100 */
[----:B------:R-:W-:Y:S03]  /*12540*/  WARPSYNC 0xffffffff ;  /* 0xffffffff00007948 */ /* 0x000fe60003800000 */
[----:B------:R-:W-:Y:S06]  /*12550*/  BAR.SYNC.DEFER_BLOCKING 0x4, 0x80 ;  /* 0x0102000000007b1d */ /* 0x000fec0000010000 */
[----:B--2---:R2:W-:Y:S01]  /*12560*/  STL [R1+0xb0], R0 ;  /* 0x0000b00001007387 */ /* 0x0045e20000100800 */
[----:B---3--:R-:W-:-:S13]  /*12570*/  LOP3.LUT P0, RZ, R2, 0x7f, RZ, 0xc0, !PT ;  /* 0x0000007f02ff7812 */ /* 0x008fda000780c0ff */
[----:B------:R2:W-:Y:S04]  /*12580*/  @!P0 STS [0x10100], R24 ;  /* 0x01010018ff008388 */ /* 0x0005e80000000800 */
[----:B------:R-:W-:Y:S06]  /*12590*/  BAR.ARV 0x5, 0x80 ;  /* 0x0142000000007b1d */ /* 0x000fec0000002000 */
.L_x_1270:
[----:B-12---:R-:W2:Y:S02]  /*125a0*/  LDL R0, [R1+0xb0] ;  /* 0x0000b00001007983 */ /* 0x006ea40000100800 */
[----:B--2---:R-:W-:-:S13]  /*125b0*/  ISETP.GE.AND P0, PT, R0, c[0x0][0x538], PT ;  /* 0x00014e0000007a0c */ /* 0x004fda0003f06270 */
[----:B---34-:R-:W-:Y:S01]  /*125c0*/  @P0 CALL.REL.NOINC `(.L_x_1272) ;  /* 0x0000001000000944 */ /* 0x018fe20003c00000 */
[----:B------:R-:W-:Y:S05]  /*125d0*/  BRA `(.L_x_1273) ;  /* 0xfffee4d000007947 */ /* 0x000fea000383ffff */
.L_x_1272:
[----:B------:R-:W-:Y:S05]  /*125e0*/  EXIT ;  /* 0x000000000000794d */ /* 0x000fea0003800000 */
.L_x_1204:
[----:B------:R1:W-:Y:S01]  /*125f0*/  STL [R1+0x10], RZ ;  /* 0x000010ff01007387 */ /* 0x0003e20000100800 */
[----:B------:R-:W-:Y:S01]  /*12600*/  IMAD.MOV.U32 R143, RZ, RZ, R7 ;  /* 0x000000ffff8f7224 */ /* 0x000fe200078e0007 */
[----:B------:R-:W-:Y:S02]  /*12610*/  MOV R3, 0x181f ;  /* 0x0000181f00037802 */ /* 0x000fe40000000f00 */
[----:B------:R-:W-:Y:S02]  /*12620*/  MOV R2, 0x12640 ;  /* 0x0001264000027802 */ /* 0x000fe40000000f00 */
[----:B-1---5:R-:W-:Y:S05]  /*12630*/  CALL.REL.NOINC `($__internal_19_$__cuda_sm70_shflsync_idx_p) ;  /* 0x000041b000007944 */ /* 0x022fea0003c00000 */
[----:B------:R-:W-:Y:S01]  /*12640*/  MOV R9, R143 ;  /* 0x0000008f00097202 */ /* 0x000fe20000000f00 */
[----:B-1---5:R-:W-:Y:S05]  /*12650*/  BRA `(.L_x_1274) ;  /* 0xfffef2f000007947 */ /* 0x022fea000383ffff */
.L_x_1205:
[----:B------:R3:W-:Y:S01]  /*12660*/  STL [R1+0x10], RZ ;  /* 0x000010ff01007387 */ /* 0x0007e20000100800 */
[----:B------:R-:W-:Y:S01]  /*12670*/  IMAD.MOV.U32 R143, RZ, RZ, R8 ;  /* 0x000000ffff8f7224 */ /* 0x000fe200078e0008 */
[----:B------:R-:W-:Y:S02]  /*12680*/  MOV R3, 0x181f ;  /* 0x0000181f00037802 */ /* 0x000fe40000000f00 */
[----:B------:R-:W-:Y:S02]  /*12690*/  MOV R2, 0x126b0 ;  /* 0x000126b000027802 */ /* 0x000fe40000000f00 */
[----:B-123-5:R-:W-:Y:S05]  /*126a0*/  CALL.REL.NOINC `($__internal_19_$__cuda_sm70_shflsync_idx_p) ;  /* 0x0000414000007944 */ /* 0x02efea0003c00000 */
[----:B-----5:R-:W-:Y:S01]  /*126b0*/  MOV R0, R143 ;  /* 0x0000008f00007202 */ /* 0x020fe20000000f00 */
[----:B-1----:R-:W-:Y:S05]  /*126c0*/  BRA `(.L_x_1275) ;  /* 0xfffef2a000007947 */ /* 0x002fea000383ffff */
.L_x_1208:
[----:B----4-:R-:W-:Y:S01]  /*126d0*/  MOV R0, 0x1 ;  /* 0x0000000100007802 */ /* 0x010fe20000000f00 */
[----:B------:R-:W-:Y:S01]  /*126e0*/  IMAD.MOV.U32 R143, RZ, RZ, R7 ;  /* 0x000000ffff8f7224 */ /* 0x000fe200078e0007 */
[----:B-1----:R-:W-:Y:S01]  /*126f0*/  MOV R2, 0x12730 ;  /* 0x0001273000027802 */ /* 0x002fe20000000f00 */
[----:B------:R-:W-:-:S02]  /*12700*/  IMAD.MOV.U32 R3, RZ, RZ, 0x181f ;  /* 0x0000181fff037424 */ /* 0x000fc400078e00ff */
[----:B------:R1:W-:Y:S04]  /*12710*/  STL [R1+0x10], R0 ;  /* 0x0000100001007387 */ /* 0x0003e80000100800 */
[----:B-12--5:R-:W-:Y:S05]  /*12720*/  CALL.REL.NOINC `($__internal_19_$__cuda_sm70_shflsync_idx_p) ;  /* 0x000040c000007944 */ /* 0x026fea0003c00000 */
[----:B-----5:R-:W-:Y:S01]  /*12730*/  MOV R0, 0x1 ;  /* 0x0000000100007802 */ /* 0x020fe20000000f00 */
[----:B------:R-:W-:Y:S01]  /*12740*/  IMAD.MOV.U32 R9, RZ, RZ, R143 ;  /* 0x000000ffff097224 */ /* 0x000fe200078e008f */
[----:B------:R-:W-:Y:S01]  /*12750*/  MOV R3, 0x181f ;  /* 0x0000181f00037802 */ /* 0x000fe20000000f00 */
[----:B------:R-:W-:Y:S01]  /*12760*/  IMAD.MOV.U32 R143, RZ, RZ, R8 ;  /* 0x000000ffff8f7224 */ /* 0x000fe200078e0008 */
[----:B------:R-:W-:Y:S01]  /*12770*/  MOV R2, 0x127a0 ;  /* 0x000127a000027802 */ /* 0x000fe20000000f00 */
[----:B------:R2:W-:Y:S04]  /*12780*/  STL [R1+0x10], R0 ;  /* 0x0000100001007387 */ /* 0x0005e80000100800 */
[----:B-12---:R-:W-:Y:S05]  /*12790*/  CALL.REL.NOINC `($__internal_19_$__cuda_sm70_shflsync_idx_p) ;  /* 0x0000405000007944 */ /* 0x006fea0003c00000 */
[----:B-----5:R-:W-:Y:S01]  /*127a0*/  MOV R0, R143 ;  /* 0x0000008f00007202 */ /* 0x020fe20000000f00 */
[----:B-1----:R-:W-:Y:S05]  /*127b0*/  BRA `(.L_x_1276) ;  /* 0xfffef37000007947 */ /* 0x002fea000383ffff */
.L_x_1211:
[----:B----4-:R-:W-:Y:S01]  /*127c0*/  MOV R0, 0x2 ;  /* 0x0000000200007802 */ /* 0x010fe20000000f00 */
[----:B------:R-:W-:Y:S01]  /*127d0*/  IMAD.MOV.U32 R143, RZ, RZ, R7 ;  /* 0x000000ffff8f7224 */ /* 0x000fe200078e0007 */
[----:B-1----:R-:W-:Y:S01]  /*127e0*/  MOV R2, 0x12820 ;  /* 0x0001282000027802 */ /* 0x002fe20000000f00 */
[----:B------:R-:W-:Y:S02]  /*127f0*/  IMAD.MOV.U32 R3, RZ, RZ, 0x181f ;  /* 0x0000181fff037424 */ /* 0x000fe400078e00ff */
[----:B------:R1:W-:Y:S04]  /*12800*/  STL [R1+0x10], R0 ;  /* 0x0000100001007387 */ /* 0x0003e80000100800 */
[----:B-123-5:R-:W-:Y:S05]  /*12810*/  CALL.REL.NOINC `($__internal_19_$__cuda_sm70_shflsync_idx_p) ;  /* 0x00003fd000007944 */ /* 0x02efea0003c00000 */
[----:B------:R-:W-:Y:S01]  /*12820*/  MOV R9, R143 ;  /* 0x0000008f00097202 */ /* 0x000fe20000000f00 */
[----:B-1---5:R-:W-:Y:S05]  /*12830*/  BRA `(.L_x_1277) ;  /* 0xfffef43000007947 */ /* 0x022fea000383ffff */
.L_x_1212:
[----:B----4-:R-:W-:Y:S01]  /*12840*/  MOV R0, 0x2 ;  /* 0x0000000200007802 */ /* 0x010fe20000000f00 */
[----:B------:R-:W-:Y:S01]  /*12850*/  IMAD.MOV.U32 R143, RZ, RZ, R8 ;  /* 0x000000ffff8f7224 */ /* 0x000fe200078e0008 */
[----:B-1----:R-:W-:Y:S01]  /*12860*/  MOV R2, 0x128a0 ;  /* 0x000128a000027802 */ /* 0x002fe20000000f00 */
[----:B------:R-:W-:-:S02]  /*12870*/  IMAD.MOV.U32 R3, RZ, RZ, 0x181f ;  /* 0x0000181fff037424 */ /* 0x000fc400078e00ff */
[----:B------:R1:W-:Y:S04]  /*12880*/  STL [R1+0x10], R0 ;  /* 0x0000100001007387 */ /* 0x0003e80000100800 */
[----:B-123-5:R-:W-:Y:S05]  /*12890*/  CALL.REL.NOINC `($__internal_19_$__cuda_sm70_shflsync_idx_p) ;  /* 0x00003f5000007944 */ /* 0x02efea0003c00000 */
[----:B-----5:R-:W-:Y:S01]  /*128a0*/  MOV R0, R143 ;  /* 0x0000008f00007202 */ /* 0x020fe20000000f00 */
[----:B-1----:R-:W-:Y:S05]  /*128b0*/  BRA `(.L_x_1278) ;  /* 0xfffef3d000007947 */ /* 0x002fea000383ffff */
.L_x_1215:
[----:B--2---:R-:W-:Y:S01]  /*128c0*/  MOV R0, 0x3 ;  /* 0x0000000300007802 */ /* 0x004fe20000000f00 */
[----:B------:R-:W-:Y:S01]  /*128d0*/  IMAD.MOV.U32 R143, RZ, RZ, R7 ;  /* 0x000000ffff8f7224 */ /* 0x000fe200078e0007 */
[----:B-1----:R-:W-:Y:S01]  /*128e0*/  MOV R2, 0x12920 ;  /* 0x0001292000027802 */ /* 0x002fe20000000f00 */
[----:B------:R-:W-:Y:S02]  /*128f0*/  IMAD.MOV.U32 R3, RZ, RZ, 0x181f ;  /* 0x0000181fff037424 */ /* 0x000fe400078e00ff */
[----:B------:R1:W-:Y:S04]  /*12900*/  STL [R1+0x10], R0 ;  /* 0x0000100001007387 */ /* 0x0003e80000100800 */
[----:B-1-345:R-:W-:Y:S05]  /*12910*/  CALL.REL.NOINC `($__internal_19_$__cuda_sm70_shflsync_idx_p) ;  /* 0x00003ed000007944 */ /* 0x03afea0003c00000 */
        /* <DEDUP_REMOVED lines=9> */
.L_x_1218:
[----:B--2---:R-:W-:Y:S01]  /*129b0*/  MOV R0, 0x4 ;  /* 0x0000000400007802 */ /* 0x004fe20000000f00 */
[----:B------:R-:W-:Y:S01]  /*129c0*/  IMAD.MOV.U32 R143, RZ, RZ, R7 ;  /* 0x000000ffff8f7224 */ /* 0x000fe200078e0007 */
[----:B-1----:R-:W-:Y:S01]  /*129d0*/  MOV R2, 0x12a10 ;  /* 0x00012a1000027802 */ /* 0x002fe20000000f00 */
[----:B------:R-:W-:-:S02]  /*129e0*/  IMAD.MOV.U32 R3, RZ, RZ, 0x181f ;  /* 0x0000181fff037424 */ /* 0x000fc400078e00ff */
[----:B------:R1:W-:Y:S04]  /*129f0*/  STL [R1+0x10], R0 ;  /* 0x0000100001007387 */ /* 0x0003e80000100800 */
[----:B-1-345:R-:W-:Y:S05]  /*12a00*/  CALL.REL.NOINC `($__internal_19_$__cuda_sm70_shflsync_idx_p) ;  /* 0x00003de000007944 */ /* 0x03afea0003c00000 */
[----:B------:R-:W-:Y:S01]  /*12a10*/  MOV R9, R143 ;  /* 0x0000008f00097202 */ /* 0x000fe20000000f00 */
[----:B-1---5:R-:W-:Y:S05]  /*12a20*/  BRA `(.L_x_1280) ;  /* 0xfffef4f000007947 */ /* 0x022fea000383ffff */
.L_x_1219:
[----:B--2---:R-:W-:Y:S01]  /*12a30*/  MOV R0, 0x4 ;  /* 0x0000000400007802 */ /* 0x004fe20000000f00 */
[----:B------:R-:W-:Y:S01]  /*12a40*/  IMAD.MOV.U32 R143, RZ, RZ, R8 ;  /* 0x000000ffff8f7224 */ /* 0x000fe200078e0008 */
[----:B-1----:R-:W-:Y:S01]  /*12a50*/  MOV R2, 0x12a90 ;  /* 0x00012a9000027802 */ /* 0x002fe20000000f00 */
[----:B------:R-:W-:Y:S02]  /*12a60*/  IMAD.MOV.U32 R3, RZ, RZ, 0x181f ;  /* 0x0000181fff037424 */ /* 0x000fe400078e00ff */
[----:B------:R1:W-:Y:S04]  /*12a70*/  STL [R1+0x10], R0 ;  /* 0x0000100001007387 */ /* 0x0003e80000100800 */
[----:B-1-345:R-:W-:Y:S05]  /*12a80*/  CALL.REL.NOINC `($__internal_19_$__cuda_sm70_shflsync_idx_p) ;  /* 0x00003d6000007944 */ /* 0x03afea0003c00000 */
[----:B-----5:R-:W-:Y:S01]  /*12a90*/  MOV R0, R143 ;  /* 0x0000008f00007202 */ /* 0x020fe20000000f00 */
[----:B-1----:R-:W-:Y:S05]  /*12aa0*/  BRA `(.L_x_1281) ;  /* 0xfffef49000007947 */ /* 0x002fea000383ffff */
.L_x_1222:
[----:B---3--:R-:W-:Y:S01]  /*12ab0*/  MOV R0, 0x5 ;  /* 0x0000000500007802 */ /* 0x008fe20000000f00 */
[----:B------:R-:W-:Y:S01]  /*12ac0*/  IMAD.MOV.U32 R143, RZ, RZ, R7 ;  /* 0x000000ffff8f7224 */ /* 0x000fe200078e0007 */
[----:B-1----:R-:W-:Y:S01]  /*12ad0*/  MOV R2, 0x12b10 ;  /* 0x00012b1000027802 */ /* 0x002fe20000000f00 */
[----:B------:R-:W-:-:S02]  /*12ae0*/  IMAD.MOV.U32 R3, RZ, RZ, 0x181f ;  /* 0x0000181fff037424 */ /* 0x000fc400078e00ff */
        /* <DEDUP_REMOVED lines=11> */
.L_x_1225:
[----:B---3--:R-:W-:Y:S01]  /*12ba0*/  MOV R0, 0x6 ;  /* 0x0000000600007802 */ /* 0x008fe20000000f00 */
[----:B------:R-:W-:Y:S01]  /*12bb0*/  IMAD.MOV.U32 R143, RZ, RZ, R7 ;  /* 0x000000ffff8f7224 */ /* 0x000fe200078e0007 */
[----:B-1----:R-:W-:Y:S01]  /*12bc0*/  MOV R2, 0x12c00 ;  /* 0x00012c0000027802 */ /* 0x002fe20000000f00 */
[----:B------:R-:W-:Y:S02]  /*12bd0*/  IMAD.MOV.U32 R3, RZ, RZ, 0x181f ;  /* 0x0000181fff037424 */ /* 0x000fe400078e00ff */
[----:B------:R1:W-:Y:S04]  /*12be0*/  STL [R1+0x10], R0 ;  /* 0x0000100001007387 */ /* 0x0003e80000100800 */
[----:B-12-45:R-:W-:Y:S05]  /*12bf0*/  CALL.REL.NOINC `($__internal_19_$__cuda_sm70_shflsync_idx_p) ;  /* 0x00003bf000007944 */ /* 0x036fea0003c00000 */
[----:B------:R-:W-:Y:S01]  /*12c00*/  MOV R9, R143 ;  /* 0x0000008f00097202 */ /* 0x000fe20000000f00 */
[----:B-1---5:R-:W-:Y:S05]  /*12c10*/  BRA `(.L_x_1283) ;  /* 0xfffef5b000007947 */ /* 0x022fea000383ffff */
.L_x_1226:
[----:B---3--:R-:W-:Y:S01]  /*12c20*/  MOV R0, 0x6 ;  /* 0x0000000600007802 */ /* 0x008fe20000000f00 */
[----:B------:R-:W-:Y:S01]  /*12c30*/  IMAD.MOV.U32 R143, RZ, RZ, R8 ;  /* 0x000000ffff8f7224 */ /* 0x000fe200078e0008 */
[----:B-1----:R-:W-:Y:S01]  /*12c40*/  MOV R2, 0x12c80 ;  /* 0x00012c8000027802 */ /* 0x002fe20000000f00 */
[----:B------:R-:W-:-:S02]  /*12c50*/  IMAD.MOV.U32 R3, RZ, RZ, 0x181f ;  /* 0x0000181fff037424 */ /* 0x000fc400078e00ff */
[----:B------:R1:W-:Y:S04]  /*12c60*/  STL [R1+0x10], R0 ;  /* 0x0000100001007387 */ /* 0x0003e80000100800 */
[----:B-12-45:R-:W-:Y:S05]  /*12c70*/  CALL.REL.NOINC `($__internal_19_$__cuda_sm70_shflsync_idx_p) ;  /* 0x00003b7000007944 */ /* 0x036fea0003c00000 */
[----:B-----5:R-:W-:Y:S01]  /*12c80*/  MOV R0, R143 ;  /* 0x0000008f00007202 */ /* 0x020fe20000000f00 */
[----:B-1----:R-:W-:Y:S05]  /*12c90*/  BRA `(.L_x_1284) ;  /* 0xfffef55000007947 */ /* 0x002fea000383ffff */
.L_x_1229:
        /* <DEDUP_REMOVED lines=15> */
.L_x_1232:
[----:B------:R2:W-:Y:S01]  /*12d90*/  STL [R1+0x10], RZ ;  /* 0x000010ff01007387 */ /* 0x0005e20000100800 */
[----:B------:R-:W-:Y:S01]  /*12da0*/  IMAD.MOV.U32 R143, RZ, RZ, R0 ;  /* 0x000000ffff8f7224 */ /* 0x000fe200078e0000 */
[----:B------:R-:W-:-:S02]  /*12db0*/  MOV R3, 0x181f ;  /* 0x0000181f00037802 */ /* 0x000fc40000000f00 */
[----:B------:R-:W-:Y:S02]  /*12dc0*/  MOV R2, 0x12de0 ;  /* 0x00012de000027802 */ /* 0x000fe40000000f00 */
[----:B-12---:R-:W-:Y:S05]  /*12dd0*/  CALL.REL.NOINC `($__internal_19_$__cuda_sm70_shflsync_idx_p) ;  /* 0x00003a1000007944 */ /* 0x006fea0003c00000 */
[----:B------:R-:W-:Y:S01]  /*12de0*/  MOV R8, R143 ;  /* 0x0000008f00087202 */ /* 0x000fe20000000f00 */
[----:B-1---5:R-:W-:Y:S05]  /*12df0*/  BRA `(.L_x_1286) ;  /* 0xffff0f7000007947 */ /* 0x022fea000383ffff */
.L_x_1233:
[----:B------:R4:W-:Y:S01]  /*12e00*/  STL [R1+0x10], RZ ;  /* 0x000010ff01007387 */ /* 0x0009e20000100800 */
[----:B------:R-:W-:Y:S01]  /*12e10*/  IMAD.MOV.U32 R143, RZ, RZ, R4 ;  /* 0x000000ffff8f7224 */ /* 0x000fe200078e0004 */
[----:B------:R-:W-:Y:S02]  /*12e20*/  MOV R3, 0x181f ;  /* 0x0000181f00037802 */ /* 0x000fe40000000f00 */
[----:B------:R-:W-:Y:S02]  /*12e30*/  MOV R2, 0x12e50 ;  /* 0x00012e5000027802 */ /* 0x000fe40000000f00 */
[----:B-1234-:R-:W-:Y:S05]  /*12e40*/  CALL.REL.NOINC `($__internal_19_$__cuda_sm70_shflsync_idx_p) ;  /* 0x000039a000007944 */ /* 0x01efea0003c00000 */
[----:B------:R-:W2:Y:S04]  /*12e50*/  LDL R3, [R1+0xc] ;  /* 0x00000c0001037983 */ /* 0x000ea80000100800 */
[----:B------:R-:W3:Y:S01]  /*12e60*/  LDL R2, [R1+0x1c] ;  /* 0x00001c0001027983 */ /* 0x000ee20000100800 */
[----:B------:R-:W-:-:S05]  /*12e70*/  IADD3 R6, P6, R143, R149, RZ ;  /* 0x000000958f067210 */ /* 0x000fca0007fde0ff */
[----:B------:R-:W-:Y:S01]  /*12e80*/  IMAD.X R7, R8, 0x1, R57, P6 ;  /* 0x0000000108077824 */ /* 0x000fe200030e0639 */
[----:B--2---:R-:W-:Y:S02]  /*12e90*/  ISETP.GE.AND P2, PT, R3, c[0x0][0x1d4], PT ;  /* 0x0000750003007a0c */ /* 0x004fe40003f46270 */
[----:B---3--:R-:W-:Y:S02]  /*12ea0*/  ISETP.GE.AND P0, PT, R2, c[0x0][0x1d4], PT ;  /* 0x0000750002007a0c */ /* 0x008fe40003f06270 */
[----:B------:R-:W-:Y:S01]  /*12eb0*/  IADD3 R2, P5, R143, R150, RZ ;  /* 0x000000968f027210 */ /* 0x000fe20007fbe0ff */
[----:B-----5:R-:W-:Y:S01]  /*12ec0*/  IMAD.MOV.U32 R143, RZ, RZ, R0 ;  /* 0x000000ffff8f7224 */ /* 0x020fe200078e0000 */
[----:B------:R-:W-:-:S03]  /*12ed0*/  SEL R5, RZ, 0x10, P0 ;  /* 0x00000010ff057807 */ /* 0x000fc60000000000 */
[----:B------:R-:W-:-:S04]  /*12ee0*/  IMAD.X R3, R8, 0x1, R56, P5 ;  /* 0x0000000108037824 */ /* 0x000fc800028e0638 */
[----:B------:R-:W-:Y:S01]  /*12ef0*/  @!PT LDS RZ, [RZ] ;  /* 0x00000000fffff984 */ /* 0x000fe20000000800 */
[----:B------:R-:W-:Y:S01]  /*12f00*/  @!PT LDS RZ, [RZ] ;  /* 0x00000000fffff984 */ /* 0x000fe20000000800 */
[----:B------:R-:W-:Y:S01]  /*12f10*/  @!PT LDS RZ, [RZ] ;  /* 0x00000000fffff984 */ /* 0x000fe20000000800 */
[----:B------:R2:W-:Y:S04]  /*12f20*/  LDGSTS.E.BYPASS.LTC128B.128 [R252+0x4100], [R6.64], !P2 ;  /* 0x0410000006fc7fae */ /* 0x0005e8000d101d48 */
[----:B------:R3:W-:Y:S01]  /*12f30*/  LDGSTS.E.BYPASS.LTC128B.128 [R252+0x6100], [R2.64], !P0 ;  /* 0x0610000002fc7fae */ /* 0x0007e2000c101d48 */
[----:B--2---:R-:W-:Y:S01]  /*12f40*/  SEL R6, RZ, 0x10, P2 ;  /* 0x00000010ff067807 */ /* 0x004fe20001000000 */
[----:B---3--:R-:W-:Y:S02]  /*12f50*/  IMAD.MOV.U32 R2, RZ, RZ, 0x1 ;  /* 0x00000001ff027424 */ /* 0x008fe400078e00ff */
[----:B------:R-:W-:-:S03]  /*12f60*/  IMAD.MOV.U32 R3, RZ, RZ, 0x181f ;  /* 0x0000181fff037424 */ /* 0x000fc600078e00ff */
[----:B------:R2:W-:Y:S02]  /*12f70*/  STL [R1+0x10], R2 ;  /* 0x0000100201007387 */ /* 0x0005e40000100800 */
[----:B--2---:R-:W-:Y:S02]  /*12f80*/  MOV R2, 0x12fa0 ;  /* 0x00012fa000027802 */ /* 0x004fe40000000f00 */
[----:B-1----:R-:W-:Y:S05]  /*12f90*/  CALL.REL.NOINC `($__internal_19_$__cuda_sm70_shflsync_idx_p) ;  /* 0x0000385000007944 */ /* 0x002fea0003c00000 */
[----:B------:R-:W-:Y:S01]  /*12fa0*/  MOV R2, 0x1 ;  /* 0x0000000100027802 */ /* 0x000fe20000000f00 */
[----:B------:R-:W-:Y:S01]  /*12fb0*/  IMAD.MOV.U32 R7, RZ, RZ, R143 ;  /* 0x000000ffff077224 */ /* 0x000fe200078e008f */
[----:B------:R-:W-:Y:S01]  /*12fc0*/  MOV R3, 0x181f ;  /* 0x0000181f00037802 */ /* 0x000fe20000000f00 */
[----:B-----5:R-:W-:Y:S02]  /*12fd0*/  IMAD.MOV.U32 R143, RZ, RZ, R4 ;  /* 0x000000ffff8f7224 */ /* 0x020fe400078e0004 */
[----:B------:R2:W-:Y:S02]  /*12fe0*/  STL [R1+0x10], R2 ;  /* 0x0000100201007387 */ /* 0x0005e40000100800 */
[----:B--2---:R-:W-:Y:S02]  /*12ff0*/  MOV R2, 0x13010 ;  /* 0x0001301000027802 */ /* 0x004fe40000000f00 */
[----:B-1----:R-:W-:Y:S05]  /*13000*/  CALL.REL.NOINC `($__internal_19_$__cuda_sm70_shflsync_idx_p) ;  /* 0x000037e000007944 */ /* 0x002fea0003c00000 */
[----:B------:R-:W-:Y:S02]  /*13010*/  IADD3 R8, -R6, 0x10, RZ ;  /* 0x0000001006087810 */ /* 0x000fe40007ffe1ff */
[----:B------:R-:W-:-:S02]  /*13020*/  IADD3 R2, -R5, 0x10, RZ ;  /* 0x0000001005027810 */ /* 0x000fc40007ffe1ff */
[----:B------:R-:W-:Y:S02]  /*13030*/  LOP3.LUT R8, R8, 0xf, RZ, 0xc0, !PT ;  /* 0x0000000f08087812 */ /* 0x000fe400078ec0ff */
[----:B------:R-:W-:Y:S02]  /*13040*/  ISETP.NE.U32.AND P6, PT, R6, RZ, PT ;  /* 0x000000ff0600720c */ /* 0x000fe40003fc5070 */
[----:B------:R-:W-:Y:S02]  /*13050*/  IADD3 R8, P2, P0, R8, R143, R149 ;  /* 0x0000008f08087210 */ /* 0x000fe4000785e095 */
[----:B------:R-:W-:Y:S02]  /*13060*/  LOP3.LUT R2, R2, 0xf, RZ, 0xc0, !PT ;  /* 0x0000000f02027812 */ /* 0x000fe400078ec0ff */
[----:B------:R-:W-:Y:S02]  /*13070*/  ISETP.NE.U32.AND P5, PT, R5, RZ, PT ;  /* 0x000000ff0500720c */ /* 0x000fe40003fa5070 */
[----:B------:R-:W-:-:S02]  /*13080*/  IADD3.X R9, RZ, R7, R57, P2, P0 ;  /* 0x00000007ff097210 */ /* 0x000fc400017e0439 */
[----:B------:R-:W-:Y:S01]  /*13090*/  IADD3 R2, P2, P0, R2, R143, R150 ;  /* 0x0000008f02027210 */ /* 0x000fe2000785e096 */
[----:B-----5:R-:W-:Y:S02]  /*130a0*/  IMAD.MOV.U32 R143, RZ, RZ, R0 ;  /* 0x000000ffff8f7224 */ /* 0x020fe400078e0000 */
[----:B------:R-:W-:Y:S01]  /*130b0*/  @!PT LDS RZ, [RZ] ;  /* 0x00000000fffff984 */ /* 0x000fe20000000800 */
[----:B------:R-:W-:Y:S01]  /*130c0*/  @!PT LDS RZ, [RZ] ;  /* 0x00000000fffff984 */ /* 0x000fe20000000800 */
[----:B------:R-:W-:Y:S01]  /*130d0*/  @!PT LDS RZ, [RZ] ;  /* 0x00000000fffff984 */ /* 0x000fe20000000800 */
[----:B------:R2:W-:Y:S01]  /*130e0*/  LDGSTS.E.BYPASS.LTC128B.128.ZFILL [R252+0x4900], [R8.64], P6 ;  /* 0x0490000008fc7fae */ /* 0x0005e2000b141d48 */
[----:B------:R-:W-:-:S05]  /*130f0*/  IADD3.X R3, RZ, R7, R56, P2, P0 ;  /* 0x00000007ff037210 */ /* 0x000fca00017e0438 */
[----:B------:R3:W-:Y:S02]  /*13100*/  LDGSTS.E.BYPASS.LTC128B.128.ZFILL [R252+0x6900], [R2.64], P5 ;  /* 0x0690000002fc7fae */ /* 0x0007e4000a941d48 */
[----:B---3--:R-:W-:Y:S02]  /*13110*/  IMAD.MOV.U32 R2, RZ, RZ, 0x2 ;  /* 0x00000002ff027424 */ /* 0x008fe400078e00ff */
[----:B------:R-:W-:-:S03]  /*13120*/  IMAD.MOV.U32 R3, RZ, RZ, 0x181f ;  /* 0x0000181fff037424 */ /* 0x000fc600078e00ff */
[----:B------:R3:W-:Y:S02]  /*13130*/  STL [R1+0x10], R2 ;  /* 0x0000100201007387 */ /* 0x0007e40000100800 */
[----:B---3--:R-:W-:Y:S02]  /*13140*/  MOV R2, 0x13160 ;  /* 0x0001316000027802 */ /* 0x008fe40000000f00 */
[----:B-12---:R-:W-:Y:S05]  /*13150*/  CALL.REL.NOINC `($__internal_19_$__cuda_sm70_shflsync_idx_p) ;  /* 0x0000369000007944 */ /* 0x006fea0003c00000 */
        /* <DEDUP_REMOVED lines=10> */
[----:B------:R-:W-:Y:S02]  /*13200*/  LOP3.LUT R2, R2, 0xf, RZ, 0xc0, !PT ;  /* 0x0000000f02027812 */ /* 0x000fe400078ec0ff */
[----:B------:R-:W-:Y:S02]  /*13210*/  IADD3 R8, P2, P0, R8, R143, R149 ;  /* 0x0000008f08087210 */ /* 0x000fe4000785e095 */
[----:B------:R-:W-:Y:S02]  /*13220*/  ISETP.NE.U32.AND P6, PT, R6, RZ, PT ;  /* 0x000000ff0600720c */ /* 0x000fe40003fc5070 */
[----:B------:R-:W-:Y:S02]  /*13230*/  IADD3.X R9, RZ, R7, R57, P2, P0 ;  /* 0x00000007ff097210 */ /* 0x000fe400017e0439 */
[----:B------:R-:W-:Y:S01]  /*13240*/  IADD3 R2, P2, P0, R2, R143, R150 ;  /* 0x0000008f02027210 */ /* 0x000fe2000785e096 */
[----:B-----5:R-:W-:Y:S01]  /*13250*/  IMAD.MOV.U32 R143, RZ, RZ, R0 ;  /* 0x000000ffff8f7224 */ /* 0x020fe200078e0000 */
[----:B------:R-:W-:Y:S01]  /*13260*/  ISETP.NE.U32.AND P5, PT, R5, RZ, PT ;  /* 0x000000ff0500720c */ /* 0x000fe20003fa5070 */
[----:B------:R-:W-:Y:S01]  /*13270*/  IMAD.MOV.U32 R0, RZ, RZ, 0x3 ;  /* 0x00000003ff007424 */ /* 0x000fe200078e00ff */
[----:B------:R-:W-:-:S04]  /*13280*/  IADD3.X R3, RZ, R7, R56, P2, P0 ;  /* 0x00000007ff037210 */ /* 0x000fc800017e0438 */
[----:B------:R2:W-:Y:S04]  /*13290*/  STL [R1+0x10], R0 ;  /* 0x0000100001007387 */ /* 0x0005e80000100800 */
[----:B------:R-:W-:Y:S01]  /*132a0*/  @!PT LDS RZ, [RZ] ;  /* 0x00000000fffff984 */ /* 0x000fe20000000800 */
[----:B------:R-:W-:Y:S01]  /*132b0*/  @!PT LDS RZ, [RZ] ;  /* 0x00000000fffff984 */ /* 0x000fe20000000800 */
[----:B------:R-:W-:Y:S01]  /*132c0*/  @!PT LDS RZ, [RZ] ;  /* 0x00000000fffff984 */ /* 0x000fe20000000800 */
[----:B------:R2:W-:Y:S04]  /*132d0*/  LDGSTS.E.BYPASS.LTC128B.128.ZFILL [R252+0x5100], [R8.64], P6 ;  /* 0x0510000008fc7fae */ /* 0x0005e8000b141d48 */
[----:B------:R3:W-:Y:S02]  /*132e0*/  LDGSTS.E.BYPASS.LTC128B.128.ZFILL [R252+0x7100], [R2.64], P5 ;  /* 0x0710000002fc7fae */ /* 0x0007e4000a941d48 */
[----:B---3--:R-:W-:Y:S01]  /*132f0*/  IMAD.MOV.U32 R3, RZ, RZ, 0x181f ;  /* 0x0000181fff037424 */ /* 0x008fe200078e00ff */
[----:B------:R-:W-:-:S02]  /*13300*/  MOV R2, 0x13320 ;  /* 0x0001332000027802 */ /* 0x000fc40000000f00 */
[----:B-12---:R-:W-:Y:S05]  /*13310*/  CALL.REL.NOINC `($__internal_19_$__cuda_sm70_shflsync_idx_p) ;  /* 0x000034d000007944 */ /* 0x006fea0003c00000 */
        /* <DEDUP_REMOVED lines=9> */
.L_x_1234:
[----:B------:R1:W-:Y:S01]  /*133b0*/  STL [R1+0x10], RZ ;  /* 0x000010ff01007387 */ /* 0x0003e20000100800 */
[----:B------:R-:W-:Y:S01]  /*133c0*/  IMAD.MOV.U32 R143, RZ, RZ, R0 ;  /* 0x000000ffff8f7224 */ /* 0x000fe200078e0000 */
[----:B------:R-:W-:-:S02]  /*133d0*/  MOV R3, 0x1c1f ;  /* 0x00001c1f00037802 */ /* 0x000fc40000000f00 */
[----:B------:R-:W-:Y:S02]  /*133e0*/  MOV R2, 0x13400 ;  /* 0x0001340000027802 */ /* 0x000fe40000000f00 */
[----:B-1----:R-:W-:Y:S05]  /*133f0*/  CALL.REL.NOINC `($__internal_19_$__cuda_sm70_shflsync_idx_p) ;  /* 0x000033f000007944 */ /* 0x002fea0003c00000 */
[----:B------:R-:W-:Y:S01]  /*13400*/  MOV R2, R143 ;  /* 0x0000008f00027202 */ /* 0x000fe20000000f00 */
[----:B-1---5:R-:W-:Y:S05]  /*13410*/  BRA `(.L_x_1288) ;  /* 0xffff0d5000007947 */ /* 0x022fea000383ffff */
.L_x_1235:
[----:B------:R-:W-:Y:S01]  /*13420*/  MOV R2, 0x1 ;  /* 0x0000000100027802 */ /* 0x000fe20000000f00 */
[----:B------:R-:W-:Y:S02]  /*13430*/  IMAD.MOV.U32 R143, RZ, RZ, R0 ;  /* 0x000000ffff8f7224 */ /* 0x000fe400078e0000 */
[----:B------:R-:W-:Y:S02]  /*13440*/  IMAD.MOV.U32 R3, RZ, RZ, 0x1c1f ;  /* 0x00001c1fff037424 */ /* 0x000fe400078e00ff */
[----:B------:R2:W-:Y:S02]  /*13450*/  STL [R1+0x10], R2 ;  /* 0x0000100201007387 */ /* 0x0005e40000100800 */
[----:B--2---:R-:W-:Y:S02]  /*13460*/  MOV R2, 0x13480 ;  /* 0x0001348000027802 */ /* 0x004fe40000000f00 */
[----:B-1----:R-:W-:Y:S05]  /*13470*/  CALL.REL.NOINC `($__internal_19_$__cuda_sm70_shflsync_idx_p) ;  /* 0x0000337000007944 */ /* 0x002fea0003c00000 */
[----:B-----5:R-:W-:Y:S02]  /*13480*/  IMAD.IADD R2, R4, 0x1, R143 ;  /* 0x0000000104027824 */ /* 0x020fe400078e028f */
[----:B------:R-:W-:-:S02]  /*13490*/  IMAD.MOV.U32 R143, RZ, RZ, R0 ;  /* 0x000000ffff8f7224 */ /* 0x000fc400078e0000 */
[----:B------:R-:W-:Y:S01]  /*134a0*/  IMAD.MOV.U32 R3, RZ, RZ, 0x1c1f ;  /* 0x00001c1fff037424 */ /* 0x000fe200078e00ff */
        /* <DEDUP_REMOVED lines=28> */
[----:B------:R-:W-:Y:S01]  /*13670*/  ISETP.GT.AND P0, PT, R2, 0x39, PT ;  /* 0x000000390200780c */ /* 0x000fe20003f04270 */
[----:B------:R-:W-:Y:S01]  /*13680*/  IMAD.MOV.U32 R2, RZ, RZ, 0x2 ;  /* 0x00000002ff027424 */ /* 0x000fe200078e00ff */
[----:B------:R-:W-:Y:S02]  /*13690*/  FSEL R58, R30, -INF , P6 ;  /* 0xff8000001e3a7808 */ /* 0x000fe40003000000 */
[----:B------:R-:W-:-:S02]  /*136a0*/  FSEL R51, R31, -INF , P5 ;  /* 0xff8000001f337808 */ /* 0x000fc40002800000 */
[----:B------:R2:W-:Y:S01]  /*136b0*/  STL [R1+0x10], R2 ;  /* 0x0000100201007387 */ /* 0x0005e20000100800 */
[----:B------:R-:W-:Y:S02]  /*136c0*/  FSEL R50, R26, -INF , P2 ;  /* 0xff8000001a327808 */ /* 0x000fe40001000000 */
[----:B------:R-:W-:Y:S02]  /*136d0*/  FSEL R49, R27, -INF , P0 ;  /* 0xff8000001b317808 */ /* 0x000fe40000000000 */
[----:B--2---:R-:W-:Y:S02]  /*136e0*/  MOV R2, 0x13700 ;  /* 0x0001370000027802 */ /* 0x004fe40000000f00 */
[----:B-1----:R-:W-:Y:S05]  /*136f0*/  CALL.REL.NOINC `($__internal_19_$__cuda_sm70_shflsync_idx_p) ;  /* 0x000030f000007944 */ /* 0x002fea0003c00000 */
[----:B-----5:R-:W-:Y:S02]  /*13700*/  IMAD.IADD R2, R4, 0x1, R143 ;  /* 0x0000000104027824 */ /* 0x020fe400078e028f */
[----:B------:R-:W-:Y:S02]  /*13710*/  IMAD.MOV.U32 R143, RZ, RZ, R0 ;  /* 0x000000ffff8f7224 */ /* 0x000fe400078e0000 */
[----:B------:R-:W-:Y:S01]  /*13720*/  IMAD.MOV.U32 R0, RZ, RZ, 0x3 ;  /* 0x00000003ff007424 */ /* 0x000fe200078e00ff */
[----:B------:R-:W-:Y:S01]  /*13730*/  IMNMX R2, R5, R2, PT ;  /* 0x0000000205027217 */ /* 0x000fe20003800200 */
[----:B------:R-:W-:-:S03]  /*13740*/  IMAD.MOV.U32 R3, RZ, RZ, 0x1c1f ;  /* 0x00001c1fff037424 */ /* 0x000fc600078e00ff */
[----:B------:R2:W-:Y:S01]  /*13750*/  STL [R1+0x10], R0 ;  /* 0x0000100001007387 */ /* 0x0005e20000100800 */
        /* <DEDUP_REMOVED lines=32> */
[----:B------:R-:W-:Y:S02]  /*13960*/  MOV R2, 0x13980 ;  /* 0x0001398000027802 */ /* 0x000fe40000000f00 */
[----:B-12---:R-:W-:Y:S05]  /*13970*/  CALL.REL.NOINC `($__internal_19_$__cuda_sm70_shflsync_idx_p) ;  /* 0x00002e7000007944 */ /* 0x006fea0003c00000 */
[----:B-----5:R-:W-:Y:S01]  /*13980*/  IMAD.IADD R4, R4, 0x1, R143 ;  /* 0x0000000104047824 */ /* 0x020fe200078e028f */
[----:B------:R-:W-:Y:S01]  /*13990*/  FMNMX.FTZ R136, R7, R8, !PT ;  /* 0x0000000807887209 */ /* 0x000fe20007810000 */
[----:B------:R-:W-:Y:S01]  /*139a0*/  IMAD.MOV.U32 R0, RZ, RZ, 0x2 ;  /* 0x00000002ff007424 */ /* 0x000fe200078e00ff */
[----:B------:R-:W-:Y:S02]  /*139b0*/  FMNMX.FTZ R135, R9, R10, !PT ;  /* 0x0000000a09877209 */ /* 0x000fe40007810000 */
[----:B------:R-:W-:Y:S02]  /*139c0*/  IMNMX R5, R5, R4, PT ;  /* 0x0000000405057217 */ /* 0x000fe40003800200 */
[----:B------:R-:W-:-:S02]  /*139d0*/  FMNMX.FTZ R136, R11, R136, !PT ;  /* 0x000000880b887209 */ /* 0x000fc40007810000 */
[C---:B------:R-:W-:Y:S02]  /*139e0*/  ISETP.GT.AND P6, PT, R5.reuse, RZ, PT ;  /* 0x000000ff0500720c */ /* 0x040fe40003fc4270 */
[C---:B------:R-:W-:Y:S02]  /*139f0*/  ISETP.GT.AND P5, PT, R5.reuse, 0x1, PT ;  /* 0x000000010500780c */ /* 0x040fe40003fa4270 */
[----:B------:R-:W-:Y:S02]  /*13a00*/  ISETP.GT.AND P2, PT, R5, 0x8, PT ;  /* 0x000000080500780c */ /* 0x000fe40003f44270 */
[----:B------:R-:W-:Y:S02]  /*13a10*/  FSEL R24, R106, -INF , P6 ;  /* 0xff8000006a187808 */ /* 0x000fe40003000000 */
[----:B------:R-:W-:Y:S02]  /*13a20*/  FSEL R26, R107, -INF , P5 ;  /* 0xff8000006b1a7808 */ /* 0x000fe40002800000 */
[----:B------:R-:W-:-:S02]  /*13a30*/  ISETP.GT.AND P0, PT, R5, 0x9, PT ;  /* 0x000000090500780c */ /* 0x000fc40003f04270 */
[----:B------:R-:W-:Y:S02]  /*13a40*/  FSEL R30, R102, -INF , P2 ;  /* 0xff800000661e7808 */ /* 0x000fe40001000000 */
[----:B------:R-:W-:Y:S02]  /*13a50*/  FMNMX.FTZ R134, R20, R22, !PT ;  /* 0x0000001614867209 */ /* 0x000fe40007810000 */
[----:B------:R-:W-:Y:S02]  /*13a60*/  FMNMX.FTZ R6, R24, R26, !PT ;  /* 0x0000001a18067209 */ /* 0x000fe40007810000 */
[----:B------:R-:W-:Y:S02]  /*13a70*/  FMNMX.FTZ R136, R12, R136, !PT ;  /* 0x000000880c887209 */ /* 0x000fe40007810000 */
[----:B------:R-:W-:Y:S02]  /*13a80*/  FSEL R32, R103, -INF , P0 ;  /* 0xff80000067207808 */ /* 0x000fe40000000000 */
[----:B------:R-:W-:-:S02]  /*13a90*/  ISETP.GT.AND P6, PT, R5, 0x10, PT ;  /* 0x000000100500780c */ /* 0x000fc40003fc4270 */
[----:B------:R-:W-:Y:S02]  /*13aa0*/  FMNMX.FTZ R135, R14, R135, !PT ;  /* 0x000000870e877209 */ /* 0x000fe40007810000 */
[----:B------:R-:W-:Y:S02]  /*13ab0*/  FMNMX.FTZ R134, R27, R134, !PT ;  /* 0x000000861b867209 */ /* 0x000fe40007810000 */
[----:B------:R-:W-:Y:S02]  /*13ac0*/  FMNMX.FTZ R6, R30, R6, !PT ;  /* 0x000000061e067209 */ /* 0x000fe40007810000 */
[----:B------:R-:W-:Y:S02]  /*13ad0*/  FMNMX.FTZ R136, R13, R136, !PT ;  /* 0x000000880d887209 */ /* 0x000fe40007810000 */
[----:B------:R-:W-:Y:S02]  /*13ae0*/  ISETP.GT.AND P5, PT, R5, 0x11, PT ;  /* 0x000000110500780c */ /* 0x000fe40003fa4270 */
[----:B------:R-:W-:-:S02]  /*13af0*/  FSEL R35, R98, -INF , P6 ;  /* 0xff80000062237808 */ /* 0x000fc40003000000 */
        /* <DEDUP_REMOVED lines=65> */
[----:B------:R-:W-:Y:S01]  /*13f10*/  FMNMX.FTZ R135, R50, R135, !PT ;  /* 0x0000008732877209 */ /* 0x000fe20007810000 */
[----:B------:R-:W-:Y:S01]  /*13f20*/  IMAD.MOV.U32 R132, RZ, RZ, R136 ;  /* 0x000000ffff847224 */ /* 0x000fe200078e0088 */
[----:B------:R-:W-:-:S02]  /*13f30*/  FMNMX.FTZ R134, R90, R134, !PT ;  /* 0x000000865a867209 */ /* 0x000fc40007810000 */
[----:B------:R-:W-:Y:S02]  /*13f40*/  FMNMX.FTZ R6, R57, R6, !PT ;  /* 0x0000000639067209 */ /* 0x000fe40007810000 */
[----:B------:R-:W-:Y:S02]  /*13f50*/  FMNMX.FTZ R135, R49, R135, !PT ;  /* 0x0000008731877209 */ /* 0x000fe40007810000 */
[----:B------:R-:W-:Y:S02]  /*13f60*/  FMNMX.FTZ R134, R48, R134, !PT ;  /* 0x0000008630867209 */ /* 0x000fe40007810000 */
[----:B------:R-:W-:Y:S02]  /*13f70*/  FMNMX.FTZ R6, R56, R6, !PT ;  /* 0x0000000638067209 */ /* 0x000fe40007810000 */
[----:B------:R-:W-:Y:S02]  /*13f80*/  MOV R2, 0x13fa0 ;  /* 0x00013fa000027802 */ /* 0x000fe40000000f00 */
[----:B-1----:R-:W-:Y:S05]  /*13f90*/  CALL.REL.NOINC `($__internal_18_$__cuda_sm70_shflsync_bfly_p) ;  /* 0x000027f000007944 */ /* 0x002fea0003c00000 */
[----:B------:R-:W-:Y:S01]  /*13fa0*/  FMNMX.FTZ R136, R136, R0, !PT ;  /* 0x0000000088887209 */ /* 0x000fe20007810000 */
[----:B------:R-:W-:Y:S01]  /*13fb0*/  IMAD.MOV.U32 R0, RZ, RZ, 0x1 ;  /* 0x00000001ff007424 */ /* 0x000fe200078e00ff */
[----:B------:R-:W-:-:S03]  /*13fc0*/  MOV R2, 0x13ff0 ;  /* 0x00013ff000027802 */ /* 0x000fc60000000f00 */
[----:B------:R-:W-:Y:S02]  /*13fd0*/  IMAD.MOV.U32 R132, RZ, RZ, R136 ;  /* 0x000000ffff847224 */ /* 0x000fe400078e0088 */
[----:B------:R-:W-:Y:S05]  /*13fe0*/  CALL.REL.NOINC `($__internal_18_$__cuda_sm70_shflsync_bfly_p) ;  /* 0x000027a000007944 */ /* 0x000fea0003c00000 */
[----:B------:R-:W-:Y:S01]  /*13ff0*/  FMNMX.FTZ R136, R136, R0, !PT ;  /* 0x0000000088887209 */ /* 0x000fe20007810000 */
[----:B------:R-:W-:Y:S01]  /*14000*/  IMAD.MOV.U32 R132, RZ, RZ, R135 ;  /* 0x000000ffff847224 */ /* 0x000fe200078e0087 */
[----:B------:R-:W-:Y:S01]  /*14010*/  MOV R2, 0x14040 ;  /* 0x0001404000027802 */ /* 0x000fe20000000f00 */
[----:B------:R-:W-:Y:S02]  /*14020*/  IMAD.MOV.U32 R0, RZ, RZ, 0x2 ;  /* 0x00000002ff007424 */ /* 0x000fe400078e00ff */
[----:B------:R-:W-:Y:S05]  /*14030*/  CALL.REL.NOINC `($__internal_18_$__cuda_sm70_shflsync_bfly_p) ;  /* 0x0000275000007944 */ /* 0x000fea0003c00000 */
        /* <DEDUP_REMOVED lines=25> */
[----:B------:R-:W-:Y:S01]  /*141d0*/  MOV R133, R0 ;  /* 0x0000000000857202 */ /* 0x000fe20000000f00 */
[----:B------:R-:W-:Y:S05]  /*141e0*/  BRA `(.L_x_1289) ;  /* 0xffff0cf000007947 */ /* 0x000fea000383ffff */
.L_x_1239:
[----:B------:R-:W-:Y:S01]  /*141f0*/  MOV R3, 0x181f ;  /* 0x0000181f00037802 */ /* 0x000fe20000000f00 */
[----:B------:R1:W-:Y:S01]  /*14200*/  STL [R1+0x10], RZ ;  /* 0x000010ff01007387 */ /* 0x0003e20000100800 */
[----:B------:R-:W-:Y:S01]  /*14210*/  MOV R2, 0x14240 ;  /* 0x0001424000027802 */ /* 0x000fe20000000f00 */
[----:B------:R-:W-:Y:S02]  /*14220*/  IMAD.MOV.U32 R143, RZ, RZ, R0 ;  /* 0x000000ffff8f7224 */ /* 0x000fe400078e0000 */
[----:B-1----:R-:W-:Y:S05]  /*14230*/  CALL.REL.NOINC `($__internal_19_$__cuda_sm70_shflsync_idx_p) ;  /* 0x000025b000007944 */ /* 0x002fea0003c00000 */
[----:B------:R-:W-:Y:S01]  /*14240*/  MOV R7, R143 ;  /* 0x0000008f00077202 */ /* 0x000fe20000000f00 */
[----:B-1---5:R-:W-:-:S05]  /*14250*/  BRA `(.L_x_1290) ;  /* 0xffff2a9000007947 */ /* 0x022fca000383ffff */
.L_x_1240:
[----:B------:R-:W-:Y:S01]  /*14260*/  MOV R3, 0x181f ;  /* 0x0000181f00037802 */ /* 0x000fe20000000f00 */
[----:B------:R3:W-:Y:S01]  /*14270*/  STL [R1+0x10], RZ ;  /* 0x000010ff01007387 */ /* 0x0007e20000100800 */
[----:B------:R-:W-:Y:S01]  /*14280*/  MOV R2, 0x142b0 ;  /* 0x000142b000027802 */ /* 0x000fe20000000f00 */
[----:B------:R-:W-:Y:S02]  /*14290*/  IMAD.MOV.U32 R143, RZ, RZ, R4 ;  /* 0x000000ffff8f7224 */ /* 0x000fe400078e0004 */
[----:B-123--:R-:W-:Y:S05]  /*142a0*/  CALL.REL.NOINC `($__internal_19_$__cuda_sm70_shflsync_idx_p) ;  /* 0x0000254000007944 */ /* 0x00efea0003c00000 */
[----:B------:R-:W2:Y:S01]  /*142b0*/  LDL R3, [R1+0xc] ;  /* 0x00000c0001037983 */ /* 0x000ea20000100800 */
[----:B------:R-:W-:Y:S03]  /*142c0*/  IADD3 R8, P2, R143, R12, RZ ;  /* 0x0000000c8f087210 */ /* 0x000fe60007f5e0ff */
[----:B------:R-:W3:Y:S02]  /*142d0*/  LDL R2, [R1+0x1c] ;  /* 0x00001c0001027983 */ /* 0x000ee40000100800 */
[----:B------:R-:W-:Y:S01]  /*142e0*/  IMAD.X R9, R7, 0x1, R5, P2 ;  /* 0x0000000107097824 */ /* 0x000fe200010e0605 */
[----:B---3--:R-:W-:Y:S02]  /*142f0*/  ISETP.GE.AND P0, PT, R2, c[0x0][0x1d4], PT ;  /* 0x0000750002007a0c */ /* 0x008fe40003f06270 */
[----:B--2---:R-:W-:Y:S02]  /*14300*/  ISETP.GE.AND P5, PT, R3, c[0x0][0x1d4], PT ;  /* 0x0000750003007a0c */ /* 0x004fe40003fa6270 */
[----:B------:R-:W-:Y:S01]  /*14310*/  IADD3 R2, P2, R143, R13, RZ ;  /* 0x0000000d8f027210 */ /* 0x000fe20007f5e0ff */
[----:B-----5:R-:W-:Y:S04]  /*14320*/  IMAD.MOV.U32 R143, RZ, RZ, R0 ;  /* 0x000000ffff8f7224 */ /* 0x020fe800078e0000 */
[----:B------:R-:W-:Y:S01]  /*14330*/  IMAD.X R3, R7, 0x1, R6, P2 ;  /* 0x0000000107037824 */ /* 0x000fe200010e0606 */
[----:B------:R-:W-:Y:S05]  /*14340*/  SEL R7, RZ, 0x10, P5 ;  /* 0x00000010ff077807 */ /* 0x000fea0002800000 */
[----:B------:R-:W-:Y:S01]  /*14350*/  @!PT LDS RZ, [RZ] ;  /* 0x00000000fffff984 */ /* 0x000fe20000000800 */
[----:B------:R-:W-:Y:S01]  /*14360*/  @!PT LDS RZ, [RZ] ;  /* 0x00000000fffff984 */ /* 0x000fe20000000800 */
[----:B------:R-:W-:Y:S01]  /*14370*/  @!PT LDS RZ, [RZ] ;  /* 0x00000000fffff984 */ /* 0x000fe20000000800 */
[----:B------:R2:W-:Y:S04]  /*14380*/  LDGSTS.E.BYPASS.LTC128B.128 [R252+0x100], [R8.64], !P5 ;  /* 0x0010000008fc7fae */ /* 0x0005e8000e901d48 */
[----:B------:R3:W-:Y:S01]  /*14390*/  LDGSTS.E.BYPASS.LTC128B.128 [R252+0x2100], [R2.64], !P0 ;  /* 0x0210000002fc7fae */ /* 0x0007e2000c101d48 */
[----:B--2---:R-:W-:Y:S01]  /*143a0*/  SEL R8, RZ, 0x10, P0 ;  /* 0x00000010ff087807 */ /* 0x004fe20000000000 */
[----:B---3--:R-:W-:Y:S02]  /*143b0*/  IMAD.MOV.U32 R2, RZ, RZ, 0x1 ;  /* 0x00000001ff027424 */ /* 0x008fe400078e00ff */
[----:B------:R-:W-:Y:S03]  /*143c0*/  IMAD.MOV.U32 R3, RZ, RZ, 0x181f ;  /* 0x0000181fff037424 */ /* 0x000fe600078e00ff */
        /* <DEDUP_REMOVED lines=10> */
[C---:B------:R-:W-:Y:S02]  /*14470*/  IADD3 R2, -R7.reuse, 0x10, RZ ;  /* 0x0000001007027810 */ /* 0x040fe40007ffe1ff */
        /* <DEDUP_REMOVED lines=9> */
[----:B--2---:R-:W-:Y:S04]  /*14510*/  IADD3 R2, -R8, 0x10, RZ ;  /* 0x0000001008027810 */ /* 0x004fe80007ffe1ff */
[----:B------:R-:W-:Y:S04]  /*14520*/  LOP3.LUT R2, R2, 0xf, RZ, 0xc0, !PT ;  /* 0x0000000f02027812 */ /* 0x000fe800078ec0ff */
[----:B------:R-:W-:Y:S01]  /*14530*/  IADD3 R2, P2, P0, R2, R143, R13 ;  /* 0x0000008f02027210 */ /* 0x000fe2000785e00d */
[----:B-----5:R-:W-:Y:S03]  /*14540*/  IMAD.MOV.U32 R143, RZ, RZ, R0 ;  /* 0x000000ffff8f7224 */ /* 0x020fe600078e0000 */
[----:B------:R-:W-:Y:S05]  /*14550*/  IADD3.X R3, RZ, R9, R6, P2, P0 ;  /* 0x00000009ff037210 */ /* 0x000fea00017e0406 */
[----:B------:R2:W-:Y:S02]  /*14560*/  LDGSTS.E.BYPASS.LTC128B.128.ZFILL [R252+0x2900], [R2.64], P5 ;  /* 0x0290000002fc7fae */ /* 0x0005e4000a941d48 */
[----:B--2---:R-:W-:Y:S02]  /*14570*/  IMAD.MOV.U32 R2, RZ, RZ, 0x2 ;  /* 0x00000002ff027424 */ /* 0x004fe400078e00ff */
        /* <DEDUP_REMOVED lines=24> */
[----:B-----5:R-:W-:Y:S02]  /*14700*/  IMAD.MOV.U32 R143, RZ, RZ, R0 ;  /* 0x000000ffff8f7224 */ /* 0x020fe400078e0000 */
[----:B------:R-:W-:Y:S01]  /*14710*/  IMAD.MOV.U32 R0, RZ, RZ, 0x3 ;  /* 0x00000003ff007424 */ /* 0x000fe200078e00ff */
[----:B------:R-:W-:Y:S04]  /*14720*/  IADD3.X R3, RZ, R9, R6, P2, P0 ;  /* 0x00000009ff037210 */ /* 0x000fe800017e0406 */
[----:B------:R2:W-:Y:S04]  /*14730*/  STL [R1+0x10], R0 ;  /* 0x0000100001007387 */ /* 0x0005e80000100800 */
[----:B------:R3:W-:Y:S02]  /*14740*/  LDGSTS.E.BYPASS.LTC128B.128.ZFILL [R252+0x3100], [R2.64], P5 ;  /* 0x0310000002fc7fae */ /* 0x0007e4000a941d48 */
[----:B---3--:R-:W-:Y:S01]  /*14750*/  MOV R2, 0x14780 ;  /* 0x0001478000027802 */ /* 0x008fe20000000f00 */
[----:B------:R-:W-:Y:S02]  /*14760*/  IMAD.MOV.U32 R3, RZ, RZ, 0x181f ;  /* 0x0000181fff037424 */ /* 0x000fe400078e00ff */
[----:B-12---:R-:W-:Y:S05]  /*14770*/  CALL.REL.NOINC `($__internal_19_$__cuda_sm70_shflsync_idx_p) ;  /* 0x0000207000007944 */ /* 0x006fea0003c00000 */
[----:B------:R-:W-:Y:S01]  /*14780*/  MOV R2, 0x3 ;  /* 0x0000000300027802 */ /* 0x000fe20000000f00 */
[----:B-----5:R-:W-:Y:S01]  /*14790*/  IMAD.MOV.U32 R0, RZ, RZ, R143 ;  /* 0x000000ffff007224 */ /* 0x020fe200078e008f */
[----:B------:R-:W-:Y:S01]  /*147a0*/  MOV R3, 0x181f ;  /* 0x0000181f00037802 */ /* 0x000fe20000000f00 */
[----:B------:R-:W-:Y:S02]  /*147b0*/  IMAD.MOV.U32 R143, RZ, RZ, R4 ;  /* 0x000000ffff8f7224 */ /* 0x000fe400078e0004 */
[----:B------:R2:W-:Y:S02]  /*147c0*/  STL [R1+0x10], R2 ;  /* 0x0000100201007387 */ /* 0x0005e40000100800 */
[----:B--2---:R-:W-:Y:S02]  /*147d0*/  MOV R2, 0x147f0 ;  /* 0x000147f000027802 */ /* 0x004fe40000000f00 */
[----:B-1----:R-:W-:Y:S05]  /*147e0*/  CALL.REL.NOINC `($__internal_19_$__cuda_sm70_shflsync_idx_p) ;  /* 0x0000200000007944 */ /* 0x002fea0003c00000 */
[----:B-----5:R-:W-:Y:S01]  /*147f0*/  MOV R4, R143 ;  /* 0x0000008f00047202 */ /* 0x020fe20000000f00 */
[----:B-1----:R-:W-:-:S05]  /*14800*/  BRA `(.L_x_1291) ;  /* 0xffff26f000007947 */ /* 0x002fca000383ffff */
.L_x_1243:
[----:B------:R-:W-:Y:S01]  /*14810*/  MOV R3, 0x181f ;  /* 0x0000181f00037802 */ /* 0x000fe20000000f00 */
[----:B------:R2:W-:Y:S01]  /*14820*/  STL [R1+0x10], RZ ;  /* 0x000010ff01007387 */ /* 0x0005e20000100800 */
[----:B------:R-:W-:Y:S01]  /*14830*/  MOV R2, 0x14860 ;  /* 0x0001486000027802 */ /* 0x000fe20000000f00 */
[----:B-1----:R-:W-:Y:S02]  /*14840*/  IMAD.MOV.U32 R143, RZ, RZ, R0 ;  /* 0x000000ffff8f7224 */ /* 0x002fe400078e0000 */
[----:B--2---:R-:W-:Y:S05]  /*14850*/  CALL.REL.NOINC `($__internal_19_$__cuda_sm70_shflsync_idx_p) ;  /* 0x00001f9000007944 */ /* 0x004fea0003c00000 */
[----:B------:R-:W-:Y:S01]  /*14860*/  MOV R135, R143 ;  /* 0x0000008f00877202 */ /* 0x000fe20000000f00 */
[----:B-1---5:R-:W-:-:S05]  /*14870*/  BRA `(.L_x_1292) ;  /* 0xffff35a000007947 */ /* 0x022fca000383ffff */
.L_x_1244:
[----:B------:R-:W-:Y:S01]  /*14880*/  MOV R3, 0x181f ;  /* 0x0000181f00037802 */ /* 0x000fe20000000f00 */
[----:B------:R4:W-:Y:S01]  /*14890*/  STL [R1+0x10], RZ ;  /* 0x000010ff01007387 */ /* 0x0009e20000100800 */
[----:B------:R-:W-:Y:S01]  /*148a0*/  MOV R2, 0x148d0 ;  /* 0x000148d000027802 */ /* 0x000fe20000000f00 */
[----:B-1----:R-:W-:Y:S02]  /*148b0*/  IMAD.MOV.U32 R143, RZ, RZ, R132 ;  /* 0x000000ffff8f7224 */ /* 0x002fe400078e0084 */
[----:B--234-:R-:W-:Y:S05]  /*148c0*/  CALL.REL.NOINC `($__internal_19_$__cuda_sm70_shflsync_idx_p) ;  /* 0x00001f2000007944 */ /* 0x01cfea0003c00000 */
[----:B------:R-:W2:Y:S01]  /*148d0*/  LDL R3, [R1+0xc] ;  /* 0x00000c0001037983 */ /* 0x000ea20000100800 */
[----:B------:R-:W-:Y:S03]  /*148e0*/  IADD3 R208, P2, R143, R141, RZ ;  /* 0x0000008d8fd07210 */ /* 0x000fe60007f5e0ff */
[----:B------:R-:W3:Y:S02]  /*148f0*/  LDL R2, [R1+0x1c] ;  /* 0x00001c0001027983 */ /* 0x000ee40000100800 */
[----:B------:R-:W-:Y:S01]  /*14900*/  IMAD.X R209, R135, 0x1, R133, P2 ;  /* 0x0000000187d17824 */ /* 0x000fe200010e0685 */
[----:B---3--:R-:W-:Y:S02]  /*14910*/  ISETP.GE.AND P0, PT, R2, c[0x0][0x1d4], PT ;  /* 0x0000750002007a0c */ /* 0x008fe40003f06270 */
[----:B--2---:R-:W-:Y:S02]  /*14920*/  ISETP.GE.AND P5, PT, R3, c[0x0][0x1d4], PT ;  /* 0x0000750003007a0c */ /* 0x004fe40003fa6270 */
[----:B------:R-:W-:Y:S01]  /*14930*/  IADD3 R2, P2, R143, R210, RZ ;  /* 0x000000d28f027210 */ /* 0x000fe20007f5e0ff */
[----:B-----5:R-:W-:Y:S01]  /*14940*/  IMAD.MOV.U32 R143, RZ, RZ, R0 ;  /* 0x000000ffff8f7224 */ /* 0x020fe200078e0000 */
[----:B------:R-:W-:Y:S03]  /*14950*/  SEL R136, RZ, 0x10, P0 ;  /* 0x00000010ff887807 */ /* 0x000fe60000000000 */
[----:B------:R-:W-:Y:S01]  /*14960*/  IMAD.X R3, R135, 0x1, R134, P2 ;  /* 0x0000000187037824 */ /* 0x000fe200010e0686 */
[----:B------:R-:W-:Y:S05]  /*14970*/  SEL R135, RZ, 0x10, P5 ;  /* 0x00000010ff877807 */ /* 0x000fea0002800000 */
[----:B------:R-:W-:Y:S01]  /*14980*/  @!PT LDS RZ, [RZ] ;  /* 0x00000000fffff984 */ /* 0x000fe20000000800 */
[----:B------:R-:W-:Y:S01]  /*14990*/  @!PT LDS RZ, [RZ] ;  /* 0x00000000fffff984 */ /* 0x000fe20000000800 */
[----:B------:R-:W-:Y:S01]  /*149a0*/  @!PT LDS RZ, [RZ] ;  /* 0x00000000fffff984 */ /* 0x000fe20000000800 */
[----:B------:R2:W-:Y:S04]  /*149b0*/  LDGSTS.E.BYPASS.LTC128B.128 [R252+0x4100], [R208.64], !P5 ;  /* 0x04100000d0fc7fae */ /* 0x0005e8000e901d48 */
[----:B------:R3:W-:Y:S02]  /*149c0*/  LDGSTS.E.BYPASS.LTC128B.128 [R252+0x6100], [R2.64], !P0 ;  /* 0x0610000002fc7fae */ /* 0x0007e4000c101d48 */
[----:B---3--:R-:W-:Y:S02]  /*149d0*/  IMAD.MOV.U32 R2, RZ, RZ, 0x1 ;  /* 0x00000001ff027424 */ /* 0x008fe400078e00ff */
[----:B------:R-:W-:Y:S03]  /*149e0*/  IMAD.MOV.U32 R3, RZ, RZ, 0x181f ;  /* 0x0000181fff037424 */ /* 0x000fe600078e00ff */
[----:B------:R3:W-:Y:S02]  /*149f0*/  STL [R1+0x10], R2 ;  /* 0x0000100201007387 */ /* 0x0007e40000100800 */
[----:B---3--:R-:W-:Y:S02]  /*14a00*/  MOV R2, 0x14a20 ;  /* 0x00014a2000027802 */ /* 0x008fe40000000f00 */
[----:B-12---:R-:W-:Y:S05]  /*14a10*/  CALL.REL.NOINC `($__internal_19_$__cuda_sm70_shflsync_idx_p) ;  /* 0x00001dd000007944 */ /* 0x006fea0003c00000 */
[----:B------:R-:W-:Y:S01]  /*14a20*/  MOV R2, 0x1 ;  /* 0x0000000100027802 */ /* 0x000fe20000000f00 */
[----:B------:R-:W-:Y:S01]  /*14a30*/  IMAD.MOV.U32 R142, RZ, RZ, R143 ;  /* 0x000000ffff8e7224 */ /* 0x000fe200078e008f */
[----:B------:R-:W-:Y:S01]  /*14a40*/  MOV R3, 0x181f ;  /* 0x0000181f00037802 */ /* 0x000fe20000000f00 */
[----:B------:R-:W-:Y:S02]  /*14a50*/  IMAD.MOV.U32 R143, RZ, RZ, R132 ;  /* 0x000000ffff8f7224 */ /* 0x000fe400078e0084 */
[----:B------:R2:W-:Y:S02]  /*14a60*/  STL [R1+0x10], R2 ;  /* 0x0000100201007387 */ /* 0x0005e40000100800 */
[----:B--2---:R-:W-:Y:S02]  /*14a70*/  MOV R2, 0x14a90 ;  /* 0x00014a9000027802 */ /* 0x004fe40000000f00 */
[----:B-1---5:R-:W-:Y:S05]  /*14a80*/  CALL.REL.NOINC `($__internal_19_$__cuda_sm70_shflsync_idx_p) ;  /* 0x00001d6000007944 */ /* 0x022fea0003c00000 */
[C---:B------:R-:W-:Y:S02]  /*14a90*/  IADD3 R2, -R135.reuse, 0x10, RZ ;  /* 0x0000001087027810 */ /* 0x040fe40007ffe1ff */
        /* <DEDUP_REMOVED lines=55> */
[----:B------:R-:W-:Y:S01]  /*14e10*/  MOV R132, R143 ;  /* 0x0000008f00847202 */ /* 0x000fe20000000f00 */
[----:B-1---5:R-:W-:-:S05]  /*14e20*/  BRA `(.L_x_1293) ;  /* 0xffff31f000007947 */ /* 0x022fca000383ffff */
.L_x_1245:
[----:B------:R-:W-:Y:S01]  /*14e30*/  MOV R3, 0x1c1f ;  /* 0x00001c1f00037802 */ /* 0x000fe20000000f00 */
[----:B------:R1:W-:Y:S01]  /*14e40*/  STL [R1+0x10], RZ ;  /* 0x000010ff01007387 */ /* 0x0003e20000100800 */
[----:B------:R-:W-:Y:S01]  /*14e50*/  MOV R2, 0x14e80 ;  /* 0x00014e8000027802 */ /* 0x000fe20000000f00 */
[----:B------:R-:W-:Y:S02]  /*14e60*/  IMAD.MOV.U32 R143, RZ, RZ, R132 ;  /* 0x000000ffff8f7224 */ /* 0x000fe400078e0084 */
[----:B-1----:R-:W-:Y:S05]  /*14e70*/  CALL.REL.NOINC `($__internal_19_$__cuda_sm70_shflsync_idx_p) ;  /* 0x0000197000007944 */ /* 0x002fea0003c00000 */
[----:B-----5:R-:W-:Y:S01]  /*14e80*/  MOV R0, R143 ;  /* 0x0000008f00007202 */ /* 0x020fe20000000f00 */
[----:B-1----:R-:W-:-:S05]  /*14e90*/  BRA `(.L_x_1294) ;  /* 0xffff336000007947 */ /* 0x002fca000383ffff */
.L_x_1246:
[----:B------:R-:W-:Y:S01]  /*14ea0*/  MOV R0, 0x1 ;  /* 0x0000000100007802 */ /* 0x000fe20000000f00 */
[----:B------:R-:W-:Y:S01]  /*14eb0*/  IMAD.MOV.U32 R143, RZ, RZ, R132 ;  /* 0x000000ffff8f7224 */ /* 0x000fe200078e0084 */
[----:B------:R-:W-:Y:S01]  /*14ec0*/  MOV R2, 0x14f00 ;  /* 0x00014f0000027802 */ /* 0x000fe20000000f00 */
[----:B------:R-:W-:Y:S02]  /*14ed0*/  IMAD.MOV.U32 R3, RZ, RZ, 0x1c1f ;  /* 0x00001c1fff037424 */ /* 0x000fe400078e00ff */
[----:B------:R2:W-:Y:S04]  /*14ee0*/  STL [R1+0x10], R0 ;  /* 0x0000100001007387 */ /* 0x0005e80000100800 */
[----:B-12---:R-:W-:Y:S05]  /*14ef0*/  CALL.REL.NOINC `($__internal_19_$__cuda_sm70_shflsync_idx_p) ;  /* 0x000018f000007944 */ /* 0x006fea0003c00000 */
[----:B------:R-:W-:Y:S01]  /*14f00*/  MOV R2, 0x15170 ;  /* 0x0001517000027802 */ /* 0x000fe20000000f00 */
[----:B-----5:R-:W-:Y:S02]  /*14f10*/  IMAD.MOV.U32 R0, RZ, RZ, 0x2 ;  /* 0x00000002ff007424 */ /* 0x020fe400078e00ff */
[----:B------:R-:W-:Y:S02]  /*14f20*/  IMAD.IADD R143, R133, 0x1, R143 ;  /* 0x00000001858f7824 */ /* 0x000fe400078e028f */
[----:B------:R-:W-:Y:S01]  /*14f30*/  IMAD.MOV.U32 R3, RZ, RZ, 0x1c1f ;  /* 0x00001c1fff037424 */ /* 0x000fe200078e00ff */
[----:B------:R2:W-:Y:S02]  /*14f40*/  STL [R1+0x10], R0 ;  /* 0x0000100001007387 */ /* 0x0005e40000100800 */
        /* <DEDUP_REMOVED lines=27> */
[----:B------:R-:W-:Y:S01]  /*15100*/  ISETP.GT.AND P0, PT, R143, 0x39, PT ;  /* 0x000000398f00780c */ /* 0x000fe20003f04270 */
[----:B------:R-:W-:Y:S01]  /*15110*/  IMAD.MOV.U32 R143, RZ, RZ, R132 ;  /* 0x000000ffff8f7224 */ /* 0x000fe200078e0084 */
[----:B------:R-:W-:Y:S02]  /*15120*/  FSEL R54, R54, -INF , P6 ;  /* 0xff80000036367808 */ /* 0x000fe40003000000 */
[----:B------:R-:W-:Y:S02]  /*15130*/  FSEL R55, R55, -INF , P5 ;  /* 0xff80000037377808 */ /* 0x000fe40002800000 */
[----:B------:R-:W-:Y:S02]  /*15140*/  FSEL R66, R66, -INF , P2 ;  /* 0xff80000042427808 */ /* 0x000fe40001000000 */
[----:B------:R-:W-:Y:S02]  /*15150*/  FSEL R67, R67, -INF , P0 ;  /* 0xff80000043437808 */ /* 0x000fe40000000000 */
        /* <DEDUP_REMOVED lines=33> */
[----:B------:R-:W-:Y:S01]  /*15370*/  ISETP.GT.AND P0, PT, R143, 0x39, PT ;  /* 0x000000398f00780c */ /* 0x000fe20003f04270 */
[----:B------:R-:W-:Y:S01]  /*15380*/  IMAD.MOV.U32 R143, RZ, RZ, R132 ;  /* 0x000000ffff8f7224 */ /* 0x000fe200078e0084 */
[----:B------:R-:W-:Y:S02]  /*15390*/  FSEL R56, R56, -INF , P6 ;  /* 0xff80000038387808 */ /* 0x000fe40003000000 */
[----:B------:R-:W-:Y:S02]  /*153a0*/  FSEL R57, R57, -INF , P5 ;  /* 0xff80000039397808 */ /* 0x000fe40002800000 */
[----:B------:R-:W-:Y:S02]  /*153b0*/  FSEL R60, R60, -INF , P2 ;  /* 0xff8000003c3c7808 */ /* 0x000fe40001000000 */
[----:B------:R-:W-:Y:S02]  /*153c0*/  FSEL R61, R61, -INF , P0 ;  /* 0xff8000003d3d7808 */ /* 0x000fe40000000000 */
[----:B-12---:R-:W-:Y:S05]  /*153d0*/  CALL.REL.NOINC `($__internal_19_$__cuda_sm70_shflsync_idx_p) ;  /* 0x0000141000007944 */ /* 0x006fea0003c00000 */
[----:B-----5:R-:W-:Y:S01]  /*153e0*/  FMNMX.FTZ R132, R4, R137, !PT ;  /* 0x0000008904847209 */ /* 0x020fe20007810000 */
[----:B------:R-:W-:Y:S01]  /*153f0*/  IMAD.IADD R133, R133, 0x1, R143 ;  /* 0x0000000185857824 */ /* 0x000fe200078e028f */
[----:B------:R-:W-:Y:S01]  /*15400*/  FMNMX.FTZ R7, R6, R138, !PT ;  /* 0x0000008a06077209 */ /* 0x000fe20007810000 */
[----:B------:R-:W-:Y:S01]  /*15410*/  IMAD.MOV.U32 R0, RZ, RZ, 0x2 ;  /* 0x00000002ff007424 */ /* 0x000fe200078e00ff */
[----:B------:R-:W-:Y:S02]  /*15420*/  FMNMX.FTZ R8, R16, R139, !PT ;  /* 0x0000008b10087209 */ /* 0x000fe40007810000 */
        /* <DEDUP_REMOVED lines=97> */
[----:B------:R-:W-:Y:S02]  /*15a40*/  MOV R2, 0x15a60 ;  /* 0x00015a6000027802 */ /* 0x000fe40000000f00 */
        /* <DEDUP_REMOVED lines=28> */
[----:B------:R-:W-:-:S05]  /*15c10*/  BRA `(.L_x_1295) ;  /* 0xffff335000007947 */ /* 0x000fca000383ffff */
.L_x_1249:
[----:B-1----:R-:W-:Y:S01]  /*15c20*/  MOV R3, 0x181f ;  /* 0x0000181f00037802 */ /* 0x002fe20000000f00 */
[----:B------:R1:W-:Y:S01]  /*15c30*/  STL [R1+0x10], RZ ;  /* 0x000010ff01007387 */ /* 0x0003e20000100800 */
[----:B------:R-:W-:Y:S01]  /*15c40*/  MOV R2, 0x15c70 ;  /* 0x00015c7000027802 */ /* 0x000fe20000000f00 */
[----:B------:R-:W-:Y:S02]  /*15c50*/  IMAD.MOV.U32 R143, RZ, RZ, R36 ;  /* 0x000000ffff8f7224 */ /* 0x000fe400078e0024 */
[----:B-1----:R-:W-:Y:S05]  /*15c60*/  CALL.REL.NOINC `($__internal_19_$__cuda_sm70_shflsync_idx_p) ;  /* 0x00000b8000007944 */ /* 0x002fea0003c00000 */
[----:B------:R-:W-:Y:S01]  /*15c70*/  MOV R28, R143 ;  /* 0x0000008f001c7202 */ /* 0x000fe20000000f00 */
[----:B-1---5:R-:W-:-:S05]  /*15c80*/  BRA `(.L_x_1296) ;  /* 0xffff5e5000007947 */ /* 0x022fca000383ffff */
.L_x_1252:
[----:B------:R-:W-:Y:S01]  /*15c90*/  MOV R3, 0x181f ;  /* 0x0000181f00037802 */ /* 0x000fe20000000f00 */
[----:B------:R2:W-:Y:S01]  /*15ca0*/  STL [R1+0x10], RZ ;  /* 0x000010ff01007387 */ /* 0x0005e20000100800 */
[----:B------:R-:W-:Y:S01]  /*15cb0*/  MOV R2, 0x15ce0 ;  /* 0x00015ce000027802 */ /* 0x000fe20000000f00 */
[----:B------:R-:W-:Y:S02]  /*15cc0*/  IMAD.MOV.U32 R143, RZ, RZ, R0 ;  /* 0x000000ffff8f7224 */ /* 0x000fe400078e0000 */
[----:B-12---:R-:W-:Y:S05]  /*15cd0*/  CALL.REL.NOINC `($__internal_19_$__cuda_sm70_shflsync_idx_p) ;  /* 0x00000b1000007944 */ /* 0x006fea0003c00000 */
[----:B------:R-:W-:Y:S01]  /*15ce0*/  MOV R135, R143 ;  /* 0x0000008f00877202 */ /* 0x000fe20000000f00 */
[----:B-1---5:R-:W-:-:S05]  /*15cf0*/  BRA `(.L_x_1297) ;  /* 0xffff6e8000007947 */ /* 0x022fca000383ffff */
.L_x_1253:
[----:B------:R-:W-:Y:S01]  /*15d00*/  MOV R3, 0x181f ;  /* 0x0000181f00037802 */ /* 0x000fe20000000f00 */
[----:B------:R4:W-:Y:S01]  /*15d10*/  STL [R1+0x10], RZ ;  /* 0x000010ff01007387 */ /* 0x0009e20000100800 */
[----:B------:R-:W-:Y:S01]  /*15d20*/  MOV R2, 0x15d50 ;  /* 0x00015d5000027802 */ /* 0x000fe20000000f00 */
[----:B------:R-:W-:Y:S02]  /*15d30*/  IMAD.MOV.U32 R143, RZ, RZ, R132 ;  /* 0x000000ffff8f7224 */ /* 0x000fe400078e0084 */
[----:B-1234-:R-:W-:Y:S05]  /*15d40*/  CALL.REL.NOINC `($__internal_19_$__cuda_sm70_shflsync_idx_p) ;  /* 0x00000aa000007944 */ /* 0x01efea0003c00000 */
[C---:B------:R-:W-:Y:S02]  /*15d50*/  IADD3 R208, -R141.reuse, 0x10, RZ ;  /* 0x000000108dd07810 */ /* 0x040fe40007ffe1ff */
[----:B------:R-:W-:Y:S02]  /*15d60*/  ISETP.NE.U32.AND P2, PT, R141, RZ, PT ;  /* 0x000000ff8d00720c */ /* 0x000fe40003f45070 */
[----:B------:R-:W-:Y:S04]  /*15d70*/  LOP3.LUT R208, R208, 0xf, RZ, 0xc0, !PT ;  /* 0x0000000fd0d07812 */ /* 0x000fe800078ec0ff */
[----:B------:R-:W-:Y:S04]  /*15d80*/  IADD3 R208, P5, P4, R208, R143, R210 ;  /* 0x0000008fd0d07210 */ /* 0x000fe80007cbe0d2 */
[----:B------:R-:W-:Y:S02]  /*15d90*/  IADD3.X R209, RZ, R135, R133, P5, P4 ;  /* 0x00000087ffd17210 */ /* 0x000fe40002fe8485 */
[----:B------:R-:W-:Y:S01]  /*15da0*/  IADD3 R2, P4, R143, R211, RZ ;  /* 0x000000d38f027210 */ /* 0x000fe20007f9e0ff */
[----:B-----5:R-:W-:Y:S02]  /*15db0*/  IMAD.MOV.U32 R143, RZ, RZ, R0 ;  /* 0x000000ffff8f7224 */ /* 0x020fe400078e0000 */
[----:B------:R-:W-:Y:S01]  /*15dc0*/  @!PT LDS RZ, [RZ] ;  /* 0x00000000fffff984 */ /* 0x000fe20000000800 */
[----:B------:R-:W-:Y:S01]  /*15dd0*/  @!PT LDS RZ, [RZ] ;  /* 0x00000000fffff984 */ /* 0x000fe20000000800 */
[----:B------:R-:W-:Y:S01]  /*15de0*/  @!PT LDS RZ, [RZ] ;  /* 0x00000000fffff984 */ /* 0x000fe20000000800 */
[----:B------:R2:W-:Y:S02]  /*15df0*/  LDGSTS.E.BYPASS.LTC128B.128.ZFILL [R252+0x4100], [R208.64], P2 ;  /* 0x04100000d0fc7fae */ /* 0x0005e40009141d48 */
[----:B------:R-:W-:Y:S05]  /*15e00*/  IMAD.X R3, R135, 0x1, R134, P4 ;  /* 0x0000000187037824 */ /* 0x000fea00020e0686 */
        /* <DEDUP_REMOVED lines=48> */
[----:B------:R2:W-:Y:S01]  /*16110*/  LDGSTS.E.BYPASS.LTC128B.128.ZFILL [R252+0x5100], [R208.64], P5 ;  /* 0x05100000d0fc7fae */ /* 0x0005e2000a941d48 */
[----:B------:R-:W-:Y:S02]  /*16120*/  IMAD.MOV.U32 R0, RZ, RZ, 0x3 ;  /* 0x00000003ff007424 */ /* 0x000fe400078e00ff */
[----:B------:R-:W-:Y:S03]  /*16130*/  IMAD.X R3, R135, 0x1, R134, P2 ;  /* 0x0000000187037824 */ /* 0x000fe600010e0686 */
[----:B------:R2:W-:Y:S04]  /*16140*/  STL [R1+0x10], R0 ;  /* 0x0000100001007387 */ /* 0x0005e80000100800 */
[----:B------:R3:W-:Y:S02]  /*16150*/  LDGSTS.E.BYPASS.LTC128B.128 [R252+0x7100], [R2.64], !P0 ;  /* 0x0710000002fc7fae */ /* 0x0007e4000c101d48 */
        /* <DEDUP_REMOVED lines=12> */
.L_x_1254:
[----:B------:R-:W-:Y:S02]  /*16220*/  MOV R0, 0x2 ;  /* 0x0000000200007802 */ /* 0x000fe40000000f00 */
[----:B------:R-:W-:Y:S02]  /*16230*/  MOV R2, 0x16250 ;  /* 0x0001625000027802 */ /* 0x000fe40000000f00 */
        /* <DEDUP_REMOVED lines=33> */
.L_x_1256:
[----:B------:R1:W5:Y:S01]  /*16450*/  LDL R132, [R1+0x18] ;  /* 0x0000180001847983 */ /* 0x0003620000100800 */
[----:B------:R-:W-:-:S02]  /*16460*/  MOV R0, 0x2 ;  /* 0x0000000200007802 */ /* 0x000fc40000000f00 */
[----:B------:R-:W-:Y:S02]  /*16470*/  MOV R2, 0x16490 ;  /* 0x0001649000027802 */ /* 0x000fe40000000f00 */
[----:B-1---5:R-:W-:Y:S05]  /*16480*/  CALL.REL.NOINC `($__internal_18_$__cuda_sm70_shflsync_bfly_p) ;  /* 0x0000030000007944 */ /* 0x022fea0003c00000 */
[----:B------:R-:W-:Y:S01]  /*16490*/  MOV R7, R0 ;  /* 0x0000000000077202 */ /* 0x000fe20000000f00 */
[----:B------:R-:W-:Y:S05]  /*164a0*/  BRA `(.L_x_1300) ;  /* 0xffff95c000007947 */ /* 0x000fea000383ffff */
.L_x_1257:
[----:B------:R-:W-:Y:S01]  /*164b0*/  IMAD.MOV.U32 R132, RZ, RZ, R7 ;  /* 0x000000ffff847224 */ /* 0x000fe200078e0007 */
[----:B------:R-:W-:Y:S02]  /*164c0*/  MOV R0, 0x1 ;  /* 0x0000000100007802 */ /* 0x000fe40000000f00 */
[----:B------:R-:W-:Y:S02]  /*164d0*/  MOV R2, 0x164f0 ;  /* 0x000164f000027802 */ /* 0x000fe40000000f00 */
[----:B------:R-:W-:Y:S05]  /*164e0*/  CALL.REL.NOINC `($__internal_18_$__cuda_sm70_shflsync_bfly_p) ;  /* 0x000002a000007944 */ /* 0x000fea0003c00000 */
[----:B------:R1:W5:Y:S01]  /*164f0*/  LDL R132, [R1+0x14] ;  /* 0x0000140001847983 */ /* 0x0003620000100800 */
[----:B------:R-:W-:Y:S01]  /*16500*/  FADD.FTZ R7, R7, R0 ;  /* 0x0000000007077221 */ /* 0x000fe20000010000 */
[----:B------:R-:W-:Y:S02]  /*16510*/  MOV R0, 0x2 ;  /* 0x0000000200007802 */ /* 0x000fe40000000f00 */
[----:B------:R-:W-:Y:S02]  /*16520*/  MOV R2, 0x16540 ;  /* 0x0001654000027802 */ /* 0x000fe40000000f00 */
[----:B-1---5:R-:W-:Y:S05]  /*16530*/  CALL.REL.NOINC `($__internal_18_$__cuda_sm70_shflsync_bfly_p) ;  /* 0x0000025000007944 */ /* 0x022fea0003c00000 */
[----:B------:R-:W2:Y:S02]  /*16540*/  LDL.LU R2, [R1+0x14] ;  /* 0x0000140001027983 */ /* 0x000ea40000300800 */
[----:B--2---:R-:W-:Y:S01]  /*16550*/  FADD.FTZ R6, R2, R0 ;  /* 0x0000000002067221 */ /* 0x004fe20000010000 */
[----:B------:R-:W-:-:S02]  /*16560*/  MOV R0, 0x1 ;  /* 0x0000000100007802 */ /* 0x000fc40000000f00 */
[----:B------:R-:W-:Y:S02]  /*16570*/  MOV R2, 0x165a0 ;  /* 0x000165a000027802 */ /* 0x000fe40000000f00 */
[----:B------:R-:W-:Y:S02]  /*16580*/  MOV R132, R6 ;  /* 0x0000000600847202 */ /* 0x000fe40000000f00 */
        /* <DEDUP_REMOVED lines=8> */
[----:B------:R-:W-:Y:S02]  /*16610*/  MOV R0, 0x1 ;  /* 0x0000000100007802 */ /* 0x000fe40000000f00 */
[----:B------:R-:W-:-:S02]  /*16620*/  MOV R2, 0x16650 ;  /* 0x0001665000027802 */ /* 0x000fc40000000f00 */
        /* <DEDUP_REMOVED lines=10> */
[----:B------:R-:W-:Y:S02]  /*166d0*/  MOV R2, 0x16700 ;  /* 0x0001670000027802 */ /* 0x000fe40000000f00 */
[----:B------:R-:W-:-:S02]  /*166e0*/  MOV R132, R4 ;  /* 0x0000000400847202 */ /* 0x000fc40000000f00 */
[----:B------:R-:W-:Y:S05]  /*166f0*/  CALL.REL.NOINC `($__internal_18_$__cuda_sm70_shflsync_bfly_p) ;  /* 0x0000009000007944 */ /* 0x000fea0003c00000 */
[----:B------:R-:W-:Y:S01]  /*16700*/  MOV R8, R0 ;  /* 0x0000000000087202 */ /* 0x000fe20000000f00 */
[----:B------:R-:W-:Y:S05]  /*16710*/  BRA `(.L_x_1301) ;  /* 0xffff948000007947 */ /* 0x000fea000383ffff */
.L_x_1271:
[----:B------:R1:W-:Y:S01]  /*16720*/  STL [R1+0x10], RZ ;  /* 0x000010ff01007387 */ /* 0x0003e20000100800 */
[----:B------:R-:W-:Y:S01]  /*16730*/  IMAD.MOV.U32 R143, RZ, RZ, R24 ;  /* 0x000000ffff8f7224 */ /* 0x000fe200078e0018 */
[----:B------:R-:W-:-:S02]  /*16740*/  MOV R3, 0x1f ;  /* 0x0000001f00037802 */ /* 0x000fc40000000f00 */
[----:B---3--:R-:W-:Y:S02]  /*16750*/  MOV R2, 0x16770 ;  /* 0x0001677000027802 */ /* 0x008fe40000000f00 */
[----:B-12-4-:R-:W-:Y:S05]  /*16760*/  CALL.REL.NOINC `($__internal_19_$__cuda_sm70_shflsync_idx_p) ;  /* 0x0000008000007944 */ /* 0x016fea0003c00000 */
[----:B-----5:R-:W-:Y:S01]  /*16770*/  MOV R0, R143 ;  /* 0x0000008f00007202 */ /* 0x020fe20000000f00 */
[----:B-1----:R-:W-:Y:S05]  /*16780*/  BRA `(.L_x_1302) ;  /* 0xffffbda000007947 */ /* 0x002fea000383ffff */
        .weak           $__internal_18_$__cuda_sm70_shflsync_bfly_p
        .type           $__internal_18_$__cuda_sm70_shflsync_bfly_p,@function
        .size           $__internal_18_$__cuda_sm70_shflsync_bfly_p,($__internal_19_$__cuda_sm70_shflsync_idx_p - $__internal_18_$__cuda_sm70_shflsync_bfly_p)
$__internal_18_$__cuda_sm70_shflsync_bfly_p:
[----:B------:R-:W-:Y:S02]  /*16790*/  MOV R143, 0xffffffff ;  /* 0xffffffff008f7802 */ /* 0x000fe40000000f00 */
[----:B------:R-:W-:Y:S02]  /*167a0*/  MOV R3, 0x1f ;  /* 0x0000001f00037802 */ /* 0x000fe40000000f00 */
[----:B------:R-:W-:Y:S04]  /*167b0*/  WARPSYNC R143 ;  /* 0x0000008f00007348 */ /* 0x000fe80003800000 */
[----:B------:R1:W2:Y:S02]  /*167c0*/  SHFL.BFLY PT, R0, R132, R0, R3 ;  /* 0x0c00000084007389 */ /* 0x0002a400000e0003 */
[----:B-1----:R-:W-:-:S04]  /*167d0*/  MOV R3, 0x0 ;  /* 0x0000000000037802 */ /* 0x002fc80000000f00 */
[----:B--2---:R-:W-:Y:S05]  /*167e0*/  RET.REL.NODEC R2 `(_ZN7cutlass13device_kernelIN5flash19enable_sm80_to_sm89INS1_16FlashAttnFwdSm80INS1_25CollectiveMainloopFwdSm80ILi4ELi1ELb0EN4cute5tupleIJNS5_1CILi128EEENS7_ILi64EEES8_EEELi128ENS_6half_tEfNS_4arch4Sm80ELb1ELb0ELb0ELb0ELb1ELb0ELb1ELb1EEENS1_21CollectiveEpilogueFwdINS6_IJS8_S8_S9_EEENS6_IJNS7_ILi1EEESH_SH_EEESB_SD_Li128ELb0ELb1ELb1ELb0EEENS1_30DynamicPersistentTileSchedulerILi128ELi128ELb1ELb1ELb0EEEEEEEEEvNT_6ParamsE) ;  /* 0xfffe981002007950 */ /* 0x004fea0003c3ffff */
        .weak           $__internal_19_$__cuda_sm70_shflsync_idx_p
        .type           $__internal_19_$__cuda_sm70_shflsync_idx_p,@function
        .size           $__internal_19_$__cuda_sm70_shflsync_idx_p,(.L_x_1811 - $__internal_19_$__cuda_sm70_shflsync_idx_p)
$__internal_19_$__cuda_sm70_shflsync_idx_p:
[----:B------:R1:W-:Y:S04]  /*167f0*/  STL [R1+0x108], R4 ;  /* 0x0001080401007387 */ /* 0x0003e80000100800 */
[----:B------:R2:W-:Y:S01]  /*16800*/  STL [R1+0x104], R0 ;  /* 0x0001040001007387 */ /* 0x0005e20000100800 */
[----:B-1----:R-:W-:-:S03]  /*16810*/  MOV R4, 0xffffffff ;  /* 0xffffffff00047802 */ /* 0x002fc60000000f00 */
[----:B--2---:R-:W2:Y:S01]  /*16820*/  LDL.LU R0, [R1+0x10] ;  /* 0x0000100001007983 */ /* 0x004ea20000300800 */
[----:B------:R-:W-:Y:S04]  /*16830*/  WARPSYNC R4 ;  /* 0x0000000400007348 */ /* 0x000fe80003800000 */
[----:B--2---:R1:W2:Y:S04]  /*16840*/  SHFL.IDX PT, R143, R143, R0, R3 ;  /* 0x000000008f8f7389 */ /* 0x0042a800000e0003 */
[----:B-1----:R1:W5:Y:S04]  /*16850*/  LDL.LU R4, [R1+0x108] ;  /* 0x0001080001047983 */ /* 0x0023680000300800 */
[----:B------:R1:W5:Y:S01]  /*16860*/  LDL.LU R0, [R1+0x104] ;  /* 0x0001040001007983 */ /* 0x0003620000300800 */
[----:B------:R-:W-:-:S04]  /*16870*/  MOV R3, 0x0 ;  /* 0x0000000000037802 */ /* 0x000fc80000000f00 */
[----:B--2---:R-:W-:Y:S05]  /*16880*/  RET.REL.NODEC R2 `(_ZN7cutlass13device_kernelIN5flash19enable_sm80_to_sm89INS1_16FlashAttnFwdSm80INS1_25CollectiveMainloopFwdSm80ILi4ELi1ELb0EN4cute5tupleIJNS5_1CILi128EEENS7_ILi64EEES8_EEELi128ENS_6half_tEfNS_4arch4Sm80ELb1ELb0ELb0ELb0ELb1ELb0ELb1ELb1EEENS1_21CollectiveEpilogueFwdINS6_IJS8_S8_S9_EEENS6_IJNS7_ILi1EEESH_SH_EEESB_SD_Li128ELb0ELb1ELb1ELb0EEENS1_30DynamicPersistentTileSchedulerILi128ELi128ELb1ELb1ELb0EEEEEEEEEvNT_6ParamsE) ;  /* 0xfffe977002007950 */ /* 0x004fea0003c3ffff */
.L_x_1303:
        /* <DEDUP_REMOVED lines=15> */
.L_x_1811:


//--------------------- .text._ZN7cutlass13device_kernelIN5flash19enable_sm80_to_sm89INS1_16FlashAttnFwdSm80INS1_25CollectiveMainloopFwdSm80ILi8ELi1ELb1EN4cute5tupleIJNS5_1CILi128EEENS7_ILi112EEES8_EEELi128ENS_6half_tEfNS_4arch4Sm80ELb1ELb0ELb0ELb1ELb1ELb0ELb1ELb1EEENS1_21CollectiveEpilogueFwdINS6_IJS8_S8_S9_EEENS6_IJNS7_ILi1EEESH_SH_EEESB_SD_Li256ELb1ELb1ELb1ELb0EEENS1_36VarlenDynamicPersistentTileSchedulerILi128ELi112ELi256ELi256ELb1ELb1ELb0ELb1ELb1ELb1EEEEEEEEEvNT_6ParamsE --------------------------
	.section	.text._ZN7cutlass13device_kernelIN5flash19enable_sm80_to_sm89INS1_16FlashAttnFwdSm80INS1_25CollectiveMainloopFwdSm80ILi8ELi1ELb1EN4cute5tupleIJNS5_1CILi128EEENS7_ILi112EEES8_EEELi128ENS_6half_tEfNS_4arch4Sm80ELb1ELb0ELb0ELb1ELb1ELb0ELb1ELb1EEENS1_21CollectiveEpilogueFwdINS6_IJS8_S8_S9_EEENS6_IJNS7_ILi1EEESH_SH_EEESB_SD_Li256ELb1ELb1ELb1ELb0EEENS1_36VarlenDynamicPersistentTileSchedulerILi128ELi112ELi256ELi256ELb1ELb1ELb0ELb1ELb1ELb1EEEEEEEEEvNT_6ParamsE,"ax",@progbits
	.sectioninfo	@"SHI_REGISTERS=255"
	.align	128
.text._ZN7cutlass13device_kernelIN5flash19enable_sm80_to_sm89INS1_16FlashAttnFwdSm80INS1_25CollectiveMainloopFwdSm80ILi8ELi1ELb1EN4cute5tupleIJNS5_1CILi128EEENS7_ILi112EEES8_EEELi128ENS_6half_tEfNS_4arch4Sm80ELb1ELb0ELb0ELb1ELb1ELb0ELb1ELb1EEENS1_21CollectiveEpilogueFwdINS6_IJS8_S8_S9_EEENS6_IJNS7_ILi1EEESH_SH_EEESB_SD_Li256ELb1ELb1ELb1ELb0EEENS1_36VarlenDynamicPersistentTileSchedulerILi128ELi112ELi256ELi256ELb1ELb1ELb0ELb1ELb1ELb1EEEEEEEEEvNT_6ParamsE:
        .type           _ZN7cutlass13device_kernelIN5flash19enable_sm80_to_sm89INS1_16FlashAttnFwdSm80INS1_25CollectiveMainloopFwdSm80ILi8ELi1ELb1EN4cute5tupleIJNS5_1CILi128EEENS7_ILi112EEES8_EEELi128ENS_6half_tEfNS_4arch4Sm80ELb1ELb0ELb0ELb1ELb1ELb0ELb1ELb1EEENS1_21CollectiveEpilogueFwdINS6_IJS8_S8_S9_EEENS6_IJNS7_ILi1EEESH_SH_EEESB_SD_Li256ELb1ELb1ELb1ELb0EEENS1_36VarlenDynamicPersistentTileSchedulerILi128ELi112ELi256ELi256ELb1ELb1ELb0ELb1ELb1ELb1EEEEEEEEEvNT_6ParamsE,@function
        .size           _ZN7cutlass13device_kernelIN5flash19enable_sm80_to_sm89INS1_16FlashAttnFwdSm80INS1_25CollectiveMainloopFwdSm80ILi8ELi1ELb1EN4cute5tupleIJNS5_1CILi128EEENS7_ILi112EEES8_EEELi128ENS_6half_tEfNS_4arch4Sm80ELb1ELb0ELb0ELb1ELb1ELb0ELb1ELb1EEENS1_21CollectiveEpilogueFwdINS6_IJS8_S8_S9_EEENS6_IJNS7_ILi1EEESH_SH_EEESB_SD_Li256ELb1ELb1ELb1ELb0EEENS1_36VarlenDynamicPersistentTileSchedulerILi128ELi112ELi256ELi256ELb1ELb1ELb0ELb1ELb1ELb1EEEEEEEEEvNT_6ParamsE,(.L_x_1814 - _ZN7cutlass13device_kernelIN5flash19enable_sm80_to_sm89INS1_16FlashAttnFwdSm80INS1_25CollectiveMainloopFwdSm80ILi8ELi1ELb1EN4cute5tupleIJNS5_1CILi128EEENS7_ILi112EEES8_EEELi128ENS_6half_tEfNS_4arch4Sm80ELb1ELb0ELb0ELb1ELb1ELb0ELb1ELb1EEENS1_21CollectiveEpilogueFwdINS6_IJS8_S8_S9_EEENS6_IJNS7_ILi1EEESH_SH_EEESB_SD_Li256ELb1ELb1ELb1ELb0EEENS1_36VarlenDynamicPersistentTileSchedulerILi128ELi112ELi256ELi256ELb1ELb1ELb0ELb1ELb1ELb1EEEEEEEEEvNT_6ParamsE)
        .other          _ZN7cutlass13device_kernelIN5flash19enable_sm80_to_sm89INS1_16FlashAttnFwdSm80INS1_25CollectiveMainloopFwdSm80ILi8ELi1ELb1EN4cute5tupleIJNS5_1CILi128EEENS7_ILi112EEES8_EEELi128ENS_6half_tEfNS_4arch4Sm80ELb1ELb0ELb0ELb1ELb1ELb0ELb1ELb1EEENS1_21CollectiveEpilogueFwdINS6_IJS8_S8_S9_EEENS6_IJNS7_ILi1EEESH_SH_EEESB_SD_Li256ELb1ELb1ELb1ELb0EEENS1_36VarlenDynamicPersistentTileSchedulerILi128ELi112ELi256ELi256ELb1ELb1ELb0ELb1ELb1ELb1EEEEEEEEEvNT_6ParamsE,@"STO_CUDA_ENTRY STV_DEFAULT"
_ZN7cutlass13device_kernelIN5flash19enable_sm80_to_sm89INS1_16FlashAttnFwdSm80INS1_25CollectiveMainloopFwdSm80ILi8ELi1ELb1EN4cute5tupleIJNS5_1CILi128EEENS7_ILi112EEES8_EEELi128ENS_6half_tEfNS_4arch4Sm80ELb1ELb0ELb0ELb1ELb1ELb0ELb1ELb1EEENS1_21CollectiveEpilogueFwdINS6_IJS8_S8_S9_EEENS6_IJNS7_ILi1EEESH_SH_EEESB_SD_Li256ELb1ELb1ELb1ELb0EEENS1_36VarlenDynamicPersistentTileSchedulerILi128ELi112ELi256ELi256ELb1ELb1ELb0ELb1ELb1ELb1EEEEEEEEEvNT_6ParamsE:
        /* <DEDUP_REMOVED lines=54> */
.L_x_1309:
        /* <DEDUP_REMOVED lines=16> */
.L_x_1440:
        /* <DEDUP_REMOVED lines=16> */
.L_x_1441:
[----:B--2---:R-:W-:-:S05]  /*0560*/  IMAD R0, R0, c[0x0][0x538], RZ ;  /* 0x00014e0000007a24 */ /* 0x004fca00078e02ff */
[----:B------:R-:W-:-:S04]  /*0570*/  IADD3 R6, R0, R6, RZ ;  /* 0x0000000600067210 */ /* 0x000fc80007ffe0ff */
[----:B------:R-:W-:-:S13]  /*0580*/  ISETP.GT.AND P0, PT, R6, UR4, PT ;  /* 0x0000000406007c0c */ /* 0x000fda000bf04270 */
[----:B-1----:R-:W-:Y:S05]  /*0590*/  @!P0 BRA `(.L_x_1309) ;  /* 0xfffffdc000008947 */ /* 0x002fea000383ffff */
.L_x_1305:
[----:B------:R-:W-:-:S05]  /*05a0*/  IADD3 R10, -R0, R6, RZ ;  /* 0x00000006000a7210 */ /* 0x000fca0007ffe1ff */
[----:B------:R-:W-:-:S05]  /*05b0*/  IMAD R0, R4, c[0x0][0x538], R10 ;  /* 0x00014e0004007a24 */ /* 0x000fca00078e020a */
[----:B------:R-:W-:Y:S01]  /*05c0*/  ISETP.GT.AND P0, PT, R0, UR4, PT ;  /* 0x0000000400007c0c */ /* 0x000fe2000bf04270 */
[----:B------:R-:W-:-:S12]  /*05d0*/  BRA.DIV ~URZ, `(.L_x_1310) ;  /* 0x00012ad27f007947 */ /* 0x000fd8000b800000 */
[----:B------:R-:W-:-:S04]  /*05e0*/  VOTE.ANY R6, PT, !P0 ;  /* 0x0000000000067806 */ /* 0x000fc800040e0100 */
.L_x_1442:
[----:B------:R-:W1:Y:S02]  /*05f0*/  POPC R0, R6 ;  /* 0x0000000600007309 */ /* 0x000e640000000000 */
[----:B-1----:R-:W-:-:S05]  /*0600*/  IADD3 R2, R0, R7, RZ ;  /* 0x0000000700027210 */ /* 0x002fca0007ffe0ff */
[----:B------:R1:W-:Y:S01]  /*0610*/  STL [R1+0x54], R2 ;  /* 0x0000540201007387 */ /* 0x0003e20000100800 */
[----:B------:R-:W-:Y:S05]  /*0620*/  BRA.DIV ~URZ, `(.L_x_1311) ;  /* 0x00012ad27f007947 */ /* 0x000fea000b800000 */
[----:B------:R2:W3:Y:S01]  /*0630*/  SHFL.IDX PT, R12, R9, R0, 0x1f ;  /* 0x00001f00090c7589 */ /* 0x0004e200000e0000 */
[----:B------:R-:W-:-:S03]  /*0640*/  MOV R5, RZ ;  /* 0x000000ff00057202 */ /* 0x000fc60000000f00 */
[----:B------:R2:W4:Y:S04]  /*0650*/  SHFL.IDX PT, R9, R8, R0, 0x1f ;  /* 0x00001f0008097589 */ /* 0x00052800000e0000 */
.L_x_1443:
[----:B------:R-:W-:Y:S01]  /*0660*/  ISETP.NE.AND P0, PT, R6, RZ, PT ;  /* 0x000000ff0600720c */ /* 0x000fe20003f05270 */
[----:B------:R-:W-:-:S12]  /*0670*/  BSSY B0, `(.L_x_1312) ;  /* 0x0000005000007945 */ /* 0x000fd80003800000 */
[----:B------:R-:W-:Y:S05]  /*0680*/  @!P0 BRA `(.L_x_1313) ;  /* 0x0000003000008947 */ /* 0x000fea0003800000 */
[----:B--2---:R-:W-:Y:S01]  /*0690*/  IADD3 R0, R0, -0x1, RZ ;  /* 0xffffffff00007810 */ /* 0x004fe20007ffe0ff */
[----:B------:R-:W-:Y:S05]  /*06a0*/  BRA.DIV ~URZ, `(.L_x_1314) ;  /* 0x00012b327f007947 */ /* 0x000fea000b800000 */
[----:B------:R2:W1:Y:S02]  /*06b0*/  SHFL.IDX PT, R5, R4, R0, 0x1f ;  /* 0x00001f0004057589 */ /* 0x00046400000e0000 */
.L_x_1313:
[----:B------:R-:W-:Y:S05]  /*06c0*/  BSYNC B0 ;  /* 0x0000000000007941 */ /* 0x000fea0003800000 */
.L_x_1312:
        /* <DEDUP_REMOVED lines=69> */
.L_x_1316:
        /* <DEDUP_REMOVED lines=70> */
.L_x_1317:
[----:B------:R-:W-:Y:S05]  /*0f80*/  BSYNC B0 ;  /* 0x0000000000007941 */ /* 0x000fea0003800000 */
.L_x_1315:
[----:B------:R-:W-:-:S04]  /*0f90*/  LOP3.LUT R0, RZ, R0, RZ, 0x33, !PT ;  /* 0x00000000ff007212 */ /* 0x000fc800078e33ff */
[----:B------:R-:W-:-:S05]  /*0fa0*/  IADD3 R0, R0, R12, RZ ;  /* 0x0000000c00007210 */ /* 0x000fca0007ffe0ff */
[----:B------:R2:W-:Y:S01]  /*0fb0*/  STL [R1+0x4c], R0 ;  /* 0x00004c0001007387 */ /* 0x0005e20000100800 */
[----:B------:R-:W-:Y:S05]  /*0fc0*/  BRA `(.L_x_1318) ;  /* 0x0000006000007947 */ /* 0x000fea0003800000 */
.L_x_1306:
[----:B------:R-:W-:Y:S01]  /*0fd0*/  MOV R0, UR4 ;  /* 0x0000000400007c02 */ /* 0x000fe20008000f00 */
[----:B------:R-:W-:Y:S04]  /*0fe0*/  STL [R1+0x4c], RZ ;  /* 0x00004cff01007387 */ /* 0x000fe80000100800 */
[----:B------:R-:W-:Y:S04]  /*0ff0*/  STL [R1+0x50], RZ ;  /* 0x000050ff01007387 */ /* 0x000fe80000100800 */
[----:B------:R1:W-:Y:S02]  /*1000*/  STL [R1+0x48], R0 ;  /* 0x0000480001007387 */ /* 0x0003e40000100800 */
[----:B-1----:R-:W-:-:S05]  /*1010*/  MOV R0, c[0x0][0x53c] ;  /* 0x00014f0000007a02 */ /* 0x002fca0000000f00 */
[----:B------:R1:W-:Y:S02]  /*1020*/  STL [R1+0x54], R0 ;  /* 0x0000540001007387 */ /* 0x0003e40000100800 */
.L_x_1318:
        /* <DEDUP_REMOVED lines=8> */
.L_x_1304:
[----:B-12---:R-:W2:Y:S02]  /*10b0*/  LDL R0, [R1+0x54] ;  /* 0x0000540001007983 */ /* 0x006ea40000100800 */
[----:B--2---:R-:W-:-:S13]  /*10c0*/  ISETP.GE.AND P0, PT, R0, c[0x0][0x53c], PT ;  /* 0x00014f0000007a0c */ /* 0x004fda0003f06270 */
[----:B------:R-:W-:Y:S05]  /*10d0*/  @P0 EXIT ;  /* 0x000000000000094d */ /* 0x000fea0003800000 */
[----:B------:R-:W1:Y:S01]  /*10e0*/  S2R R16, SR_TID.X ;  /* 0x0000000000107919 */ /* 0x000e620000002100 */
[----:B------:R-:W-:Y:S02]  /*10f0*/  ULDC UR5, c[0x0][0x2ac] ;  /* 0x0000ab0000057ab9 */ /* 0x000fe40000000800 */
[----:B------:R-:W-:Y:S02]  /*1100*/  ULDC UR4, c[0x0][0x1d0] ;  /* 0x0000740000047ab9 */ /* 0x000fe40000000800 */
[----:B------:R-:W-:Y:S01]  /*1110*/  UIMAD UR5, UR5, UR4, URZ ;  /* 0x00000004050572a4 */ /* 0x000fe2000f8e023f */
[----:B-1-3--:R-:W-:-:S04]  /*1120*/  SHF.R.S32.HI R7, RZ, 0x1f, R16 ;  /* 0x0000001fff077819 */ /* 0x00afc80000011410 */
        /* <DEDUP_REMOVED lines=30> */
[----:B------:R-:W-:Y:S02]  /*1310*/  LOP3.LUT R3, R10, 0xffffffe0, RZ, 0xc0, !PT ;  /* 0xffffffe00a037812 */ /* 0x000fe400078ec0ff */
[----:B------:R-:W-:Y:S01]  /*1320*/  LOP3.LUT R0, R6, 0x1c0, RZ, 0xc0, !PT ;  /* 0x000001c006007812 */ /* 0x000fe200078ec0ff */
[----:B------:R-:W-:Y:S01]  /*1330*/  IMAD.IADD R6, R2, 0x1, -R4 ;  /* 0x0000000102067824 */ /* 0x000fe200078e0a04 */
        /* <DEDUP_REMOVED lines=17> */
[----:B------:R-:W-:Y:S02]  /*1450*/  LEA.HI R0, R3, R3, RZ, 0x1 ;  /* 0x0000000303007211 */ /* 0x000fe400078f08ff */
[----:B------:R-:W-:Y:S01]  /*1460*/  ISETP.NE.U32.AND P0, PT, R5, 0x1, PT ;  /* 0x000000010500780c */ /* 0x000fe20003f05070 */
[----:B------:R-:W-:Y:S01]  /*1470*/  IMAD R17, R4, 0x10, R2 ;  /* 0x0000001004117824 */ /* 0x000fe200078e0202 */
[----:B------:R-:W-:Y:S01]  /*1480*/  LOP3.LUT R4, R0, 0x1ffffffe, RZ, 0xc0, !PT ;  /* 0x1ffffffe00047812 */ /* 0x000fe200078ec0ff */
[----:B------:R-:W-:Y:S01]  /*1490*/  IMAD.SHL.U32 R2, R6, 0x40, RZ ;  /* 0x0000004006027824 */ /* 0x000fe200078e00ff */
[C---:B------:R-:W-:Y:S01]  /*14a0*/  R2P PR, R8.reuse, 0x6 ;  /* 0x0000000608007804 */ /* 0x040fe20000000000 */
[----:B------:R-:W-:Y:S01]  /*14b0*/  IMAD.SHL.U32 R5, R8, 0x40, RZ ;  /* 0x0000004008057824 */ /* 0x000fe200078e00ff */
[C---:B------:R-:W-:Y:S01]  /*14c0*/  LOP3.LUT P4, RZ, R6.reuse, 0x2, RZ, 0xc0, !PT ;  /* 0x0000000206ff7812 */ /* 0x040fe2000788c0ff */
[----:B------:R-:W-:Y:S01]  /*14d0*/  IMAD.IADD R8, R3, 0x1, -R4 ;  /* 0x0000000103087824 */ /* 0x000fe200078e0a04 */
[----:B------:R-:W-:Y:S01]  /*14e0*/  LOP3.LUT P3, RZ, R6, 0x4, RZ, 0xc0, !PT ;  /* 0x0000000406ff7812 */ /* 0x000fe2000786c0ff */
[----:B------:R-:W-:Y:S01]  /*14f0*/  IMAD.SHL.U32 R6, R13, 0x8, RZ ;  /* 0x000000080d067824 */ /* 0x000fe200078e00ff */
[----:B------:R-:W-:Y:S01]  /*1500*/  LOP3.LUT R2, R2, 0x1c0, RZ, 0xc0, !PT ;  /* 0x000001c002027812 */ /* 0x000fe200078ec0ff */
[----:B------:R-:W-:Y:S01]  /*1510*/  IMAD R8, R8, 0x8, R17 ;  /* 0x0000000808087824 */ /* 0x000fe200078e0211 */
[----:B------:R-:W-:Y:S01]  /*1520*/  LOP3.LUT R4, R5, 0x1c0, RZ, 0xc0, !PT ;  /* 0x000001c005047812 */ /* 0x000fe200078ec0ff */
[----:B------:R1:W-:Y:S01]  /*1530*/  STL [R1+0x110], R17 ;  /* 0x0001101101007387 */ /* 0x0003e20000100800 */
[----:B------:R-:W-:Y:S01]  /*1540*/  LOP3.LUT R12, R12, 0x7ffffe00, R7, 0xf8, !PT ;  /* 0x7ffffe000c0c7812 */ /* 0x000fe200078ef807 */
[----:B------:R-:W-:Y:S01]  /*1550*/  IMAD R7, R9, 0x200, R3 ;  /* 0x0000020009077824 */ /* 0x000fe200078e0203 */
[----:B------:R-:W-:Y:S01]  /*1560*/  LOP3.LUT R6, R2, 0x8, R6, 0xf8, !PT ;  /* 0x0000000802067812 */ /* 0x000fe200078ef806 */
[----:B------:R-:W-:Y:S01]  /*1570*/  IMAD R0, R13, 0x200, R10 ;  /* 0x000002000d007824 */ /* 0x000fe200078e020a */
[----:B------:R-:W-:Y:S01]  /*1580*/  SHF.R.U32.HI R3, RZ, 0x3, R2 ;  /* 0x00000003ff037819 */ /* 0x000fe20000011602 */
[----:B------:R-:W-:Y:S01]  /*1590*/  IMAD.MOV.U32 R10, RZ, RZ, 0x40 ;  /* 0x00000040ff0a7424 */ /* 0x000fe200078e00ff */
[----:B------:R-:W-:Y:S01]  /*15a0*/  LEA.HI R2, R4, R4, RZ, 0x1d ;  /* 0x0000000404027211 */ /* 0x000fe200078fe8ff */
[----:B------:R-:W-:Y:S01]  /*15b0*/  IMAD.SHL.U32 R219, R12, 0x2, RZ ;  /* 0x000000020cdb7824 */ /* 0x000fe200078e00ff */
[----:B------:R-:W-:-:S02]  /*15c0*/  IADD3 R222, -R20, 0x70, RZ ;  /* 0x0000007014de7810 */ /* 0x000fc40007ffe1ff */
[----:B------:R-:W-:Y:S01]  /*15d0*/  SEL R5, R16, 0xfffffff0, !P4 ;  /* 0xfffffff010057807 */ /* 0x000fe20006000000 */
[----:B------:R-:W-:Y:S01]  /*15e0*/  IMAD.U32 R7, R7, 0x2, R2 ;  /* 0x0000000207077824 */ /* 0x000fe200078e0002 */
[----:B------:R-:W-:Y:S01]  /*15f0*/  LOP3.LUT R2, R11, 0x7ffffffc, RZ, 0xc0, !PT ;  /* 0x7ffffffc0b027812 */ /* 0x000fe200078ec0ff */
[----:B------:R-:W-:Y:S01]  /*1600*/  IMAD R11, R19, 0x20, R20 ;  /* 0x00000020130b7824 */ /* 0x000fe200078e0214 */
[----:B------:R-:W-:Y:S02]  /*1610*/  SEL R4, R15, 0xffffffe0, !P3 ;  /* 0xffffffe00f047807 */ /* 0x000fe40005800000 */
[----:B------:R-:W-:Y:S01]  /*1620*/  IADD3 R251, R241, 0x40, RZ ;  /* 0x00000040f1fb7810 */ /* 0x000fe20007ffe0ff */
[----:B------:R-:W-:Y:S01]  /*1630*/  IMAD.IADD R2, R18, 0x1, -R2 ;  /* 0x0000000112027824 */ /* 0x000fe200078e0a02 */
[----:B------:R2:W-:Y:S01]  /*1640*/  STL [R1+0x4], R11 ;  /* 0x0000040b01007387 */ /* 0x0005e20000100800 */
[----:B------:R-:W-:Y:S01]  /*1650*/  LOP3.LUT R3, R6, R3, RZ, 0x3c, !PT ;  /* 0x0000000306037212 */ /* 0x000fe200078e3cff */
[----:B------:R-:W-:Y:S01]  /*1660*/  IMAD.SHL.U32 R6, R14, 0x40, RZ ;  /* 0x000000400e067824 */ /* 0x000fe200078e00ff */
[----:B------:R-:W-:Y:S01]  /*1670*/  LEA R192, R0, 0x8100, 0x1 ;  /* 0x0000810000c07811 */ /* 0x000fe200078e08ff */
[----:B------:R-:W-:Y:S01]  /*1680*/  IMAD.SHL.U32 R26, R2, 0x2, RZ ;  /* 0x00000002021a7824 */ /* 0x000fe200078e00ff */
[----:B------:R3:W-:Y:S01]  /*1690*/  STL [R1+0x58], R8 ;  /* 0x0000580801007387 */ /* 0x0007e20000100800 */
[----:B------:R-:W-:Y:S01]  /*16a0*/  IMAD.IADD R4, R5, 0x1, R4 ;  /* 0x0000000105047824 */ /* 0x000fe200078e0204 */
[----:B------:R-:W-:-:S02]  /*16b0*/  SHF.R.S32.HI R5, RZ, 0x1f, R251 ;  /* 0x0000001fff057819 */ /* 0x000fc400000114fb */
        /* <DEDUP_REMOVED lines=9> */
[C---:B------:R-:W-:Y:S01]  /*1750*/  IADD3 R19, R26.reuse, 0x38, RZ ;  /* 0x000000381a137810 */ /* 0x040fe20007ffe0ff */
[----:B------:R-:W-:Y:S01]  /*1760*/  STL [R1+0xa4], R23 ;  /* 0x0000a41701007387 */ /* 0x000fe20000100800 */
[C---:B------:R-:W-:Y:S02]  /*1770*/  IADD3 R18, R26.reuse, 0x40, RZ ;  /* 0x000000401a127810 */ /* 0x040fe40007ffe0ff */
[C---:B-1----:R-:W-:Y:S01]  /*1780*/  IADD3 R17, R26.reuse, 0x48, RZ ;  /* 0x000000481a117810 */ /* 0x042fe20007ffe0ff */
[----:B------:R-:W-:Y:S01]  /*1790*/  STL [R1+0xa0], R22 ;  /* 0x0000a01601007387 */ /* 0x000fe20000100800 */
[C---:B------:R-:W-:Y:S02]  /*17a0*/  IADD3 R16, R26.reuse, 0x50, RZ ;  /* 0x000000501a107810 */ /* 0x040fe40007ffe0ff */
[C---:B------:R-:W-:Y:S01]  /*17b0*/  IADD3 R14, R26.reuse, 0x58, RZ ;  /* 0x000000581a0e7810 */ /* 0x040fe20007ffe0ff */
[----:B------:R-:W-:Y:S01]  /*17c0*/  STL [R1+0x9c], R21 ;  /* 0x00009c1501007387 */ /* 0x000fe20000100800 */
[----:B------:R-:W-:-:S02]  /*17d0*/  IADD3 R13, R26, 0x60, RZ ;  /* 0x000000601a0d7810 */ /* 0x000fc40007ffe0ff */
[C---:B------:R-:W-:Y:S01]  /*17e0*/  SEL R5, R10.reuse, 0xffffffc0, !P2 ;  /* 0xffffffc00a057807 */ /* 0x040fe20005000000 */
[----:B------:R1:W-:Y:S01]  /*17f0*/  STL [R1+0x98], R20 ;  /* 0x0000981401007387 */ /* 0x0003e20000100800 */
[----:B------:R-:W-:Y:S02]  /*1800*/  SEL R0, R10, 0xffffffc0, !P3 ;  /* 0xffffffc00a007807 */ /* 0x000fe40005800000 */
[C---:B------:R-:W-:Y:S01]  /*1810*/  IADD3 R12, R26.reuse, 0x68, RZ ;  /* 0x000000681a0c7810 */ /* 0x040fe20007ffe0ff */
[----:B------:R-:W-:Y:S01]  /*1820*/  STL [R1+0x94], R19 ;  /* 0x0000941301007387 */ /* 0x000fe20000100800 */
[----:B--2---:R-:W-:Y:S02]  /*1830*/  IADD3 R11, R26, 0x70, RZ ;  /* 0x000000701a0b7810 */ /* 0x004fe40007ffe0ff */
[----:B------:R-:W-:Y:S01]  /*1840*/  LEA R10, R7, 0x80, 0x1 ;  /* 0x00000080070a7811 */ /* 0x000fe200078e08ff */
[----:B------:R-:W-:Y:S01]  /*1850*/  STL [R1+0x90], R18 ;  /* 0x0000901201007387 */ /* 0x000fe20000100800 */
[----:B------:R-:W-:-:S02]  /*1860*/  SHF.R.S32.HI R7, RZ, 0x1f, R25 ;  /* 0x0000001fff077819 */ /* 0x000fc40000011419 */
[----:B------:R-:W-:Y:S01]  /*1870*/  LOP3.LUT R3, R3, 0x7ffffe00, R6, 0xf8, !PT ;  /* 0x7ffffe0003037812 */ /* 0x000fe200078ef806 */
[----:B------:R2:W-:Y:S01]  /*1880*/  STL [R1+0x8c], R17 ;  /* 0x00008c1101007387 */ /* 0x0005e20000100800 */
[----:B------:R-:W-:Y:S02]  /*1890*/  SHF.R.S32.HI R6, RZ, 0x1f, R241 ;  /* 0x0000001fff067819 */ /* 0x000fe400000114f1 */
[C---:B------:R-:W-:Y:S01]  /*18a0*/  SEL R6, R15.reuse, 0xffffffe0, !P1 ;  /* 0xffffffe00f067807 */ /* 0x040fe20004800000 */
[----:B------:R-:W-:Y:S01]  /*18b0*/  STL [R1+0x88], R16 ;  /* 0x0000881001007387 */ /* 0x000fe20000100800 */
[----:B------:R-:W-:Y:S02]  /*18c0*/  SEL R2, R15, 0xffffffe0, !P4 ;  /* 0xffffffe00f027807 */ /* 0x000fe40006000000 */
[----:B---3--:R-:W-:Y:S01]  /*18d0*/  IADD3 R8, R26, 0x78, RZ ;  /* 0x000000781a087810 */ /* 0x008fe20007ffe0ff */
[----:B------:R-:W-:Y:S01]  /*18e0*/  STL [R1+0x84], R14 ;  /* 0x0000840e01007387 */ /* 0x000fe20000100800 */
[----:B------:R-:W-:-:S02]  /*18f0*/  SHF.R.S32.HI R15, RZ, 0x1f, R24 ;  /* 0x0000001fff0f7819 */ /* 0x000fc40000011418 */
[----:B------:R-:W-:Y:S01]  /*1900*/  LEA R195, R3, 0x100, 0x1 ;  /* 0x0000010003c37811 */ /* 0x000fe200078e08ff */
[----:B------:R-:W-:Y:S01]  /*1910*/  STL [R1+0x80], R13 ;  /* 0x0000800d01007387 */ /* 0x000fe20000100800 */
[----:B-1----:R-:W-:Y:S02]  /*1920*/  SHF.R.S32.HI R20, RZ, 0x1f, R20 ;  /* 0x0000001fff147819 */ /* 0x002fe40000011414 */
[--C-:B------:R-:W-:Y:S01]  /*1930*/  IADD3 R198, R0, R195, R2.reuse ;  /* 0x000000c300c67210 */ /* 0x100fe20007ffe002 */
[----:B------:R-:W-:Y:S01]  /*1940*/  STL [R1+0x7c], R12 ;  /* 0x00007c0c01007387 */ /* 0x000fe20000100800 */
[----:B------:R-:W-:Y:S02]  /*1950*/  IMAD R214, R9, 0x800, R195 ;  /* 0x0000080009d67824 */ /* 0x000fe400078e02c3 */
[----:B------:R-:W-:Y:S01]  /*1960*/  IMAD.IADD R197, R195, 0x1, R2 ;  /* 0x00000001c3c57824 */ /* 0x000fe200078e0202 */
[----:B------:R-:W-:Y:S01]  /*1970*/  STL [R1+0x78], R11 ;  /* 0x0000780b01007387 */ /* 0x000fe20000100800 */
[----:B------:R-:W-:-:S02]  /*1980*/  IMAD.IADD R215, R2, 0x1, R214 ;  /* 0x0000000102d77824 */ /* 0x000fc400078e02d6 */
[----:B------:R-:W-:Y:S01]  /*1990*/  IMAD R200, R4, 0x2, R195 ;  /* 0x0000000204c87824 */ /* 0x000fe200078e02c3 */
[----:B------:R1:W-:Y:S01]  /*19a0*/  STL [R1+0x108], R7 ;  /* 0x0001080701007387 */ /* 0x0003e20000100800 */
[----:B--2---:R-:W-:Y:S01]  /*19b0*/  SHF.R.S32.HI R17, RZ, 0x1f, R17 ;  /* 0x0000001fff117819 */ /* 0x004fe20000011411 */
[----:B------:R-:W-:Y:S02]  /*19c0*/  IMAD.IADD R196, R195, 0x1, R0 ;  /* 0x00000001c3c47824 */ /* 0x000fe400078e0200 */
[----:B------:R-:W-:Y:S01]  /*19d0*/  STL [R1+0x74], R8 ;  /* 0x0000740801007387 */ /* 0x000fe20000100800 */
[C---:B------:R-:W-:Y:S02]  /*19e0*/  IMAD.IADD R217, R0.reuse, 0x1, R214 ;  /* 0x0000000100d97824 */ /* 0x040fe400078e02d6 */
[----:B------:R-:W-:Y:S01]  /*19f0*/  IMAD.IADD R216, R0, 0x1, R215 ;  /* 0x0000000100d87824 */ /* 0x000fe200078e02d7 */
[----:B------:R2:W-:Y:S04]  /*1a00*/  STL [R1+0x104], R15 ;  /* 0x0001040f01007387 */ /* 0x0005e80000100800 */
[----:B------:R-:W-:Y:S01]  /*1a10*/  STL [R1+0xb0], R10 ;  /* 0x0000b00a01007387 */ /* 0x000fe20000100800 */
        /* <DEDUP_REMOVED lines=39> */
.L_x_1439:
[----:B------:R-:W2:Y:S01]  /*1c90*/  LDL R0, [R1+0x54] ;  /* 0x0000540001007983 */ /* 0x000ea20000100800 */
[----:B-1----:R-:W-:Y:S01]  /*1ca0*/  IMAD.MOV.U32 R8, RZ, RZ, 0x4 ;  /* 0x00000004ff087424 */ /* 0x002fe200078e00ff */
[----:B------:R-:W-:-:S02]  /*1cb0*/  ISETP.NE.U32.AND P4, PT, RZ, c[0x0][0x370], PT ;  /* 0x0000dc00ff007a0c */ /* 0x000fc40003f85070 */
[----:B------:R-:W-:Y:S01]  /*1cc0*/  ISETP.NE.U32.AND P3, PT, RZ, c[0x0][0x360], PT ;  /* 0x0000d800ff007a0c */ /* 0x000fe20003f65070 */
[----:B--2---:R-:W-:-:S05]  /*1cd0*/  IMAD.WIDE R2, R0, R8, c[0x0][0x588] ;  /* 0x0001620000027625 */ /* 0x004fca00078e0208 */
[----:B------:R-:W2:Y:S01]  /*1ce0*/  LDG.E R14, [R2.64] ;  /* 0x00000006020e7981 */ /* 0x000ea2000c1e1900 */
[----:B------:R-:W-:Y:S01]  /*1cf0*/  ISETP.NE.AND.EX P4, PT, RZ, c[0x0][0x374], PT, P4 ;  /* 0x0000dd00ff007a0c */ /* 0x000fe20003f85340 */
[----:B------:R-:W-:Y:S01]  /*1d00*/  IMAD.MOV.U32 R13, RZ, RZ, RZ ;  /* 0x000000ffff0d7224 */ /* 0x000fe200078e00ff */
[----:B------:R-:W-:Y:S01]  /*1d10*/  ISETP.NE.AND.EX P3, PT, RZ, c[0x0][0x364], PT, P3 ;  /* 0x0000d900ff007a0c */ /* 0x000fe20003f65330 */
[----:B------:R-:W-:Y:S01]  /*1d20*/  IMAD.MOV.U32 R11, RZ, RZ, RZ ;  /* 0x000000ffff0b7224 */ /* 0x000fe200078e00ff */
[----:B------:R-:W-:-:S04]  /*1d30*/  ISETP.NE.U32.AND P0, PT, RZ, c[0x0][0x348], PT ;  /* 0x0000d200ff007a0c */ /* 0x000fc80003f05070 */
[----:B------:R-:W-:Y:S01]  /*1d40*/  ISETP.NE.AND.EX P0, PT, RZ, c[0x0][0x34c], PT, P0 ;  /* 0x0000d300ff007a0c */ /* 0x000fe20003f05300 */
[C---:B--2---:R-:W-:Y:S01]  /*1d50*/  IMAD.SHL.U32 R19, R14.reuse, 0x4, RZ ;  /* 0x000000040e137824 */ /* 0x044fe200078e00ff */
[----:B------:R-:W-:Y:S01]  /*1d60*/  SHF.R.S32.HI R16, RZ, 0x1f, R14 ;  /* 0x0000001fff107819 */ /* 0x000fe2000001140e */
[----:B------:R1:W-:Y:S02]  /*1d70*/  STL [R1+0x5c], R14 ;  /* 0x00005c0e01007387 */ /* 0x0003e40000100800 */
[C---:B------:R-:W-:Y:S02]  /*1d80*/  @P4 LEA R6, P2, R14.reuse, c[0x0][0x370], 0x2 ;  /* 0x0000dc000e064a11 */ /* 0x040fe400078410ff */
[C-C-:B------:R-:W-:Y:S01]  /*1d90*/  SHF.L.U64.HI R18, R14.reuse, 0x2, R16.reuse ;  /* 0x000000020e127819 */ /* 0x140fe20000010210 */
[----:B------:R1:W-:Y:S01]  /*1da0*/  STL [R1+0x70], R16 ;  /* 0x0000701001007387 */ /* 0x0003e20000100800 */
[----:B------:R-:W-:Y:S02]  /*1db0*/  @P3 IADD3 R4, P1, R19, c[0x0][0x360], RZ ;  /* 0x0000d80013043a10 */ /* 0x000fe40007f3e0ff */
[----:B------:R-:W-:Y:S01]  /*1dc0*/  @P4 LEA.HI.X R7, R14, c[0x0][0x374], R16, 0x2, P2 ;  /* 0x0000dd000e074a11 */ /* 0x000fe200010f1410 */
[----:B------:R1:W-:Y:S01]  /*1dd0*/  STL [R1+0x60], R19 ;  /* 0x0000601301007387 */ /* 0x0003e20000100800 */
[----:B------:R-:W-:-:S02]  /*1de0*/  @P3 IADD3.X R5, R18, c[0x0][0x364], RZ, P1, !PT ;  /* 0x0000d90012053a10 */ /* 0x000fc40000ffe4ff */
[----:B------:R-:W-:Y:S01]  /*1df0*/  IADD3 R2, P2, R19, c[0x0][0x348], RZ ;  /* 0x0000d20013027a10 */ /* 0x000fe20007f5e0ff */
[----:B------:R-:W2:Y:S03]  /*1e00*/  @P4 LDG.E R13, [R6.64] ;  /* 0x00000006060d4981 */ /* 0x000ea6000c1e1900 */
[----:B------:R-:W-:Y:S01]  /*1e10*/  IADD3.X R3, R18, c[0x0][0x34c], RZ, P2, !PT ;  /* 0x0000d30012037a10 */ /* 0x000fe200017fe4ff */
[----:B------:R-:W3:Y:S04]  /*1e20*/  @P3 LDG.E R0, [R4.64] ;  /* 0x0000000604003981 */ /* 0x000ee8000c1e1900 */
[----:B------:R1:W5:Y:S04]  /*1e30*/  @P0 LDG.E R11, [R2.64] ;  /* 0x00000006020b0981 */ /* 0x000368000c1e1900 */
[----:B------:R1:W-:Y:S01]  /*1e40*/  STL [R1+0x64], R18 ;  /* 0x0000641201007387 */ /* 0x0003e20000100800 */
[----:B------:R-:W-:Y:S03]  /*1e50*/  YIELD ;  /* 0x0000000000007946 */ /* 0x000fe60003800000 */
[----:B--2---:R1:W-:Y:S04]  /*1e60*/  STL [R1+0xc], R13 ;  /* 0x00000c0d01007387 */ /* 0x0043e80000100800 */
[----:B---3--:R1:W-:Y:S01]  /*1e70*/  @P3 STL [R1+0x38], R0 ;  /* 0x0000380001003387 */ /* 0x0083e20000100800 */
[----:B------:R-:W-:Y:S05]  /*1e80*/  @P3 BRA `(.L_x_1319) ;  /* 0x0000007000003947 */ /* 0x000fea0003800000 */
[----:B-1----:R-:W-:-:S05]  /*1e90*/  MOV R0, c[0x0][0x168] ;  /* 0x00005a0000007a02 */ /* 0x002fca0000000f00 */
[----:B------:R1:W-:Y:S01]  /*1ea0*/  STL [R1+0x38], R0 ;  /* 0x0000380001007387 */ /* 0x0003e20000100800 */
[----:B------:R-:W-:Y:S05]  /*1eb0*/  @!P0 BRA `(.L_x_1319) ;  /* 0x0000004000008947 */ /* 0x000fea0003800000 */
[----:B-1----:R1:W2:Y:S04]  /*1ec0*/  LDG.E R0, [R2.64] ;  /* 0x0000000602007981 */ /* 0x0022a8000c1e1900 */
[----:B-1----:R-:W2:Y:S02]  /*1ed0*/  LDG.E R2, [R2.64+0x4] ;  /* 0x0000040602027981 */ /* 0x002ea4000c1e1900 */
[----:B--2---:R-:W-:-:S05]  /*1ee0*/  IADD3 R0, -R0, R2, RZ ;  /* 0x0000000200007210 */ /* 0x004fca0007ffe1ff */
[----:B------:R1:W-:Y:S02]  /*1ef0*/  STL [R1+0x38], R0 ;  /* 0x0000380001007387 */ /* 0x0003e40000100800 */
.L_x_1319:
[----:B------:R-:W-:-:S04]  /*1f00*/  ISETP.NE.U32.AND P1, PT, RZ, c[0x0][0x368], PT ;  /* 0x0000da00ff007a0c */ /* 0x000fc80003f25070 */
[----:B------:R-:W-:-:S13]  /*1f10*/  ISETP.NE.AND.EX P1, PT, RZ, c[0x0][0x36c], PT, P1 ;  /* 0x0000db00ff007a0c */ /* 0x000fda0003f25310 */
[----:B------:R-:W-:Y:S05]  /*1f20*/  @!P1 BRA `(.L_x_1320) ;  /* 0x0000004000009947 */ /* 0x000fea0003800000 */
[----:B-1----:R-:W-:-:S04]  /*1f30*/  IADD3 R2, P1, R19, c[0x0][0x368], RZ ;  /* 0x0000da0013027a10 */ /* 0x002fc80007f3e0ff */
[----:B------:R-:W-:-:S05]  /*1f40*/  IADD3.X R3, R18, c[0x0][0x36c], RZ, P1, !PT ;  /* 0x0000db0012037a10 */ /* 0x000fca0000ffe4ff */
[----:B------:R1:W5:Y:S01]  /*1f50*/  LDG.E R0, [R2.64] ;  /* 0x0000000602007981 */ /* 0x000362000c1e1900 */
[----:B------:R-:W-:Y:S05]  /*1f60*/  BRA `(.L_x_1321) ;  /* 0x0000008000007947 */ /* 0x000fea0003800000 */
.L_x_1320:
[----:B------:R-:W-:Y:S01]  /*1f70*/  ISETP.NE.U32.AND P1, PT, RZ, c[0x0][0x350], PT ;  /* 0x0000d400ff007a0c */ /* 0x000fe20003f25070 */
[----:B-1----:R-:W-:-:S03]  /*1f80*/  IMAD.U32 R0, RZ, RZ, UR5 ;  /* 0x00000005ff007e24 */ /* 0x002fc6000f8e00ff */
[----:B------:R-:W-:-:S13]  /*1f90*/  ISETP.NE.AND.EX P1, PT, RZ, c[0x0][0x354], PT, P1 ;  /* 0x0000d500ff007a0c */ /* 0x000fda0003f25310 */
[----:B------:R-:W-:Y:S05]  /*1fa0*/  @!P1 BRA `(.L_x_1321) ;  /* 0x0000004000009947 */ /* 0x000fea0003800000 */
[----:B------:R-:W-:-:S05]  /*1fb0*/  IMAD.WIDE R2, R14, R8, c[0x0][0x350] ;  /* 0x0000d4000e027625 */ /* 0x000fca00078e0208 */
[----:B------:R-:W2:Y:S04]  /*1fc0*/  LDG.E R4, [R2.64] ;  /* 0x0000000602047981 */ /* 0x000ea8000c1e1900 */
[----:B------:R-:W2:Y:S02]  /*1fd0*/  LDG.E R0, [R2.64+0x4] ;  /* 0x0000040602007981 */ /* 0x000ea4000c1e1900 */
[----:B--2---:R-:W-:Y:S02]  /*1fe0*/  IADD3 R0, -R4, R0, RZ ;  /* 0x0000000004007210 */ /* 0x004fe40007ffe1ff */
.L_x_1321:
[----:B-1----:R-:W2:Y:S04]  /*1ff0*/  LDL R2, [R1+0x38] ;  /* 0x0000380001027983 */ /* 0x002ea80000100800 */
[----:B------:R-:W3:Y:S04]  /*2000*/  LDL.LU R3, [R1+0x4c] ;  /* 0x00004c0001037983 */ /* 0x000ee80000300800 */
[----:B------:R-:W4:Y:S01]  /*2010*/  LDL R17, [R1+0x50] ;  /* 0x0000500001117983 */ /* 0x000f220000100800 */
[----:B-----5:R-:W-:Y:S01]  /*2020*/  IMAD.IADD R62, R0, 0x1, -R13 ;  /* 0x00000001003e7824 */ /* 0x020fe200078e0a0d */
[----:B------:R-:W-:Y:S01]  /*2030*/  BSSY B0, `(.L_x_1322) ;  /* 0x000003f000007945 */ /* 0x000fe20003800000 */
[----:B------:R-:W-:-:S03]  /*2040*/  IMAD.MOV.U32 R4, RZ, RZ, RZ ;  /* 0x000000ffff047224 */ /* 0x000fc600078e00ff */
[C---:B------:R-:W-:Y:S01]  /*2050*/  IADD3 R5, R62.reuse, 0x6f, RZ ;  /* 0x0000006f3e057810 */ /* 0x040fe20007ffe0ff */
[----:B--2---:R-:W-:Y:S02]  /*2060*/  IMAD.MOV.U32 R15, RZ, RZ, R2 ;  /* 0x000000ffff0f7224 */ /* 0x004fe400078e0002 */
[----:B------:R-:W-:Y:S02]  /*2070*/  IMAD.MOV.U32 R2, RZ, RZ, c[0x0][0x2c4] ;  /* 0x0000b100ff027624 */ /* 0x000fe400078e00ff */
[----:B---3--:R-:W-:Y:S01]  /*2080*/  IMAD.SHL.U32 R12, R3, 0x80, RZ ;  /* 0x00000080030c7824 */ /* 0x008fe200078e00ff */
[----:B------:R-:W-:Y:S02]  /*2090*/  IADD3 R3, R62, 0x70, -R15 ;  /* 0x000000703e037810 */ /* 0x000fe40007ffe80f */
[----:B------:R-:W-:Y:S02]  /*20a0*/  ISETP.NE.AND P3, PT, R2, 0x1, PT ;  /* 0x000000010200780c */ /* 0x000fe40003f65270 */
[----:B------:R-:W-:Y:S01]  /*20b0*/  IADD3 R2, R12, 0x7f, RZ ;  /* 0x0000007f0c027810 */ /* 0x000fe20007ffe0ff */
[----:B------:R1:W-:Y:S04]  /*20c0*/  STL [R1+0x40], R12 ;  /* 0x0000400c01007387 */ /* 0x0003e80000100800 */
[----:B------:R1:W-:Y:S06]  /*20d0*/  STL [R1+0x3c], R62 ;  /* 0x00003c3e01007387 */ /* 0x0003ec0000100800 */
[----:B------:R-:W-:-:S05]  /*20e0*/  @P3 IMAD.HI.U32 R0, R2, c[0x0][0x2c8], RZ ;  /* 0x0000b20002003a27 */ /* 0x000fca00078e00ff */
[----:B------:R-:W-:Y:S01]  /*20f0*/  @P3 SHF.R.U32.HI R2, RZ, c[0x0][0x2cc], R0 ;  /* 0x0000b300ff023a19 */ /* 0x000fe20000011600 */
[----:B------:R-:W-:-:S04]  /*2100*/  IMAD.HI R0, R5, -0x6db6db6d, R4 ;  /* 0x9249249305007827 */ /* 0x000fc800078e0204 */
[----:B------:R-:W-:Y:S01]  /*2110*/  IMAD.IADD R3, R3, 0x1, R2 ;  /* 0x0000000103037824 */ /* 0x000fe200078e0202 */
[----:B------:R-:W-:Y:S01]  /*2120*/  SHF.R.U32.HI R4, RZ, 0x1f, R0 ;  /* 0x0000001fff047819 */ /* 0x000fe20000011600 */
[----:B------:R-:W-:-:S03]  /*2130*/  IMAD.MOV.U32 R2, RZ, RZ, RZ ;  /* 0x000000ffff027224 */ /* 0x000fc600078e00ff */
[----:B------:R-:W-:Y:S01]  /*2140*/  LEA.HI.SX32 R4, R0, R4, 0x1a ;  /* 0x0000000400047211 */ /* 0x000fe200078fd2ff */
[----:B------:R-:W-:Y:S01]  /*2150*/  IMAD.HI R2, R3, -0x6db6db6d, R2 ;  /* 0x9249249303027827 */ /* 0x000fe200078e0202 */
[----:B----4-:R-:W-:-:S04]  /*2160*/  LOP3.LUT R0, R17, 0xff000000, RZ, 0xc0, !PT ;  /* 0xff00000011007812 */ /* 0x010fc800078ec0ff */
[----:B------:R-:W-:Y:S02]  /*2170*/  SHF.R.U32.HI R3, RZ, 0x1f, R2 ;  /* 0x0000001fff037819 */ /* 0x000fe40000011602 */
[----:B------:R-:W-:Y:S02]  /*2180*/  SHF.R.U32.HI R0, RZ, 0x8, R0 ;  /* 0x00000008ff007819 */ /* 0x000fe40000011600 */
[----:B------:R-:W-:Y:S02]  /*2190*/  LEA.HI.SX32 R2, R2, R3, 0x1a ;  /* 0x0000000302027211 */ /* 0x000fe400078fd2ff */
[----:B------:R-:W-:Y:S02]  /*21a0*/  LOP3.LUT R3, R17, 0xff0000, RZ, 0xc0, !PT ;  /* 0x00ff000011037812 */ /* 0x000fe400078ec0ff */
[----:B------:R-:W-:Y:S01]  /*21b0*/  IMNMX R7, R4, R2, PT ;  /* 0x0000000204077217 */ /* 0x000fe20003800200 */
[----:B------:R-:W-:Y:S01]  /*21c0*/  IMAD.MOV.U32 R2, RZ, RZ, RZ ;  /* 0x000000ffff027224 */ /* 0x000fe200078e00ff */
[----:B------:R-:W-:-:S02]  /*21d0*/  LEA.HI R0, R3, R0, RZ, 0x10 ;  /* 0x0000000003007211 */ /* 0x000fc400078f80ff */
[----:B------:R-:W-:Y:S02]  /*21e0*/  ISETP.GE.AND P1, PT, R7, 0x1, PT ;  /* 0x000000010700780c */ /* 0x000fe40003f26270 */
[----:B------:R-:W-:Y:S02]  /*21f0*/  LOP3.LUT R20, R0, 0xff, RZ, 0xc0, !PT ;  /* 0x000000ff00147812 */ /* 0x000fe400078ec0ff */
[----:B------:R-:W-:-:S03]  /*2200*/  SHF.R.U32.HI R6, RZ, 0x10, R0 ;  /* 0x00000010ff067819 */ /* 0x000fc60000011600 */
[----:B------:R1:W-:Y:S04]  /*2210*/  STL [R1+0x6c], R20 ;  /* 0x00006c1401007387 */ /* 0x0003e80000100800 */
[----:B------:R1:W-:Y:S02]  /*2220*/  STL [R1+0x68], R6 ;  /* 0x0000680601007387 */ /* 0x0003e40000100800 */
[----:B------:R-:W-:Y:S05]  /*2230*/  @!P1 BRA `(.L_x_1323) ;  /* 0x000001e000009947 */ /* 0x000fea0003800000 */
[----:B------:R-:W-:-:S04]  /*2240*/  ISETP.NE.AND P1, PT, R6, RZ, PT ;  /* 0x000000ff0600720c */ /* 0x000fc80003f25270 */
[----:B------:R-:W-:-:S04]  /*2250*/  SEL R0, R6, c[0x0][0x338], P1 ;  /* 0x0000ce0006007a07 */ /* 0x000fc80000800000 */
[----:B------:R-:W-:Y:S02]  /*2260*/  IABS R3, R0 ;  /* 0x0000000000037213 */ /* 0x000fe40000000000 */
[----:B-1----:R-:W-:Y:S02]  /*2270*/  IADD3 R6, R0, -0x1, R7 ;  /* 0xffffffff00067810 */ /* 0x002fe40007ffe007 */
[----:B------:R-:W1:Y:S02]  /*2280*/  I2F.RP R2, R3 ;  /* 0x0000000300027306 */ /* 0x000e640000209400 */
[----:B------:R-:W-:-:S06]  /*2290*/  IABS R10, R6 ;  /* 0x00000006000a7213 */ /* 0x000fcc0000000000 */
        /* <DEDUP_REMOVED lines=24> */
.L_x_1323:
[----:B------:R-:W-:Y:S05]  /*2420*/  BSYNC B0 ;  /* 0x0000000000007941 */ /* 0x000fea0003800000 */
.L_x_1322:
[----:B------:R-:W-:Y:S01]  /*2430*/  IMAD R3, R20, R2, RZ ;  /* 0x0000000214037224 */ /* 0x000fe200078e02ff */
[----:B------:R-:W-:Y:S01]  /*2440*/  PRMT R0, RZ, 0x7610, R0 ;  /* 0x00007610ff007816 */ /* 0x000fe20000000000 */
[----:B------:R-:W-:Y:S01]  /*2450*/  CS2R R22, SRZ ;  /* 0x0000000000167805 */ /* 0x000fe2000001ff00 */
[----:B------:R-:W-:Y:S01]  /*2460*/  CS2R R26, SRZ ;  /* 0x00000000001a7805 */ /* 0x000fe2000001ff00 */
[----:B------:R-:W-:Y:S01]  /*2470*/  IMAD.IADD R2, R3, 0x1, R2 ;  /* 0x0000000103027824 */ /* 0x000fe200078e0202 */
[----:B------:R2:W-:Y:S01]  /*2480*/  STL [R1], R3 ;  /* 0x0000000301007387 */ /* 0x0005e20000100800 */
        /* <DEDUP_REMOVED lines=36> */
[----:B------:R-:W-:-:S04]  /*26d0*/  @P2 IADD3 R2, P1, R19, c[0x0][0x340], RZ ;  /* 0x0000d00013022a10 */ /* 0x000fc80007f3e0ff */
[----:B------:R-:W-:-:S05]  /*26e0*/  @P2 IADD3.X R3, R18, c[0x0][0x344], RZ, P1, !PT ;  /* 0x0000d10012032a10 */ /* 0x000fca0000ffe4ff */
[----:B------:R2:W5:Y:S01]  /*26f0*/  @P2 LDG.E R0, [R2.64] ;  /* 0x0000000602002981 */ /* 0x000562000c1e1900 */
[----:B------:R-:W-:Y:S01]  /*2700*/  IMAD.WIDE.U32 R4, R11, c[0x0][0x178], RZ ;  /* 0x00005e000b047a25 */ /* 0x000fe200078e00ff */
[----:B------:R-:W-:Y:S01]  /*2710*/  WARPSYNC 0xffffffff ;  /* 0xffffffff00007948 */ /* 0x000fe20003800000 */
[----:B------:R-:W-:Y:S02]  /*2720*/  LOP3.LUT R17, R17, 0xffff, RZ, 0xc0, !PT ;  /* 0x0000ffff11117812 */ /* 0x000fe400078ec0ff */
[----:B------:R-:W-:Y:S02]  /*2730*/  SEL R7, R14, RZ, !P0 ;  /* 0x000000ff0e077207 */ /* 0x000fe40004000000 */
[----:B------:R-:W-:Y:S02]  /*2740*/  SEL R8, R16, RZ, !P0 ;  /* 0x000000ff10087207 */ /* 0x000fe40004000000 */
[----:B------:R-:W-:Y:S02]  /*2750*/  IADD3 R146, R166, -0x1, RZ ;  /* 0xffffffffa6927810 */ /* 0x000fe40007ffe0ff */
[----:B--2---:R-:W-:-:S05]  /*2760*/  SHF.R.S32.HI R2, RZ, 0x1f, R11 ;  /* 0x0000001fff027819 */ /* 0x004fca000001140b */
[----:B------:R-:W-:-:S04]  /*2770*/  IMAD R2, R2, c[0x0][0x178], RZ ;  /* 0x00005e0002027a24 */ /* 0x000fc800078e02ff */
[----:B------:R-:W-:-:S04]  /*2780*/  IMAD R2, R11, c[0x0][0x17c], R2 ;  /* 0x00005f000b027a24 */ /* 0x000fc800078e0202 */
[----:B-1----:R-:W-:Y:S02]  /*2790*/  IMAD.IADD R6, R5, 0x1, R2 ;  /* 0x0000000105067824 */ /* 0x002fe400078e0202 */
[----:B------:R-:W-:-:S03]  /*27a0*/  @!P2 IMAD.MOV.U32 R0, RZ, RZ, R14 ;  /* 0x000000ffff00a224 */ /* 0x000fc600078e000e */
[----:B------:R-:W2:Y:S01]  /*27b0*/  LDL R20, [R1+0x4] ;  /* 0x0000040001147983 */ /* 0x000ea20000100800 */
[----:B------:R-:W-:Y:S01]  /*27c0*/  IMAD.MOV.U32 R145, RZ, RZ, 0x70 ;  /* 0x00000070ff917424 */ /* 0x000fe200078e00ff */
[----:B-----5:R-:W-:Y:S01]  /*27d0*/  SHF.R.S32.HI R3, RZ, 0x1f, R0 ;  /* 0x0000001fff037819 */ /* 0x020fe20000011400 */
[----:B------:R-:W-:Y:S02]  /*27e0*/  IMAD.MOV.U32 R2, RZ, RZ, c[0x0][0x2b8] ;  /* 0x0000ae00ff027624 */ /* 0x000fe400078e00ff */
[----:B------:R-:W-:Y:S02]  /*27f0*/  IMAD R145, R166, R145, -0x70 ;  /* 0xffffff90a6917424 */ /* 0x000fe400078e0291 */
[----:B------:R-:W-:Y:S01]  /*2800*/  IMAD.WIDE.U32 R10, R0, c[0x0][0x2b0], RZ ;  /* 0x0000ac00000a7a25 */ /* 0x000fe200078e00ff */
[----:B------:R-:W-:-:S03]  /*2810*/  ISETP.NE.AND P2, PT, R2, 0x1, PT ;  /* 0x000000010200780c */ /* 0x000fc60003f45270 */
[----:B------:R-:W-:Y:S01]  /*2820*/  IMAD.MOV.U32 R218, RZ, RZ, RZ ;  /* 0x000000ffffda7224 */ /* 0x000fe200078e00ff */
[----:B------:R1:W-:Y:S04]  /*2830*/  STL.64 [R1+0x20], R10 ;  /* 0x0000200a01007387 */ /* 0x0003e80000100a00 */
[----:B------:R-:W-:Y:S01]  /*2840*/  BAR.SYNC.DEFER_BLOCKING 0x0 ;  /* 0x0000000000007b1d */ /* 0x000fe20000010000 */
[----:B------:R-:W-:Y:S02]  /*2850*/  IMAD R15, R15, c[0x0][0x2c4], RZ ;  /* 0x0000b1000f0f7a24 */ /* 0x000fe400078e02ff */
[----:B--2---:R-:W-:-:S04]  /*2860*/  IMAD.IADD R2, R20, 0x1, R145 ;  /* 0x0000000114027824 */ /* 0x004fc800078e0291 */
[C---:B------:R-:W-:Y:S01]  /*2870*/  IMAD.IADD R14, R2.reuse, 0x1, R13 ;  /* 0x00000001020e7824 */ /* 0x040fe200078e020d */
        /* <DEDUP_REMOVED lines=8> */
[C---:B------:R-:W-:Y:S01]  /*2900*/  @!P1 IADD3 R0, P0, R13.reuse, R10, RZ ;  /* 0x0000000a0d009210 */ /* 0x040fe20007f1e0ff */
[----:B------:R2:W-:Y:S03]  /*2910*/  STL [R1+0x30], R5 ;  /* 0x0000300501007387 */ /* 0x0005e60000100800 */
[----:B------:R-:W-:Y:S02]  /*2920*/  @!P1 LEA.HI.X.SX32 R3, R13, R5, 0x1, P0 ;  /* 0x000000050d039211 */ /* 0x000fe400000f0eff */
[----:B------:R-:W-:-:S04]  /*2930*/  @!P1 LEA R2, P0, R0, c[0x0][0x2a0], 0x2 ;  /* 0x0000a80000029a11 */ /* 0x000fc800078010ff */
[----:B------:R-:W-:-:S05]  /*2940*/  @!P1 LEA.HI.X R3, R0, c[0x0][0x2a4], R3, 0x2, P0 ;  /* 0x0000a90000039a11 */ /* 0x000fca00000f1403 */
[----:B------:R3:W4:Y:S01]  /*2950*/  @!P1 LDG.E R218, [R2.64] ;  /* 0x0000000602da9981 */ /* 0x000722000c1e1900 */
[----:B------:R-:W-:Y:S01]  /*2960*/  SHF.R.S32.HI R21, RZ, 0x1f, R241 ;  /* 0x0000001fff157819 */ /* 0x000fe200000114f1 */
[----:B------:R-:W-:Y:S01]  /*2970*/  IMAD.WIDE.U32 R24, R17, c[0x0][0x1e8], RZ ;  /* 0x00007a0011187a25 */ /* 0x000fe200078e00ff */
[----:B------:R-:W-:Y:S01]  /*2980*/  SHF.R.S32.HI R19, RZ, 0x1f, R251 ;  /* 0x0000001fff137819 */ /* 0x000fe200000114fb */
[----:B-1----:R-:W1:Y:S01]  /*2990*/  S2R R10, SR_TID.X ;  /* 0x00000000000a7919 */ /* 0x002e620000002100 */
[----:B------:R-:W-:Y:S01]  /*29a0*/  ISETP.GE.AND P5, PT, R241, c[0x0][0x198], PT ;  /* 0x00006600f1007a0c */ /* 0x000fe20003fa6270 */
[----:B------:R-:W-:Y:S01]  /*29b0*/  IMAD R22, R17, c[0x0][0x1ec], R25 ;  /* 0x00007b0011167a24 */ /* 0x000fe200078e0219 */
[----:B------:R-:W-:Y:S01]  /*29c0*/  IADD3 R199, R192, 0x20, RZ ;  /* 0x00000020c0c77810 */ /* 0x000fe20007ffe0ff */
[----:B------:R-:W-:Y:S01]  /*29d0*/  IMAD R144, R146, -0x70, R62 ;  /* 0xffffff9092907824 */ /* 0x000fe200078e023e */
[----:B------:R-:W-:Y:S01]  /*29e0*/  STL.64 [R1+0x18], R24 ;  /* 0x0000181801007387 */ /* 0x000fe20000100a00 */
[----:B------:R-:W-:Y:S01]  /*29f0*/  SHF.L.U64.HI R220, R241, 0x1, R21 ;  /* 0x00000001f1dc7819 */ /* 0x000fe20000010215 */
[----:B--2---:R-:W-:Y:S01]  /*2a00*/  IMAD.IADD R5, R20, 0x1, R12 ;  /* 0x0000000114057824 */ /* 0x004fe200078e020c */
[----:B------:R-:W-:Y:S01]  /*2a10*/  SHF.L.U64.HI R221, R251, 0x1, R19 ;  /* 0x00000001fbdd7819 */ /* 0x000fe20000010213 */
[----:B------:R-:W-:Y:S01]  /*2a20*/  STL [R1+0x10], R22 ;  /* 0x0000101601007387 */ /* 0x000fe20000100800 */
[----:B------:R-:W-:Y:S01]  /*2a30*/  BSSY B0, `(.L_x_1325) ;  /* 0x00000f6000007945 */ /* 0x000fe20003800000 */
[----:B------:R-:W-:-:S02]  /*2a40*/  IMAD.MOV.U32 R0, RZ, RZ, R5 ;  /* 0x000000ffff007224 */ /* 0x000fc400078e0005 */
[----:B------:R-:W2:Y:S01]  /*2a50*/  S2R R23, SR_TID.X ;  /* 0x0000000000177919 */ /* 0x000ea20000002100 */
[----:B---3--:R-:W-:Y:S02]  /*2a60*/  IMAD.MOV.U32 R2, RZ, RZ, R4 ;  /* 0x000000ffff027224 */ /* 0x008fe400078e0004 */
[----:B------:R-:W-:Y:S01]  /*2a70*/  IMAD.MOV.U32 R3, RZ, RZ, R6 ;  /* 0x000000ffff037224 */ /* 0x000fe200078e0006 */
[----:B-1----:R-:W-:Y:S01]  /*2a80*/  SHF.R.S32.HI R18, RZ, 0x1f, R10 ;  /* 0x0000001fff127819 */ /* 0x002fe2000001140a */
[----:B------:R-:W-:-:S03]  /*2a90*/  @P3 IMAD.HI.U32 R4, R5, c[0x0][0x2c8], RZ ;  /* 0x0000b20005043a27 */ /* 0x000fc600078e00ff */
[----:B------:R-:W-:Y:S01]  /*2aa0*/  LEA.HI R18, R18, R10, RZ, 0x3 ;  /* 0x0000000a12127211 */ /* 0x000fe200078f18ff */
[C---:B------:R-:W-:Y:S01]  /*2ab0*/  IMAD.WIDE.U32 R2, R17.reuse, c[0x0][0x1b8], R2 ;  /* 0x00006e0011027a25 */ /* 0x040fe200078e0002 */
[----:B------:R-:W-:Y:S02]  /*2ac0*/  @P3 SHF.R.U32.HI R0, RZ, c[0x0][0x2cc], R4 ;  /* 0x0000b300ff003a19 */ /* 0x000fe40000011604 */
[----:B------:R-:W-:Y:S01]  /*2ad0*/  SHF.R.S32.HI R18, RZ, 0x3, R18 ;  /* 0x00000003ff127819 */ /* 0x000fe20000011412 */
[----:B------:R-:W-:Y:S02]  /*2ae0*/  IMAD R3, R17, c[0x0][0x1bc], R3 ;  /* 0x00006f0011037a24 */ /* 0x000fe400078e0203 */
[----:B------:R-:W-:Y:S02]  /*2af0*/  IMAD R6, R8, c[0x0][0x1c0], RZ ;  /* 0x0000700008067a24 */ /* 0x000fe400078e02ff */
[----:B------:R-:W-:-:S04]  /*2b00*/  IMAD.WIDE.U32 R2, R7, c[0x0][0x1c0], R2 ;  /* 0x0000700007027a25 */ /* 0x000fc800078e0002 */
[----:B------:R-:W-:Y:S01]  /*2b10*/  IMAD R6, R7, c[0x0][0x1c4], R6 ;  /* 0x0000710007067a24 */ /* 0x000fe200078e0206 */
[--C-:B------:R-:W-:Y:S01]  /*2b20*/  SHF.R.S32.HI R7, RZ, 0x1f, R0.reuse ;  /* 0x0000001fff077819 */ /* 0x100fe20000011400 */
[----:B------:R-:W-:Y:S02]  /*2b30*/  IMAD.MOV R4, RZ, RZ, -R0 ;  /* 0x000000ffff047224 */ /* 0x000fe400078e0a00 */
[----:B------:R-:W-:Y:S02]  /*2b40*/  IMAD.IADD R3, R3, 0x1, R6 ;  /* 0x0000000103037824 */ /* 0x000fe400078e0206 */
[----:B------:R-:W-:Y:S02]  /*2b50*/  IMAD R4, R4, c[0x0][0x2c4], R5 ;  /* 0x0000b10004047a24 */ /* 0x000fe400078e0205 */
[----:B------:R-:W-:Y:S02]  /*2b60*/  IMAD R5, R7, c[0x0][0x1b0], RZ ;  /* 0x00006c0007057a24 */ /* 0x000fe400078e02ff */
[----:B------:R-:W-:-:S04]  /*2b70*/  IMAD.WIDE.U32 R2, R0, c[0x0][0x1b0], R2 ;  /* 0x00006c0000027a25 */ /* 0x000fc800078e0002 */
[----:B------:R-:W-:Y:S01]  /*2b80*/  IMAD R6, R0, c[0x0][0x1b4], R5 ;  /* 0x00006d0000067a24 */ /* 0x000fe200078e0205 */
[----:B------:R-:W-:Y:S01]  /*2b90*/  SHF.R.S32.HI R5, RZ, 0x1f, R4 ;  /* 0x0000001fff057819 */ /* 0x000fe20000011404 */
[----:B------:R-:W-:Y:S02]  /*2ba0*/  IMAD.IADD R10, R18, 0x1, R12 ;  /* 0x00000001120a7824 */ /* 0x000fe400078e020c */
[----:B------:R-:W-:Y:S02]  /*2bb0*/  IMAD.IADD R3, R3, 0x1, R6 ;  /* 0x0000000103037824 */ /* 0x000fe400078e0206 */
[----:B------:R-:W-:Y:S01]  /*2bc0*/  IMAD R0, R5, c[0x0][0x1a8], RZ ;  /* 0x00006a0005007a24 */ /* 0x000fe200078e02ff */
[----:B------:R-:W-:Y:S01]  /*2bd0*/  ISETP.GE.AND P1, PT, R10, R15, PT ;  /* 0x0000000f0a00720c */ /* 0x000fe20003f26270 */
[----:B------:R-:W-:Y:S01]  /*2be0*/  IMAD.WIDE.U32 R2, R4, c[0x0][0x1a8], R2 ;  /* 0x00006a0004027a25 */ /* 0x000fe200078e0002 */
[----:B------:R-:W-:-:S03]  /*2bf0*/  IADD3 R7, R10, 0x20, RZ ;  /* 0x000000200a077810 */ /* 0x000fc60007ffe0ff */
[----:B------:R-:W-:Y:S01]  /*2c00*/  IMAD R0, R4, c[0x0][0x1ac], R0 ;  /* 0x00006b0004007a24 */ /* 0x000fe200078e0200 */
[----:B------:R-:W-:Y:S01]  /*2c10*/  LEA R8, P0, R2, c[0x0][0x160], 0x1 ;  /* 0x0000580002087a11 */ /* 0x000fe200078008ff */
[----:B------:R-:W-:Y:S02]  /*2c20*/  IMAD.MOV R6, RZ, RZ, -R13 ;  /* 0x000000ffff067224 */ /* 0x000fe400078e0a0d */
[----:B------:R-:W-:Y:S02]  /*2c30*/  IMAD.IADD R0, R3, 0x1, R0 ;  /* 0x0000000103007824 */ /* 0x000fe400078e0200 */
[----:B------:R-:W-:Y:S01]  /*2c40*/  SHFL.IDX PT, R11, R8, 0x1, 0x181f ;  /* 0x00381f00080b7f89 */ /* 0x000fe200000e0000 */
[----:B------:R-:W-:Y:S02]  /*2c50*/  IMAD R223, R6, c[0x0][0x2b8], R14 ;  /* 0x0000ae0006df7a24 */ /* 0x000fe400078e020e */
[----:B------:R-:W-:Y:S02]  /*2c60*/  LEA.HI.X R9, R2, c[0x0][0x164], R0, 0x1, P0 ;  /* 0x0000590002097a11 */ /* 0x000fe400000f0c00 */
[----:B------:R-:W1:Y:S01]  /*2c70*/  SHFL.IDX PT, R0, R8, RZ, 0x181f ;  /* 0x00181fff08007589 */ /* 0x000e6200000e0000 */
[----:B------:R-:W-:-:S03]  /*2c80*/  SHF.R.S32.HI R14, RZ, 0x1f, R223 ;  /* 0x0000001fff0e7819 */ /* 0x000fc600000114df */
[----:B------:R-:W3:Y:S04]  /*2c90*/  SHFL.IDX PT, R3, R9, RZ, 0x181f ;  /* 0x00181fff09037589 */ /* 0x000ee800000e0000 */
[----:B------:R-:W2:Y:S04]  /*2ca0*/  SHFL.IDX PT, R12, R9, 0x1, 0x181f ;  /* 0x00381f00090c7f89 */ /* 0x000ea800000e0000 */
[----:B------:R-:W-:Y:S04]  /*2cb0*/  SHFL.IDX PT, R13, R9, 0x2, 0x181f ;  /* 0x00581f00090d7f89 */ /* 0x000fe800000e0000 */
[----:B------:R-:W-:Y:S01]  /*2cc0*/  SHFL.IDX PT, R9, R9, 0x3, 0x181f ;  /* 0x00781f0009097f89 */ /* 0x000fe200000e0000 */
[----:B-1----:R-:W-:-:S02]  /*2cd0*/  @!P1 LEA R4, P4, R241, R0, 0x1 ;  /* 0x00000000f1049211 */ /* 0x002fc400078808ff */
[----:B------:R-:W-:Y:S02]  /*2ce0*/  @!P1 LEA R2, P0, R251, R0, 0x1 ;  /* 0x00000000fb029211 */ /* 0x000fe400078008ff */
[-C--:B---3--:R-:W-:Y:S01]  /*2cf0*/  @!P1 LEA.HI.X R5, R241, R3.reuse, R21, 0x1, P4 ;  /* 0x00000003f1059211 */ /* 0x088fe200020f0c15 */
[----:B------:R-:W1:Y:S01]  /*2d00*/  SHFL.IDX PT, R0, R8, 0x2, 0x181f ;  /* 0x00581f0008007f89 */ /* 0x000e6200000e0000 */
[C---:B------:R-:W-:Y:S02]  /*2d10*/  ISETP.GE.AND P4, PT, R251.reuse, c[0x0][0x198], PT ;  /* 0x00006600fb007a0c */ /* 0x040fe40003f86270 */
[----:B------:R-:W-:Y:S01]  /*2d20*/  @!P1 LEA.HI.X R3, R251, R3, R19, 0x1, P0 ;  /* 0x00000003fb039211 */ /* 0x000fe200000f0c13 */
[----:B------:R3:W-:Y:S01]  /*2d30*/  @!P1 LDGSTS.E.BYPASS.LTC128B.128 [R219+0x100], [R4.64], !P5 ;  /* 0x0010000004db9fae */ /* 0x0007e2000e901d46 */
[----:B------:R-:W-:-:S09]  /*2d40*/  ISETP.GE.AND P0, PT, R7, R15, PT ;  /* 0x0000000f0700720c */ /* 0x000fd20003f06270 */
[----:B------:R1:W-:Y:S04]  /*2d50*/  @!P1 LDGSTS.E.BYPASS.LTC128B.128 [R219+0x4100], [R2.64], !P4 ;  /* 0x0410000002db9fae */ /* 0x0003e8000e101d46 */
[----:B------:R-:W-:-:S04]  /*2d60*/  @!P0 LEA R6, P1, R241, R11, 0x1 ;  /* 0x0000000bf1068211 */ /* 0x000fc800078208ff */
[----:B--2---:R-:W-:-:S05]  /*2d70*/  @!P0 LEA.HI.X R7, R241, R12, R21, 0x1, P1 ;  /* 0x0000000cf1078211 */ /* 0x004fca00008f0c15 */
[----:B------:R2:W-:Y:S01]  /*2d80*/  @!P0 LDGSTS.E.BYPASS.LTC128B.128 [R219+0x1100], [R6.64], !P5 ;  /* 0x0110000006db8fae */ /* 0x0005e2000e901d46 */
[----:B---3--:R-:W-:-:S04]  /*2d90*/  IMAD R4, R14, c[0x0][0x1e0], RZ ;  /* 0x000078000e047a24 */ /* 0x008fc800078e02ff */
[----:B------:R-:W-:Y:S01]  /*2da0*/  IMAD R5, R223, c[0x0][0x1e4], R4 ;  /* 0x00007900df057a24 */ /* 0x000fe200078e0204 */
[----:B------:R-:W-:Y:S02]  /*2db0*/  @!P0 LEA R4, P1, R251, R11, 0x1 ;  /* 0x0000000bfb048211 */ /* 0x000fe400078208ff */
[C---:B------:R-:W-:Y:S02]  /*2dc0*/  IADD3 R11, R10.reuse, 0x40, RZ ;  /* 0x000000400a0b7810 */ /* 0x040fe40007ffe0ff */
[----:B------:R-:W-:Y:S01]  /*2dd0*/  IADD3 R10, R10, 0x60, RZ ;  /* 0x000000600a0a7810 */ /* 0x000fe20007ffe0ff */
[----:B-1----:R-:W-:Y:S01]  /*2de0*/  IMAD.WIDE.U32 R2, R223, c[0x0][0x1e0], RZ ;  /* 0x00007800df027a25 */ /* 0x002fe200078e00ff */
[----:B------:R-:W-:-:S03]  /*2df0*/  ISETP.GE.AND P6, PT, R11, R15, PT ;  /* 0x0000000f0b00720c */ /* 0x000fc60003fc6270 */
[----:B------:R-:W-:Y:S01]  /*2e00*/  IMAD.IADD R3, R3, 0x1, R5 ;  /* 0x0000000103037824 */ /* 0x000fe200078e0205 */
[C---:B------:R-:W-:Y:S02]  /*2e10*/  @!P0 LEA.HI.X R5, R251.reuse, R12, R19, 0x1, P1 ;  /* 0x0000000cfb058211 */ /* 0x040fe400008f0c13 */
[----:B------:R1:W3:Y:S04]  /*2e20*/  SHFL.IDX PT, R12, R8, 0x3, 0x181f ;  /* 0x00781f00080c7f89 */ /* 0x0002e800000e0000 */
[----:B------:R1:W-:Y:S03]  /*2e30*/  @!P0 LDGSTS.E.BYPASS.LTC128B.128 [R219+0x5100], [R4.64], !P4 ;  /* 0x0510000004db8fae */ /* 0x0003e6000e101d46 */
[----:B--2---:R-:W-:-:S04]  /*2e40*/  @!P6 LEA R6, P1, R251, R0, 0x1 ;  /* 0x00000000fb06e211 */ /* 0x004fc800078208ff */
[----:B------:R-:W-:Y:S02]  /*2e50*/  @!P6 LEA.HI.X R7, R251, R13, R19, 0x1, P1 ;  /* 0x0000000dfb07e211 */ /* 0x000fe400008f0c13 */
[----:B------:R-:W-:Y:S02]  /*2e60*/  ISETP.GE.AND P1, PT, R10, R15, PT ;  /* 0x0000000f0a00720c */ /* 0x000fe40003f26270 */
[----:B-1----:R-:W-:Y:S02]  /*2e70*/  @!P6 LEA R4, P0, R241, R0, 0x1 ;  /* 0x00000000f104e211 */ /* 0x002fe400078008ff */
[----:B----4-:R-:W-:Y:S01]  /*2e80*/  SHF.R.S32.HI R16, RZ, 0x1f, R218 ;  /* 0x0000001fff107819 */ /* 0x010fe200000114da */
[----:B------:R-:W-:-:S04]  /*2e90*/  IMAD.WIDE.U32 R2, R218, c[0x0][0x1f0], R2 ;  /* 0x00007c00da027a25 */ /* 0x000fc800078e0002 */
[----:B------:R-:W-:-:S04]  /*2ea0*/  IMAD R5, R16, c[0x0][0x1f0], RZ ;  /* 0x00007c0010057a24 */ /* 0x000fc800078e02ff */
[----:B------:R-:W-:Y:S01]  /*2eb0*/  IMAD R0, R218, c[0x0][0x1f4], R5 ;  /* 0x00007d00da007a24 */ /* 0x000fe200078e0205 */
[----:B------:R-:W-:Y:S02]  /*2ec0*/  @!P6 LEA.HI.X R5, R241, R13, R21, 0x1, P0 ;  /* 0x0000000df105e211 */ /* 0x000fe400000f0c15 */
[----:B------:R-:W-:Y:S01]  /*2ed0*/  IADD3 R2, P0, R2, R24, RZ ;  /* 0x0000001802027210 */ /* 0x000fe20007f1e0ff */
[C---:B------:R-:W-:Y:S02]  /*2ee0*/  IMAD.WIDE.U32 R24, R17.reuse, c[0x0][0x210], RZ ;  /* 0x0000840011187a25 */ /* 0x040fe400078e00ff */
[----:B------:R3:W-:Y:S01]  /*2ef0*/  @!P6 LDGSTS.E.BYPASS.LTC128B.128 [R219+0x2100], [R4.64], !P5 ;  /* 0x0210000004dbefae */ /* 0x0007e2000e901d46 */
[----:B------:R-:W-:Y:S01]  /*2f00*/  IADD3.X R3, R22, R3, R0, P0, !PT ;  /* 0x0000000316037210 */ /* 0x000fe200007fe400 */
[----:B------:R-:W-:Y:S01]  /*2f10*/  IMAD R22, R17, c[0x0][0x214], R25 ;  /* 0x0000850011167a24 */ /* 0x000fe200078e0219 */
[C---:B------:R-:W-:Y:S01]  /*2f20*/  LEA R0, P0, R2.reuse, c[0x0][0x1c8], 0x1 ;  /* 0x0000720002007a11 */ /* 0x040fe200078008ff */
[----:B------:R1:W-:Y:S03]  /*2f30*/  @!P6 LDGSTS.E.BYPASS.LTC128B.128 [R219+0x6100], [R6.64], !P4 ;  /* 0x0610000006dbefae */ /* 0x0003e6000e101d46 */
[----:B------:R-:W-:Y:S01]  /*2f40*/  LEA.HI.X R15, R2, c[0x0][0x1cc], R3, 0x1, P0 ;  /* 0x00007300020f7a11 */ /* 0x000fe200000f0c03 */
[----:B------:R-:W2:Y:S01]  /*2f50*/  SHFL.IDX PT, R10, R0, RZ, 0x181f ;  /* 0x00181fff000a7589 */ /* 0x000ea200000e0000 */
[----:B------:R-:W-:-:S03]  /*2f60*/  IMNMX R2, R144, 0x70, PT ;  /* 0x0000007090027817 */ /* 0x000fc60003800200 */
[----:B------:R-:W4:Y:S02]  /*2f70*/  SHFL.IDX PT, R11, R15, RZ, 0x181f ;  /* 0x00181fff0f0b7589 */ /* 0x000f2400000e0000 */
[----:B------:R-:W-:Y:S02]  /*2f80*/  IMAD.IADD R8, R2, 0x1, -R18 ;  /* 0x0000000102087824 */ /* 0x000fe400078e0a12 */
[----:B------:R-:W-:Y:S03]  /*2f90*/  SHFL.IDX PT, R13, R15, 0x2, 0x181f ;  /* 0x00581f000f0d7f89 */ /* 0x000fe600000e0000 */
[----:B------:R-:W-:Y:S01]  /*2fa0*/  ISETP.GE.AND P6, PT, R8, 0x1, PT ;  /* 0x000000010800780c */ /* 0x000fe20003fc6270 */
[----:B------:R-:W-:Y:S04]  /*2fb0*/  STL.64 [R1+0x28], R24 ;  /* 0x0000281801007387 */ /* 0x000fe80000100a00 */
[----:B------:R-:W-:Y:S01]  /*2fc0*/  STL [R1+0x34], R22 ;  /* 0x0000341601007387 */ /* 0x000fe20000100800 */
[----:B---3--:R-:W-:-:S04]  /*2fd0*/  @!P1 LEA R4, P0, R241, R12, 0x1 ;  /* 0x0000000cf1049211 */ /* 0x008fc800078008ff */
[-C--:B------:R-:W-:Y:S02]  /*2fe0*/  @!P1 LEA.HI.X R5, R241, R9.reuse, R21, 0x1, P0 ;  /* 0x00000009f1059211 */ /* 0x080fe400000f0c15 */
[C---:B------:R-:W-:Y:S02]  /*2ff0*/  @!P1 LEA R2, P0, R251.reuse, R12, 0x1 ;  /* 0x0000000cfb029211 */ /* 0x040fe400078008ff */
[----:B------:R-:W-:Y:S02]  /*3000*/  SHFL.IDX PT, R12, R15, 0x1, 0x181f ;  /* 0x00381f000f0c7f89 */ /* 0x000fe400000e0000 */
[----:B------:R-:W-:Y:S02]  /*3010*/  @!P1 LEA.HI.X R3, R251, R9, R19, 0x1, P0 ;  /* 0x00000009fb039211 */ /* 0x000fe400000f0c13 */
[----:B------:R-:W1:Y:S04]  /*3020*/  SHFL.IDX PT, R9, R0, 0x1, 0x181f ;  /* 0x00381f0000097f89 */ /* 0x000e6800000e0000 */
[----:B------:R2:W-:Y:S01]  /*3030*/  @!P1 LDGSTS.E.BYPASS.LTC128B.128 [R219+0x3100], [R4.64], !P5 ;  /* 0x0310000004db9fae */ /* 0x0005e2000e901d46 */
[----:B------:R-:W-:-:S03]  /*3040*/  @P6 ISETP.GE.AND P5, PT, R241, c[0x0][0x1d4], PT ;  /* 0x00007500f1006a0c */ /* 0x000fc60003fa6270 */
[----:B------:R3:W-:Y:S01]  /*3050*/  @!P1 LDGSTS.E.BYPASS.LTC128B.128 [R219+0x7100], [R2.64], !P4 ;  /* 0x0710000002db9fae */ /* 0x0007e2000e101d46 */
[----:B------:R-:W-:Y:S02]  /*3060*/  @P6 ISETP.GE.AND P1, PT, R251, c[0x0][0x1d4], PT ;  /* 0x00007500fb006a0c */ /* 0x000fe40003f26270 */
[----:B------:R-:W-:Y:S01]  /*3070*/  ISETP.GE.AND P4, PT, R8, 0x21, PT ;  /* 0x000000210800780c */ /* 0x000fe20003f86270 */
[----:B------:R-:W0:Y:S01]  /*3080*/  LDGDEPBAR ;  /* 0x00000000000079af */ /* 0x000e220000000000 */
[----:B--2---:R-:W-:-:S04]  /*3090*/  @P6 LEA R4, P0, R241, R10, 0x1 ;  /* 0x0000000af1046211 */ /* 0x004fc800078008ff */
[-C--:B----4-:R-:W-:Y:S02]  /*30a0*/  @P6 LEA.HI.X R5, R241, R11.reuse, R21, 0x1, P0 ;  /* 0x0000000bf1056211 */ /* 0x090fe400000f0c15 */
[C---:B---3--:R-:W-:Y:S02]  /*30b0*/  @P6 LEA R2, P0, R251.reuse, R10, 0x1 ;  /* 0x0000000afb026211 */ /* 0x048fe400078008ff */
[----:B------:R-:W2:Y:S02]  /*30c0*/  SHFL.IDX PT, R10, R0, 0x2, 0x181f ;  /* 0x00581f00000a7f89 */ /* 0x000ea400000e0000 */
[----:B------:R-:W-:Y:S02]  /*30d0*/  @P6 LEA.HI.X R3, R251, R11, R19, 0x1, P0 ;  /* 0x0000000bfb036211 */ /* 0x000fe400000f0c13 */
[----:B------:R3:W-:Y:S01]  /*30e0*/  @P6 LDGSTS.E.BYPASS.LTC128B.128 [R219+0x8100], [R4.64], !P5 ;  /* 0x0810000004db6fae */ /* 0x0007e2000e901d46 */
[C---:B------:R-:W-:Y:S02]  /*30f0*/  @P4 ISETP.GE.AND P0, PT, R241.reuse, c[0x0][0x1d4], PT ;  /* 0x00007500f1004a0c */ /* 0x040fe40003f06270 */
[----:B-1----:R-:W-:Y:S01]  /*3100*/  @P4 LEA R6, P5, R241, R9, 0x1 ;  /* 0x00000009f1064211 */ /* 0x002fe200078a08ff */
[----:B------:R1:W-:Y:S01]  /*3110*/  @P6 LDGSTS.E.BYPASS.LTC128B.128 [R219+0xb900], [R2.64], !P1 ;  /* 0x0b90000002db6fae */ /* 0x0003e2000c901d46 */
[----:B------:R-:W-:-:S02]  /*3120*/  ISETP.GE.AND P6, PT, R8, 0x41, PT ;  /* 0x000000410800780c */ /* 0x000fc40003fc6270 */
[----:B------:R-:W-:Y:S01]  /*3130*/  @P4 ISETP.GE.AND P1, PT, R251, c[0x0][0x1d4], PT ;  /* 0x00007500fb004a0c */ /* 0x000fe20003f26270 */
[----:B------:R4:W1:Y:S01]  /*3140*/  SHFL.IDX PT, R11, R0, 0x3, 0x181f ;  /* 0x00781f00000b7f89 */ /* 0x00086200000e0000 */
[----:B------:R-:W-:-:S05]  /*3150*/  @P4 LEA.HI.X R7, R241, R12, R21, 0x1, P5 ;  /* 0x0000000cf1074211 */ /* 0x000fca00028f0c15 */
[----:B------:R2:W-:Y:S04]  /*3160*/  @P4 LDGSTS.E.BYPASS.LTC128B.128 [R219+0x9100], [R6.64], !P0 ;  /* 0x0910000006db4fae */ /* 0x0005e8000c101d46 */
[C---:B------:R-:W-:Y:S01]  /*3170*/  @P6 ISETP.GE.AND P0, PT, R241.reuse, c[0x0][0x1d4], PT ;  /* 0x00007500f1006a0c */ /* 0x040fe20003f06270 */
[----:B---3--:R-:W-:Y:S02]  /*3180*/  IMAD R4, R14, c[0x0][0x208], RZ ;  /* 0x000082000e047a24 */ /* 0x008fe400078e02ff */
[----:B------:R-:W-:Y:S02]  /*3190*/  IMAD.SHL.U32 R14, R241, 0x2, RZ ;  /* 0x00000002f10e7824 */ /* 0x000fe400078e00ff */
[----:B------:R-:W-:Y:S01]  /*31a0*/  IMAD R5, R223, c[0x0][0x20c], R4 ;  /* 0x00008300df057a24 */ /* 0x000fe200078e0204 */
[----:B------:R-:W-:Y:S01]  /*31b0*/  @P4 LEA R4, P5, R251, R9, 0x1 ;  /* 0x00000009fb044211 */ /* 0x000fe200078a08ff */
[----:B-1----:R-:W-:Y:S01]  /*31c0*/  IMAD.WIDE.U32 R2, R223, c[0x0][0x208], RZ ;  /* 0x00008200df027a25 */ /* 0x002fe200078e00ff */
[----:B------:R-:W1:Y:S03]  /*31d0*/  SHFL.IDX PT, R9, R15, 0x3, 0x181f ;  /* 0x00781f000f097f89 */ /* 0x000e6600000e0000 */
[----:B------:R-:W-:Y:S01]  /*31e0*/  IMAD.IADD R3, R3, 0x1, R5 ;  /* 0x0000000103037824 */ /* 0x000fe200078e0205 */
[----:B------:R-:W-:Y:S01]  /*31f0*/  @P4 LEA.HI.X R5, R251, R12, R19, 0x1, P5 ;  /* 0x0000000cfb054211 */ /* 0x000fe200028f0c13 */
[----:B----4-:R-:W-:Y:S01]  /*3200*/  IMAD R0, R16, c[0x0][0x218], RZ ;  /* 0x0000860010007a24 */ /* 0x010fe200078e02ff */
[----:B------:R-:W-:Y:S01]  /*3210*/  ISETP.GE.AND P5, PT, R8, 0x61, PT ;  /* 0x000000610800780c */ /* 0x000fe20003fa6270 */
[----:B------:R-:W-:-:S02]  /*3220*/  IMAD.WIDE.U32 R2, R218, c[0x0][0x218], R2 ;  /* 0x00008600da027a25 */ /* 0x000fc400078e0002 */
[----:B------:R3:W-:Y:S01]  /*3230*/  @P4 LDGSTS.E.BYPASS.LTC128B.128 [R219+0xc900], [R4.64], !P1 ;  /* 0x0c90000004db4fae */ /* 0x0007e2000c901d46 */
[-C--:B--2---:R-:W-:Y:S01]  /*3240*/  @P6 LEA R6, P4, R251, R10.reuse, 0x1 ;  /* 0x0000000afb066211 */ /* 0x084fe200078808ff */
[----:B------:R-:W-:Y:S01]  /*3250*/  IMAD R7, R218, c[0x0][0x21c], R0 ;  /* 0x00008700da077a24 */ /* 0x000fe200078e0200 */
[----:B---3--:R-:W-:-:S04]  /*3260*/  @P6 LEA R4, P1, R241, R10, 0x1 ;  /* 0x0000000af1046211 */ /* 0x008fc800078208ff */
[----:B------:R-:W-:Y:S02]  /*3270*/  @P6 LEA.HI.X R5, R241, R13, R21, 0x1, P1 ;  /* 0x0000000df1056211 */ /* 0x000fe400008f0c15 */
[----:B------:R-:W-:-:S03]  /*3280*/  IADD3 R0, P1, R2, R24, RZ ;  /* 0x0000001802007210 */ /* 0x000fc60007f3e0ff */
[----:B------:R2:W-:Y:S01]  /*3290*/  @P6 LDGSTS.E.BYPASS.LTC128B.128 [R219+0xa100], [R4.64], !P0 ;  /* 0x0a10000004db6fae */ /* 0x0005e2000c101d46 */
[----:B------:R-:W-:Y:S02]  /*32a0*/  IADD3.X R3, R22, R3, R7, P1, !PT ;  /* 0x0000000316037210 */ /* 0x000fe40000ffe407 */
[C---:B------:R-:W-:Y:S01]  /*32b0*/  @P6 LEA.HI.X R7, R251.reuse, R13, R19, 0x1, P4 ;  /* 0x0000000dfb076211 */ /* 0x040fe200020f0c13 */
[C---:B------:R-:W-:Y:S01]  /*32c0*/  IMAD.SHL.U32 R13, R251.reuse, 0x2, RZ ;  /* 0x00000002fb0d7824 */ /* 0x040fe200078e00ff */
[C---:B------:R-:W-:Y:S02]  /*32d0*/  LEA R12, P4, R0.reuse, c[0x0][0x1f8], 0x1 ;  /* 0x00007e00000c7a11 */ /* 0x040fe400078808ff */
[----:B------:R-:W-:Y:S02]  /*32e0*/  @P6 ISETP.GE.AND P1, PT, R251, c[0x0][0x1d4], PT ;  /* 0x00007500fb006a0c */ /* 0x000fe40003f26270 */
[----:B------:R-:W-:Y:S01]  /*32f0*/  LEA.HI.X R10, R0, c[0x0][0x1fc], R3, 0x1, P4 ;  /* 0x00007f00000a7a11 */ /* 0x000fe200020f0c03 */
[----:B------:R-:W3:Y:S01]  /*3300*/  SHFL.IDX PT, R8, R12, RZ, 0x181f ;  /* 0x00181fff0c087589 */ /* 0x000ee200000e0000 */
[----:B------:R-:W-:Y:S01]  /*3310*/  @P5 ISETP.GE.AND P4, PT, R241, c[0x0][0x1d4], PT ;  /* 0x00007500f1005a0c */ /* 0x000fe20003f86270 */
[----:B------:R-:W-:Y:S01]  /*3320*/  IMAD.IADD R0, R144, 0x1, -R18 ;  /* 0x0000000190007824 */ /* 0x000fe200078e0a12 */
[----:B------:R-:W-:-:S04]  /*3330*/  SHF.R.S32.HI R22, RZ, 0x1f, R23 ;  /* 0x0000001fff167819 */ /* 0x000fc80000011417 */
[----:B------:R-:W-:-:S03]  /*3340*/  LEA.HI R22, R22, R23, RZ, 0x3 ;  /* 0x0000001716167211 */ /* 0x000fc600078f18ff */
[----:B------:R4:W-:Y:S01]  /*3350*/  @P6 LDGSTS.E.BYPASS.LTC128B.128 [R219+0xd900], [R6.64], !P1 ;  /* 0x0d90000006db6fae */ /* 0x0009e2000c901d46 */
[----:B------:R-:W-:-:S05]  /*3360*/  LOP3.LUT R22, R22, 0xfffffff8, RZ, 0xc0, !PT ;  /* 0xfffffff816167812 */ /* 0x000fca00078ec0ff */
[----:B------:R-:W-:Y:S01]  /*3370*/  IMAD.IADD R22, R23, 0x1, -R22 ;  /* 0x0000000117167824 */ /* 0x000fe200078e0a16 */
[----:B--2---:R-:W-:-:S04]  /*3380*/  @P5 LEA R4, P0, R241, R11, 0x1 ;  /* 0x0000000bf1045211 */ /* 0x004fc800078008ff */
[----:B-1----:R-:W-:Y:S02]  /*3390*/  @P5 LEA.HI.X R5, R241, R9, R21, 0x1, P0 ;  /* 0x00000009f1055211 */ /* 0x002fe400000f0c15 */
[C---:B------:R-:W-:Y:S02]  /*33a0*/  @P5 LEA R2, P0, R251.reuse, R11, 0x1 ;  /* 0x0000000bfb025211 */ /* 0x040fe400078008ff */
[----:B------:R-:W-:Y:S01]  /*33b0*/  LOP3.LUT P1, RZ, R22, 0x2, RZ, 0xc0, !PT ;  /* 0x0000000216ff7812 */ /* 0x000fe2000782c0ff */
[----:B------:R1:W-:Y:S01]  /*33c0*/  @P5 LDGSTS.E.BYPASS.LTC128B.128 [R219+0xb100], [R4.64], !P4 ;  /* 0x0b10000004db5fae */ /* 0x0003e2000e101d46 */
[C---:B------:R-:W-:Y:S02]  /*33d0*/  @P5 LEA.HI.X R3, R251.reuse, R9, R19, 0x1, P0 ;  /* 0x00000009fb035211 */ /* 0x040fe400000f0c13 */
[----:B------:R-:W-:Y:S01]  /*33e0*/  @P5 ISETP.GE.AND P0, PT, R251, c[0x0][0x1d4], PT ;  /* 0x00007500fb005a0c */ /* 0x000fe20003f06270 */
[----:B------:R-:W2:Y:S01]  /*33f0*/  SHFL.IDX PT, R9, R10, RZ, 0x181f ;  /* 0x00181fff0a097589 */ /* 0x000ea200000e0000 */
[----:B------:R-:W-:-:S03]  /*3400*/  ISETP.GE.AND P4, PT, R241, c[0x0][0x1d4], PT ;  /* 0x00007500f1007a0c */ /* 0x000fc60003f86270 */
[----:B------:R-:W-:Y:S01]  /*3410*/  SHFL.IDX PT, R11, R10, 0x2, 0x181f ;  /* 0x00581f000a0b7f89 */ /* 0x000fe200000e0000 */
[----:B------:R-:W-:-:S03]  /*3420*/  ISETP.LT.OR P6, PT, R0, 0x1, P4 ;  /* 0x000000010000780c */ /* 0x000fc600027c1670 */
[----:B----4-:R-:W4:Y:S01]  /*3430*/  SHFL.IDX PT, R6, R12, 0x1, 0x181f ;  /* 0x00381f000c067f89 */ /* 0x010f2200000e0000 */
[----:B------:R-:W-:-:S03]  /*3440*/  @P1 IADD3 R199, R192, -0x20, RZ ;  /* 0xffffffe0c0c71810 */ /* 0x000fc60007ffe0ff */
[----:B------:R3:W-:Y:S01]  /*3450*/  @P5 LDGSTS.E.BYPASS.LTC128B.128 [R219+0xe900], [R2.64], !P0 ;  /* 0x0e90000002db5fae */ /* 0x0007e2000c101d46 */
[----:B------:R-:W-:Y:S02]  /*3460*/  ISETP.GE.AND P0, PT, R251, c[0x0][0x1d4], PT ;  /* 0x00007500fb007a0c */ /* 0x000fe40003f06270 */
[C---:B------:R-:W-:Y:S01]  /*3470*/  IADD3 R213, R199.reuse, 0x3000, RZ ;  /* 0x00003000c7d57810 */ /* 0x040fe20007ffe0ff */
[----:B------:R-:W0:Y:S01]  /*3480*/  LDGDEPBAR ;  /* 0x00000000000079af */ /* 0x000e220000000000 */
[----:B------:R-:W-:Y:S02]  /*3490*/  ISETP.LT.OR P5, PT, R0, 0x1, P0 ;  /* 0x000000010000780c */ /* 0x000fe400007a1670 */
[C---:B------:R-:W-:Y:S01]  /*34a0*/  IADD3 R212, R199.reuse, 0x2800, RZ ;  /* 0x00002800c7d47810 */ /* 0x040fe20007ffe0ff */
[----:B------:R-:W1:Y:S01]  /*34b0*/  SHFL.IDX PT, R7, R10, 0x1, 0x181f ;  /* 0x00381f000a077f89 */ /* 0x000e6200000e0000 */
[C---:B------:R-:W-:Y:S02]  /*34c0*/  IADD3 R211, R199.reuse, 0x2000, RZ ;  /* 0x00002000c7d37810 */ /* 0x040fe40007ffe0ff */
[----:B------:R-:W-:-:S02]  /*34d0*/  IADD3 R210, R199, 0x1800, RZ ;  /* 0x00001800c7d27810 */ /* 0x000fc40007ffe0ff */
[C---:B------:R-:W-:Y:S02]  /*34e0*/  IADD3 R209, R199.reuse, 0x1000, RZ ;  /* 0x00001000c7d17810 */ /* 0x040fe40007ffe0ff */
[----:B------:R-:W-:Y:S02]  /*34f0*/  IADD3 R208, R199, 0x800, RZ ;  /* 0x00000800c7d07810 */ /* 0x000fe40007ffe0ff */
[----:B---3--:R-:W-:Y:S01]  /*3500*/  IADD3 R2, P1, R8, R14, RZ ;  /* 0x0000000e08027210 */ /* 0x008fe20007f3e0ff */
[----:B------:R-:W-:-:S04]  /*3510*/  DEPBAR.LE SB0, 0x1 ;  /* 0x000080400000791a */ /* 0x000fc80000000000 */
[----:B------:R-:W-:Y:S01]  /*3520*/  BAR.SYNC.DEFER_BLOCKING 0x0 ;  /* 0x0000000000007b1d */ /* 0x000fe20000010000 */
[----:B--2---:R-:W-:Y:S01]  /*3530*/  IMAD.X R3, R9, 0x1, R220, P1 ;  /* 0x0000000109037824 */ /* 0x004fe200008e06dc */
[----:B-1----:R-:W-:-:S04]  /*3540*/  IADD3 R4, P1, R8, R13, RZ ;  /* 0x0000000d08047210 */ /* 0x002fc80007f3e0ff */
[----:B------:R-:W1:Y:S01]  /*3550*/  SHFL.IDX PT, R8, R12, 0x2, 0x181f ;  /* 0x00581f000c087f89 */ /* 0x000e6200000e0000 */
[----:B------:R-:W-:-:S03]  /*3560*/  IMAD.X R5, R9, 0x1, R221, P1 ;  /* 0x0000000109057824 */ /* 0x000fc600008e06dd */
        /* <DEDUP_REMOVED lines=43> */
[----:B----4-:R-:W-:-:S03]  /*3820*/  IADD3 R2, P1, R8, R13, RZ ;  /* 0x0000000d08027210 */ /* 0x010fc60007f3e0ff */
[----:B------:R-:W1:Y:S02]  /*3830*/  S2R R13, SR_TID.X ;  /* 0x00000000000d7919 */ /* 0x000e640000002100 */
[----:B------:R-:W-:Y:S01]  /*3840*/  IMAD.X R3, R11, 0x1, R221, P1 ;  /* 0x000000010b037824 */ /* 0x000fe200008e06dd */
[----:B------:R-:W-:-:S04]  /*3850*/  ISETP.GT.AND P1, PT, R20, 0x6f, PT ;  /* 0x0000006f1400780c */ /* 0x000fc80003f24270 */
[----:B------:R2:W-:Y:S01]  /*3860*/  LDGSTS.E.BYPASS.LTC128B.128 [R219+0x5900], [R2.64], !P5 ;  /* 0x0590000002db7fae */ /* 0x0005e2000e901d46 */
[----:B-1----:R-:W-:-:S13]  /*3870*/  ISETP.GT.AND P5, PT, R13, 0x7f, PT ;  /* 0x0000007f0d00780c */ /* 0x002fda0003fa4270 */
[----:B------:R-:W-:Y:S05]  /*3880*/  @P5 BRA `(.L_x_1326) ;  /* 0x0000010000005947 */ /* 0x000fea0003800000 */
[----:B--23--:R-:W-:Y:S05]  /*3890*/  BRA.DIV ~URZ, `(.L_x_1327) ;  /* 0x0000f9b27f007947 */ /* 0x00cfea000b800000 */
[----:B------:R1:W2:Y:S04]  /*38a0*/  SHFL.IDX PT, R6, R10, 0x3, 0x181f ;  /* 0x00781f000a067f89 */ /* 0x0002a800000e0000 */
[----:B------:R1:W3:Y:S02]  /*38b0*/  SHFL.IDX PT, R2, R12, 0x3, 0x181f ;  /* 0x00781f000c027f89 */ /* 0x0002e400000e0000 */
.L_x_1444:
[----:B------:R-:W-:Y:S01]  /*38c0*/  IMAD.SHL.U32 R4, R241, 0x2, RZ ;  /* 0x00000002f1047824 */ /* 0x000fe200078e00ff */
[C---:B------:R-:W-:Y:S01]  /*38d0*/  ISETP.LT.OR P4, PT, R0.reuse, 0x61, P4 ;  /* 0x000000610000780c */ /* 0x040fe20002781670 */
        /* <DEDUP_REMOVED lines=11> */
.L_x_1326:
[----:B--23--:R-:W-:Y:S05]  /*3990*/  BSYNC B0 ;  /* 0x0000000000007941 */ /* 0x00cfea0003800000 */
.L_x_1325:
[----:B------:R-:W2:Y:S04]  /*39a0*/  S2R R2, SR_TID.X ;  /* 0x0000000000027919 */ /* 0x000ea80000002100 */
[----:B------:R-:W0:Y:S01]  /*39b0*/  LDGDEPBAR ;  /* 0x00000000000079af */ /* 0x000e220000000000 */
[----:B------:R-:W-:Y:S01]  /*39c0*/  WARPSYNC 0xffffffff ;  /* 0xffffffff00007948 */ /* 0x000fe20003800000 */
[C---:B------:R-:W-:Y:S08]  /*39d0*/  HMMA.16816.F32 R4, R132.reuse, R36, RZ ;  /* 0x000000248404723c */ /* 0x040ff000000018ff */
[C---:B------:R-:W-:Y:S08]  /*39e0*/  HMMA.16816.F32 R20, R132.reuse, R16, RZ ;  /* 0x000000108414723c */ /* 0x040ff000000018ff */
[----:B------:R-:W-:Y:S01]  /*39f0*/  HMMA.16816.F32 R28, R132, R24, RZ ;  /* 0x00000018841c723c */ /* 0x000fe200000018ff */
[----:B--2---:R-:W-:-:S04]  /*3a00*/  SHF.R.S32.HI R0, RZ, 0x1f, R2 ;  /* 0x0000001fff007819 */ /* 0x004fc80000011402 */
[----:B------:R-:W-:-:S03]  /*3a10*/  LEA.HI R0, R0, R2, RZ, 0x3 ;  /* 0x0000000200007211 */ /* 0x000fc600078f18ff */
[----:B------:R-:W-:Y:S01]  /*3a20*/  HMMA.16816.F32 R92, R136, R68, R4 ;  /* 0x00000044885c723c */ /* 0x000fe20000001804 */
[----:B------:R-:W-:-:S05]  /*3a30*/  LOP3.LUT R0, R0, 0xfffffff8, RZ, 0xc0, !PT ;  /* 0xfffffff800007812 */ /* 0x000fca00078ec0ff */
[----:B------:R-:W-:Y:S02]  /*3a40*/  IMAD.IADD R0, R2, 0x1, -R0 ;  /* 0x0000000102007824 */ /* 0x000fe400078e0a00 */
[----:B------:R-:W-:Y:S01]  /*3a50*/  HMMA.16816.F32 R24, R132, R26, RZ ;  /* 0x0000001a8418723c */ /* 0x000fe200000018ff */
[----:B------:R-:W2:Y:S02]  /*3a60*/  LDL R2, [R1] ;  /* 0x0000000001027983 */ /* 0x000ea40000100800 */
[----:B------:R-:W-:-:S05]  /*3a70*/  LOP3.LUT P0, RZ, R0, 0x4, RZ, 0xc0, !PT ;  /* 0x0000000400ff7812 */ /* 0x000fca000780c0ff */
[----:B-1----:R-:W-:Y:S08]  /*3a80*/  HMMA.16816.F32 R8, R132, R34, RZ ;  /* 0x000000228408723c */ /* 0x002ff000000018ff */
[----:B------:R-:W-:Y:S08]  /*3a90*/  HMMA.16816.F32 R52, R136, R48, R20 ;  /* 0x000000308834723c */ /* 0x000ff00000001814 */
[C---:B------:R-:W-:Y:S08]  /*3aa0*/  HMMA.16816.F32 R4, R132.reuse, R66, RZ ;  /* 0x000000428404723c */ /* 0x040ff000000018ff */
[C---:B------:R-:W-:Y:S08]  /*3ab0*/  HMMA.16816.F32 R16, R132.reuse, R18, RZ ;  /* 0x000000128410723c */ /* 0x040ff000000018ff */
[C---:B------:R-:W-:Y:S08]  /*3ac0*/  HMMA.16816.F32 R12, R132.reuse, R32, RZ ;  /* 0x00000020840c723c */ /* 0x040ff000000018ff */
[C---:B------:R-:W-:Y:S08]  /*3ad0*/  HMMA.16816.F32 R20, R132.reuse, R38, RZ ;  /* 0x000000268414723c */ /* 0x040ff000000018ff */
[----:B------:R-:W-:Y:S01]  /*3ae0*/  HMMA.16816.F32 R32, R132, R72, RZ ;  /* 0x000000488420723c */ /* 0x000fe200000018ff */
[----:B------:R-:W-:-:S05]  /*3af0*/  IMAD.MOV.U32 R0, RZ, RZ, 0x40 ;  /* 0x00000040ff007424 */ /* 0x000fca00078e00ff */
[----:B------:R-:W-:Y:S02]  /*3b00*/  SEL R0, R0, 0xffffffc0, !P0 ;  /* 0xffffffc000007807 */ /* 0x000fe40004000000 */
[----:B------:R-:W-:Y:S03]  /*3b10*/  HMMA.16816.F32 R56, R136, R40, R28 ;  /* 0x000000288838723c */ /* 0x000fe6000000181c */
[----:B------:R-:W-:-:S05]  /*3b20*/  IMAD.IADD R194, R192, 0x1, R0 ;  /* 0x00000001c0c27824 */ /* 0x000fca00078e0200 */
[----:B------:R-:W-:Y:S01]  /*3b30*/  HMMA.16816.F32 R28, R132, R74, RZ ;  /* 0x0000004a841c723c */ /* 0x000fe200000018ff */
[----:B------:R-:W-:Y:S07]  /*3b40*/  LDSM.16.M88.4 R36, [R194+0x2800] ;  /* 0x00280000c224783b */ /* 0x000fee0000000200 */
[C---:B------:R-:W-:Y:S01]  /*3b50*/  HMMA.16816.F32 R40, R136.reuse, R42, R24 ;  /* 0x0000002a8828723c */ /* 0x040fe20000001818 */
[----:B------:R-:W1:Y:S07]  /*3b60*/  LDSM.16.M88.4 R24, [R194] ;  /* 0x00000000c218783b */ /* 0x000e6e0000000200 */
[C---:B------:R-:W-:Y:S08]  /*3b70*/  HMMA.16816.F32 R100, R136.reuse, R46, R8 ;  /* 0x0000002e8864723c */ /* 0x040ff00000001808 */
[C---:B------:R-:W-:Y:S01]  /*3b80*/  HMMA.16816.F32 R72, R136.reuse, R106, R4 ;  /* 0x0000006a8848723c */ /* 0x040fe20000001804 */
[----:B------:R-:W3:Y:S07]  /*3b90*/  LDSM.16.M88.4 R4, [R194+0x1000] ;  /* 0x00100000c204783b */ /* 0x000eee0000000200 */
[----:B------:R-:W-:Y:S01]  /*3ba0*/  HMMA.16816.F32 R88, R136, R50, R16 ;  /* 0x000000328858723c */ /* 0x000fe20000001810 */
[----:B------:R-:W-:Y:S07]  /*3bb0*/  LDSM.16.M88.4 R48, [R194+0x1800] ;  /* 0x00180000c230783b */ /* 0x000fee0000000200 */
[----:B------:R-:W-:Y:S08]  /*3bc0*/  HMMA.16816.F32 R8, R132, R64, RZ ;  /* 0x000000408408723c */ /* 0x000ff000000018ff */
[C---:B------:R-:W-:Y:S01]  /*3bd0*/  HMMA.16816.F32 R84, R136.reuse, R70, R20 ;  /* 0x000000468854723c */ /* 0x040fe20000001814 */
[----:B------:R-:W4:Y:S07]  /*3be0*/  LDSM.16.M88.4 R20, [R194+0x800] ;  /* 0x00080000c214783b */ /* 0x000f2e0000000200 */
[C---:B------:R-:W-:Y:S01]  /*3bf0*/  HMMA.16816.F32 R64, R136.reuse, R108, R32 ;  /* 0x0000006c8840723c */ /* 0x040fe20000001820 */
[----:B------:R-:W5:Y:S07]  /*3c00*/  LDSM.16.M88.4 R32, [R194+0x3000] ;  /* 0x00300000c220783b */ /* 0x000f6e0000000200 */
[----:B------:R-:W-:Y:S01]  /*3c10*/  HMMA.16816.F32 R96, R136, R44, R12 ;  /* 0x0000002c8860723c */ /* 0x000fe2000000180c */
[----:B------:R-:W1:Y:S07]  /*3c20*/  LDSM.16.M88.4 R44, [R194+0x2000] ;  /* 0x00200000c22c783b */ /* 0x000e6e0000000200 */
[C---:B------:R-:W-:Y:S08]  /*3c30*/  HMMA.16816.F32 R16, R132.reuse, R60, RZ ;  /* 0x0000003c8410723c */ /* 0x040ff000000018ff */
[----:B------:R-:W-:Y:S08]  /*3c40*/  HMMA.16816.F32 R12, R132, R62, RZ ;  /* 0x0000003e840c723c */ /* 0x000ff000000018ff */
[----:B------:R-:W-:Y:S01]  /*3c50*/  HMMA.16816.F32 R60, R136, R110, R28 ;  /* 0x0000006e883c723c */ /* 0x000fe2000000181c */
[----:B------:R-:W-:-:S05]  /*3c60*/  IMAD.IADD R193, R199, 0x1, R0 ;  /* 0x00000001c7c17824 */ /* 0x000fca00078e0200 */
[----:B------:R-:W2:Y:S02]  /*3c70*/  LDSM.16.M88.4 R28, [R193] ;  /* 0x00000000c11c783b */ /* 0x000ea40000000200 */
[C---:B------:R-:W-:Y:S08]  /*3c80*/  HMMA.16816.F32 R68, R136.reuse, R80, R16 ;  /* 0x000000508844723c */ /* 0x040ff00000001810 */
[C---:B------:R-:W-:Y:S01]  /*3c90*/  HMMA.16816.F32 R80, R136.reuse, R82, R12 ;  /* 0x000000528850723c */ /* 0x040fe2000000180c */
[----:B------:R-:W-:Y:S07]  /*3ca0*/  LDSM.16.M88.4 R12, [R193+0x1000] ;  /* 0x00100000c10c783b */ /* 0x000fee0000000200 */
[----:B------:R-:W-:Y:S08]  /*3cb0*/  HMMA.16816.F32 R76, R136, R104, R8 ;  /* 0x00000068884c723c */ /* 0x000ff00000001808 */
[C---:B-1----:R-:W-:Y:S08]  /*3cc0*/  HMMA.16816.F32 R56, R168.reuse, R24, R56 ;  /* 0x00000018a838723c */ /* 0x042ff00000001838 */
[C---:B------:R-:W-:Y:S08]  /*3cd0*/  HMMA.16816.F32 R40, R168.reuse, R26, R40 ;  /* 0x0000001aa828723c */ /* 0x040ff00000001828 */
[C---:B---3--:R-:W-:Y:S08]  /*3ce0*/  HMMA.16816.F32 R16, R168.reuse, R4, R96 ;  /* 0x00000004a810723c */ /* 0x048ff00000001860 */
[C---:B------:R-:W-:Y:S08]  /*3cf0*/  HMMA.16816.F32 R8, R168.reuse, R6, R100 ;  /* 0x00000006a808723c */ /* 0x040ff00000001864 */
[C---:B----4-:R-:W-:Y:S08]  /*3d00*/  HMMA.16816.F32 R52, R168.reuse, R20, R52 ;  /* 0x00000014a834723c */ /* 0x050ff00000001834 */
[C---:B------:R-:W-:Y:S01]  /*3d10*/  HMMA.16816.F32 R24, R168.reuse, R22, R88 ;  /* 0x00000016a818723c */ /* 0x040fe20000001858 */
[----:B------:R-:W1:Y:S07]  /*3d20*/  LDSM.16.M88.4 R20, [R193+0x800] ;  /* 0x00080000c114783b */ /* 0x000e6e0000000200 */
[C---:B------:R-:W-:Y:S08]  /*3d30*/  HMMA.16816.F32 R4, R168.reuse, R48, R92 ;  /* 0x00000030a804723c */ /* 0x040ff0000000185c */
[C---:B-----5:R-:W-:Y:S01]  /*3d40*/  HMMA.16816.F32 R92, R168.reuse, R32, R64 ;  /* 0x00000020a85c723c */ /* 0x060fe20000001840 */
[----:B------:R-:W-:Y:S07]  /*3d50*/  LDSM.16.M88.4 R64, [R193+0x2800] ;  /* 0x00280000c140783b */ /* 0x000fee0000000200 */
[C---:B------:R-:W-:Y:S01]  /*3d60*/  HMMA.16816.F32 R100, R168.reuse, R34, R60 ;  /* 0x00000022a864723c */ /* 0x040fe2000000183c */
[----:B------:R-:W3:Y:S04]  /*3d70*/  LDSM.16.M88.4 R32, [R193+0x2000] ;  /* 0x00200000c120783b */ /* 0x000ee80000000200 */
[----:B------:R-:W-:Y:S03]  /*3d80*/  LDSM.16.M88.4 R60, [R192+0x3800] ;  /* 0x00380000c03c783b */ /* 0x000fe60000000200 */
[C---:B------:R-:W-:Y:S01]  /*3d90*/  HMMA.16816.F32 R112, R168.reuse, R44, R68 ;  /* 0x0000002ca870723c */ /* 0x040fe20000001844 */
[----:B------:R-:W4:Y:S07]  /*3da0*/  LDSM.16.M88.4 R68, [R193+0x1800] ;  /* 0x00180000c144783b */ /* 0x000f2e0000000200 */
[C---:B------:R-:W-:Y:S01]  /*3db0*/  HMMA.16816.F32 R104, R168.reuse, R46, R80 ;  /* 0x0000002ea868723c */ /* 0x040fe20000001850 */
[----:B------:R-:W-:Y:S07]  /*3dc0*/  LDSM.16.M88.4 R44, [R192+0x4800] ;  /* 0x00480000c02c783b */ /* 0x000fee0000000200 */
[C---:B------:R-:W-:Y:S01]  /*3dd0*/  HMMA.16816.F32 R108, R168.reuse, R50, R84 ;  /* 0x00000032a86c723c */ /* 0x040fe20000001854 */
[----:B------:R-:W5:Y:S04]  /*3de0*/  LDSM.16.M88.4 R84, [R193+0x3000] ;  /* 0x00300000c154783b */ /* 0x000f680000000200 */
[----:B------:R-:W3:Y:S03]  /*3df0*/  LDSM.16.M88.4 R48, [R192+0x4000] ;  /* 0x00400000c030783b */ /* 0x000ee60000000200 */
[C---:B------:R-:W-:Y:S08]  /*3e00*/  HMMA.16816.F32 R96, R168.reuse, R36, R76 ;  /* 0x00000024a860723c */ /* 0x040ff0000000184c */
[----:B------:R-:W-:Y:S01]  /*3e10*/  HMMA.16816.F32 R76, R168, R38, R72 ;  /* 0x00000026a84c723c */ /* 0x000fe20000001848 */
[----:B------:R-:W-:Y:S07]  /*3e20*/  LDSM.16.M88.4 R36, [R192+0x5800] ;  /* 0x00580000c024783b */ /* 0x000fee0000000200 */
[C---:B--2---:R-:W-:Y:S08]  /*3e30*/  HMMA.16816.F32 R88, R172.reuse, R28, R56 ;  /* 0x0000001cac58723c */ /* 0x044ff00000001838 */
[C---:B-1----:R-:W-:Y:S08]  /*3e40*/  HMMA.16816.F32 R80, R172.reuse, R20, R52 ;  /* 0x00000014ac50723c */ /* 0x042ff00000001834 */
[C---:B------:R-:W-:Y:S08]  /*3e50*/  HMMA.16816.F32 R72, R172.reuse, R22, R24 ;  /* 0x00000016ac48723c */ /* 0x040ff00000001818 */
[C---:B------:R-:W-:Y:S08]  /*3e60*/  HMMA.16816.F32 R56, R172.reuse, R12, R16 ;  /* 0x0000000cac38723c */ /* 0x040ff00000001810 */
[C---:B---3--:R-:W-:Y:S08]  /*3e70*/  HMMA.16816.F32 R20, R172.reuse, R32, R112 ;  /* 0x00000020ac14723c */ /* 0x048ff00000001870 */
[C---:B------:R-:W-:Y:S01]  /*3e80*/  HMMA.16816.F32 R16, R172.reuse, R34, R104 ;  /* 0x00000022ac10723c */ /* 0x040fe20000001868 */
[----:B------:R-:W1:Y:S07]  /*3e90*/  LDSM.16.M88.4 R32, [R192+0x6000] ;  /* 0x00600000c020783b */ /* 0x000e6e0000000200 */
[C---:B------:R-:W-:Y:S01]  /*3ea0*/  HMMA.16816.F32 R116, R172.reuse, R30, R40 ;  /* 0x0000001eac74723c */ /* 0x040fe20000001828 */
[----:B------:R-:W2:Y:S07]  /*3eb0*/  LDSM.16.M88.4 R40, [R192+0x5000] ;  /* 0x00500000c028783b */ /* 0x000eae0000000200 */
[C---:B------:R-:W-:Y:S08]  /*3ec0*/  HMMA.16816.F32 R52, R172.reuse, R14, R8 ;  /* 0x0000000eac34723c */ /* 0x040ff00000001808 */
[C---:B------:R-:W-:Y:S01]  /*3ed0*/  HMMA.16816.F32 R8, R172.reuse, R66, R76 ;  /* 0x00000042ac08723c */ /* 0x040fe2000000184c */
[----:B------:R-:W3:Y:S07]  /*3ee0*/  LDSM.16.M88.4 R76, [R192+0x6800] ;  /* 0x00680000c04c783b */ /* 0x000eee0000000200 */
[C---:B----4-:R-:W-:Y:S08]  /*3ef0*/  HMMA.16816.F32 R28, R172.reuse, R68, R4 ;  /* 0x00000044ac1c723c */ /* 0x050ff00000001804 */
[C---:B-----5:R-:W-:Y:S08]  /*3f00*/  HMMA.16816.F32 R4, R172.reuse, R84, R92 ;  /* 0x00000054ac04723c */ /* 0x060ff0000000185c */
[C---:B------:R-:W-:Y:S01]  /*3f10*/  HMMA.16816.F32 R84, R172.reuse, R86, R100 ;  /* 0x00000056ac54723c */ /* 0x040fe20000001864 */
[----:B------:R-:W4:Y:S07]  /*3f20*/  LDSM.16.M88.4 R100, [R199+0x3800] ;  /* 0x00380000c764783b */ /* 0x000f2e0000000200 */
[C---:B------:R-:W-:Y:S01]  /*3f30*/  HMMA.16816.F32 R12, R172.reuse, R64, R96 ;  /* 0x00000040ac0c723c */ /* 0x040fe20000001860 */
[----:B------:R-:W5:Y:S07]  /*3f40*/  LDSM.16.M88.4 R64, [R199+0x4000] ;  /* 0x00400000c740783b */ /* 0x000f6e0000000200 */
[----:B------:R-:W-:Y:S01]  /*3f50*/  HMMA.16816.F32 R24, R172, R70, R108 ;  /* 0x00000046ac18723c */ /* 0x000fe2000000186c */
[----:B------:R-:W-:Y:S07]  /*3f60*/  LDSM.16.M88.4 R68, [R199+0x5000] ;  /* 0x00500000c744783b */ /* 0x000fee0000000200 */
[C---:B------:R-:W-:Y:S01]  /*3f70*/  HMMA.16816.F32 R124, R176.reuse, R44, R56 ;  /* 0x0000002cb07c723c */ /* 0x040fe20000001838 */
[----:B------:R-:W1:Y:S07]  /*3f80*/  LDSM.16.M88.4 R56, [R199+0x6000] ;  /* 0x00600000c738783b */ /* 0x000e6e0000000200 */
[C---:B------:R-:W-:Y:S01]  /*3f90*/  HMMA.16816.F32 R128, R176.reuse, R48, R80 ;  /* 0x00000030b080723c */ /* 0x040fe20000001850 */
[----:B------:R-:W2:Y:S07]  /*3fa0*/  LDSM.16.M88.4 R80, [R199+0x4800] ;  /* 0x00480000c750783b */ /* 0x000eae0000000200 */
[C---:B------:R-:W-:Y:S08]  /*3fb0*/  HMMA.16816.F32 R88, R176.reuse, R60, R88 ;  /* 0x0000003cb058723c */ /* 0x040ff00000001858 */
[C---:B------:R-:W-:Y:S01]  /*3fc0*/  HMMA.16816.F32 R116, R176.reuse, R62, R116 ;  /* 0x0000003eb074723c */ /* 0x040fe20000001874 */
[----:B------:R-:W3:Y:S07]  /*3fd0*/  LDSM.16.M88.4 R60, [R199+0x5800] ;  /* 0x00580000c73c783b */ /* 0x000eee0000000200 */
[C---:B------:R-:W-:Y:S08]  /*3fe0*/  HMMA.16816.F32 R112, R176.reuse, R50, R72 ;  /* 0x00000032b070723c */ /* 0x040ff00000001848 */
[C---:B------:R-:W-:Y:S01]  /*3ff0*/  HMMA.16816.F32 R140, R176.reuse, R46, R52 ;  /* 0x0000002eb08c723c */ /* 0x040fe20000001834 */
[----:B------:R-:W3:Y:S07]  /*4000*/  LDSM.16.M88.4 R52, [R199+0x6800] ;  /* 0x00680000c734783b */ /* 0x000eee0000000200 */
[C---:B-1----:R-:W-:Y:S08]  /*4010*/  HMMA.16816.F32 R72, R176.reuse, R34, R8 ;  /* 0x00000022b048723c */ /* 0x042ff00000001808 */
[C---:B--2---:R-:W-:Y:S08]  /*4020*/  HMMA.16816.F32 R120, R176.reuse, R40, R28 ;  /* 0x00000028b078723c */ /* 0x044ff0000000181c */
[C---:B------:R-:W-:Y:S01]  /*4030*/  HMMA.16816.F32 R108, R176.reuse, R42, R24 ;  /* 0x0000002ab06c723c */ /* 0x040fe20000001818 */
[----:B------:R-:W1:Y:S07]  /*4040*/  LDSM.16.M88.4 R40, [R194+0x3800] ;  /* 0x00380000c228783b */ /* 0x000e6e0000000200 */
[C---:B------:R-:W-:Y:S08]  /*4050*/  HMMA.16816.F32 R104, R176.reuse, R36, R20 ;  /* 0x00000024b068723c */ /* 0x040ff00000001814 */
[C---:B------:R-:W-:Y:S01]  /*4060*/  HMMA.16816.F32 R96, R176.reuse, R38, R16 ;  /* 0x00000026b060723c */ /* 0x040fe20000001810 */
[----:B------:R-:W2:Y:S07]  /*4070*/  LDSM.16.M88.4 R36, [R194+0x4000] ;  /* 0x00400000c224783b */ /* 0x000eae0000000200 */
[C---:B------:R-:W-:Y:S01]  /*4080*/  HMMA.16816.F32 R92, R176.reuse, R32, R12 ;  /* 0x00000020b05c723c */ /* 0x040fe2000000180c */
[----:B------:R-:W1:Y:S07]  /*4090*/  LDSM.16.M88.4 R32, [R194+0x4800] ;  /* 0x00480000c220783b */ /* 0x000e6e0000000200 */
[C---:B---3--:R-:W-:Y:S08]  /*40a0*/  HMMA.16816.F32 R48, R176.reuse, R76, R4 ;  /* 0x0000004cb030723c */ /* 0x048ff00000001804 */
[----:B------:R-:W-:Y:S01]  /*40b0*/  HMMA.16816.F32 R44, R176, R78, R84 ;  /* 0x0000004eb02c723c */ /* 0x000fe20000001854 */
[----:B------:R-:W-:Y:S07]  /*40c0*/  LDSM.16.M88.4 R84, [R194+0x6800] ;  /* 0x00680000c254783b */ /* 0x000fee0000000200 */
[C---:B----4-:R-:W-:Y:S01]  /*40d0*/  HMMA.16816.F32 R28, R180.reuse, R100, R88 ;  /* 0x00000064b41c723c */ /* 0x050fe20000001858 */
[----:B------:R-:W3:Y:S07]  /*40e0*/  LDSM.16.M88.4 R88, [R194+0x5000] ;  /* 0x00500000c258783b */ /* 0x000eee0000000200 */
[C---:B-----5:R-:W-:Y:S01]  /*40f0*/  HMMA.16816.F32 R20, R180.reuse, R64, R128 ;  /* 0x00000040b414723c */ /* 0x060fe20000001880 */
[----:B------:R-:W4:Y:S07]  /*4100*/  LDSM.16.M88.4 R128, [R194+0x5800] ;  /* 0x00580000c280783b */ /* 0x000f2e0000000200 */
[C---:B------:R-:W-:Y:S08]  /*4110*/  HMMA.16816.F32 R16, R180.reuse, R66, R112 ;  /* 0x00000042b410723c */ /* 0x040ff00000001870 */
[C---:B------:R-:W-:Y:S08]  /*4120*/  HMMA.16816.F32 R24, R180.reuse, R102, R116 ;  /* 0x00000066b418723c */ /* 0x040ff00000001874 */
[C---:B------:R-:W-:Y:S01]  /*4130*/  HMMA.16816.F32 R112, R180.reuse, R58, R72 ;  /* 0x0000003ab470723c */ /* 0x040fe20000001848 */
[----:B------:R-:W5:Y:S07]  /*4140*/  LDSM.16.M88.4 R72, [R194+0x6000] ;  /* 0x00600000c248783b */ /* 0x000f6e0000000200 */
[C---:B------:R-:W-:Y:S08]  /*4150*/  HMMA.16816.F32 R12, R180.reuse, R80, R124 ;  /* 0x00000050b40c723c */ /* 0x040ff0000000187c */
[C---:B------:R-:W-:Y:S08]  /*4160*/  HMMA.16816.F32 R8, R180.reuse, R82, R140 ;  /* 0x00000052b408723c */ /* 0x040ff0000000188c */
[C---:B------:R-:W-:Y:S08]  /*4170*/  HMMA.16816.F32 R4, R180.reuse, R68, R120 ;  /* 0x00000044b404723c */ /* 0x040ff00000001878 */
[C---:B------:R-:W-:Y:S08]  /*4180*/  HMMA.16816.F32 R80, R180.reuse, R70, R108 ;  /* 0x00000046b450723c */ /* 0x040ff0000000186c */
[C---:B------:R-:W-:Y:S08]  /*4190*/  HMMA.16816.F32 R120, R180.reuse, R60, R104 ;  /* 0x0000003cb478723c */ /* 0x040ff00000001868 */
[C---:B------:R-:W-:Y:S01]  /*41a0*/  HMMA.16816.F32 R116, R180.reuse, R56, R92 ;  /* 0x00000038b474723c */ /* 0x040fe2000000185c */
[----:B------:R-:W2:Y:S07]  /*41b0*/  LDSM.16.M88.4 R56, [R193+0x4000] ;  /* 0x00400000c138783b */ /* 0x000eae0000000200 */
[C---:B------:R-:W-:Y:S01]  /*41c0*/  HMMA.16816.F32 R108, R180.reuse, R52, R48 ;  /* 0x00000034b46c723c */ /* 0x040fe20000001830 */
[----:B------:R-:W3:Y:S07]  /*41d0*/  LDSM.16.M88.4 R48, [R193+0x5000] ;  /* 0x00500000c130783b */ /* 0x000eee0000000200 */
[C---:B------:R-:W-:Y:S01]  /*41e0*/  HMMA.16816.F32 R124, R180.reuse, R62, R96 ;  /* 0x0000003eb47c723c */ /* 0x040fe20000001860 */
[----:B------:R-:W-:Y:S07]  /*41f0*/  LDSM.16.M88.4 R60, [R193+0x3800] ;  /* 0x00380000c13c783b */ /* 0x000fee0000000200 */
[----:B------:R-:W-:Y:S01]  /*4200*/  HMMA.16816.F32 R104, R180, R54, R44 ;  /* 0x00000036b468723c */ /* 0x000fe2000000182c */
[----:B------:R-:W3:Y:S04]  /*4210*/  LDSM.16.M88.4 R44, [R193+0x5800] ;  /* 0x00580000c12c783b */ /* 0x000ee80000000200 */
[----:B------:R-:W-:Y:S03]  /*4220*/  LDSM.16.M88.4 R52, [R193+0x4800] ;  /* 0x00480000c134783b */ /* 0x000fe60000000200 */
[C---:B-1----:R-:W-:Y:S08]  /*4230*/  HMMA.16816.F32 R100, R184.reuse, R40, R28 ;  /* 0x00000028b864723c */ /* 0x042ff0000000181c */
[C---:B------:R-:W-:Y:S01]  /*4240*/  HMMA.16816.F32 R96, R184.reuse, R42, R24 ;  /* 0x0000002ab860723c */ /* 0x040fe20000001818 */
[----:B------:R-:W1:Y:S07]  /*4250*/  LDSM.16.M88.4 R40, [R193+0x6000] ;  /* 0x00600000c128783b */ /* 0x000e6e0000000200 */
[C---:B--2---:R-:W-:Y:S08]  /*4260*/  HMMA.16816.F32 R92, R184.reuse, R36, R20 ;  /* 0x00000024b85c723c */ /* 0x044ff00000001814 */
[----:B------:R-:W-:Y:S01]  /*4270*/  HMMA.16816.F32 R76, R184, R38, R16 ;  /* 0x00000026b84c723c */ /* 0x000fe20000001810 */
[----:B------:R-:W2:Y:S01]  /*4280*/  LDSM.16.M88.4 R36, [R193+0x6800] ;  /* 0x00680000c124783b */ /* 0x000ea20000000200 */
[----:B------:R-:W-:Y:S01]  /*4290*/  ISETP.GT.AND P0, PT, R146, R2, PT ;  /* 0x000000029200720c */ /* 0x000fe20003f04270 */
[----:B------:R-:W-:-:S05]  /*42a0*/  DEPBAR.LE SB0, 0x0 ;  /* 0x000080000000791a */ /* 0x000fca0000000000 */
[C---:B------:R-:W-:Y:S08]  /*42b0*/  HMMA.16816.F32 R68, R184.reuse, R32, R12 ;  /* 0x00000020b844723c */ /* 0x040ff0000000180c */
[C---:B------:R-:W-:Y:S08]  /*42c0*/  HMMA.16816.F32 R64, R184.reuse, R34, R8 ;  /* 0x00000022b840723c */ /* 0x040ff00000001808 */
[C---:B---3--:R-:W-:Y:S08]  /*42d0*/  HMMA.16816.F32 R32, R184.reuse, R88, R4 ;  /* 0x00000058b820723c */ /* 0x048ff00000001804 */
[C---:B------:R-:W-:Y:S08]  /*42e0*/  HMMA.16816.F32 R28, R184.reuse, R90, R80 ;  /* 0x0000005ab81c723c */ /* 0x040ff00000001850 */
[C---:B----4-:R-:W-:Y:S08]  /*42f0*/  HMMA.16816.F32 R24, R184.reuse, R128, R120 ;  /* 0x00000080b818723c */ /* 0x050ff00000001878 */
[C---:B-----5:R-:W-:Y:S08]  /*4300*/  HMMA.16816.F32 R16, R184.reuse, R72, R116 ;  /* 0x00000048b810723c */ /* 0x060ff00000001874 */
[C---:B------:R-:W-:Y:S08]  /*4310*/  HMMA.16816.F32 R8, R184.reuse, R84, R108 ;  /* 0x00000054b808723c */ /* 0x040ff0000000186c */
[C---:B------:R-:W-:Y:S08]  /*4320*/  HMMA.16816.F32 R20, R184.reuse, R130, R124 ;  /* 0x00000082b814723c */ /* 0x040ff0000000187c */
[C---:B------:R-:W-:Y:S08]  /*4330*/  HMMA.16816.F32 R12, R184.reuse, R74, R112 ;  /* 0x0000004ab80c723c */ /* 0x040ff00000001870 */
[----:B------:R-:W-:Y:S01]  /*4340*/  HMMA.16816.F32 R4, R184, R86, R104 ;  /* 0x00000056b804723c */ /* 0x000fe20000001868 */
[----:B------:R-:W-:Y:S07]  /*4350*/  BSSY B1, `(.L_x_1328) ;  /* 0x0000089000017945 */ /* 0x000fee0003800000 */
[----:B------:R-:W-:Y:S01]  /*4360*/  HMMA.16816.F32 R92, R188, R56, R92 ;  /* 0x00000038bc5c723c */ /* 0x000fe2000000185c */
[----:B------:R-:W-:-:S07]  /*4370*/  IADD3 R207, R199, 0x3800, RZ ;  /* 0x00003800c7cf7810 */ /* 0x000fce0007ffe0ff */
[----:B------:R-:W-:Y:S01]  /*4380*/  HMMA.16816.F32 R76, R188, R58, R76 ;  /* 0x0000003abc4c723c */ /* 0x000fe2000000184c */
[----:B------:R-:W-:-:S07]  /*4390*/  IADD3 R206, R199, 0x6800, RZ ;  /* 0x00006800c7ce7810 */ /* 0x000fce0007ffe0ff */
[----:B------:R-:W-:Y:S01]  /*43a0*/  HMMA.16816.F32 R56, R188, R48, R32 ;  /* 0x00000030bc38723c */ /* 0x000fe20000001820 */
[C---:B------:R-:W-:Y:S02]  /*43b0*/  IADD3 R205, R199.reuse, 0x6000, RZ ;  /* 0x00006000c7cd7810 */ /* 0x040fe40007ffe0ff */
[----:B------:R-:W-:-:S05]  /*43c0*/  IADD3 R204, R199, 0x5800, RZ ;  /* 0x00005800c7cc7810 */ /* 0x000fca0007ffe0ff */
[----:B------:R-:W-:Y:S01]  /*43d0*/  HMMA.16816.F32 R48, R188, R50, R28 ;  /* 0x00000032bc30723c */ /* 0x000fe2000000181c */
[C---:B------:R-:W-:Y:S02]  /*43e0*/  IADD3 R203, R199.reuse, 0x5000, RZ ;  /* 0x00005000c7cb7810 */ /* 0x040fe40007ffe0ff */
[----:B------:R-:W-:-:S05]  /*43f0*/  IADD3 R202, R199, 0x4800, RZ ;  /* 0x00004800c7ca7810 */ /* 0x000fca0007ffe0ff */
[----:B------:R-:W-:Y:S01]  /*4400*/  HMMA.16816.F32 R32, R188, R44, R24 ;  /* 0x0000002cbc20723c */ /* 0x000fe20000001818 */
[----:B------:R-:W-:-:S07]  /*4410*/  IADD3 R201, R199, 0x4000, RZ ;  /* 0x00004000c7c97810 */ /* 0x000fce0007ffe0ff */
[C---:B-1----:R-:W-:Y:S08]  /*4420*/  HMMA.16816.F32 R28, R188.reuse, R40, R16 ;  /* 0x00000028bc1c723c */ /* 0x042ff00000001810 */
[C---:B--2---:R-:W-:Y:S08]  /*4430*/  HMMA.16816.F32 R24, R188.reuse, R36, R8 ;  /* 0x00000024bc18723c */ /* 0x044ff00000001808 */
        /* <DEDUP_REMOVED lines=11> */
[----:B------:R-:W2:Y:S04]  /*44f0*/  LDL R2, [R1+0x4] ;  /* 0x0000040001027983 */ /* 0x000ea80000100800 */
[----:B------:R-:W3:Y:S04]  /*4500*/  LDL.64 R148, [R1+0x20] ;  /* 0x0000200001947983 */ /* 0x000ee80000100a00 */
[----:B------:R-:W4:Y:S01]  /*4510*/  LDL R147, [R1+0x30] ;  /* 0x0000300001937983 */ /* 0x000f220000100800 */
[----:B------:R-:W-:-:S03]  /*4520*/  IMAD.MOV.U32 R218, RZ, RZ, RZ ;  /* 0x000000ffffda7224 */ /* 0x000fc600078e00ff */
[----:B------:R-:W5:Y:S04]  /*4530*/  LDL.64 R8, [R1+0x18] ;  /* 0x0000180001087983 */ /* 0x000f680000100a00 */
        /* <DEDUP_REMOVED lines=21> */
[----:B-----5:R-:W-:-:S03]  /*4690*/  IADD3 R0, P4, R8, R2, RZ ;  /* 0x0000000208007210 */ /* 0x020fc60007f9e0ff */
[----:B------:R-:W-:Y:S01]  /*46a0*/  IMAD R2, R218, c[0x0][0x1f4], R4 ;  /* 0x00007d00da027a24 */ /* 0x000fe200078e0204 */
[----:B------:R-:W-:-:S04]  /*46b0*/  LEA R4, P0, R0, c[0x0][0x1c8], 0x1 ;  /* 0x0000720000047a11 */ /* 0x000fc800078008ff */
[----:B------:R-:W-:-:S04]  /*46c0*/  IADD3.X R2, R6, R3, R2, P4, !PT ;  /* 0x0000000306027210 */ /* 0x000fc800027fe402 */
[----:B------:R-:W-:Y:S01]  /*46d0*/  LEA.HI.X R0, R0, c[0x0][0x1cc], R2, 0x1, P0 ;  /* 0x0000730000007a11 */ /* 0x000fe200000f0c02 */
[----:B------:R-:W-:Y:S05]  /*46e0*/  BRA.DIV ~URZ, `(.L_x_1330) ;  /* 0x0000ec327f007947 */ /* 0x000fea000b800000 */
[----:B------:R1:W2:Y:S02]  /*46f0*/  SHFL.IDX PT, R5, R0, RZ, 0x181f ;  /* 0x00181fff00057589 */ /* 0x0002a400000e0000 */
.L_x_1445:
[----:B------:R-:W-:Y:S05]  /*4700*/  BRA.DIV ~URZ, `(.L_x_1331) ;  /* 0x0000ec827f007947 */ /* 0x000fea000b800000 */
[----:B------:R3:W4:Y:S02]  /*4710*/  SHFL.IDX PT, R2, R4, RZ, 0x181f ;  /* 0x00181fff04027589 */ /* 0x00072400000e0000 */
.L_x_1446:
[----:B------:R-:W-:Y:S01]  /*4720*/  ISETP.GE.AND P0, PT, R222, 0x1, PT ;  /* 0x00000001de00780c */ /* 0x000fe20003f06270 */
[----:B------:R-:W-:-:S12]  /*4730*/  BSSY B0, `(.L_x_1332) ;  /* 0x000000f000007945 */ /* 0x000fd80003800000 */
[----:B------:R-:W-:Y:S05]  /*4740*/  @!P0 BRA `(.L_x_1333) ;  /* 0x000000d000008947 */ /* 0x000fea0003800000 */
[C---:B------:R-:W-:Y:S01]  /*4750*/  IMAD.SHL.U32 R6, R241.reuse, 0x2, RZ ;  /* 0x00000002f1067824 */ /* 0x040fe200078e00ff */
[----:B------:R-:W-:Y:S01]  /*4760*/  ISETP.GE.AND P4, PT, R241, c[0x0][0x1d4], PT ;  /* 0x00007500f1007a0c */ /* 0x000fe20003f86270 */
[C---:B------:R-:W-:Y:S01]  /*4770*/  IMAD.SHL.U32 R3, R251.reuse, 0x2, RZ ;  /* 0x00000002fb037824 */ /* 0x040fe200078e00ff */
[----:B------:R-:W-:Y:S02]  /*4780*/  ISETP.GE.AND P0, PT, R251, c[0x0][0x1d4], PT ;  /* 0x00007500fb007a0c */ /* 0x000fe40003f06270 */
        /* <DEDUP_REMOVED lines=9> */
.L_x_1333:
[----:B------:R-:W-:Y:S05]  /*4820*/  BSYNC B0 ;  /* 0x0000000000007941 */ /* 0x000fea0003800000 */
.L_x_1332:
[----:B------:R-:W-:Y:S05]  /*4830*/  BRA.DIV ~URZ, `(.L_x_1334) ;  /* 0x0000ebc27f007947 */ /* 0x000fea000b800000 */
[----:B--2---:R2:W1:Y:S04]  /*4840*/  SHFL.IDX PT, R5, R0, 0x1, 0x181f ;  /* 0x00381f0000057f89 */ /* 0x00446800000e0000 */
[----:B----4-:R2:W4:Y:S02]  /*4850*/  SHFL.IDX PT, R2, R4, 0x1, 0x181f ;  /* 0x00381f0004027f89 */ /* 0x01052400000e0000 */
.L_x_1447:
        /* <DEDUP_REMOVED lines=16> */
.L_x_1336:
[----:B------:R-:W-:Y:S05]  /*4960*/  BSYNC B0 ;  /* 0x0000000000007941 */ /* 0x000fea0003800000 */
.L_x_1335:
[----:B------:R-:W-:Y:S05]  /*4970*/  BRA.DIV ~URZ, `(.L_x_1337) ;  /* 0x0000eb527f007947 */ /* 0x000fea000b800000 */
[----:B-1----:R1:W2:Y:S02]  /*4980*/  SHFL.IDX PT, R5, R0, 0x2, 0x181f ;  /* 0x00581f0000057f89 */ /* 0x0022a400000e0000 */
.L_x_1448:
[----:B------:R-:W-:Y:S05]  /*4990*/  BRA.DIV ~URZ, `(.L_x_1338) ;  /* 0x0000eba27f007947 */ /* 0x000fea000b800000 */
[----:B----4-:R4:W1:Y:S02]  /*49a0*/  SHFL.IDX PT, R2, R4, 0x2, 0x181f ;  /* 0x00581f0004027f89 */ /* 0x01086400000e0000 */
.L_x_1449:
[----:B------:R-:W-:Y:S01]  /*49b0*/  ISETP.GE.AND P0, PT, R222, 0x41, PT ;  /* 0x00000041de00780c */ /* 0x000fe20003f06270 */
[----:B------:R-:W-:-:S12]  /*49c0*/  BSSY B0, `(.L_x_1339) ;  /* 0x000000f000007945 */ /* 0x000fd80003800000 */
[----:B------:R-:W-:Y:S05]  /*49d0*/  @!P0 BRA `(.L_x_1340) ;  /* 0x000000d000008947 */ /* 0x000fea0003800000 */
[C---:B------:R-:W-:Y:S01]  /*49e0*/  IMAD.SHL.U32 R6, R241.reuse, 0x2, RZ ;  /* 0x00000002f1067824 */ /* 0x040fe200078e00ff */
[----:B------:R-:W-:Y:S01]  /*49f0*/  ISETP.GE.AND P4, PT, R241, c[0x0][0x1d4], PT ;  /* 0x00007500f1007a0c */ /* 0x000fe20003f86270 */
[C---:B------:R-:W-:Y:S01]  /*4a00*/  IMAD.SHL.U32 R3, R251.reuse, 0x2, RZ ;  /* 0x00000002fb037824 */ /* 0x040fe200078e00ff */
[----:B------:R-:W-:Y:S02]  /*4a10*/  ISETP.GE.AND P0, PT, R251, c[0x0][0x1d4], PT ;  /* 0x00007500fb007a0c */ /* 0x000fe40003f06270 */
        /* <DEDUP_REMOVED lines=9> */
.L_x_1340:
[----:B------:R-:W-:Y:S05]  /*4ab0*/  BSYNC B0 ;  /* 0x0000000000007941 */ /* 0x000fea0003800000 */
.L_x_1339:
[----:B------:R-:W-:Y:S05]  /*4ac0*/  BRA.DIV ~URZ, `(.L_x_1341) ;  /* 0x0000eae27f007947 */ /* 0x000fea000b800000 */
[----:B-1----:R1:W3:Y:S04]  /*4ad0*/  SHFL.IDX PT, R6, R0, 0x3, 0x181f ;  /* 0x00781f0000067f89 */ /* 0x0022e800000e0000 */
[----:B--2---:R1:W2:Y:S02]  /*4ae0*/  SHFL.IDX PT, R0, R4, 0x3, 0x181f ;  /* 0x00781f0004007f89 */ /* 0x0042a400000e0000 */
.L_x_1450:
[----:B------:R-:W-:-:S13]  /*4af0*/  ISETP.GE.AND P0, PT, R222, 0x61, PT ;  /* 0x00000061de00780c */ /* 0x000fda0003f06270 */
[----:B------:R-:W-:Y:S05]  /*4b00*/  @!P0 BRA `(.L_x_1329) ;  /* 0x000000d000008947 */ /* 0x000fea0003800000 */
[C---:B------:R-:W-:Y:S01]  /*4b10*/  IMAD.SHL.U32 R3, R241.reuse, 0x2, RZ ;  /* 0x00000002f1037824 */ /* 0x040fe200078e00ff */
[----:B------:R-:W-:Y:S01]  /*4b20*/  ISETP.GE.AND P4, PT, R241, c[0x0][0x1d4], PT ;  /* 0x00007500f1007a0c */ /* 0x000fe20003f86270 */
[C---:B------:R-:W-:Y:S01]  /*4b30*/  IMAD.SHL.U32 R2, R251.reuse, 0x2, RZ ;  /* 0x00000002fb027824 */ /* 0x040fe200078e00ff */
[----:B------:R-:W-:Y:S02]  /*4b40*/  ISETP.GE.AND P0, PT, R251, c[0x0][0x1d4], PT ;  /* 0x00007500fb007a0c */ /* 0x000fe40003f06270 */
[C---:B-1234-:R-:W-:Y:S02]  /*4b50*/  IADD3 R4, P6, R0.reuse, R3, RZ ;  /* 0x0000000300047210 */ /* 0x05efe40007fde0ff */
[----:B------:R-:W-:-:S03]  /*4b60*/  IADD3 R2, P5, R0, R2, RZ ;  /* 0x0000000200027210 */ /* 0x000fc60007fbe0ff */
[C---:B------:R-:W-:Y:S02]  /*4b70*/  IMAD.X R5, R6.reuse, 0x1, R220, P6 ;  /* 0x0000000106057824 */ /* 0x040fe400030e06dc */
[----:B------:R-:W-:-:S03]  /*4b80*/  IMAD.X R3, R6, 0x1, R221, P5 ;  /* 0x0000000106037824 */ /* 0x000fc600028e06dd */
[----:B------:R-:W-:Y:S01]  /*4b90*/  @!PT LDS RZ, [RZ] ;  /* 0x00000000fffff984 */ /* 0x000fe20000000800 */
[----:B------:R-:W-:Y:S01]  /*4ba0*/  @!PT LDS RZ, [RZ] ;  /* 0x00000000fffff984 */ /* 0x000fe20000000800 */
[----:B------:R-:W-:Y:S01]  /*4bb0*/  @!PT LDS RZ, [RZ] ;  /* 0x00000000fffff984 */ /* 0x000fe20000000800 */
[----:B------:R1:W-:Y:S04]  /*4bc0*/  LDGSTS.E.BYPASS.LTC128B.128 [R219+0xb100], [R4.64], !P4 ;  /* 0x0b10000004db7fae */ /* 0x0003e8000e101d46 */
[----:B------:R1:W-:Y:S02]  /*4bd0*/  LDGSTS.E.BYPASS.LTC128B.128 [R219+0xe900], [R2.64], !P0 ;  /* 0x0e90000002db7fae */ /* 0x0003e4000c101d46 */
.L_x_1329:
[----:B------:R-:W-:Y:S05]  /*4be0*/  BSYNC B1 ;  /* 0x0000000000017941 */ /* 0x000fea0003800000 */
.L_x_1328:
[----:B-1----:R-:W5:Y:S04]  /*4bf0*/  LDL R2, [R1+0x40] ;  /* 0x0000400001027983 */ /* 0x002f680000100800 */
[----:B--2---:R-:W5:Y:S04]  /*4c00*/  LDL R0, [R1+0x58] ;  /* 0x0000580001007983 */ /* 0x004f680000100800 */
[----:B------:R-:W2:Y:S04]  /*4c10*/  LDL R5, [R1+0x44] ;  /* 0x0000440001057983 */ /* 0x000ea80000100800 */
[----:B----4-:R-:W4:Y:S04]  /*4c20*/  LDL R3, [R1+0x38] ;  /* 0x0000380001037983 */ /* 0x010f280000100800 */
[----:B------:R-:W0:Y:S01]  /*4c30*/  LDGDEPBAR ;  /* 0x00000000000079af */ /* 0x000e220000000000 */
[----:B-----5:R-:W-:-:S04]  /*4c40*/  IMAD.IADD R0, R0, 0x1, R2 ;  /* 0x0000000100007824 */ /* 0x020fc800078e0202 */
[----:B------:R-:W-:Y:S01]  /*4c50*/  @P3 IMAD.HI.U32 R2, R0, c[0x0][0x2c8], RZ ;  /* 0x0000b20000023a27 */ /* 0x000fe200078e00ff */
[----:B--23--:R-:W-:-:S03]  /*4c60*/  IADD3 R6, -R5, R144, RZ ;  /* 0x0000009005067210 */ /* 0x00cfc60007ffe1ff */
[----:B------:R-:W-:Y:S01]  /*4c70*/  IMAD.MOV.U32 R4, RZ, RZ, R0 ;  /* 0x000000ffff047224 */ /* 0x000fe200078e0000 */
[----:B------:R-:W-:Y:S02]  /*4c80*/  IADD3 R0, -R5, 0x1, R144 ;  /* 0x0000000105007810 */ /* 0x000fe40007ffe190 */
[----:B------:R-:W-:Y:S02]  /*4c90*/  @P3 SHF.R.U32.HI R4, RZ, c[0x0][0x2cc], R2 ;  /* 0x0000b300ff043a19 */ /* 0x000fe40000011602 */
[----:B----4-:R-:W-:Y:S01]  /*4ca0*/  IADD3 R5, R0, -R3, RZ ;  /* 0x8000000300057210 */ /* 0x010fe20007ffe0ff */
[----:B------:R-:W-:Y:S05]  /*4cb0*/  BRA.DIV ~URZ, `(.L_x_1342) ;  /* 0x0000e9c27f007947 */ /* 0x000fea000b800000 */
[----:B------:R1:W2:Y:S02]  /*4cc0*/  SHFL.IDX PT, R0, R4, RZ, 0x1c1f ;  /* 0x001c1fff04007589 */ /* 0x0002a400000e0000 */
.L_x_1451:
        /* <DEDUP_REMOVED lines=73> */
[----:B------:R-:W-:Y:S02]  /*5160*/  FSEL R6, R102, -INF , P5 ;  /* 0xff80000066067808 */ /* 0x000fe40002800000 */
        /* <DEDUP_REMOVED lines=11> */
[C---:B------:R-:W-:Y:S02]  /*5220*/  ISETP.GT.AND P4, PT, R0.reuse, 0x18, PT ;  /* 0x000000180000780c */ /* 0x040fe40003f84270 */
        /* <DEDUP_REMOVED lines=84> */
[----:B------:R-:W-:Y:S02]  /*5770*/  FMNMX.FTZ R2, R143, R3, !PT ;  /* 0x000000038f027209 */ /* 0x000fe40007810000 */
[----:B------:R-:W2:Y:S02]  /*5780*/  SHFL.BFLY PT, R3, R0, 0x2, 0x1f ;  /* 0x0c401f0000037f89 */ /* 0x000ea400000e0000 */
[----:B------:R-:W-:-:S05]  /*5790*/  FMNMX.FTZ R2, R142, R2, !PT ;  /* 0x000000028e027209 */ /* 0x000fca0007810000 */
[----:B-1----:R-:W1:Y:S01]  /*57a0*/  SHFL.BFLY PT, R4, R2, 0x2, 0x1f ;  /* 0x0c401f0002047f89 */ /* 0x002e6200000e0000 */
[----:B--2---:R-:W-:-:S05]  /*57b0*/  FMNMX.FTZ R0, R3, R0, !PT ;  /* 0x0000000003007209 */ /* 0x004fca0007810000 */
[----:B------:R-:W2:Y:S01]  /*57c0*/  SHFL.BFLY PT, R3, R0, 0x1, 0x1f ;  /* 0x0c201f0000037f89 */ /* 0x000ea200000e0000 */
[----:B-1----:R-:W-:-:S05]  /*57d0*/  FMNMX.FTZ R4, R2, R4, !PT ;  /* 0x0000000402047209 */ /* 0x002fca0007810000 */
[----:B------:R1:W3:Y:S01]  /*57e0*/  SHFL.BFLY PT, R5, R4, 0x1, 0x1f ;  /* 0x0c201f0004057f89 */ /* 0x0002e200000e0000 */
[----:B--2---:R-:W-:-:S05]  /*57f0*/  FMNMX.FTZ R70, R0, R3, !PT ;  /* 0x0000000300467209 */ /* 0x004fca0007810000 */
.L_x_1452:
[C---:B------:R-:W-:Y:S01]  /*5800*/  FMUL.FTZ R2, R70.reuse, c[0x0][0x2d0] ;  /* 0x0000b40046027a20 */ /* 0x040fe20000410000 */
[----:B------:R-:W-:Y:S01]  /*5810*/  FSETP.NEU.FTZ.AND P0, PT, R70, -INF , PT ;  /* 0xff8000004600780b */ /* 0x000fe20003f1d000 */
[----:B------:R-:W2:Y:S03]  /*5820*/  LDL R153, [R1+0x40] ;  /* 0x0000400001997983 */ /* 0x000ea60000100800 */
[----:B------:R-:W-:Y:S01]  /*5830*/  FSEL R2, R2, RZ, P0 ;  /* 0x000000ff02027208 */ /* 0x000fe20000000000 */
[----:B------:R-:W4:Y:S04]  /*5840*/  LDL R152, [R1+0x38] ;  /* 0x0000380001987983 */ /* 0x000f280000100800 */
[--C-:B------:R-:W-:Y:S01]  /*5850*/  FFMA.FTZ R0, R7, c[0x0][0x2d0], -R2.reuse ;  /* 0x0000b40007007a23 */ /* 0x100fe20000010802 */
[----:B------:R-:W4:Y:S03]  /*5860*/  LDL R151, [R1+0x3c] ;  /* 0x00003c0001977983 */ /* 0x000f260000100800 */
[----:B------:R5:W-:Y:S01]  /*5870*/  MUFU.EX2 R59, R0 ;  /* 0x00000000003b7308 */ /* 0x000be20000000800 */
[----:B---3--:R-:W-:Y:S01]  /*5880*/  FMNMX.FTZ R69, R5, R4, !PT ;  /* 0x0000000405457209 */ /* 0x008fe20007810000 */
[----:B------:R-:W3:Y:S01]  /*5890*/  LDL R150, [R1] ;  /* 0x0000000001967983 */ /* 0x000ee20000100800 */
[--C-:B------:R-:W-:Y:S01]  /*58a0*/  FFMA.FTZ R3, R16, c[0x0][0x2d0], -R2.reuse ;  /* 0x0000b40010037a23 */ /* 0x100fe20000010802 */
[----:B------:R-:W-:Y:S01]  /*58b0*/  WARPSYNC 0xffffffff ;  /* 0xffffffff00007948 */ /* 0x000fe20003800000 */
[----:B------:R-:W-:Y:S01]  /*58c0*/  FSETP.NEU.FTZ.AND P0, PT, R69, -INF , PT ;  /* 0xff8000004500780b */ /* 0x000fe20003f1d000 */
[----:B------:R-:W-:Y:S01]  /*58d0*/  LDSM.16.MT88.4 R24, [R195+0x800] ;  /* 0x00080000c318783b */ /* 0x000fe20000004200 */
[----:B------:R-:W-:Y:S01]  /*58e0*/  IADD3 R166, R166, -0x2, RZ ;  /* 0xfffffffea6a67810 */ /* 0x000fe20007ffe0ff */
[----:B------:R1:W-:Y:S02]  /*58f0*/  MUFU.EX2 R66, R3 ;  /* 0x0000000300427308 */ /* 0x0003e40000000800 */
[----:B------:R-:W-:Y:S04]  /*5900*/  LDSM.16.MT88.4 R28, [R197] ;  /* 0x00000000c51c783b */ /* 0x000fe80000004200 */
[----:B------:R-:W-:Y:S01]  /*5910*/  LDSM.16.MT88.4 R36, [R197+0x800] ;  /* 0x00080000c524783b */ /* 0x000fe20000004200 */
[----:B-----5:R-:W-:-:S04]  /*5920*/  FFMA.FTZ R0, R9, c[0x0][0x2d0], -R2 ;  /* 0x0000b40009007a23 */ /* 0x020fc80000010802 */
[----:B------:R5:W5:Y:S01]  /*5930*/  MUFU.EX2 R58, R0 ;  /* 0x00000000003a7308 */ /* 0x000b620000000800 */
[----:B-1----:R-:W-:-:S07]  /*5940*/  FFMA.FTZ R3, R17, c[0x0][0x2d0], -R2 ;  /* 0x0000b40011037a23 */ /* 0x002fce0000010802 */
[----:B------:R-:W-:Y:S01]  /*5950*/  MUFU.EX2 R65, R3 ;  /* 0x0000000300417308 */ /* 0x000fe20000000800 */
[----:B-----5:R-:W-:-:S07]  /*5960*/  FFMA.FTZ R0, R11, c[0x0][0x2d0], -R2 ;  /* 0x0000b4000b007a23 */ /* 0x020fce0000010802 */
[----:B------:R1:W-:Y:S02]  /*5970*/  MUFU.EX2 R57, R0 ;  /* 0x0000000000397308 */ /* 0x0003e40000000800 */
[----:B-1----:R-:W-:Y:S01]  /*5980*/  FFMA.FTZ R0, R12, c[0x0][0x2d0], -R2 ;  /* 0x0000b4000c007a23 */ /* 0x002fe20000010802 */
[----:B------:R-:W-:-:S05]  /*5990*/  F2FP.PACK_AB R12, R58, R59 ;  /* 0x0000003b3a0c723e */ /* 0x000fca00000000ff */
[----:B------:R1:W-:Y:S02]  /*59a0*/  MUFU.EX2 R62, R0 ;  /* 0x00000000003e7308 */ /* 0x0003e40000000800 */
[----:B-1----:R-:W-:-:S06]  /*59b0*/  FFMA.FTZ R0, R15, c[0x0][0x2d0], -R2 ;  /* 0x0000b4000f007a23 */ /* 0x002fcc0000010802 */
[----:B------:R1:W5:Y:S02]  /*59c0*/  MUFU.EX2 R64, R0 ;  /* 0x0000000000407308 */ /* 0x0003640000000800 */
[----:B-1----:R-:W-:-:S05]  /*59d0*/  FMUL.FTZ R0, R69, c[0x0][0x2d0] ;  /* 0x0000b40045007a20 */ /* 0x002fca0000410000 */
[----:B------:R-:W-:-:S05]  /*59e0*/  FSEL R0, R0, RZ, P0 ;  /* 0x000000ff00007208 */ /* 0x000fca0000000000 */
[--C-:B------:R-:W-:Y:S02]  /*59f0*/  FFMA.FTZ R3, R6, c[0x0][0x2d0], -R0.reuse ;  /* 0x0000b40006037a23 */ /* 0x100fe40000010800 */
[----:B------:R-:W1:Y:S02]  /*5a00*/  LDSM.16.MT88.4 R4, [R195] ;  /* 0x00000000c304783b */ /* 0x000e640000004200 */
[----:B------:R5:W-:Y:S02]  /*5a10*/  MUFU.EX2 R46, R3 ;  /* 0x00000003002e7308 */ /* 0x000be40000000800 */
[----:B-----5:R-:W-:Y:S01]  /*5a20*/  FFMA.FTZ R3, R8, c[0x0][0x2d0], -R0 ;  /* 0x0000b40008037a23 */ /* 0x020fe20000010800 */
[----:B------:R-:W-:-:S05]  /*5a30*/  F2FP.PACK_AB R8, R66, R64 ;  /* 0x000000404208723e */ /* 0x000fca00000000ff */
[----:B------:R5:W-:Y:S02]  /*5a40*/  MUFU.EX2 R43, R3 ;  /* 0x00000003002b7308 */ /* 0x000be40000000800 */
[----:B-----5:R-:W-:-:S06]  /*5a50*/  FFMA.FTZ R3, R10, c[0x0][0x2d0], -R0 ;  /* 0x0000b4000a037a23 */ /* 0x020fcc0000010800 */
[----:B------:R5:W-:Y:S02]  /*5a60*/  MUFU.EX2 R42, R3 ;  /* 0x00000003002a7308 */ /* 0x000be40000000800 */
[----:B-----5:R-:W-:Y:S01]  /*5a70*/  FFMA.FTZ R3, R14, c[0x0][0x2d0], -R0 ;  /* 0x0000b4000e037a23 */ /* 0x020fe20000010800 */
[----:B------:R-:W-:-:S05]  /*5a80*/  F2FP.PACK_AB R14, R62, R57 ;  /* 0x000000393e0e723e */ /* 0x000fca00000000ff */
[----:B------:R5:W1:Y:S02]  /*5a90*/  MUFU.EX2 R47, R3 ;  /* 0x00000003002f7308 */ /* 0x000a640000000800 */
[----:B-----5:R-:W-:Y:S01]  /*5aa0*/  FFMA.FTZ R3, R20, c[0x0][0x2d0], -R2 ;  /* 0x0000b40014037a23 */ /* 0x020fe20000010802 */
[----:B-1----:R-:W-:-:S05]  /*5ab0*/  F2FP.PACK_AB R15, R47, R42 ;  /* 0x0000002a2f0f723e */ /* 0x002fca00000000ff */
[----:B------:R1:W5:Y:S02]  /*5ac0*/  MUFU.EX2 R67, R3 ;  /* 0x0000000300437308 */ /* 0x0003640000000800 */
[----:B-1----:R-:W-:Y:S01]  /*5ad0*/  FFMA.FTZ R3, R13, c[0x0][0x2d0], -R0 ;  /* 0x0000b4000d037a23 */ /* 0x002fe20000010800 */
[----:B------:R-:W-:Y:S02]  /*5ae0*/  F2FP.PACK_AB R13, R43, R46 ;  /* 0x0000002e2b0d723e */ /* 0x000fe400000000ff */
[----:B-----5:R-:W-:-:S03]  /*5af0*/  F2FP.PACK_AB R10, R67, R65 ;  /* 0x00000041430a723e */ /* 0x020fc600000000ff */
[----:B------:R1:W-:Y:S02]  /*5b00*/  MUFU.EX2 R56, R3 ;  /* 0x0000000300387308 */ /* 0x0003e40000000800 */
[----:B------:R-:W-:Y:S01]  /*5b10*/  HMMA.16816.F32 R20, R12, R4, RZ ;  /* 0x000000040c14723c */ /* 0x000fe200000018ff */
[----:B-1----:R-:W-:-:S05]  /*5b20*/  FFMA.FTZ R3, R18, c[0x0][0x2d0], -R0 ;  /* 0x0000b40012037a23 */ /* 0x002fca0000010800 */
[----:B------:R1:W5:Y:S02]  /*5b30*/  MUFU.EX2 R61, R3 ;  /* 0x00000003003d7308 */ /* 0x0003640000000800 */
[--C-:B-1----:R-:W-:Y:S01]  /*5b40*/  FFMA.FTZ R3, R19, c[0x0][0x2d0], -R0.reuse ;  /* 0x0000b40013037a23 */ /* 0x102fe20000010800 */
[----:B-----5:R-:W-:Y:S01]  /*5b50*/  F2FP.PACK_AB R9, R61, R56 ;  /* 0x000000383d09723e */ /* 0x020fe200000000ff */
[C---:B------:R-:W-:Y:S04]  /*5b60*/  HMMA.16816.F32 R16, R12.reuse, R6, RZ ;  /* 0x000000060c10723c */ /* 0x040fe800000018ff */
[----:B------:R1:W-:Y:S04]  /*5b70*/  MUFU.EX2 R60, R3 ;  /* 0x00000003003c7308 */ /* 0x0003e80000000800 */
[----:B------:R-:W-:Y:S01]  /*5b80*/  HMMA.16816.F32 R4, R12, R28, RZ ;  /* 0x0000001c0c04723c */ /* 0x000fe200000018ff */
[----:B-1----:R-:W-:-:S02]  /*5b90*/  FFMA.FTZ R3, R32, c[0x0][0x2d0], -R0 ;  /* 0x0000b40020037a23 */ /* 0x002fc40000010800 */
[----:B------:R-:W1:Y:S02]  /*5ba0*/  LDSM.16.MT88.4 R32, [R196] ;  /* 0x00000000c420783b */ /* 0x000e640000004200 */
[----:B------:R-:W5:Y:S02]  /*5bb0*/  MUFU.EX2 R63, R3 ;  /* 0x00000003003f7308 */ /* 0x000f640000000800 */
[----:B-----5:R-:W-:Y:S01]  /*5bc0*/  F2FP.PACK_AB R11, R63, R60 ;  /* 0x0000003c3f0b723e */ /* 0x020fe200000000ff */
[----:B------:R-:W-:-:S04]  /*5bd0*/  FADD.FTZ R3, R59, R58 ;  /* 0x0000003a3b037221 */ /* 0x000fc80000010000 */
[----:B------:R-:W-:Y:S02]  /*5be0*/  FADD.FTZ R3, R57, R3 ;  /* 0x0000000339037221 */ /* 0x000fe40000010000 */
[----:B------:R-:W-:Y:S02]  /*5bf0*/  HMMA.16816.F32 R48, R8, R24, R20 ;  /* 0x000000180830723c */ /* 0x000fe40000001814 */
[----:B------:R-:W-:-:S04]  /*5c00*/  FADD.FTZ R3, R62, R3 ;  /* 0x000000033e037221 */ /* 0x000fc80000010000 */
[----:B------:R-:W-:Y:S02]  /*5c10*/  FADD.FTZ R3, R64, R3 ;  /* 0x0000000340037221 */ /* 0x000fe40000010000 */
[----:B------:R-:W-:Y:S01]  /*5c20*/  HMMA.16816.F32 R100, R8, R26, R16 ;  /* 0x0000001a0864723c */ /* 0x000fe20000001810 */
[----:B------:R-:W5:Y:S07]  /*5c30*/  LDSM.16.MT88.4 R24, [R196+0x800] ;  /* 0x00080000c418783b */ /* 0x000f6e0000004200 */
[C---:B------:R-:W-:Y:S01]  /*5c40*/  HMMA.16816.F32 R20, R12.reuse, R30, RZ ;  /* 0x0000001e0c14723c */ /* 0x040fe200000018ff */
[----:B------:R-:W2:Y:S07]  /*5c50*/  LDSM.16.MT88.4 R28, [R200] ;  /* 0x00000000c81c783b */ /* 0x000eae0000004200 */
[----:B-1----:R-:W-:Y:S08]  /*5c60*/  HMMA.16816.F32 R16, R12, R32, RZ ;  /* 0x000000200c10723c */ /* 0x002ff000000018ff */
[----:B------:R-:W-:Y:S08]  /*5c70*/  HMMA.16816.F32 R104, R8, R36, R4 ;  /* 0x000000240868723c */ /* 0x000ff00000001804 */
[----:B------:R-:W-:Y:S08]  /*5c80*/  HMMA.16816.F32 R4, R12, R34, RZ ;  /* 0x000000220c04723c */ /* 0x000ff000000018ff */
[C---:B------:R-:W-:Y:S08]  /*5c90*/  HMMA.16816.F32 R92, R8.reuse, R38, R20 ;  /* 0x00000026085c723c */ /* 0x040ff00000001814 */
[C---:B-----5:R-:W-:Y:S01]  /*5ca0*/  HMMA.16816.F32 R96, R8.reuse, R24, R16 ;  /* 0x000000180860723c */ /* 0x060fe20000001810 */
[----:B------:R-:W1:Y:S07]  /*5cb0*/  LDSM.16.MT88.4 R16, [R198+0x800] ;  /* 0x00080000c610783b */ /* 0x000e6e0000004200 */
[----:B------:R-:W-:Y:S01]  /*5cc0*/  HMMA.16816.F32 R88, R8, R26, R4 ;  /* 0x0000001a0858723c */ /* 0x000fe20000001804 */
[----:B------:R-:W5:Y:S07]  /*5cd0*/  LDSM.16.MT88.4 R24, [R195+0x3800] ;  /* 0x00380000c318783b */ /* 0x000f6e0000004200 */
[----:B--2---:R-:W-:Y:S11]  /*5ce0*/  HMMA.16816.F32 R4, R12, R28, RZ ;  /* 0x0000001c0c04723c */ /* 0x004ff600000018ff */
[----:B------:R-:W-:Y:S11]  /*5cf0*/  @!UPT UIADD3 URZ, URZ, URZ, URZ ;  /* 0x0000003f3f3ff290 */ /* 0x000ff6000fffe03f */
[----:B------:R-:W-:Y:S02]  /*5d00*/  @!UPT UIADD3 URZ, URZ, URZ, URZ ;  /* 0x0000003f3f3ff290 */ /* 0x000fe4000fffe03f */
[----:B-1----:R-:W-:Y:S07]  /*5d10*/  HMMA.16816.F32 R36, R8, R16, R4 ;  /* 0x000000100824723c */ /* 0x002fee0000001804 */
[----:B------:R-:W-:-:S04]  /*5d20*/  FADD.FTZ R4, R46, R43 ;  /* 0x0000002b2e047221 */ /* 0x000fc80000010000 */
[----:B------:R-:W-:Y:S02]  /*5d30*/  FADD.FTZ R16, R42, R4 ;  /* 0x000000042a107221 */ /* 0x000fe40000010000 */
[----:B------:R-:W-:Y:S11]  /*5d40*/  HMMA.16816.F32 R4, R12, R30, RZ ;  /* 0x0000001e0c04723c */ /* 0x000ff600000018ff */
[----:B------:R-:W-:Y:S11]  /*5d50*/  @!UPT UIADD3 URZ, URZ, URZ, URZ ;  /* 0x0000003f3f3ff290 */ /* 0x000ff6000fffe03f */
[----:B------:R-:W-:Y:S02]  /*5d60*/  @!UPT UIADD3 URZ, URZ, URZ, URZ ;  /* 0x0000003f3f3ff290 */ /* 0x000fe4000fffe03f */
[----:B------:R-:W-:Y:S07]  /*5d70*/  HMMA.16816.F32 R84, R8, R18, R4 ;  /* 0x000000120854723c */ /* 0x000fee0000001804 */
[----:B------:R-:W-:Y:S02]  /*5d80*/  FADD.FTZ R4, R47, R16 ;  /* 0x000000102f047221 */ /* 0x000fe40000010000 */
[----:B------:R-:W1:Y:S02]  /*5d90*/  LDSM.16.MT88.4 R16, [R195+0x4000] ;  /* 0x00400000c310783b */ /* 0x000e640000004200 */
[----:B------:R-:W-:-:S02]  /*5da0*/  FADD.FTZ R20, R56, R4 ;  /* 0x0000000438147221 */ /* 0x000fc40000010000 */
[----:B-----5:R-:W-:Y:S11]  /*5db0*/  HMMA.16816.F32 R4, R12, R24, RZ ;  /* 0x000000180c04723c */ /* 0x020ff600000018ff */
[----:B------:R-:W-:Y:S11]  /*5dc0*/  @!UPT UIADD3 URZ, URZ, URZ, URZ ;  /* 0x0000003f3f3ff290 */ /* 0x000ff6000fffe03f */
[----:B------:R-:W-:Y:S02]  /*5dd0*/  @!UPT UIADD3 URZ, URZ, URZ, URZ ;  /* 0x0000003f3f3ff290 */ /* 0x000fe4000fffe03f */
[----:B-1----:R-:W-:Y:S07]  /*5de0*/  HMMA.16816.F32 R80, R8, R16, R4 ;  /* 0x000000100850723c */ /* 0x002fee0000001804 */
[----:B------:R-:W-:Y:S02]  /*5df0*/  FADD.FTZ R4, R66, R3 ;  /* 0x0000000342047221 */ /* 0x000fe40000010000 */
[----:B------:R-:W-:Y:S02]  /*5e00*/  FADD.FTZ R3, R61, R20 ;  /* 0x000000143d037221 */ /* 0x000fe40000010000 */
[----:B------:R-:W-:Y:S01]  /*5e10*/  FADD.FTZ R16, R65, R4 ;  /* 0x0000000441107221 */ /* 0x000fe20000010000 */
[----:B------:R-:W1:Y:S01]  /*5e20*/  LDSM.16.MT88.4 R20, [R197+0x3800] ;  /* 0x00380000c514783b */ /* 0x000e620000004200 */
[----:B------:R-:W-:Y:S01]  /*5e30*/  HMMA.16816.F32 R4, R12, R26, RZ ;  /* 0x0000001a0c04723c */ /* 0x000fe200000018ff */
[----:B------:R-:W-:-:S02]  /*5e40*/  FADD.FTZ R3, R60, R3 ;  /* 0x000000033c037221 */ /* 0x000fc40000010000 */
[----:B------:R-:W-:Y:S02]  /*5e50*/  FADD.FTZ R24, R67, R16 ;  /* 0x0000001043187221 */ /* 0x000fe40000010000 */
[----:B------:R-:W-:Y:S02]  /*5e60*/  FADD.FTZ R25, R63, R3 ;  /* 0x000000033f197221 */ /* 0x000fe40000010000 */
[----:B------:R-:W-:Y:S11]  /*5e70*/  FFMA.FTZ R3, R52, c[0x0][0x2d0], -R2 ;  /* 0x0000b40034037a23 */ /* 0x000ff60000010802 */
[----:B------:R-:W-:Y:S06]  /*5e80*/  @!UPT UIADD3 URZ, URZ, URZ, URZ ;  /* 0x0000003f3f3ff290 */ /* 0x000fec000fffe03f */
[----:B------:R-:W-:Y:S01]  /*5e90*/  HMMA.16816.F32 R72, R8, R18, R4 ;  /* 0x000000120848723c */ /* 0x000fe20000001804 */
[----:B------:R-:W2:Y:S07]  /*5ea0*/  LDSM.16.MT88.4 R16, [R197+0x4000] ;  /* 0x00400000c510783b */ /* 0x000eae0000004200 */
[----:B-1----:R-:W-:Y:S11]  /*5eb0*/  HMMA.16816.F32 R4, R12, R20, RZ ;  /* 0x000000140c04723c */ /* 0x002ff600000018ff */
[----:B------:R-:W-:Y:S11]  /*5ec0*/  @!UPT UIADD3 URZ, URZ, URZ, URZ ;  /* 0x0000003f3f3ff290 */ /* 0x000ff6000fffe03f */
[----:B------:R-:W-:Y:S02]  /*5ed0*/  @!UPT UIADD3 URZ, URZ, URZ, URZ ;  /* 0x0000003f3f3ff290 */ /* 0x000fe4000fffe03f */
[----:B--2---:R-:W-:Y:S08]  /*5ee0*/  HMMA.16816.F32 R76, R8, R16, R4 ;  /* 0x00000010084c723c */ /* 0x004ff00000001804 */
[----:B------:R-:W-:Y:S11]  /*5ef0*/  HMMA.16816.F32 R4, R12, R22, RZ ;  /* 0x000000160c04723c */ /* 0x000ff600000018ff */
[----:B------:R-:W-:Y:S11]  /*5f00*/  @!UPT UIADD3 URZ, URZ, URZ, URZ ;  /* 0x0000003f3f3ff290 */ /* 0x000ff6000fffe03f */
[----:B------:R-:W-:Y:S02]  /*5f10*/  @!UPT UIADD3 URZ, URZ, URZ, URZ ;  /* 0x0000003f3f3ff290 */ /* 0x000fe4000fffe03f */
[----:B------:R-:W-:Y:S01]  /*5f20*/  HMMA.16816.F32 R64, R8, R18, R4 ;  /* 0x000000120840723c */ /* 0x000fe20000001804 */
[----:B------:R1:W-:Y:S06]  /*5f30*/  MUFU.EX2 R6, R3 ;  /* 0x0000000300067308 */ /* 0x0003ec0000000800 */
[----:B------:R-:W-:-:S04]  /*5f40*/  FFMA.FTZ R4, R40, c[0x0][0x2d0], -R0 ;  /* 0x0000b40028047a23 */ /* 0x000fc80000010800 */
[----:B------:R-:W-:Y:S01]  /*5f50*/  MUFU.EX2 R7, R4 ;  /* 0x0000000400077308 */ /* 0x000fe20000000800 */
[----:B-1----:R-:W-:-:S07]  /*5f60*/  FFMA.FTZ R3, R53, c[0x0][0x2d0], -R2 ;  /* 0x0000b40035037a23 */ /* 0x002fce0000010802 */
[----:B------:R1:W2:Y:S02]  /*5f70*/  MUFU.EX2 R5, R3 ;  /* 0x0000000300057308 */ /* 0x0002a40000000800 */
[----:B-1----:R-:W-:Y:S01]  /*5f80*/  FFMA.FTZ R3, R54, c[0x0][0x2d0], -R2 ;  /* 0x0000b40036037a23 */ /* 0x002fe20000010802 */
[----:B--2---:R-:W-:-:S05]  /*5f90*/  F2FP.PACK_AB R4, R5, R6 ;  /* 0x000000060504723e */ /* 0x004fca00000000ff */
[----:B------:R1:W-:Y:S02]  /*5fa0*/  MUFU.EX2 R20, R3 ;  /* 0x0000000300147308 */ /* 0x0003e40000000800 */
[----:B-1----:R-:W-:-:S06]  /*5fb0*/  FFMA.FTZ R3, R55, c[0x0][0x2d0], -R2 ;  /* 0x0000b40037037a23 */ /* 0x002fcc0000010802 */
[----:B------:R1:W2:Y:S02]  /*5fc0*/  MUFU.EX2 R18, R3 ;  /* 0x0000000300127308 */ /* 0x0002a40000000800 */
[----:B-1----:R-:W-:-:S06]  /*5fd0*/  FFMA.FTZ R3, R45, c[0x0][0x2d0], -R0 ;  /* 0x0000b4002d037a23 */ /* 0x002fcc0000010800 */
[----:B------:R1:W5:Y:S02]  /*5fe0*/  MUFU.EX2 R19, R3 ;  /* 0x0000000300137308 */ /* 0x0003640000000800 */
[----:B-1----:R-:W-:-:S06]  /*5ff0*/  FFMA.FTZ R3, R44, c[0x0][0x2d0], -R0 ;  /* 0x0000b4002c037a23 */ /* 0x002fcc0000010800 */
[----:B------:R1:W1:Y:S02]  /*6000*/  MUFU.EX2 R17, R3 ;  /* 0x0000000300117308 */ /* 0x0002640000000800 */
[----:B-1----:R-:W-:-:S06]  /*6010*/  FFMA.FTZ R3, R41, c[0x0][0x2d0], -R0 ;  /* 0x0000b40029037a23 */ /* 0x002fcc0000010800 */
[----:B------:R1:W1:Y:S02]  /*6020*/  MUFU.EX2 R16, R3 ;  /* 0x0000000300107308 */ /* 0x0002640000000800 */
[----:B-1----:R-:W-:Y:S01]  /*6030*/  FADD.FTZ R3, R6, R24 ;  /* 0x0000001806037221 */ /* 0x002fe20000010000 */
[----:B--2---:R-:W-:-:S03]  /*6040*/  F2FP.PACK_AB R6, R18, R20 ;  /* 0x000000141206723e */ /* 0x004fc600000000ff */
[----:B------:R-:W-:Y:S02]  /*6050*/  FADD.FTZ R3, R5, R3 ;  /* 0x0000000305037221 */ /* 0x000fe40000010000 */
[----:B-----5:R-:W-:Y:S02]  /*6060*/  FADD.FTZ R5, R19, R25 ;  /* 0x0000001913057221 */ /* 0x020fe40000010000 */
[----:B------:R-:W-:Y:S01]  /*6070*/  FADD.FTZ R3, R20, R3 ;  /* 0x0000000314037221 */ /* 0x000fe20000010000 */
[----:B------:R-:W-:Y:S01]  /*6080*/  LDSM.16.MT88.4 R24, [R196+0x4000] ;  /* 0x00400000c418783b */ /* 0x000fe20000004200 */
[C---:B------:R-:W-:Y:S02]  /*6090*/  FADD.FTZ R5, R17.reuse, R5 ;  /* 0x0000000511057221 */ /* 0x040fe40000010000 */
[----:B------:R-:W-:Y:S01]  /*60a0*/  FADD.FTZ R68, R18, R3 ;  /* 0x0000000312447221 */ /* 0x000fe20000010000 */
[----:B------:R-:W1:Y:S01]  /*60b0*/  LDSM.16.MT88.4 R20, [R196+0x3800] ;  /* 0x00380000c414783b */ /* 0x000e620000004200 */
[----:B------:R-:W-:Y:S01]  /*60c0*/  FADD.FTZ R3, R16, R5 ;  /* 0x0000000510037221 */ /* 0x000fe20000010000 */
[----:B------:R-:W-:-:S03]  /*60d0*/  F2FP.PACK_AB R5, R17, R19 ;  /* 0x000000131105723e */ /* 0x000fc600000000ff */
[C---:B------:R-:W-:Y:S01]  /*60e0*/  FADD.FTZ R71, R7.reuse, R3 ;  /* 0x0000000307477221 */ /* 0x040fe20000010000 */
[----:B------:R-:W-:Y:S01]  /*60f0*/  F2FP.PACK_AB R7, R7, R16 ;  /* 0x000000100707723e */ /* 0x000fe200000000ff */
[----:B------:R-:W-:Y:S01]  /*6100*/  FFMA.FTZ R3, R112, c[0x0][0x2d0], -R2 ;  /* 0x0000b40070037a23 */ /* 0x000fe20000010802 */
[----:B-1----:R-:W-:Y:S11]  /*6110*/  HMMA.16816.F32 R16, R12, R20, RZ ;  /* 0x000000140c10723c */ /* 0x002ff600000018ff */
[----:B------:R-:W-:Y:S11]  /*6120*/  @!UPT UIADD3 URZ, URZ, URZ, URZ ;  /* 0x0000003f3f3ff290 */ /* 0x000ff6000fffe03f */
[----:B------:R-:W-:Y:S02]  /*6130*/  @!UPT UIADD3 URZ, URZ, URZ, URZ ;  /* 0x0000003f3f3ff290 */ /* 0x000fe4000fffe03f */
[----:B------:R-:W-:Y:S08]  /*6140*/  HMMA.16816.F32 R60, R8, R24, R16 ;  /* 0x00000018083c723c */ /* 0x000ff00000001810 */
        /* <DEDUP_REMOVED lines=35> */
[----:B------:R1:W2:Y:S01]  /*6380*/  MUFU.EX2 R7, R3 ;  /* 0x0000000300077308 */ /* 0x0002a20000000800 */
[----:B------:R-:W5:Y:S05]  /*6390*/  LDSM.16.MT88.4 R8, [R195+0x1800] ;  /* 0x00180000c308783b */ /* 0x000f6a0000004200 */
[----:B------:R-:W-:-:S04]  /*63a0*/  FFMA.FTZ R5, R108, c[0x0][0x2d0], -R0 ;  /* 0x0000b4006c057a23 */ /* 0x000fc80000010800 */
[----:B------:R-:W-:Y:S01]  /*63b0*/  MUFU.EX2 R15, R5 ;  /* 0x00000005000f7308 */ /* 0x000fe20000000800 */
[----:B-1----:R-:W-:-:S07]  /*63c0*/  FFMA.FTZ R3, R113, c[0x0][0x2d0], -R2 ;  /* 0x0000b40071037a23 */ /* 0x002fce0000010802 */
[----:B------:R1:W-:Y:S02]  /*63d0*/  MUFU.EX2 R4, R3 ;  /* 0x0000000300047308 */ /* 0x0003e40000000800 */
[----:B-1----:R-:W-:-:S06]  /*63e0*/  FFMA.FTZ R3, R114, c[0x0][0x2d0], -R2 ;  /* 0x0000b40072037a23 */ /* 0x002fcc0000010802 */
[----:B------:R1:W-:Y:S02]  /*63f0*/  MUFU.EX2 R12, R3 ;  /* 0x00000003000c7308 */ /* 0x0003e40000000800 */
[----:B-1----:R-:W-:-:S06]  /*6400*/  FFMA.FTZ R3, R115, c[0x0][0x2d0], -R2 ;  /* 0x0000b40073037a23 */ /* 0x002fcc0000010802 */
[----:B------:R1:W-:Y:S02]  /*6410*/  MUFU.EX2 R121, R3 ;  /* 0x0000000300797308 */ /* 0x0003e40000000800 */
[----:B-1----:R-:W-:-:S06]  /*6420*/  FFMA.FTZ R3, R109, c[0x0][0x2d0], -R0 ;  /* 0x0000b4006d037a23 */ /* 0x002fcc0000010800 */
[----:B------:R2:W1:Y:S02]  /*6430*/  MUFU.EX2 R13, R3 ;  /* 0x00000003000d7308 */ /* 0x0004640000000800 */
[----:B--2---:R-:W-:Y:S01]  /*6440*/  FADD.FTZ R3, R7, R68 ;  /* 0x0000004407037221 */ /* 0x004fe20000010000 */
[----:B-1----:R-:W-:-:S03]  /*6450*/  F2FP.PACK_AB R5, R15, R13 ;  /* 0x0000000d0f05723e */ /* 0x002fc600000000ff */
[C---:B------:R-:W-:Y:S01]  /*6460*/  FADD.FTZ R6, R4.reuse, R3 ;  /* 0x0000000304067221 */ /* 0x040fe20000010000 */
[----:B------:R-:W-:Y:S01]  /*6470*/  F2FP.PACK_AB R4, R4, R7 ;  /* 0x000000070404723e */ /* 0x000fe200000000ff */
[----:B------:R-:W-:Y:S02]  /*6480*/  FFMA.FTZ R3, R111, c[0x0][0x2d0], -R0 ;  /* 0x0000b4006f037a23 */ /* 0x000fe40000010800 */
[----:B------:R-:W-:Y:S01]  /*6490*/  FADD.FTZ R14, R12, R6 ;  /* 0x000000060c0e7221 */ /* 0x000fe20000010000 */
[----:B------:R-:W-:Y:S01]  /*64a0*/  F2FP.PACK_AB R6, R121, R12 ;  /* 0x0000000c7906723e */ /* 0x000fe200000000ff */
[----:B------:R1:W-:Y:S01]  /*64b0*/  MUFU.EX2 R116, R3 ;  /* 0x0000000300747308 */ /* 0x0003e20000000800 */
[----:B------:R-:W-:Y:S02]  /*64c0*/  FADD.FTZ R12, R13, R71 ;  /* 0x000000470d0c7221 */ /* 0x000fe40000010000 */
[----:B------:R-:W-:Y:S02]  /*64d0*/  FFMA.FTZ R71, R126, c[0x0][0x2d0], -R2 ;  /* 0x0000b4007e477a23 */ /* 0x000fe40000010802 */
[----:B-1----:R-:W-:-:S04]  /*64e0*/  FFMA.FTZ R3, R110, c[0x0][0x2d0], -R0 ;  /* 0x0000b4006e037a23 */ /* 0x002fc80000010800 */
[----:B------:R-:W1:Y:S02]  /*64f0*/  MUFU.EX2 R68, R3 ;  /* 0x0000000300447308 */ /* 0x000e640000000800 */
[----:B-1----:R-:W-:Y:S01]  /*6500*/  F2FP.PACK_AB R7, R68, R116 ;  /* 0x000000744407723e */ /* 0x002fe200000000ff */
[----:B------:R-:W-:-:S06]  /*6510*/  FFMA.FTZ R3, R122, c[0x0][0x2d0], -R2 ;  /* 0x0000b4007a037a23 */ /* 0x000fcc0000010802 */
[C---:B-----5:R-:W-:Y:S08]  /*6520*/  HMMA.16816.F32 R112, R4.reuse, R8, R48 ;  /* 0x000000080470723c */ /* 0x060ff00000001830 */
        /* <DEDUP_REMOVED lines=11> */
[----:B------:R-:W-:-:S02]  /*65e0*/  FFMA.FTZ R19, R141, c[0x0][0x2d0], -R2 ;  /* 0x0000b4008d137a23 */ /* 0x000fc40000010802 */
[--C-:B------:R-:W-:Y:S02]  /*65f0*/  FFMA.FTZ R18, R140, c[0x0][0x2d0], -R2.reuse ;  /* 0x0000b4008c127a23 */ /* 0x100fe40000010802 */
[--C-:B------:R-:W-:Y:S02]  /*6600*/  FFMA.FTZ R17, R131, c[0x0][0x2d0], -R2.reuse ;  /* 0x0000b40083117a23 */ /* 0x100fe40000010802 */
[--C-:B------:R-:W-:Y:S01]  /*6610*/  FFMA.FTZ R16, R130, c[0x0][0x2d0], -R2.reuse ;  /* 0x0000b40082107a23 */ /* 0x100fe20000010802 */
[C---:B-1----:R-:W-:Y:S08]  /*6620*/  HMMA.16816.F32 R56, R4.reuse, R8, R52 ;  /* 0x000000080438723c */ /* 0x042ff00000001834 */
[C---:B------:R-:W-:Y:S01]  /*6630*/  HMMA.16816.F32 R48, R4.reuse, R10, R72 ;  /* 0x0000000a0430723c */ /* 0x040fe20000001848 */
[----:B------:R-:W1:Y:S07]  /*6640*/  LDSM.16.MT88.4 R8, [R197+0x5000] ;  /* 0x00500000c508783b */ /* 0x000e6e0000004200 */
[C---:B-1----:R-:W-:Y:S08]  /*6650*/  HMMA.16816.F32 R40, R4.reuse, R8, R104 ;  /* 0x000000080428723c */ /* 0x042ff00000001868 */
[C---:B------:R-:W-:Y:S01]  /*6660*/  HMMA.16816.F32 R24, R4.reuse, R10, R92 ;  /* 0x0000000a0418723c */ /* 0x040fe2000000185c */
[----:B------:R-:W1:Y:S01]  /*6670*/  LDSM.16.MT88.4 R8, [R196+0x5000] ;  /* 0x00500000c408783b */ /* 0x000e620000004200 */
[----:B------:R-:W-:Y:S08]  /*6680*/  MUFU.EX2 R94, R17 ;  /* 0x00000011005e7308 */ /* 0x000ff00000000800 */
[----:B------:R-:W-:Y:S01]  /*6690*/  MUFU.EX2 R95, R16 ;  /* 0x00000010005f7308 */ /* 0x000fe20000000800 */
[C---:B-1----:R-:W-:Y:S08]  /*66a0*/  HMMA.16816.F32 R52, R4.reuse, R8, R100 ;  /* 0x000000080434723c */ /* 0x042ff00000001864 */
[----:B------:R-:W-:Y:S01]  /*66b0*/  HMMA.16816.F32 R44, R4, R10, R88 ;  /* 0x0000000a042c723c */ /* 0x000fe20000001858 */
[----:B------:R-:W1:Y:S06]  /*66c0*/  LDSM.16.MT88.4 R8, [R198+0x5000] ;  /* 0x00500000c608783b */ /* 0x000e6c0000004200 */
[----:B------:R-:W-:-:S02]  /*66d0*/  FFMA.FTZ R89, R128, c[0x0][0x2d0], -R2 ;  /* 0x0000b40080597a23 */ /* 0x000fc40000010802 */
[----:B------:R-:W-:-:S04]  /*66e0*/  FFMA.FTZ R88, R127, c[0x0][0x2d0], -R2 ;  /* 0x0000b4007f587a23 */ /* 0x000fc80000010802 */
[----:B------:R-:W-:Y:S01]  /*66f0*/  MUFU.EX2 R238, R88 ;  /* 0x0000005800ee7308 */ /* 0x000fe20000000800 */
[C---:B-1----:R-:W-:Y:S07]  /*6700*/  HMMA.16816.F32 R28, R4.reuse, R10, R20 ;  /* 0x0000000a041c723c */ /* 0x042fee0000001814 */
[----:B------:R1:W-:Y:S01]  /*6710*/  MUFU.EX2 R21, R3 ;  /* 0x0000000300157308 */ /* 0x0003e20000000800 */
[----:B------:R-:W-:Y:S01]  /*6720*/  HMMA.16816.F32 R36, R4, R8, R96 ;  /* 0x000000080424723c */ /* 0x000fe20000001860 */
[----:B------:R-:W-:Y:S06]  /*6730*/  LDSM.16.MT88.4 R8, [R197+0x2000] ;  /* 0x00200000c508783b */ /* 0x000fec0000004200 */
[----:B------:R-:W-:-:S02]  /*6740*/  FADD.FTZ R6, R121, R14 ;  /* 0x0000000e79067221 */ /* 0x000fc40000010000 */
[----:B-1----:R-:W-:Y:S02]  /*6750*/  FFMA.FTZ R3, R123, c[0x0][0x2d0], -R2 ;  /* 0x0000b4007b037a23 */ /* 0x002fe40000010802 */
[----:B------:R-:W-:Y:S02]  /*6760*/  FFMA.FTZ R4, R118, c[0x0][0x2d0], -R0 ;  /* 0x0000b40076047a23 */ /* 0x000fe40000010800 */
[----:B------:R1:W2:Y:S08]  /*6770*/  MUFU.EX2 R20, R3 ;  /* 0x0000000300147308 */ /* 0x0002b00000000800 */
[----:B------:R5:W-:Y:S01]  /*6780*/  MUFU.EX2 R22, R4 ;  /* 0x0000000400167308 */ /* 0x000be20000000800 */
[----:B-1----:R-:W-:-:S07]  /*6790*/  FFMA.FTZ R3, R124, c[0x0][0x2d0], -R2 ;  /* 0x0000b4007c037a23 */ /* 0x002fce0000010802 */
[----:B------:R1:W-:Y:S01]  /*67a0*/  MUFU.EX2 R23, R3 ;  /* 0x0000000300177308 */ /* 0x0003e20000000800 */
[----:B-----5:R-:W-:-:S07]  /*67b0*/  FFMA.FTZ R4, R117, c[0x0][0x2d0], -R0 ;  /* 0x0000b40075047a23 */ /* 0x020fce0000010800 */
[----:B------:R2:W-:Y:S01]  /*67c0*/  MUFU.EX2 R101, R4 ;  /* 0x0000000400657308 */ /* 0x0005e20000000800 */
[----:B-1----:R-:W-:Y:S02]  /*67d0*/  FFMA.FTZ R3, R125, c[0x0][0x2d0], -R2 ;  /* 0x0000b4007d037a23 */ /* 0x002fe40000010802 */
[----:B------:R-:W-:Y:S05]  /*67e0*/  LDSM.16.MT88.4 R124, [R195+0x3000] ;  /* 0x00300000c37c783b */ /* 0x000fea0000004200 */
[----:B------:R1:W5:Y:S01]  /*67f0*/  MUFU.EX2 R91, R3 ;  /* 0x00000003005b7308 */ /* 0x0003620000000800 */
[----:B--2---:R-:W-:Y:S01]  /*6800*/  F2FP.PACK_AB R4, R20, R21 ;  /* 0x000000151404723e */ /* 0x004fe200000000ff */
[----:B-1----:R-:W-:-:S06]  /*6810*/  FFMA.FTZ R3, R119, c[0x0][0x2d0], -R0 ;  /* 0x0000b40077037a23 */ /* 0x002fcc0000010800 */
[----:B------:R1:W2:Y:S02]  /*6820*/  MUFU.EX2 R7, R3 ;  /* 0x0000000300077308 */ /* 0x0002a40000000800 */
[----:B-1----:R-:W-:Y:S02]  /*6830*/  FADD.FTZ R3, R15, R12 ;  /* 0x0000000c0f037221 */ /* 0x002fe40000010000 */
[----:B------:R-:W1:Y:S02]  /*6840*/  LDSM.16.MT88.4 R12, [R195+0x2000] ;  /* 0x00200000c30c783b */ /* 0x000e640000004200 */
[----:B------:R-:W-:Y:S02]  /*6850*/  FADD.FTZ R3, R116, R3 ;  /* 0x0000000374037221 */ /* 0x000fe40000010000 */
[----:B------:R-:W-:Y:S02]  /*6860*/  LDSM.16.MT88.4 R116, [R197+0x3000] ;  /* 0x00300000c574783b */ /* 0x000fe40000004200 */
[----:B------:R-:W-:-:S02]  /*6870*/  FADD.FTZ R5, R68, R3 ;  /* 0x0000000344057221 */ /* 0x000fc40000010000 */
[----:B------:R-:W-:Y:S02]  /*6880*/  FFMA.FTZ R3, R120, c[0x0][0x2d0], -R0 ;  /* 0x0000b40078037a23 */ /* 0x000fe40000010800 */
[----:B------:R-:W-:Y:S02]  /*6890*/  FFMA.FTZ R68, R129, c[0x0][0x2d0], -R2 ;  /* 0x0000b40081447a23 */ /* 0x000fe40000010802 */
[----:B------:R2:W2:Y:S01]  /*68a0*/  MUFU.EX2 R100, R3 ;  /* 0x0000000300647308 */ /* 0x0004a20000000800 */
[----:B------:R-:W-:-:S07]  /*68b0*/  FFMA.FTZ R2, R149, c[0x0][0x2d0], -R0 ;  /* 0x0000b40095027a23 */ /* 0x000fce0000010800 */
[----:B------:R3:W-:Y:S01]  /*68c0*/  MUFU.EX2 R90, R2 ;  /* 0x00000002005a7308 */ /* 0x0007e20000000800 */
[----:B--2---:R-:W-:Y:S01]  /*68d0*/  FADD.FTZ R3, R21, R6 ;  /* 0x0000000615037221 */ /* 0x004fe20000010000 */
[----:B-----5:R-:W-:-:S06]  /*68e0*/  F2FP.PACK_AB R6, R91, R23 ;  /* 0x000000175b06723e */ /* 0x020fcc00000000ff */
[----:B------:R-:W-:Y:S01]  /*68f0*/  MUFU.EX2 R68, R68 ;  /* 0x0000004400447308 */ /* 0x000fe20000000800 */
[----:B------:R-:W-:Y:S02]  /*6900*/  FADD.FTZ R3, R20, R3 ;  /* 0x0000000314037221 */ /* 0x000fe40000010000 */
[----:B------:R-:W-:Y:S01]  /*6910*/  FADD.FTZ R20, R7, R5 ;  /* 0x0000000507147221 */ /* 0x000fe20000010000 */
[----:B------:R-:W-:Y:S01]  /*6920*/  F2FP.PACK_AB R5, R22, R7 ;  /* 0x000000071605723e */ /* 0x000fe200000000ff */
[----:B---3--:R-:W-:Y:S01]  /*6930*/  FFMA.FTZ R2, R148, c[0x0][0x2d0], -R0 ;  /* 0x0000b40094027a23 */ /* 0x008fe20000010800 */
[----:B------:R-:W-:Y:S01]  /*6940*/  F2FP.PACK_AB R7, R100, R101 ;  /* 0x000000656407723e */ /* 0x000fe200000000ff */
[----:B------:R-:W-:Y:S02]  /*6950*/  FADD.FTZ R3, R23, R3 ;  /* 0x0000000317037221 */ /* 0x000fe40000010000 */
[----:B------:R2:W-:Y:S04]  /*6960*/  MUFU.EX2 R93, R2 ;  /* 0x00000002005d7308 */ /* 0x0005e80000000800 */
[C---:B-1----:R-:W-:Y:S08]  /*6970*/  HMMA.16816.F32 R112, R4.reuse, R12, R112 ;  /* 0x0000000c0470723c */ /* 0x042ff00000001870 */
[----:B------:R-:W-:Y:S01]  /*6980*/  HMMA.16816.F32 R108, R4, R14, R108 ;  /* 0x0000000e046c723c */ /* 0x000fe2000000186c */
[----:B------:R-:W1:Y:S01]  /*6990*/  LDSM.16.MT88.4 R12, [R196+0x2000] ;  /* 0x00200000c40c783b */ /* 0x000e620000004200 */
[----:B--2---:R-:W-:-:S03]  /*69a0*/  FADD.FTZ R2, R22, R20 ;  /* 0x0000001416027221 */ /* 0x004fc60000010000 */
[----:B------:R-:W-:Y:S03]  /*69b0*/  LDSM.16.MT88.4 R20, [R195+0x2800] ;  /* 0x00280000c314783b */ /* 0x000fe60000004200 */
[----:B------:R-:W-:Y:S01]  /*69c0*/  HMMA.16816.F32 R120, R4, R8, R84 ;  /* 0x000000080478723c */ /* 0x000fe20000001854 */
[----:B------:R-:W-:-:S04]  /*69d0*/  FADD.FTZ R2, R101, R2 ;  /* 0x0000000265027221 */ /* 0x000fc80000010000 */
[----:B------:R-:W-:Y:S02]  /*69e0*/  FADD.FTZ R2, R100, R2 ;  /* 0x0000000264027221 */ /* 0x000fe40000010000 */
[----:B------:R-:W-:Y:S01]  /*69f0*/  LDSM.16.MT88.4 R100, [R198+0x3000] ;  /* 0x00300000c664783b */ /* 0x000fe20000004200 */
[C---:B------:R-:W-:Y:S03]  /*6a00*/  HMMA.16816.F32 R84, R4.reuse, R10, R76 ;  /* 0x0000000a0454723c */ /* 0x040fe6000000184c */
[----:B------:R-:W2:Y:S05]  /*6a10*/  LDSM.16.MT88.4 R8, [R198+0x2000] ;  /* 0x00200000c608783b */ /* 0x000eaa0000004200 */
        /* <DEDUP_REMOVED lines=12> */
[----:B------:R-:W-:-:S02]  /*6ae0*/  FFMA.FTZ R25, R145, c[0x0][0x2d0], -R0 ;  /* 0x0000b40091197a23 */ /* 0x000fc40000010800 */
[--C-:B------:R-:W-:Y:S02]  /*6af0*/  FFMA.FTZ R24, R144, c[0x0][0x2d0], -R0.reuse ;  /* 0x0000b40090187a23 */ /* 0x100fe40000010800 */
[--C-:B------:R-:W-:Y:S02]  /*6b00*/  FFMA.FTZ R26, R143, c[0x0][0x2d0], -R0.reuse ;  /* 0x0000b4008f1a7a23 */ /* 0x100fe40000010800 */
[--C-:B------:R-:W-:Y:S02]  /*6b10*/  FFMA.FTZ R27, R142, c[0x0][0x2d0], -R0.reuse ;  /* 0x0000b4008e1b7a23 */ /* 0x100fe40000010800 */
[----:B------:R-:W-:Y:S01]  /*6b20*/  MUFU.EX2 R24, R24 ;  /* 0x0000001800187308 */ /* 0x000fe20000000800 */
[C---:B-1----:R-:W-:Y:S07]  /*6b30*/  HMMA.16816.F32 R52, R4.reuse, R12, R52 ;  /* 0x0000000c0434723c */ /* 0x042fee0000001834 */
[----:B------:R-:W-:Y:S01]  /*6b40*/  MUFU.EX2 R26, R26 ;  /* 0x0000001a001a7308 */ /* 0x000fe20000000800 */
[C---:B------:R-:W-:Y:S01]  /*6b50*/  HMMA.16816.F32 R44, R4.reuse, R14, R44 ;  /* 0x0000000e042c723c */ /* 0x040fe2000000182c */
[----:B------:R-:W1:Y:S06]  /*6b60*/  LDSM.16.MT88.4 R12, [R196+0x2800] ;  /* 0x00280000c40c783b */ /* 0x000e6c0000004200 */
[----:B------:R-:W-:Y:S01]  /*6b70*/  MUFU.EX2 R27, R27 ;  /* 0x0000001b001b7308 */ /* 0x000fe20000000800 */
[C---:B--2---:R-:W-:Y:S08]  /*6b80*/  HMMA.16816.F32 R40, R4.reuse, R8, R36 ;  /* 0x000000080428723c */ /* 0x044ff00000001824 */
[----:B------:R-:W-:Y:S01]  /*6b90*/  HMMA.16816.F32 R28, R4, R10, R28 ;  /* 0x0000000a041c723c */ /* 0x000fe2000000181c */
[----:B------:R-:W2:Y:S01]  /*6ba0*/  MUFU.EX2 R7, R19 ;  /* 0x0000001300077308 */ /* 0x000ea20000000800 */
[----:B------:R-:W3:Y:S05]  /*6bb0*/  LDSM.16.MT88.4 R8, [R198+0x2800] ;  /* 0x00280000c608783b */ /* 0x000eea0000004200 */
[----:B------:R-:W-:-:S02]  /*6bc0*/  FFMA.FTZ R5, R147, c[0x0][0x2d0], -R0 ;  /* 0x0000b40093057a23 */ /* 0x000fc40000010800 */
[----:B------:R-:W-:Y:S01]  /*6bd0*/  FFMA.FTZ R4, R146, c[0x0][0x2d0], -R0 ;  /* 0x0000b40092047a23 */ /* 0x000fe20000010800 */
[----:B------:R5:W1:Y:S01]  /*6be0*/  MUFU.EX2 R6, R18 ;  /* 0x0000001200067308 */ /* 0x000a620000000800 */
[----:B------:R-:W-:-:S04]  /*6bf0*/  FADD.FTZ R0, R91, R3 ;  /* 0x000000035b007221 */ /* 0x000fc80000010000 */
[----:B--2---:R-:W-:-:S03]  /*6c00*/  FADD.FTZ R0, R7, R0 ;  /* 0x0000000007007221 */ /* 0x004fc60000010000 */
[----:B------:R2:W2:Y:S08]  /*6c10*/  MUFU.EX2 R91, R5 ;  /* 0x00000005005b7308 */ /* 0x0004b00000000800 */
[----:B------:R3:W3:Y:S01]  /*6c20*/  MUFU.EX2 R92, R4 ;  /* 0x00000004005c7308 */ /* 0x0006e20000000800 */
[----:B-----5:R-:W5:Y:S01]  /*6c30*/  LDSM.16.MT88.4 R16, [R197+0x2800] ;  /* 0x00280000c510783b */ /* 0x020f620000004200 */
[----:B-1----:R-:W-:-:S02]  /*6c40*/  FADD.FTZ R3, R6, R0 ;  /* 0x0000000006037221 */ /* 0x002fc40000010000 */
[----:B------:R-:W-:Y:S02]  /*6c50*/  FADD.FTZ R0, R90, R2 ;  /* 0x000000025a007221 */ /* 0x000fe40000010000 */
[----:B------:R-:W-:Y:S01]  /*6c60*/  FADD.FTZ R2, R94, R3 ;  /* 0x000000035e027221 */ /* 0x000fe20000010000 */
[C---:B--2---:R-:W-:Y:S01]  /*6c70*/  F2FP.PACK_AB R5, R93.reuse, R90 ;  /* 0x0000005a5d05723e */ /* 0x044fe200000000ff */
[----:B------:R-:W-:Y:S02]  /*6c80*/  FADD.FTZ R0, R93, R0 ;  /* 0x000000005d007221 */ /* 0x000fe40000010000 */
[----:B------:R-:W-:Y:S02]  /*6c90*/  FADD.FTZ R2, R95, R2 ;  /* 0x000000025f027221 */ /* 0x000fe40000010000 */
[----:B------:R-:W-:Y:S01]  /*6ca0*/  FADD.FTZ R0, R91, R0 ;  /* 0x000000005b007221 */ /* 0x000fe20000010000 */
[----:B---3--:R-:W-:-:S03]  /*6cb0*/  F2FP.PACK_AB R4, R6, R7 ;  /* 0x000000070604723e */ /* 0x008fc600000000ff */
[C---:B------:R-:W-:Y:S01]  /*6cc0*/  FADD.FTZ R0, R92.reuse, R0 ;  /* 0x000000005c007221 */ /* 0x040fe20000010000 */
[----:B------:R-:W-:Y:S02]  /*6cd0*/  F2FP.PACK_AB R6, R95, R94 ;  /* 0x0000005e5f06723e */ /* 0x000fe400000000ff */
[----:B------:R-:W-:Y:S02]  /*6ce0*/  F2FP.PACK_AB R7, R92, R91 ;  /* 0x0000005b5c07723e */ /* 0x000fe400000000ff */
[----:B------:R-:W-:Y:S05]  /*6cf0*/  LDSM.16.MT88.4 R92, [R195+0x6800] ;  /* 0x00680000c35c783b */ /* 0x000fea0000004200 */
[C---:B------:R-:W-:Y:S08]  /*6d00*/  HMMA.16816.F32 R128, R4.reuse, R20, R112 ;  /* 0x000000140480723c */ /* 0x040ff00000001870 */
[C---:B------:R-:W-:Y:S08]  /*6d10*/  HMMA.16816.F32 R112, R4.reuse, R12, R80 ;  /* 0x0000000c0470723c */ /* 0x040ff00000001850 */
[C---:B------:R-:W-:Y:S01]  /*6d20*/  HMMA.16816.F32 R80, R4.reuse, R14, R76 ;  /* 0x0000000e0450723c */ /* 0x040fe2000000184c */
[----:B------:R-:W1:Y:S04]  /*6d30*/  LDSM.16.MT88.4 R12, [R196+0x6000] ;  /* 0x00600000c40c783b */ /* 0x000e680000004200 */
[----:B------:R-:W-:Y:S03]  /*6d40*/  LDSM.16.MT88.4 R76, [R196+0x6800] ;  /* 0x00680000c44c783b */ /* 0x000fe60000004200 */
[C---:B------:R-:W-:Y:S08]  /*6d50*/  HMMA.16816.F32 R72, R4.reuse, R8, R72 ;  /* 0x000000080448723c */ /* 0x040ff00000001848 */
[C---:B------:R-:W-:Y:S01]  /*6d60*/  HMMA.16816.F32 R60, R4.reuse, R10, R60 ;  /* 0x0000000a043c723c */ /* 0x040fe2000000183c */
[----:B------:R-:W2:Y:S07]  /*6d70*/  LDSM.16.MT88.4 R8, [R198+0x6000] ;  /* 0x00600000c608783b */ /* 0x000eae0000004200 */
[C---:B------:R-:W-:Y:S01]  /*6d80*/  HMMA.16816.F32 R32, R4.reuse, R22, R108 ;  /* 0x000000160420723c */ /* 0x040fe2000000186c */
[----:B------:R-:W3:Y:S04]  /*6d90*/  LDSM.16.MT88.4 R20, [R195+0x6000] ;  /* 0x00600000c314783b */ /* 0x000ee80000004200 */
[----:B------:R-:W-:Y:S03]  /*6da0*/  LDSM.16.MT88.4 R108, [R196+0x3000] ;  /* 0x00300000c46c783b */ /* 0x000fe60000004200 */
[C---:B-----5:R-:W-:Y:S08]  /*6db0*/  HMMA.16816.F32 R120, R4.reuse, R16, R120 ;  /* 0x000000100478723c */ /* 0x060ff00000001878 */
[C---:B------:R-:W-:Y:S01]  /*6dc0*/  HMMA.16816.F32 R36, R4.reuse, R18, R84 ;  /* 0x000000120424723c */ /* 0x040fe20000001854 */
[----:B------:R-:W5:Y:S04]  /*6dd0*/  LDSM.16.MT88.4 R16, [R197+0x6000] ;  /* 0x00600000c510783b */ /* 0x000f680000004200 */
[----:B------:R-:W5:Y:S03]  /*6de0*/  LDSM.16.MT88.4 R84, [R197+0x6800] ;  /* 0x00680000c554783b */ /* 0x000f660000004200 */
[C---:B-1----:R-:W-:Y:S01]  /*6df0*/  HMMA.16816.F32 R52, R4.reuse, R12, R52 ;  /* 0x0000000c0434723c */ /* 0x042fe20000001834 */
[----:B------:R-:W1:Y:S07]  /*6e00*/  MUFU.EX2 R13, R71 ;  /* 0x00000047000d7308 */ /* 0x000e6e0000000800 */
[C---:B------:R-:W-:Y:S01]  /*6e10*/  HMMA.16816.F32 R44, R4.reuse, R14, R44 ;  /* 0x0000000e042c723c */ /* 0x040fe2000000182c */
[----:B------:R-:W4:Y:S07]  /*6e20*/  MUFU.EX2 R12, R25 ;  /* 0x00000019000c7308 */ /* 0x000f2e0000000800 */
[C---:B--2---:R-:W-:Y:S01]  /*6e30*/  HMMA.16816.F32 R40, R4.reuse, R8, R40 ;  /* 0x000000080428723c */ /* 0x044fe20000001828 */
[----:B------:R-:W2:Y:S06]  /*6e40*/  MUFU.EX2 R14, R89 ;  /* 0x00000059000e7308 */ /* 0x000eac0000000800 */
[----:B-1----:R-:W-:Y:S01]  /*6e50*/  FADD.FTZ R9, R13, R2 ;  /* 0x000000020d097221 */ /* 0x002fe20000010000 */
[----:B---3--:R-:W-:Y:S01]  /*6e60*/  HMMA.16816.F32 R96, R4, R20, R96 ;  /* 0x000000140460723c */ /* 0x008fe20000001860 */
[----:B------:R-:W-:-:S04]  /*6e70*/  @P3 IMAD.HI.U32 R2, R153, c[0x0][0x2c8], RZ ;  /* 0x0000b20099023a27 */ /* 0x000fc800078e00ff */
[----:B----4-:R-:W-:Y:S01]  /*6e80*/  FADD.FTZ R8, R12, R0 ;  /* 0x000000000c087221 */ /* 0x010fe20000010000 */
[----:B------:R-:W-:Y:S02]  /*6e90*/  MOV R0, R153 ;  /* 0x0000009900007202 */ /* 0x000fe40000000f00 */
[----:B------:R-:W-:Y:S01]  /*6ea0*/  @P3 SHF.R.U32.HI R0, RZ, c[0x0][0x2cc], R2 ;  /* 0x0000b300ff003a19 */ /* 0x000fe20000011602 */
[----:B------:R-:W-:Y:S01]  /*6eb0*/  HMMA.16816.F32 R20, R4, R22, R64 ;  /* 0x000000160414723c */ /* 0x000fe20000001840 */
[----:B------:R-:W-:Y:S02]  /*6ec0*/  MOV R2, RZ ;  /* 0x000000ff00027202 */ /* 0x000fe40000000f00 */
[----:B------:R-:W-:-:S04]  /*6ed0*/  IADD3 R3, R0, R151, -R152 ;  /* 0x0000009700037210 */ /* 0x000fc80007ffe898 */
[----:B------:R-:W-:Y:S01]  /*6ee0*/  F2FP.PACK_AB R64, R68, R13 ;  /* 0x0000000d4440723e */ /* 0x000fe200000000ff */
[C---:B-----5:R-:W-:Y:S01]  /*6ef0*/  HMMA.16816.F32 R56, R4.reuse, R16, R56 ;  /* 0x000000100438723c */ /* 0x060fe20000001838 */
[----:B------:R-:W-:Y:S01]  /*6f00*/  IMAD.HI R2, R3, -0x6db6db6d, R2 ;  /* 0x9249249303027827 */ /* 0x000fe200078e0202 */
[----:B------:R-:W-:Y:S02]  /*6f10*/  F2FP.PACK_AB R65, R24, R12 ;  /* 0x0000000c1841723e */ /* 0x000fe400000000ff */
[----:B--2---:R-:W-:Y:S02]  /*6f20*/  F2FP.PACK_AB R66, R238, R14 ;  /* 0x0000000eee42723e */ /* 0x004fe400000000ff */
[----:B------:R-:W-:Y:S02]  /*6f30*/  SHF.R.U32.HI R0, RZ, 0x1f, R2 ;  /* 0x0000001fff007819 */ /* 0x000fe40000011602 */
[----:B------:R-:W-:Y:S01]  /*6f40*/  HMMA.16816.F32 R48, R4, R18, R48 ;  /* 0x000000120430723c */ /* 0x000fe20000001830 */
[----:B------:R-:W-:-:S02]  /*6f50*/  F2FP.PACK_AB R67, R27, R26 ;  /* 0x0000001a1b43723e */ /* 0x000fc400000000ff */
[----:B------:R-:W-:Y:S01]  /*6f60*/  LEA.HI.SX32 R2, R2, R0, 0x1a ;  /* 0x0000000002027211 */ /* 0x000fe200078fd2ff */
[----:B------:R-:W-:-:S04]  /*6f70*/  FADD.FTZ R0, R68, R9 ;  /* 0x0000000944007221 */ /* 0x000fc80000010000 */
[----:B------:R-:W-:Y:S01]  /*6f80*/  HMMA.16816.F32 R28, R4, R10, R28 ;  /* 0x0000000a041c723c */ /* 0x000fe2000000181c */
[----:B------:R-:W1:Y:S01]  /*6f90*/  LDSM.16.MT88.4 R4, [R198+0x6800] ;  /* 0x00680000c604783b */ /* 0x000e620000004200 */
[----:B------:R-:W-:-:S04]  /*6fa0*/  FADD.FTZ R0, R14, R0 ;  /* 0x000000000e007221 */ /* 0x000fc80000010000 */
[----:B------:R-:W-:Y:S01]  /*6fb0*/  FADD.FTZ R238, R238, R0 ;  /* 0x00000000eeee7221 */ /* 0x000fe20000010000 */
[----:B------:R-:W-:Y:S01]  /*6fc0*/  IMNMX R10, R150, R2, !PT ;  /* 0x00000002960a7217 */ /* 0x000fe20007800200 */
[----:B------:R-:W-:Y:S01]  /*6fd0*/  FADD.FTZ R2, R24, R8 ;  /* 0x0000000818027221 */ /* 0x000fe20000010000 */
[----:B------:R-:W-:Y:S02]  /*6fe0*/  HMMA.16816.F32 R112, R64, R108, R112 ;  /* 0x0000006c4070723c */ /* 0x000fe40000001870 */
[----:B------:R-:W-:Y:S01]  /*6ff0*/  ISETP.GE.AND P0, PT, R166, R10, PT ;  /* 0x0000000aa600720c */ /* 0x000fe20003f06270 */
[----:B------:R2:W-:Y:S01]  /*7000*/  STL [R1+0x8], R10 ;  /* 0x0000080a01007387 */ /* 0x0005e20000100800 */
[----:B------:R-:W-:-:S04]  /*7010*/  FADD.FTZ R2, R26, R2 ;  /* 0x000000021a027221 */ /* 0x000fc80000010000 */
[----:B------:R-:W-:Y:S01]  /*7020*/  HMMA.16816.F32 R108, R64, R110, R80 ;  /* 0x0000006e406c723c */ /* 0x000fe20000001850 */
[----:B------:R-:W-:-:S07]  /*7030*/  FADD.FTZ R250, R27, R2 ;  /* 0x000000021bfa7221 */ /* 0x000fce0000010000 */
        /* <DEDUP_REMOVED lines=13> */
[----:B------:R-:W-:Y:S01]  /*7110*/  HMMA.16816.F32 R64, R64, R6, R28 ;  /* 0x000000064040723c */ /* 0x000fe2000000181c */
[----:B------:R-:W-:Y:S01]  /*7120*/  @!UPT UIADD3 URZ, URZ, URZ, URZ ;  /* 0x0000003f3f3ff290 */ /* 0x000fe2000fffe03f */
[----:B------:R-:W-:Y:S11]  /*7130*/  @!P0 BRA `(.L_x_1344) ;  /* 0x00003fc000008947 */ /* 0x000ff60003800000 */
[----:B--2---:R-:W-:Y:S02]  /*7140*/  MOV R72, R69 ;  /* 0x0000004500487202 */ /* 0x004fe40000000f00 */
[----:B------:R-:W-:-:S02]  /*7150*/  MOV R71, R70 ;  /* 0x0000004600477202 */ /* 0x000fc40000000f00 */
[----:B------:R-:W-:-:S07]  /*7160*/  MOV R224, R166 ;  /* 0x000000a600e07202 */ /* 0x000fce0000000f00 */
.L_x_1360:
[----:B------:R-:W2:Y:S01]  /*7170*/  LDL R0, [R1] ;  /* 0x0000000001007983 */ /* 0x000ea20000100800 */
        /* <DEDUP_REMOVED lines=21> */
[C---:B-1-34-:R-:W-:Y:S01]  /*72d0*/  IMAD.WIDE.U32 R2, R223.reuse, c[0x0][0x208], RZ ;  /* 0x00008200df027a25 */ /* 0x05afe200078e00ff */
[----:B------:R-:W-:Y:S01]  /*72e0*/  SHF.R.S32.HI R0, RZ, 0x1f, R223 ;  /* 0x0000001fff007819 */ /* 0x000fe200000114df */
[----:B------:R-:W2:Y:S04]  /*72f0*/  LDL.64 R6, [R1+0x28] ;  /* 0x0000280001067983 */ /* 0x000ea80000100a00 */
[----:B------:R-:W-:Y:S02]  /*7300*/  IMAD R0, R0, c[0x0][0x208], RZ ;  /* 0x0000820000007a24 */ /* 0x000fe400078e02ff */
[----:B------:R-:W3:Y:S02]  /*7310*/  LDL R5, [R1+0x34] ;  /* 0x0000340001057983 */ /* 0x000ee40000100800 */
[----:B------:R-:W-:Y:S05]  /*7320*/  IMAD R0, R223, c[0x0][0x20c], R0 ;  /* 0x00008300df007a24 */ /* 0x000fea00078e0200 */
[----:B------:R-:W-:Y:S02]  /*7330*/  IADD3 R3, R3, R0, RZ ;  /* 0x0000000003037210 */ /* 0x000fe40007ffe0ff */
[----:B------:R-:W-:Y:S03]  /*7340*/  SHF.R.S32.HI R0, RZ, 0x1f, R218 ;  /* 0x0000001fff007819 */ /* 0x000fe600000114da */
[----:B------:R-:W-:Y:S04]  /*7350*/  IMAD.WIDE.U32 R2, R218, c[0x0][0x218], R2 ;  /* 0x00008600da027a25 */ /* 0x000fe800078e0002 */
[----:B------:R-:W-:Y:S04]  /*7360*/  IMAD R4, R0, c[0x0][0x218], RZ ;  /* 0x0000860000047a24 */ /* 0x000fe800078e02ff */
[----:B------:R-:W-:Y:S01]  /*7370*/  IMAD R4, R218, c[0x0][0x21c], R4 ;  /* 0x00008700da047a24 */ /* 0x000fe200078e0204 */
[----:B--2---:R-:W-:Y:S04]  /*7380*/  IADD3 R0, P0, R6, R2, RZ ;  /* 0x0000000206007210 */ /* 0x004fe80007f1e0ff */
[----:B---3--:R-:W-:Y:S02]  /*7390*/  IADD3.X R2, R5, R3, R4, P0, !PT ;  /* 0x0000000305027210 */ /* 0x008fe400007fe404 */
[C---:B------:R-:W-:Y:S04]  /*73a0*/  LEA R6, P0, R0.reuse, c[0x0][0x1f8], 0x1 ;  /* 0x00007e0000067a11 */ /* 0x040fe800078008ff */
[----:B------:R-:W-:Y:S01]  /*73b0*/  LEA.HI.X R5, R0, c[0x0][0x1fc], R2, 0x1, P0 ;  /* 0x00007f0000057a11 */ /* 0x000fe200000f0c02 */
[----:B------:R-:W-:-:S06]  /*73c0*/  BRA.DIV ~URZ, `(.L_x_1347) ;  /* 0x0000cbc27f007947 */ /* 0x000fcc000b800000 */
[----:B------:R1:W2:Y:S02]  /*73d0*/  SHFL.IDX PT, R0, R5, RZ, 0x181f ;  /* 0x00181fff05007589 */ /* 0x0002a400000e0000 */
.L_x_1453:
[----:B------:R-:W-:-:S05]  /*73e0*/  BRA.DIV ~URZ, `(.L_x_1348) ;  /* 0x0000cc127f007947 */ /* 0x000fca000b800000 */
[----:B------:R-:W3:Y:S01]  /*73f0*/  SHFL.IDX PT, R2, R6, RZ, 0x181f ;  /* 0x00181fff06027589 */ /* 0x000ee200000e0000 */
[C---:B------:R-:W-:Y:S01]  /*7400*/  IMAD.SHL.U32 R15, R241.reuse, 0x2, RZ ;  /* 0x00000002f10f7824 */ /* 0x040fe200078e00ff */
[----:B------:R-:W-:Y:S01]  /*7410*/  ISETP.GE.AND P4, PT, R241, c[0x0][0x1d4], PT ;  /* 0x00007500f1007a0c */ /* 0x000fe20003f86270 */
[C---:B------:R-:W-:Y:S01]  /*7420*/  IMAD.SHL.U32 R14, R251.reuse, 0x2, RZ ;  /* 0x00000002fb0e7824 */ /* 0x040fe200078e00ff */
[----:B------:R-:W-:Y:S01]  /*7430*/  SHFL.IDX PT, R7, R6, 0x2, 0x181f ;  /* 0x00581f0006077f89 */ /* 0x000fe200000e0000 */
[----:B------:R-:W-:Y:S02]  /*7440*/  ISETP.GE.AND P0, PT, R251, c[0x0][0x1d4], PT ;  /* 0x00007500fb007a0c */ /* 0x000fe40003f06270 */
[----:B------:R-:W-:Y:S02]  /*7450*/  SEL R4, RZ, 0x10, P4 ;  /* 0x00000010ff047807 */ /* 0x000fe40002000000 */
[-C--:B---3--:R-:W-:Y:S05]  /*7460*/  IADD3 R12, P5, R2, R15.reuse, RZ ;  /* 0x0000000f020c7210 */ /* 0x088fea0007fbe0ff */
[--C-:B--2---:R-:W-:Y:S01]  /*7470*/  IMAD.X R13, R0, 0x1, R220.reuse, P5 ;  /* 0x00000001000d7824 */ /* 0x104fe200028e06dc */
[-C--:B------:R-:W-:Y:S04]  /*7480*/  IADD3 R2, P5, R2, R14.reuse, RZ ;  /* 0x0000000e02027210 */ /* 0x080fe80007fbe0ff */
[----:B------:R-:W-:Y:S01]  /*7490*/  @!PT LDS RZ, [RZ] ;  /* 0x00000000fffff984 */ /* 0x000fe20000000800 */
[----:B------:R2:W-:Y:S01]  /*74a0*/  LDGSTS.E.BYPASS.LTC128B.128 [R219+0x100], [R12.64], !P4 ;  /* 0x001000000cdb7fae */ /* 0x0005e2000e101d46 */
[--C-:B------:R-:W-:Y:S03]  /*74b0*/  IMAD.X R3, R0, 0x1, R221.reuse, P5 ;  /* 0x0000000100037824 */ /* 0x100fe600028e06dd */
[----:B------:R-:W-:Y:S04]  /*74c0*/  SHFL.IDX PT, R0, R5, 0x1, 0x181f ;  /* 0x00381f0005007f89 */ /* 0x000fe800000e0000 */
[----:B------:R3:W-:Y:S04]  /*74d0*/  LDGSTS.E.BYPASS.LTC128B.128 [R219+0x3900], [R2.64], !P0 ;  /* 0x0390000002db7fae */ /* 0x0007e8000c101d46 */
[----:B---3--:R-:W2:Y:S02]  /*74e0*/  SHFL.IDX PT, R2, R6, 0x1, 0x181f ;  /* 0x00381f0006027f89 */ /* 0x008ea400000e0000 */
[----:B--2---:R-:W-:Y:S05]  /*74f0*/  IADD3 R12, P5, R2, R15, RZ ;  /* 0x0000000f020c7210 */ /* 0x004fea0007fbe0ff */
[----:B------:R-:W-:Y:S01]  /*7500*/  IMAD.X R13, R0, 0x1, R220, P5 ;  /* 0x00000001000d7824 */ /* 0x000fe200028e06dc */
[----:B------:R-:W-:Y:S04]  /*7510*/  IADD3 R2, P5, R2, R14, RZ ;  /* 0x0000000e02027210 */ /* 0x000fe80007fbe0ff */
[----:B------:R2:W-:Y:S01]  /*7520*/  LDGSTS.E.BYPASS.LTC128B.128 [R219+0x1100], [R12.64], !P4 ;  /* 0x011000000cdb7fae */ /* 0x0005e2000e101d46 */
[----:B------:R-:W-:Y:S01]  /*7530*/  IMAD.X R3, R0, 0x1, R221, P5 ;  /* 0x0000000100037824 */ /* 0x000fe200028e06dd */
[----:B------:R-:W-:Y:S04]  /*7540*/  SEL R0, RZ, 0x10, P0 ;  /* 0x00000010ff007807 */ /* 0x000fe80000000000 */
[----:B------:R3:W-:Y:S04]  /*7550*/  LDGSTS.E.BYPASS.LTC128B.128 [R219+0x4900], [R2.64], !P0 ;  /* 0x0490000002db7fae */ /* 0x0007e8000c101d46 */
[----:B--2---:R3:W2:Y:S02]  /*7560*/  SHFL.IDX PT, R12, R5, 0x2, 0x181f ;  /* 0x00581f00050c7f89 */ /* 0x0046a400000e0000 */
.L_x_1454:
[C---:B---3--:R-:W-:Y:S01]  /*7570*/  IADD3 R2, -R4.reuse, 0x10, RZ ;  /* 0x0000001004027810 */ /* 0x048fe20007ffe1ff */
[----:B------:R-:W-:Y:S01]  /*7580*/  IMAD.SHL.U32 R3, R241, 0x2, RZ ;  /* 0x00000002f1037824 */ /* 0x000fe200078e00ff */
[----:B------:R-:W-:Y:S01]  /*7590*/  ISETP.NE.U32.AND P5, PT, R4, RZ, PT ;  /* 0x000000ff0400720c */ /* 0x000fe20003fa5070 */
[----:B------:R-:W-:Y:S01]  /*75a0*/  IMAD.SHL.U32 R14, R251, 0x2, RZ ;  /* 0x00000002fb0e7824 */ /* 0x000fe200078e00ff */
[----:B------:R-:W-:Y:S01]  /*75b0*/  LOP3.LUT R2, R2, 0xf, RZ, 0xc0, !PT ;  /* 0x0000000f02027812 */ /* 0x000fe200078ec0ff */
[----:B------:R-:W3:Y:S03]  /*75c0*/  S2R R13, SR_TID.X ;  /* 0x00000000000d7919 */ /* 0x000ee60000002100 */
[-C--:B------:R-:W-:Y:S04]  /*75d0*/  IADD3 R2, P4, P0, R2, R7.reuse, R3 ;  /* 0x0000000702027210 */ /* 0x080fe8000789e003 */
[-C--:B--2---:R-:W-:Y:S05]  /*75e0*/  IADD3.X R3, RZ, R12.reuse, R220, P4, P0 ;  /* 0x0000000cff037210 */ /* 0x084fea00027e04dc */
        /* <DEDUP_REMOVED lines=8> */
[----:B------:R-:W-:Y:S02]  /*7670*/  IADD3.X R3, RZ, R12, R221, P4, P0 ;  /* 0x0000000cff037210 */ /* 0x000fe400027e04dd */
[----:B---3--:R-:W-:Y:S03]  /*7680*/  ISETP.GT.AND P0, PT, R13, 0x7f, PT ;  /* 0x0000007f0d00780c */ /* 0x008fe60003f04270 */
[----:B------:R2:W-:Y:S10]  /*7690*/  LDGSTS.E.BYPASS.LTC128B.128.ZFILL [R219+0x5900], [R2.64], P5 ;  /* 0x0590000002db7fae */ /* 0x0005f4000a941d46 */
[----:B------:R-:W-:-:S05]  /*76a0*/  @P0 BRA `(.L_x_1346) ;  /* 0x0000014000000947 */ /* 0x000fca0003800000 */
[----:B------:R-:W-:-:S05]  /*76b0*/  BRA.DIV ~URZ, `(.L_x_1349) ;  /* 0x0000cd127f007947 */ /* 0x000fca000b800000 */
[----:B-1----:R-:W1:Y:S04]  /*76c0*/  SHFL.IDX PT, R5, R5, 0x3, 0x181f ;  /* 0x00781f0005057f89 */ /* 0x002e6800000e0000 */
[----:B------:R-:W3:Y:S02]  /*76d0*/  SHFL.IDX PT, R6, R6, 0x3, 0x181f ;  /* 0x00781f0006067f89 */ /* 0x000ee400000e0000 */
.L_x_1455:
[C---:B--2---:R-:W-:Y:S01]  /*76e0*/  IADD3 R2, -R4.reuse, 0x10, RZ ;  /* 0x0000001004027810 */ /* 0x044fe20007ffe1ff */
[----:B------:R-:W-:Y:S01]  /*76f0*/  IMAD.SHL.U32 R3, R241, 0x2, RZ ;  /* 0x00000002f1037824 */ /* 0x000fe200078e00ff */
[----:B------:R-:W-:Y:S01]  /*7700*/  ISETP.NE.U32.AND P0, PT, R4, RZ, PT ;  /* 0x000000ff0400720c */ /* 0x000fe20003f05070 */
[----:B------:R-:W-:Y:S01]  /*7710*/  IMAD.SHL.U32 R7, R251, 0x2, RZ ;  /* 0x00000002fb077824 */ /* 0x000fe200078e00ff */
[----:B------:R-:W-:Y:S04]  /*7720*/  LOP3.LUT R2, R2, 0xf, RZ, 0xc0, !PT ;  /* 0x0000000f02027812 */ /* 0x000fe800078ec0ff */
[-C--:B---3--:R-:W-:Y:S04]  /*7730*/  IADD3 R2, P5, P4, R2, R6.reuse, R3 ;  /* 0x0000000602027210 */ /* 0x088fe80007cbe003 */
[-C--:B-1----:R-:W-:Y:S05]  /*7740*/  IADD3.X R3, RZ, R5.reuse, R220, P5, P4 ;  /* 0x00000005ff037210 */ /* 0x082fea0002fe84dc */
        /* <DEDUP_REMOVED lines=10> */
.L_x_1346:
[----:B-1-34-:R-:W-:Y:S05]  /*77f0*/  BSYNC B0 ;  /* 0x0000000000007941 */ /* 0x01afea0003800000 */
.L_x_1345:
[----:B------:R-:W0:Y:S01]  /*7800*/  LDGDEPBAR ;  /* 0x00000000000079af */ /* 0x000e220000000000 */
[----:B------:R-:W-:Y:S01]  /*7810*/  WARPSYNC 0xffffffff ;  /* 0xffffffff00007948 */ /* 0x000fe20003800000 */
[C---:B------:R-:W-:Y:S01]  /*7820*/  HMMA.16816.F32 R4, R132.reuse, R8, RZ ;  /* 0x000000088404723c */ /* 0x040fe200000018ff */
[----:B------:R-:W-:Y:S05]  /*7830*/  BSSY B0, `(.L_x_1350) ;  /* 0x0000106000007945 */ /* 0x000fea0003800000 */
[----:B------:R-:W3:Y:S02]  /*7840*/  LDL R0, [R1] ;  /* 0x0000000001007983 */ /* 0x000ee40000100800 */
        /* <DEDUP_REMOVED lines=30> */
[----:B------:R-:W2:Y:S07]  /*7a30*/  LDSM.16.M88.4 R160, [R194+0x2800] ;  /* 0x00280000c2a0783b */ /* 0x000eae0000000200 */
[C---:B------:R-:W-:Y:S08]  /*7a40*/  HMMA.16816.F32 R52, R136.reuse, R164, R52 ;  /* 0x000000a48834723c */ /* 0x040ff00000001834 */
[----:B------:R-:W-:Y:S08]  /*7a50*/  HMMA.16816.F32 R56, R136, R166, R56 ;  /* 0x000000a68838723c */ /* 0x000ff00000001838 */
[C---:B-1----:R-:W-:Y:S08]  /*7a60*/  HMMA.16816.F32 R4, R168.reuse, R140, R4 ;  /* 0x0000008ca804723c */ /* 0x042ff00000001804 */
[C---:B------:R-:W-:Y:S01]  /*7a70*/  HMMA.16816.F32 R8, R168.reuse, R142, R8 ;  /* 0x0000008ea808723c */ /* 0x040fe20000001808 */
[----:B------:R-:W1:Y:S07]  /*7a80*/  LDSM.16.M88.4 R140, [R194+0x3000] ;  /* 0x00300000c28c783b */ /* 0x000e6e0000000200 */
[C---:B----4-:R-:W-:Y:S08]  /*7a90*/  HMMA.16816.F32 R12, R168.reuse, R144, R12 ;  /* 0x00000090a80c723c */ /* 0x050ff0000000180c */
[C---:B------:R-:W-:Y:S01]  /*7aa0*/  HMMA.16816.F32 R16, R168.reuse, R146, R16 ;  /* 0x00000092a810723c */ /* 0x040fe20000001810 */
[----:B------:R-:W4:Y:S07]  /*7ab0*/  LDSM.16.M88.4 R144, [R193] ;  /* 0x00000000c190783b */ /* 0x000f2e0000000200 */
[C---:B-----5:R-:W-:Y:S08]  /*7ac0*/  HMMA.16816.F32 R20, R168.reuse, R148, R20 ;  /* 0x00000094a814723c */ /* 0x060ff00000001814 */
[C---:B------:R-:W-:Y:S01]  /*7ad0*/  HMMA.16816.F32 R24, R168.reuse, R150, R24 ;  /* 0x00000096a818723c */ /* 0x040fe20000001818 */
[----:B------:R-:W5:Y:S07]  /*7ae0*/  LDSM.16.M88.4 R148, [R193+0x800] ;  /* 0x00080000c194783b */ /* 0x000f6e0000000200 */
[C---:B--2---:R-:W-:Y:S08]  /*7af0*/  HMMA.16816.F32 R28, R168.reuse, R152, R28 ;  /* 0x00000098a81c723c */ /* 0x044ff0000000181c */
[C---:B------:R-:W-:Y:S01]  /*7b00*/  HMMA.16816.F32 R32, R168.reuse, R154, R32 ;  /* 0x0000009aa820723c */ /* 0x040fe20000001820 */
[----:B------:R-:W2:Y:S07]  /*7b10*/  LDSM.16.M88.4 R152, [R193+0x1000] ;  /* 0x00100000c198783b */ /* 0x000eae0000000200 */
[C---:B------:R-:W-:Y:S08]  /*7b20*/  HMMA.16816.F32 R36, R168.reuse, R156, R36 ;  /* 0x0000009ca824723c */ /* 0x040ff00000001824 */
[C---:B------:R-:W-:Y:S01]  /*7b30*/  HMMA.16816.F32 R40, R168.reuse, R158, R40 ;  /* 0x0000009ea828723c */ /* 0x040fe20000001828 */
[----:B------:R-:W2:Y:S07]  /*7b40*/  LDSM.16.M88.4 R156, [R193+0x1800] ;  /* 0x00180000c19c783b */ /* 0x000eae0000000200 */
[C---:B------:R-:W-:Y:S03]  /*7b50*/  HMMA.16816.F32 R44, R168.reuse, R160, R44 ;  /* 0x000000a0a82c723c */ /* 0x040fe6000000182c */
[----:B---3--:R-:W-:Y:S05]  /*7b60*/  ISETP.GT.AND P0, PT, R224, R0, PT ;  /* 0x00000000e000720c */ /* 0x008fea0003f04270 */
[C---:B------:R-:W-:Y:S01]  /*7b70*/  HMMA.16816.F32 R48, R168.reuse, R162, R48 ;  /* 0x000000a2a830723c */ /* 0x040fe20000001830 */
[----:B------:R-:W3:Y:S07]  /*7b80*/  LDSM.16.M88.4 R160, [R193+0x2000] ;  /* 0x00200000c1a0783b */ /* 0x000eee0000000200 */
[C---:B-1----:R-:W-:Y:S08]  /*7b90*/  HMMA.16816.F32 R52, R168.reuse, R140, R52 ;  /* 0x0000008ca834723c */ /* 0x042ff00000001834 */
[----:B------:R-:W-:Y:S01]  /*7ba0*/  HMMA.16816.F32 R56, R168, R142, R56 ;  /* 0x0000008ea838723c */ /* 0x000fe20000001838 */
[----:B------:R-:W1:Y:S07]  /*7bb0*/  LDSM.16.M88.4 R140, [R193+0x2800] ;  /* 0x00280000c18c783b */ /* 0x000e6e0000000200 */
[C---:B----4-:R-:W-:Y:S08]  /*7bc0*/  HMMA.16816.F32 R4, R172.reuse, R144, R4 ;  /* 0x00000090ac04723c */ /* 0x050ff00000001804 */
[C---:B------:R-:W-:Y:S01]  /*7bd0*/  HMMA.16816.F32 R8, R172.reuse, R146, R8 ;  /* 0x00000092ac08723c */ /* 0x040fe20000001808 */
[----:B------:R-:W4:Y:S07]  /*7be0*/  LDSM.16.M88.4 R144, [R193+0x3000] ;  /* 0x00300000c190783b */ /* 0x000f2e0000000200 */
        /* <DEDUP_REMOVED lines=9> */
[C---:B---3--:R-:W-:Y:S08]  /*7c80*/  HMMA.16816.F32 R36, R172.reuse, R160, R36 ;  /* 0x000000a0ac24723c */ /* 0x048ff00000001824 */
[C---:B------:R-:W-:Y:S01]  /*7c90*/  HMMA.16816.F32 R40, R172.reuse, R162, R40 ;  /* 0x000000a2ac28723c */ /* 0x040fe20000001828 */
[----:B------:R-:W3:Y:S07]  /*7ca0*/  LDSM.16.M88.4 R160, [R192+0x5000] ;  /* 0x00500000c0a0783b */ /* 0x000eee0000000200 */
[C---:B-1----:R-:W-:Y:S08]  /*7cb0*/  HMMA.16816.F32 R44, R172.reuse, R140, R44 ;  /* 0x0000008cac2c723c */ /* 0x042ff0000000182c */
[C---:B------:R-:W-:Y:S01]  /*7cc0*/  HMMA.16816.F32 R48, R172.reuse, R142, R48 ;  /* 0x0000008eac30723c */ /* 0x040fe20000001830 */
[----:B------:R-:W1:Y:S07]  /*7cd0*/  LDSM.16.M88.4 R140, [R192+0x5800] ;  /* 0x00580000c08c783b */ /* 0x000e6e0000000200 */
[C---:B----4-:R-:W-:Y:S08]  /*7ce0*/  HMMA.16816.F32 R52, R172.reuse, R144, R52 ;  /* 0x00000090ac34723c */ /* 0x050ff00000001834 */
[----:B------:R-:W-:Y:S01]  /*7cf0*/  HMMA.16816.F32 R56, R172, R146, R56 ;  /* 0x00000092ac38723c */ /* 0x000fe20000001838 */
[----:B------:R-:W4:Y:S07]  /*7d00*/  LDSM.16.M88.4 R144, [R192+0x6000] ;  /* 0x00600000c090783b */ /* 0x000f2e0000000200 */
[C---:B-----5:R-:W-:Y:S08]  /*7d10*/  HMMA.16816.F32 R4, R176.reuse, R148, R4 ;  /* 0x00000094b004723c */ /* 0x060ff00000001804 */
[C---:B------:R-:W-:Y:S01]  /*7d20*/  HMMA.16816.F32 R8, R176.reuse, R150, R8 ;  /* 0x00000096b008723c */ /* 0x040fe20000001808 */
[----:B------:R-:W5:Y:S07]  /*7d30*/  LDSM.16.M88.4 R148, [R192+0x6800] ;  /* 0x00680000c094783b */ /* 0x000f6e0000000200 */
[C---:B--2---:R-:W-:Y:S08]  /*7d40*/  HMMA.16816.F32 R12, R176.reuse, R152, R12 ;  /* 0x00000098b00c723c */ /* 0x044ff0000000180c */
[C---:B------:R-:W-:Y:S01]  /*7d50*/  HMMA.16816.F32 R16, R176.reuse, R154, R16 ;  /* 0x0000009ab010723c */ /* 0x040fe20000001810 */
[----:B------:R-:W2:Y:S07]  /*7d60*/  LDSM.16.M88.4 R152, [R207] ;  /* 0x00000000cf98783b */ /* 0x000eae0000000200 */
[C---:B------:R-:W-:Y:S08]  /*7d70*/  HMMA.16816.F32 R20, R176.reuse, R156, R20 ;  /* 0x0000009cb014723c */ /* 0x040ff00000001814 */
[C---:B------:R-:W-:Y:S01]  /*7d80*/  HMMA.16816.F32 R24, R176.reuse, R158, R24 ;  /* 0x0000009eb018723c */ /* 0x040fe20000001818 */
[----:B------:R-:W2:Y:S07]  /*7d90*/  LDSM.16.M88.4 R156, [R201] ;  /* 0x00000000c99c783b */ /* 0x000eae0000000200 */
[C---:B---3--:R-:W-:Y:S08]  /*7da0*/  HMMA.16816.F32 R28, R176.reuse, R160, R28 ;  /* 0x000000a0b01c723c */ /* 0x048ff0000000181c */
[C---:B------:R-:W-:Y:S01]  /*7db0*/  HMMA.16816.F32 R32, R176.reuse, R162, R32 ;  /* 0x000000a2b020723c */ /* 0x040fe20000001820 */
[----:B------:R-:W3:Y:S07]  /*7dc0*/  LDSM.16.M88.4 R160, [R202] ;  /* 0x00000000caa0783b */ /* 0x000eee0000000200 */
[C---:B-1----:R-:W-:Y:S08]  /*7dd0*/  HMMA.16816.F32 R36, R176.reuse, R140, R36 ;  /* 0x0000008cb024723c */ /* 0x042ff00000001824 */
[C---:B------:R-:W-:Y:S01]  /*7de0*/  HMMA.16816.F32 R40, R176.reuse, R142, R40 ;  /* 0x0000008eb028723c */ /* 0x040fe20000001828 */
[----:B------:R-:W1:Y:S07]  /*7df0*/  LDSM.16.M88.4 R140, [R203] ;  /* 0x00000000cb8c783b */ /* 0x000e6e0000000200 */
[C---:B----4-:R-:W-:Y:S08]  /*7e00*/  HMMA.16816.F32 R44, R176.reuse, R144, R44 ;  /* 0x00000090b02c723c */ /* 0x050ff0000000182c */
[C---:B------:R-:W-:Y:S01]  /*7e10*/  HMMA.16816.F32 R48, R176.reuse, R146, R48 ;  /* 0x00000092b030723c */ /* 0x040fe20000001830 */
[----:B------:R-:W4:Y:S07]  /*7e20*/  LDSM.16.M88.4 R144, [R204] ;  /* 0x00000000cc90783b */ /* 0x000f2e0000000200 */
[C---:B-----5:R-:W-:Y:S08]  /*7e30*/  HMMA.16816.F32 R52, R176.reuse, R148, R52 ;  /* 0x00000094b034723c */ /* 0x060ff00000001834 */
[----:B------:R-:W-:Y:S01]  /*7e40*/  HMMA.16816.F32 R56, R176, R150, R56 ;  /* 0x00000096b038723c */ /* 0x000fe20000001838 */
[----:B------:R-:W5:Y:S07]  /*7e50*/  LDSM.16.M88.4 R148, [R205] ;  /* 0x00000000cd94783b */ /* 0x000f6e0000000200 */
[C---:B--2---:R-:W-:Y:S08]  /*7e60*/  HMMA.16816.F32 R4, R180.reuse, R152, R4 ;  /* 0x00000098b404723c */ /* 0x044ff00000001804 */
[C---:B------:R-:W-:Y:S01]  /*7e70*/  HMMA.16816.F32 R8, R180.reuse, R154, R8 ;  /* 0x0000009ab408723c */ /* 0x040fe20000001808 */
[----:B------:R-:W2:Y:S07]  /*7e80*/  LDSM.16.M88.4 R152, [R206] ;  /* 0x00000000ce98783b */ /* 0x000eae0000000200 */
        /* <DEDUP_REMOVED lines=16> */
[----:B------:R-:W-:Y:S01]  /*7f90*/  HMMA.16816.F32 R56, R180, R154, R56 ;  /* 0x0000009ab438723c */ /* 0x000fe20000001838 */
        /* <DEDUP_REMOVED lines=20> */
[----:B------:R-:W-:Y:S01]  /*80e0*/  HMMA.16816.F32 R56, R184, R158, R56 ;  /* 0x0000009eb838723c */ /* 0x000fe20000001838 */
[----:B------:R-:W2:Y:S07]  /*80f0*/  LDSM.16.M88.4 R156, [R193+0x6000] ;  /* 0x00600000c19c783b */ /* 0x000eae0000000200 */
[C---:B---3--:R-:W-:Y:S08]  /*8100*/  HMMA.16816.F32 R4, R188.reuse, R160, R4 ;  /* 0x000000a0bc04723c */ /* 0x048ff00000001804 */
[C---:B------:R-:W-:Y:S01]  /*8110*/  HMMA.16816.F32 R8, R188.reuse, R162, R8 ;  /* 0x000000a2bc08723c */ /* 0x040fe20000001808 */
[----:B------:R-:W3:Y:S01]  /*8120*/  LDSM.16.M88.4 R160, [R193+0x6800] ;  /* 0x00680000c1a0783b */ /* 0x000ee20000000200 */
[----:B------:R-:W-:Y:S06]  /*8130*/  DEPBAR.LE SB0, 0x0 ;  /* 0x000080000000791a */ /* 0x000fec0000000000 */
[C---:B-1----:R-:W-:Y:S01]  /*8140*/  HMMA.16816.F32 R12, R188.reuse, R140, R12 ;  /* 0x0000008cbc0c723c */ /* 0x042fe2000000180c */
[----:B------:R-:W-:Y:S07]  /*8150*/  BAR.SYNC.DEFER_BLOCKING 0x0 ;  /* 0x0000000000007b1d */ /* 0x000fee0000010000 */
[C---:B------:R-:W-:Y:S08]  /*8160*/  HMMA.16816.F32 R16, R188.reuse, R142, R16 ;  /* 0x0000008ebc10723c */ /* 0x040ff00000001810 */
[C---:B----4-:R-:W-:Y:S08]  /*8170*/  HMMA.16816.F32 R20, R188.reuse, R144, R20 ;  /* 0x00000090bc14723c */ /* 0x050ff00000001814 */
[C---:B------:R-:W-:Y:S08]  /*8180*/  HMMA.16816.F32 R24, R188.reuse, R146, R24 ;  /* 0x00000092bc18723c */ /* 0x040ff00000001818 */
[C---:B-----5:R-:W-:Y:S08]  /*8190*/  HMMA.16816.F32 R28, R188.reuse, R148, R28 ;  /* 0x00000094bc1c723c */ /* 0x060ff0000000181c */
        /* <DEDUP_REMOVED lines=8> */
[----:B------:R-:W-:-:S11]  /*8220*/  @!P0 BRA `(.L_x_1351) ;  /* 0x0000066000008947 */ /* 0x000fd60003800000 */
[----:B------:R-:W2:Y:S01]  /*8230*/  LDL R2, [R1+0xc] ;  /* 0x00000c0001027983 */ /* 0x000ea20000100800 */
[----:B------:R-:W-:Y:S03]  /*8240*/  MOV R218, RZ ;  /* 0x000000ff00da7202 */ /* 0x000fe60000000f00 */
[----:B------:R-:W3:Y:S04]  /*8250*/  LDL R0, [R1+0x4] ;  /* 0x0000040001007983 */ /* 0x000ee80000100800 */
[----:B------:R-:W4:Y:S04]  /*8260*/  LDL.64 R226, [R1+0x20] ;  /* 0x0000200001e27983 */ /* 0x000f280000100a00 */
[----:B------:R-:W5:Y:S04]  /*8270*/  LDL R70, [R1+0x30] ;  /* 0x0000300001467983 */ /* 0x000f680000100800 */
[----:B------:R-:W4:Y:S04]  /*8280*/  LDL.64 R74, [R1+0x18] ;  /* 0x00001800014a7983 */ /* 0x000f280000100a00 */
[----:B------:R-:W5:Y:S01]  /*8290*/  LDL R69, [R1+0x10] ;  /* 0x0000100001457983 */ /* 0x000f620000100800 */
[----:B--2---:R-:W-:Y:S05]  /*82a0*/  IMAD R2, R224, 0x70, R2 ;  /* 0x00000070e0027824 */ /* 0x004fea00078e0202 */
[----:B---3--:R-:W-:Y:S05]  /*82b0*/  IADD3 R2, R2, -0x70, R0 ;  /* 0xffffff9002027810 */ /* 0x008fea0007ffe000 */
[----:B------:R-:W-:Y:S04]  /*82c0*/  @P2 IMAD.HI.U32 R3, R2, c[0x0][0x2bc], RZ ;  /* 0x0000af0002032a27 */ /* 0x000fe800078e00ff */
[----:B------:R-:W-:Y:S01]  /*82d0*/  IMAD.MOV.U32 R0, RZ, RZ, R2 ;  /* 0x000000ffff007224 */ /* 0x000fe200078e0002 */
[----:B------:R-:W-:Y:S04]  /*82e0*/  @P2 SHF.R.U32.HI R0, RZ, c[0x0][0x2c0], R3 ;  /* 0x0000b000ff002a19 */ /* 0x000fe80000011603 */
[C---:B----4-:R-:W-:Y:S01]  /*82f0*/  @!P1 IADD3 R3, P0, R0.reuse, R226, RZ ;  /* 0x000000e200039210 */ /* 0x050fe20007f1e0ff */
[----:B------:R-:W-:Y:S03]  /*8300*/  IMAD.MOV R68, RZ, RZ, -R0 ;  /* 0x000000ffff447224 */ /* 0x000fe600078e0a00 */
[----:B-----5:R-:W-:Y:S01]  /*8310*/  @!P1 LEA.HI.X.SX32 R0, R0, R70, 0x1, P0 ;  /* 0x0000004600009211 */ /* 0x020fe200000f0eff */
        /* <DEDUP_REMOVED lines=19> */
.L_x_1456:
[----:B------:R-:W-:-:S05]  /*8450*/  BRA.DIV ~URZ, `(.L_x_1353) ;  /* 0x0000c0b27f007947 */ /* 0x000fca000b800000 */
[----:B------:R3:W4:Y:S02]  /*8460*/  SHFL.IDX PT, R2, R68, RZ, 0x181f ;  /* 0x00181fff44027589 */ /* 0x00072400000e0000 */
.L_x_1457:
[----:B------:R-:W-:Y:S01]  /*8470*/  ISETP.GE.AND P5, PT, R222, 0x1, PT ;  /* 0x00000001de00780c */ /* 0x000fe20003fa6270 */
[----:B------:R-:W-:Y:S02]  /*8480*/  IMAD.SHL.U32 R70, R241, 0x2, RZ ;  /* 0x00000002f1467824 */ /* 0x000fe400078e00ff */
[----:B------:R-:W-:Y:S10]  /*8490*/  IMAD.SHL.U32 R3, R251, 0x2, RZ ;  /* 0x00000002fb037824 */ /* 0x000ff400078e00ff */
[----:B------:R-:W-:Y:S02]  /*84a0*/  @P5 ISETP.GE.AND P4, PT, R241, c[0x0][0x1d4], PT ;  /* 0x00007500f1005a0c */ /* 0x000fe40003f86270 */
[C---:B----4-:R-:W-:Y:S02]  /*84b0*/  @P5 IADD3 R74, P6, R2.reuse, R70, RZ ;  /* 0x00000046024a5210 */ /* 0x050fe40007fde0ff */
[----:B------:R-:W-:Y:S03]  /*84c0*/  @P5 ISETP.GE.AND P0, PT, R251, c[0x0][0x1d4], PT ;  /* 0x00007500fb005a0c */ /* 0x000fe60003f06270 */
[C---:B--2---:R-:W-:Y:S01]  /*84d0*/  @P5 IMAD.X R75, R69.reuse, 0x1, R220, P6 ;  /* 0x00000001454b5824 */ /* 0x044fe200030e06dc */
[----:B------:R-:W-:Y:S05]  /*84e0*/  @P5 IADD3 R2, P6, R2, R3, RZ ;  /* 0x0000000302025210 */ /* 0x000fea0007fde0ff */
[----:B------:R-:W-:Y:S01]  /*84f0*/  @!PT LDS RZ, [RZ] ;  /* 0x00000000fffff984 */ /* 0x000fe20000000800 */
[----:B------:R-:W-:Y:S01]  /*8500*/  @!PT LDS RZ, [RZ] ;  /* 0x00000000fffff984 */ /* 0x000fe20000000800 */
[----:B------:R-:W-:Y:S01]  /*8510*/  @!PT LDS RZ, [RZ] ;  /* 0x00000000fffff984 */ /* 0x000fe20000000800 */
[----:B------:R2:W-:Y:S01]  /*8520*/  @P5 LDGSTS.E.BYPASS.LTC128B.128 [R219+0x8100], [R74.64], !P4 ;  /* 0x081000004adb5fae */ /* 0x0005e2000e101d46 */
[----:B------:R-:W-:Y:S05]  /*8530*/  @P5 IMAD.X R3, R69, 0x1, R221, P6 ;  /* 0x0000000145035824 */ /* 0x000fea00030e06dd */
[----:B------:R2:W-:Y:S01]  /*8540*/  @P5 LDGSTS.E.BYPASS.LTC128B.128 [R219+0xb900], [R2.64], !P0 ;  /* 0x0b90000002db5fae */ /* 0x0005e2000c101d46 */
[----:B------:R-:W-:-:S05]  /*8550*/  BRA.DIV ~URZ, `(.L_x_1354) ;  /* 0x0000c0227f007947 */ /* 0x000fca000b800000 */
[----:B------:R4:W1:Y:S04]  /*8560*/  SHFL.IDX PT, R69, R0, 0x1, 0x181f ;  /* 0x00381f0000457f89 */ /* 0x00086800000e0000 */
[----:B--2---:R4:W2:Y:S02]  /*8570*/  SHFL.IDX PT, R2, R68, 0x1, 0x181f ;  /* 0x00381f0044027f89 */ /* 0x0048a400000e0000 */
.L_x_1458:
[----:B------:R-:W-:Y:S01]  /*8580*/  ISETP.GE.AND P5, PT, R222, 0x21, PT ;  /* 0x00000021de00780c */ /* 0x000fe20003fa6270 */
[----:B------:R-:W-:Y:S02]  /*8590*/  IMAD.SHL.U32 R70, R241, 0x2, RZ ;  /* 0x00000002f1467824 */ /* 0x000fe400078e00ff */
[----:B------:R-:W-:Y:S10]  /*85a0*/  IMAD.SHL.U32 R3, R251, 0x2, RZ ;  /* 0x00000002fb037824 */ /* 0x000ff400078e00ff */
[----:B------:R-:W-:Y:S02]  /*85b0*/  @P5 ISETP.GE.AND P4, PT, R241, c[0x0][0x1d4], PT ;  /* 0x00007500f1005a0c */ /* 0x000fe40003f86270 */
[C---:B--2---:R-:W-:Y:S02]  /*85c0*/  @P5 IADD3 R74, P6, R2.reuse, R70, RZ ;  /* 0x00000046024a5210 */ /* 0x044fe40007fde0ff */
[----:B------:R-:W-:Y:S03]  /*85d0*/  @P5 ISETP.GE.AND P0, PT, R251, c[0x0][0x1d4], PT ;  /* 0x00007500fb005a0c */ /* 0x000fe60003f06270 */
[C---:B-1----:R-:W-:Y:S01]  /*85e0*/  @P5 IMAD.X R75, R69.reuse, 0x1, R220, P6 ;  /* 0x00000001454b5824 */ /* 0x042fe200030e06dc */
        /* <DEDUP_REMOVED lines=8> */
[----:B------:R2:W1:Y:S02]  /*8670*/  SHFL.IDX PT, R69, R0, 0x2, 0x181f ;  /* 0x00581f0000457f89 */ /* 0x00046400000e0000 */
.L_x_1459:
[----:B------:R-:W-:-:S05]  /*8680*/  BRA.DIV ~URZ, `(.L_x_1356) ;  /* 0x0000c0327f007947 */ /* 0x000fca000b800000 */
[----:B-1----:R1:W2:Y:S02]  /*8690*/  SHFL.IDX PT, R2, R68, 0x2, 0x181f ;  /* 0x00581f0044027f89 */ /* 0x0022a400000e0000 */
.L_x_1460:
[----:B------:R-:W-:Y:S01]  /*86a0*/  ISETP.GE.AND P5, PT, R222, 0x41, PT ;  /* 0x00000041de00780c */ /* 0x000fe20003fa6270 */
[----:B------:R-:W-:Y:S02]  /*86b0*/  IMAD.SHL.U32 R70, R241, 0x2, RZ ;  /* 0x00000002f1467824 */ /* 0x000fe400078e00ff */
[----:B------:R-:W-:Y:S10]  /*86c0*/  IMAD.SHL.U32 R3, R251, 0x2, RZ ;  /* 0x00000002fb037824 */ /* 0x000ff400078e00ff */
[----:B------:R-:W-:Y:S02]  /*86d0*/  @P5 ISETP.GE.AND P4, PT, R241, c[0x0][0x1d4], PT ;  /* 0x00007500f1005a0c */ /* 0x000fe40003f86270 */
[C---:B--2---:R-:W-:Y:S02]  /*86e0*/  @P5 IADD3 R74, P6, R2.reuse, R70, RZ ;  /* 0x00000046024a5210 */ /* 0x044fe40007fde0ff */
[----:B------:R-:W-:Y:S03]  /*86f0*/  @P5 ISETP.GE.AND P0, PT, R251, c[0x0][0x1d4], PT ;  /* 0x00007500fb005a0c */ /* 0x000fe60003f06270 */
[C---:B------:R-:W-:Y:S01]  /*8700*/  @P5 IMAD.X R75, R69.reuse, 0x1, R220, P6 ;  /* 0x00000001454b5824 */ /* 0x040fe200030e06dc */
        /* <DEDUP_REMOVED lines=8> */
[----:B------:R1:W2:Y:S04]  /*8790*/  SHFL.IDX PT, R70, R0, 0x3, 0x181f ;  /* 0x00781f0000467f89 */ /* 0x0002a800000e0000 */
[----:B----4-:R1:W4:Y:S02]  /*87a0*/  SHFL.IDX PT, R0, R68, 0x3, 0x181f ;  /* 0x00781f0044007f89 */ /* 0x01032400000e0000 */
.L_x_1461:
[----:B------:R-:W-:Y:S01]  /*87b0*/  ISETP.GE.AND P5, PT, R222, 0x61, PT ;  /* 0x00000061de00780c */ /* 0x000fe20003fa6270 */
[----:B--2---:R-:W-:Y:S02]  /*87c0*/  IMAD.SHL.U32 R3, R241, 0x2, RZ ;  /* 0x00000002f1037824 */ /* 0x004fe400078e00ff */
[----:B------:R-:W-:Y:S10]  /*87d0*/  IMAD.SHL.U32 R2, R251, 0x2, RZ ;  /* 0x00000002fb027824 */ /* 0x000ff400078e00ff */
[----:B------:R-:W-:Y:S02]  /*87e0*/  @P5 ISETP.GE.AND P4, PT, R241, c[0x0][0x1d4], PT ;  /* 0x00007500f1005a0c */ /* 0x000fe40003f86270 */
[----:B-1-34-:R-:W-:Y:S02]  /*87f0*/  @P5 IADD3 R68, P6, R0, R3, RZ ;  /* 0x0000000300445210 */ /* 0x01afe40007fde0ff */
[----:B------:R-:W-:Y:S03]  /*8800*/  @P5 ISETP.GE.AND P0, PT, R251, c[0x0][0x1d4], PT ;  /* 0x00007500fb005a0c */ /* 0x000fe60003f06270 */
[----:B------:R-:W-:Y:S01]  /*8810*/  @P5 IMAD.X R69, R70, 0x1, R220, P6 ;  /* 0x0000000146455824 */ /* 0x000fe200030e06dc */
[----:B------:R-:W-:Y:S05]  /*8820*/  @P5 IADD3 R2, P6, R0, R2, RZ ;  /* 0x0000000200025210 */ /* 0x000fea0007fde0ff */
[----:B------:R-:W-:Y:S01]  /*8830*/  @!PT LDS RZ, [RZ] ;  /* 0x00000000fffff984 */ /* 0x000fe20000000800 */
[----:B------:R-:W-:Y:S01]  /*8840*/  @!PT LDS RZ, [RZ] ;  /* 0x00000000fffff984 */ /* 0x000fe20000000800 */
[----:B------:R-:W-:Y:S01]  /*8850*/  @!PT LDS RZ, [RZ] ;  /* 0x00000000fffff984 */ /* 0x000fe20000000800 */
[----:B------:R1:W-:Y:S01]  /*8860*/  @P5 LDGSTS.E.BYPASS.LTC128B.128 [R219+0xb100], [R68.64], !P4 ;  /* 0x0b10000044db5fae */ /* 0x0003e2000e101d46 */
[----:B------:R-:W-:Y:S05]  /*8870*/  @P5 IMAD.X R3, R70, 0x1, R221, P6 ;  /* 0x0000000146035824 */ /* 0x000fea00030e06dd */
[----:B------:R1:W-:Y:S02]  /*8880*/  @P5 LDGSTS.E.BYPASS.LTC128B.128 [R219+0xe900], [R2.64], !P0 ;  /* 0x0e90000002db5fae */ /* 0x0003e4000c101d46 */
.L_x_1351:
[----:B------:R-:W-:Y:S05]  /*8890*/  BSYNC B0 ;  /* 0x0000000000007941 */ /* 0x000fea0003800000 */
.L_x_1350:
[----:B-1----:R-:W2:Y:S04]  /*88a0*/  LDL R68, [R1+0x40] ;  /* 0x0000400001447983 */ /* 0x002ea80000100800 */
[----:B------:R-:W2:Y:S04]  /*88b0*/  LDL R0, [R1+0x58] ;  /* 0x0000580001007983 */ /* 0x000ea80000100800 */
[----:B------:R-:W3:Y:S04]  /*88c0*/  LDL R69, [R1+0x44] ;  /* 0x0000440001457983 */ /* 0x000ee80000100800 */
[----:B------:R-:W4:Y:S04]  /*88d0*/  LDL R3, [R1+0x3c] ;  /* 0x00003c0001037983 */ /* 0x000f280000100800 */
[----:B------:R-:W4:Y:S04]  /*88e0*/  LDL R2, [R1+0x38] ;  /* 0x0000380001027983 */ /* 0x000f280000100800 */
[----:B------:R-:W0:Y:S01]  /*88f0*/  LDGDEPBAR ;  /* 0x00000000000079af */ /* 0x000e220000000000 */
[----:B--2---:R-:W-:Y:S05]  /*8900*/  IADD3 R68, R0, R68, RZ ;  /* 0x0000004400447210 */ /* 0x004fea0007ffe0ff */
[----:B------:R-:W-:Y:S05]  /*8910*/  @P3 IMAD.HI.U32 R0, R68, c[0x0][0x2c8], RZ ;  /* 0x0000b20044003a27 */ /* 0x000fea00078e00ff */
[----:B------:R-:W-:Y:S01]  /*8920*/  @P3 SHF.R.U32.HI R68, RZ, c[0x0][0x2cc], R0 ;  /* 0x0000b300ff443a19 */ /* 0x000fe20000011600 */
[----:B------:R-:W-:Y:S05]  /*8930*/  IMAD R0, R224, -0x70, RZ ;  /* 0xffffff90e0007824 */ /* 0x000fea00078e02ff */
[----:B---3--:R-:W-:Y:S04]  /*8940*/  IADD3 R0, -R69, 0x1, R0 ;  /* 0x0000000145007810 */ /* 0x008fe80007ffe100 */
[----:B----4-:R-:W-:Y:S01]  /*8950*/  IADD3 R69, -R2, R0, R3 ;  /* 0x0000000002457210 */ /* 0x010fe20007ffe103 */
[----:B------:R-:W-:-:S05]  /*8960*/  BRA.DIV ~URZ, `(.L_x_1358) ;  /* 0x0000be927f007947 */ /* 0x000fca000b800000 */
[----:B------:R1:W2:Y:S02]  /*8970*/  SHFL.IDX PT, R0, R68, RZ, 0x1c1f ;  /* 0x001c1fff44007589 */ /* 0x0002a400000e0000 */
.L_x_1462:
        /* <DEDUP_REMOVED lines=177> */
[----:B-12---:R-:W-:Y:S06]  /*9490*/  FMNMX.FTZ R68, R0, R2, !PT ;  /* 0x0000000200447209 */ /* 0x006fec0007810000 */
[----:B------:R1:W2:Y:S02]  /*94a0*/  SHFL.BFLY PT, R0, R68, 0x1, 0x1f ;  /* 0x0c201f0044007f89 */ /* 0x0002a400000e0000 */
.L_x_1463:
[C---:B------:R-:W-:Y:S01]  /*94b0*/  FSETP.NEU.FTZ.AND P0, PT, R70.reuse, -INF , PT ;  /* 0xff8000004600780b */ /* 0x040fe20003f1d000 */
[----:B------:R-:W-:Y:S01]  /*94c0*/  FMUL.FTZ R2, R70, c[0x0][0x2d0] ;  /* 0x0000b40046027a20 */ /* 0x000fe20000410000 */
        /* <DEDUP_REMOVED lines=34> */
[----:B--2---:R-:W-:Y:S01]  /*96f0*/  F2FP.PACK_AB R140, R4, R30 ;  /* 0x0000001e048c723e */ /* 0x004fe200000000ff */
[--C-:B------:R-:W-:Y:S02]  /*9700*/  FFMA.FTZ R15, R157, c[0x0][0x2d0], -R2.reuse ;  /* 0x0000b4009d0f7a23 */ /* 0x100fe40000010802 */
[--C-:B------:R-:W-:Y:S02]  /*9710*/  FFMA.FTZ R157, R150, c[0x0][0x2d0], -R2.reuse ;  /* 0x0000b400969d7a23 */ /* 0x100fe40000010802 */
[--C-:B------:R-:W-:Y:S02]  /*9720*/  FFMA.FTZ R71, R154, c[0x0][0x2d0], -R2.reuse ;  /* 0x0000b4009a477a23 */ /* 0x100fe40000010802 */
[----:B------:R-:W-:Y:S01]  /*9730*/  FFMA.FTZ R154, R149, c[0x0][0x2d0], -R2 ;  /* 0x0000b400959a7a23 */ /* 0x000fe20000010802 */
[----:B------:R-:W-:Y:S01]  /*9740*/  MUFU.EX2 R15, R15 ;  /* 0x0000000f000f7308 */ /* 0x000fe20000000800 */
[C---:B------:R-:W-:Y:S02]  /*9750*/  FFMA.FTZ R2, R0.reuse, R238, R30 ;  /* 0x000000ee00027223 */ /* 0x040fe4000001001e */
[----:B------:R-:W-:Y:S02]  /*9760*/  FMUL.FTZ R40, R0, R92 ;  /* 0x0000005c00287220 */ /* 0x000fe40000410000 */
[----:B------:R-:W-:Y:S01]  /*9770*/  FADD.FTZ R11, R4, R2 ;  /* 0x00000002040b7221 */ /* 0x000fe20000010000 */
[C---:B------:R-:W-:Y:S01]  /*9780*/  FSEL R2, R3.reuse, RZ, P0 ;  /* 0x000000ff03027208 */ /* 0x040fe20000000000 */
[----:B------:R-:W-:Y:S02]  /*9790*/  FMUL.FTZ R4, R3, c[0x0][0x2d0] ;  /* 0x0000b40003047a20 */ /* 0x000fe40000410000 */
[----:B------:R-:W-:Y:S01]  /*97a0*/  FMUL.FTZ R44, R0, R88 ;  /* 0x00000058002c7220 */ /* 0x000fe20000410000 */
[----:B------:R2:W3:Y:S01]  /*97b0*/  MUFU.EX2 R30, R10 ;  /* 0x0000000a001e7308 */ /* 0x0004e20000000800 */
[----:B------:R-:W-:Y:S01]  /*97c0*/  FADD.FTZ R2, -R2, R72 ;  /* 0x0000004802027221 */ /* 0x000fe20000010100 */
[----:B------:R-:W-:Y:S01]  /*97d0*/  FSEL R4, R4, RZ, P0 ;  /* 0x000000ff04047208 */ /* 0x000fe20000000000 */
[----:B------:R-:W4:Y:S01]  /*97e0*/  LDSM.16.MT88.4 R72, [R195] ;  /* 0x00000000c348783b */ /* 0x000f220000004200 */
[----:B------:R-:W-:Y:S02]  /*97f0*/  FMUL.FTZ R49, R0, R85 ;  /* 0x0000005500317220 */ /* 0x000fe40000410000 */
[----:B------:R-:W-:Y:S02]  /*9800*/  FMUL.FTZ R2, R2, c[0x0][0x2d0] ;  /* 0x0000b40002027a20 */ /* 0x000fe40000410000 */
[--C-:B------:R-:W-:Y:S02]  /*9810*/  FFMA.FTZ R9, R29, c[0x0][0x2d0], -R4.reuse ;  /* 0x0000b4001d097a23 */ /* 0x100fe40000010804 */
[--C-:B------:R-:W-:Y:S01]  /*9820*/  FFMA.FTZ R243, R7, c[0x0][0x2d0], -R4.reuse ;  /* 0x0000b40007f37a23 */ /* 0x100fe20000010804 */
[----:B------:R-:W-:Y:S01]  /*9830*/  MUFU.EX2 R71, R71 ;  /* 0x0000004700477308 */ /* 0x000fe20000000800 */
[--C-:B-1----:R-:W-:Y:S02]  /*9840*/  FFMA.FTZ R68, R45, c[0x0][0x2d0], -R4.reuse ;  /* 0x0000b4002d447a23 */ /* 0x102fe40000010804 */
[--C-:B------:R-:W-:Y:S02]  /*9850*/  FFMA.FTZ R69, R41, c[0x0][0x2d0], -R4.reuse ;  /* 0x0000b40029457a23 */ /* 0x100fe40000010804 */
[--C-:B------:R-:W-:Y:S02]  /*9860*/  FFMA.FTZ R225, R20, c[0x0][0x2d0], -R4.reuse ;  /* 0x0000b40014e17a23 */ /* 0x100fe40000010804 */
[----:B------:R-:W-:Y:S02]  /*9870*/  FMUL.FTZ R20, R0, R112 ;  /* 0x0000007000147220 */ /* 0x000fe40000410000 */
[--C-:B------:R-:W-:Y:S01]  /*9880*/  FFMA.FTZ R246, R6, c[0x0][0x2d0], -R4.reuse ;  /* 0x0000b40006f67a23 */ /* 0x100fe20000010804 */
[----:B------:R-:W1:Y:S01]  /*9890*/  MUFU.EX2 R2, R2 ;  /* 0x0000000200027308 */ /* 0x000e620000000800 */
[--C-:B------:R-:W-:Y:S02]  /*98a0*/  FFMA.FTZ R146, R37, c[0x0][0x2d0], -R4.reuse ;  /* 0x0000b40025927a23 */ /* 0x100fe40000010804 */
[--C-:B--2---:R-:W-:Y:S01]  /*98b0*/  FFMA.FTZ R10, R48, c[0x0][0x2d0], -R4.reuse ;  /* 0x0000b400300a7a23 */ /* 0x104fe20000010804 */
        /* <DEDUP_REMOVED lines=13> */
[----:B-1----:R-:W-:Y:S02]  /*9990*/  FMUL.FTZ R31, R2, R107 ;  /* 0x0000006b021f7220 */ /* 0x002fe40000410000 */
        /* <DEDUP_REMOVED lines=10> */
[--C-:B------:R-:W-:Y:S01]  /*9a40*/  FFMA.FTZ R238, R12, c[0x0][0x2d0], -R4.reuse ;  /* 0x0000b4000cee7a23 */ /* 0x100fe20000010804 */
[----:B--2---:R-:W-:Y:S01]  /*9a50*/  F2FP.PACK_AB R141, R6, R7 ;  /* 0x00000007068d723e */ /* 0x004fe200000000ff */
[----:B------:R-:W-:Y:S02]  /*9a60*/  FFMA.FTZ R249, R5, c[0x0][0x2d0], -R4 ;  /* 0x0000b40005f97a23 */ /* 0x000fe40000010804 */
[----:B------:R-:W-:Y:S02]  /*9a70*/  FADD.FTZ R4, R30, R11 ;  /* 0x0000000b1e047221 */ /* 0x000fe40000010000 */
[C---:B------:R-:W-:Y:S01]  /*9a80*/  FFMA.FTZ R5, R2.reuse, R250, R7 ;  /* 0x000000fa02057223 */ /* 0x040fe20000010007 */
[----:B------:R-:W2:Y:S01]  /*9a90*/  MUFU.EX2 R68, R156 ;  /* 0x0000009c00447308 */ /* 0x000ea20000000800 */
[----:B------:R-:W-:Y:S02]  /*9aa0*/  FMUL.FTZ R7, R2, R131 ;  /* 0x0000008302077220 */ /* 0x000fe40000410000 */
[----:B------:R-:W-:Y:S02]  /*9ab0*/  FADD.FTZ R250, R6, R5 ;  /* 0x0000000506fa7221 */ /* 0x000fe40000010000 */
[----:B------:R-:W-:Y:S02]  /*9ac0*/  FMUL.FTZ R5, R0, R129 ;  /* 0x0000008100057220 */ /* 0x000fe40000410000 */
[----:B------:R-:W-:Y:S02]  /*9ad0*/  FMUL.FTZ R6, R2, R130 ;  /* 0x0000008202067220 */ /* 0x000fe40000410000 */
[----:B------:R-:W-:Y:S01]  /*9ae0*/  FADD.FTZ R144, R15, R4 ;  /* 0x000000040f907221 */ /* 0x000fe20000010000 */
[----:B------:R-:W-:Y:S01]  /*9af0*/  MUFU.EX2 R156, R152 ;  /* 0x00000098009c7308 */ /* 0x000fe20000000800 */
[C---:B------:R-:W-:Y:S02]  /*9b00*/  FMUL.FTZ R4, R0.reuse, R128 ;  /* 0x0000008000047220 */ /* 0x040fe40000410000 */
[----:B------:R-:W-:Y:S01]  /*9b10*/  FMUL.FTZ R8, R0, R124 ;  /* 0x0000007c00087220 */ /* 0x000fe20000410000 */
[----:B-1----:R-:W-:Y:S01]  /*9b20*/  F2FP.PACK_AB R143, R112, R107 ;  /* 0x0000006b708f723e */ /* 0x002fe200000000ff */
[----:B------:R-:W-:Y:S02]  /*9b30*/  FMUL.FTZ R9, R0, R125 ;  /* 0x0000007d00097220 */ /* 0x000fe40000410000 */
[C---:B------:R-:W-:Y:S02]  /*9b40*/  FMUL.FTZ R10, R2.reuse, R126 ;  /* 0x0000007e020a7220 */ /* 0x040fe40000410000 */
[----:B------:R-:W-:Y:S01]  /*9b50*/  FMUL.FTZ R11, R2, R127 ;  /* 0x0000007f020b7220 */ /* 0x000fe20000410000 */
[----:B------:R-:W-:Y:S01]  /*9b60*/  MUFU.EX2 R152, R163 ;  /* 0x000000a300987308 */ /* 0x000fe20000000800 */
[C---:B----4-:R-:W-:Y:S01]  /*9b70*/  HMMA.16816.F32 R4, R140.reuse, R72, R4 ;  /* 0x000000488c04723c */ /* 0x050fe20000001804 */
[----:B------:R-:W-:Y:S04]  /*9b80*/  LDSM.16.MT88.4 R124, [R195+0x3000] ;  /* 0x00300000c37c783b */ /* 0x000fe80000004200 */
[C---:B------:R-:W-:Y:S02]  /*9b90*/  FMUL.FTZ R16, R0.reuse, R116 ;  /* 0x0000007400107220 */ /* 0x040fe40000410000 */
[C---:B------:R-:W-:Y:S01]  /*9ba0*/  FMUL.FTZ R17, R0.reuse, R117 ;  /* 0x0000007500117220 */ /* 0x040fe20000410000 */
[C---:B------:R-:W-:Y:S01]  /*9bb0*/  HMMA.16816.F32 R8, R140.reuse, R74, R8 ;  /* 0x0000004a8c08723c */ /* 0x040fe20000001808 */
[----:B------:R-:W1:Y:S01]  /*9bc0*/  LDSM.16.MT88.4 R72, [R197] ;  /* 0x00000000c548783b */ /* 0x000e620000004200 */
[----:B------:R-:W-:Y:S02]  /*9bd0*/  MUFU.EX2 R69, R153 ;  /* 0x0000009900457308 */ /* 0x000fe40000000800 */
[C---:B------:R-:W-:Y:S02]  /*9be0*/  FMUL.FTZ R12, R0.reuse, R120 ;  /* 0x00000078000c7220 */ /* 0x040fe40000410000 */
[----:B------:R-:W-:Y:S02]  /*9bf0*/  FMUL.FTZ R13, R0, R121 ;  /* 0x00000079000d7220 */ /* 0x000fe40000410000 */
[C---:B------:R-:W-:Y:S04]  /*9c00*/  FMUL.FTZ R14, R2.reuse, R122 ;  /* 0x0000007a020e7220 */ /* 0x040fe80000410000 */
[C---:B------:R-:W-:Y:S01]  /*9c10*/  FMUL.FTZ R15, R2.reuse, R123 ;  /* 0x0000007b020f7220 */ /* 0x040fe20000410000 */
        /* <DEDUP_REMOVED lines=10> */
[C---:B------:R-:W-:Y:S02]  /*9cc0*/  FMUL.FTZ R32, R0.reuse, R100 ;  /* 0x0000006400207220 */ /* 0x040fe40000410000 */
[----:B------:R-:W-:Y:S02]  /*9cd0*/  FMUL.FTZ R33, R0, R101 ;  /* 0x0000006500217220 */ /* 0x000fe40000410000 */
[C---:B------:R-:W-:Y:S02]  /*9ce0*/  FMUL.FTZ R34, R2.reuse, R102 ;  /* 0x0000006602227220 */ /* 0x040fe40000410000 */
[----:B------:R-:W-:Y:S01]  /*9cf0*/  FMUL.FTZ R35, R2, R103 ;  /* 0x0000006702237220 */ /* 0x000fe20000410000 */
[----:B------:R-:W-:Y:S01]  /*9d00*/  MUFU.EX2 R252, R148 ;  /* 0x0000009400fc7308 */ /* 0x000fe20000000800 */
[----:B------:R-:W-:Y:S01]  /*9d10*/  LDSM.16.MT88.4 R100, [R198+0x3000] ;  /* 0x00300000c664783b */ /* 0x000fe20000004200 */
[C---:B------:R-:W-:Y:S02]  /*9d20*/  FMUL.FTZ R36, R0.reuse, R96 ;  /* 0x0000006000247220 */ /* 0x040fe40000410000 */
[----:B------:R-:W-:Y:S01]  /*9d30*/  FMUL.FTZ R37, R0, R97 ;  /* 0x0000006100257220 */ /* 0x000fe20000410000 */
[C---:B-1----:R-:W-:Y:S03]  /*9d40*/  HMMA.16816.F32 R12, R140.reuse, R72, R12 ;  /* 0x000000488c0c723c */ /* 0x042fe6000000180c */
[C---:B------:R-:W-:Y:S02]  /*9d50*/  FMUL.FTZ R38, R2.reuse, R98 ;  /* 0x0000006202267220 */ /* 0x040fe40000410000 */
[----:B------:R-:W-:Y:S01]  /*9d60*/  MUFU.EX2 R148, R228 ;  /* 0x000000e400947308 */ /* 0x000fe20000000800 */
[----:B------:R-:W-:Y:S02]  /*9d70*/  FMUL.FTZ R39, R2, R99 ;  /* 0x0000006302277220 */ /* 0x000fe40000410000 */
[----:B------:R-:W-:Y:S01]  /*9d80*/  LDSM.16.MT88.4 R96, [R197+0x6000] ;  /* 0x00600000c560783b */ /* 0x000fe20000004200 */
[C---:B------:R-:W-:Y:S03]  /*9d90*/  HMMA.16816.F32 R16, R140.reuse, R74, R16 ;  /* 0x0000004a8c10723c */ /* 0x040fe60000001810 */
[----:B------:R-:W-:Y:S02]  /*9da0*/  FMUL.FTZ R21, R0, R113 ;  /* 0x0000007100157220 */ /* 0x000fe40000410000 */
[C---:B------:R-:W-:Y:S02]  /*9db0*/  FMUL.FTZ R22, R2.reuse, R114 ;  /* 0x0000007202167220 */ /* 0x040fe40000410000 */
[----:B------:R-:W1:Y:S01]  /*9dc0*/  LDSM.16.MT88.4 R72, [R196] ;  /* 0x00000000c448783b */ /* 0x000e620000004200 */
[----:B------:R-:W-:Y:S04]  /*9dd0*/  FMUL.FTZ R23, R2, R115 ;  /* 0x0000007302177220 */ /* 0x000fe80000410000 */
[----:B------:R-:W-:Y:S02]  /*9de0*/  FMUL.FTZ R41, R0, R93 ;  /* 0x0000005d00297220 */ /* 0x000fe40000410000 */
[C---:B------:R-:W-:Y:S02]  /*9df0*/  FMUL.FTZ R42, R2.reuse, R94 ;  /* 0x0000005e022a7220 */ /* 0x040fe40000410000 */
[----:B------:R-:W-:Y:S02]  /*9e00*/  FMUL.FTZ R43, R2, R95 ;  /* 0x0000005f022b7220 */ /* 0x000fe40000410000 */
[----:B------:R-:W-:Y:S01]  /*9e10*/  LDSM.16.MT88.4 R92, [R197+0x2000] ;  /* 0x00200000c55c783b */ /* 0x000fe20000004200 */
[----:B------:R-:W-:Y:S02]  /*9e20*/  FMUL.FTZ R45, R0, R89 ;  /* 0x00000059002d7220 */ /* 0x000fe40000410000 */
[C---:B------:R-:W-:Y:S02]  /*9e30*/  FMUL.FTZ R46, R2.reuse, R90 ;  /* 0x0000005a022e7220 */ /* 0x040fe40000410000 */
[----:B------:R-:W-:Y:S02]  /*9e40*/  FMUL.FTZ R47, R2, R91 ;  /* 0x0000005b022f7220 */ /* 0x000fe40000410000 */
[----:B------:R-:W-:Y:S01]  /*9e50*/  FMUL.FTZ R48, R0, R84 ;  /* 0x0000005400307220 */ /* 0x000fe20000410000 */
[----:B------:R-:W-:Y:S01]  /*9e60*/  LDSM.16.MT88.4 R88, [R197+0x1800] ;  /* 0x00180000c558783b */ /* 0x000fe20000004200 */
[C---:B------:R-:W-:Y:S02]  /*9e70*/  FMUL.FTZ R50, R2.reuse, R86 ;  /* 0x0000005602327220 */ /* 0x040fe40000410000 */
[----:B------:R-:W-:Y:S02]  /*9e80*/  FMUL.FTZ R51, R2, R87 ;  /* 0x0000005702337220 */ /* 0x000fe40000410000 */
[C---:B------:R-:W-:Y:S02]  /*9e90*/  FMUL.FTZ R52, R0.reuse, R80 ;  /* 0x0000005000347220 */ /* 0x040fe40000410000 */
        /* <DEDUP_REMOVED lines=8> */
[----:B------:R-:W-:Y:S01]  /*9f20*/  FMUL.FTZ R59, R2, R79 ;  /* 0x0000004f023b7220 */ /* 0x000fe20000410000 */
[C---:B-1----:R-:W-:Y:S04]  /*9f30*/  HMMA.16816.F32 R20, R140.reuse, R72, R20 ;  /* 0x000000488c14723c */ /* 0x042fe80000001814 */
[----:B------:R-:W-:Y:S01]  /*9f40*/  LDSM.16.MT88.4 R76, [R195+0x800] ;  /* 0x00080000c34c783b */ /* 0x000fe20000004200 */
[C---:B------:R-:W-:Y:S02]  /*9f50*/  FMUL.FTZ R28, R0.reuse, R104 ;  /* 0x00000068001c7220 */ /* 0x040fe40000410000 */
[----:B------:R-:W-:Y:S01]  /*9f60*/  FMUL.FTZ R29, R0, R105 ;  /* 0x00000069001d7220 */ /* 0x000fe20000410000 */
[----:B------:R-:W-:Y:S01]  /*9f70*/  MUFU.EX2 R104, R245 ;  /* 0x000000f500687308 */ /* 0x000fe20000000800 */
[C---:B------:R-:W-:Y:S03]  /*9f80*/  HMMA.16816.F32 R24, R140.reuse, R74, R24 ;  /* 0x0000004a8c18723c */ /* 0x040fe60000001818 */
[----:B------:R-:W1:Y:S01]  /*9f90*/  LDSM.16.MT88.4 R72, [R200] ;  /* 0x00000000c848783b */ /* 0x000e620000004200 */
[C---:B------:R-:W-:Y:S02]  /*9fa0*/  FMUL.FTZ R30, R2.reuse, R106 ;  /* 0x0000006a021e7220 */ /* 0x040fe40000410000 */
[C---:B------:R-:W-:Y:S02]  /*9fb0*/  FMUL.FTZ R62, R2.reuse, R62 ;  /* 0x0000003e023e7220 */ /* 0x040fe40000410000 */
[C---:B------:R-:W-:Y:S01]  /*9fc0*/  FMUL.FTZ R63, R2.reuse, R63 ;  /* 0x0000003f023f7220 */ /* 0x040fe20000410000 */
[----:B------:R-:W-:Y:S03]  /*9fd0*/  MUFU.EX2 R106, R146 ;  /* 0x00000092006a7308 */ /* 0x000fe60000000800 */
[C---:B------:R-:W-:Y:S02]  /*9fe0*/  FMUL.FTZ R66, R2.reuse, R66 ;  /* 0x0000004202427220 */ /* 0x040fe40000410000 */
[----:B------:R-:W-:Y:S02]  /*9ff0*/  FMUL.FTZ R67, R2, R67 ;  /* 0x0000004302437220 */ /* 0x000fe40000410000 */
[C---:B------:R-:W-:Y:S02]  /*a000*/  FMUL.FTZ R60, R0.reuse, R60 ;  /* 0x0000003c003c7220 */ /* 0x040fe40000410000 */
[C---:B------:R-:W-:Y:S01]  /*a010*/  FMUL.FTZ R61, R0.reuse, R61 ;  /* 0x0000003d003d7220 */ /* 0x040fe20000410000 */
[----:B------:R-:W-:Y:S01]  /*a020*/  MUFU.EX2 R146, R234 ;  /* 0x000000ea00927308 */ /* 0x000fe20000000800 */
[C---:B------:R-:W-:Y:S02]  /*a030*/  FMUL.FTZ R64, R0.reuse, R64 ;  /* 0x0000004000407220 */ /* 0x040fe40000410000 */
[----:B------:R-:W-:Y:S02]  /*a040*/  FMUL.FTZ R65, R0, R65 ;  /* 0x0000004100417220 */ /* 0x000fe40000410000 */
[----:B--2---:R-:W-:Y:S05]  /*a050*/  FADD.FTZ R0, R68, R144 ;  /* 0x0000009044007221 */ /* 0x004fea0000010000 */
[----:B------:R-:W-:Y:S10]  /*a060*/  MUFU.EX2 R144, R238 ;  /* 0x000000ee00907308 */ /* 0x000ff40000000800 */
[----:B------:R-:W2:Y:S01]  /*a070*/  MUFU.EX2 R2, R155 ;  /* 0x0000009b00027308 */ /* 0x000ea20000000800 */
[C---:B-1----:R-:W-:Y:S09]  /*a080*/  HMMA.16816.F32 R28, R140.reuse, R72, R28 ;  /* 0x000000488c1c723c */ /* 0x042ff2000000181c */
[----:B------:R-:W-:Y:S01]  /*a090*/  MUFU.EX2 R155, R161 ;  /* 0x000000a1009b7308 */ /* 0x000fe20000000800 */
[C---:B------:R-:W-:Y:S01]  /*a0a0*/  HMMA.16816.F32 R32, R140.reuse, R74, R32 ;  /* 0x0000004a8c20723c */ /* 0x040fe20000001820 */
[----:B------:R-:W1:Y:S08]  /*a0b0*/  LDSM.16.MT88.4 R72, [R195+0x3800] ;  /* 0x00380000c348783b */ /* 0x000e700000004200 */
[----:B------:R-:W3:Y:S03]  /*a0c0*/  MUFU.EX2 R105, R145 ;  /* 0x0000009100697308 */ /* 0x000ee60000000800 */
[C---:B--2---:R-:W-:Y:S04]  /*a0d0*/  FADD.FTZ R0, R2.reuse, R0 ;  /* 0x0000000002007221 */ /* 0x044fe80000010000 */
[----:B------:R-:W-:Y:S03]  /*a0e0*/  FADD.FTZ R0, R71, R0 ;  /* 0x0000000047007221 */ /* 0x000fe60000010000 */
[----:B------:R-:W-:Y:S01]  /*a0f0*/  MUFU.EX2 R145, R235 ;  /* 0x000000eb00917308 */ /* 0x000fe20000000800 */
[----:B------:R-:W-:Y:S01]  /*a100*/  FADD.FTZ R0, R69, R0 ;  /* 0x0000000045007221 */ /* 0x000fe20000010000 */
        /* <DEDUP_REMOVED lines=15> */
[----:B------:R-:W-:Y:S02]  /*a200*/  F2FP.PACK_AB R75, R252, R147 ;  /* 0x00000093fc4b723e */ /* 0x000fe400000000ff */
[----:B------:R-:W2:Y:S05]  /*a210*/  MUFU.EX2 R2, R158 ;  /* 0x0000009e00027308 */ /* 0x000eaa0000000800 */
[C---:B------:R-:W-:Y:S05]  /*a220*/  HMMA.16816.F32 R4, R72.reuse, R76, R4 ;  /* 0x0000004c4804723c */ /* 0x040fea0000001804 */
[----:B------:R-:W3:Y:S03]  /*a230*/  MUFU.EX2 R71, R157 ;  /* 0x0000009d00477308 */ /* 0x000ee60000000800 */
[C---:B------:R-:W-:Y:S01]  /*a240*/  HMMA.16816.F32 R8, R72.reuse, R78, R8 ;  /* 0x0000004e4808723c */ /* 0x040fe20000001808 */
[----:B------:R-:W4:Y:S03]  /*a250*/  LDSM.16.MT88.4 R76, [R196+0x800] ;  /* 0x00080000c44c783b */ /* 0x000f260000004200 */
[----:B-1----:R-:W-:Y:S03]  /*a260*/  FADD.FTZ R0, R68, R0 ;  /* 0x0000000044007221 */ /* 0x002fe60000010000 */
[----:B------:R-:W1:Y:S01]  /*a270*/  MUFU.EX2 R69, R154 ;  /* 0x0000009a00457308 */ /* 0x000e620000000800 */
[C---:B------:R-:W-:Y:S04]  /*a280*/  HMMA.16816.F32 R12, R72.reuse, R80, R12 ;  /* 0x00000050480c723c */ /* 0x040fe8000000180c */
[C---:B--2---:R-:W-:Y:S04]  /*a290*/  FADD.FTZ R0, R2.reuse, R0 ;  /* 0x0000000002007221 */ /* 0x044fe80000010000 */
[C---:B------:R-:W-:Y:S01]  /*a2a0*/  HMMA.16816.F32 R16, R72.reuse, R82, R16 ;  /* 0x000000524810723c */ /* 0x040fe20000001810 */
[----:B------:R-:W2:Y:S01]  /*a2b0*/  LDSM.16.MT88.4 R80, [R198+0x800] ;  /* 0x00080000c650783b */ /* 0x000ea20000004200 */
[----:B------:R-:W-:Y:S02]  /*a2c0*/  MUFU.EX2 R159, R150 ;  /* 0x00000096009f7308 */ /* 0x000fe40000000800 */
[----:B---3--:R-:W-:Y:S08]  /*a2d0*/  FADD.FTZ R0, R71, R0 ;  /* 0x0000000047007221 */ /* 0x008ff00000010000 */
[----:B------:R-:W3:Y:S01]  /*a2e0*/  MUFU.EX2 R158, R149 ;  /* 0x00000095009e7308 */ /* 0x000ee20000000800 */
[C---:B-1----:R-:W-:Y:S09]  /*a2f0*/  FADD.FTZ R0, R69.reuse, R0 ;  /* 0x0000000045007221 */ /* 0x042ff20000010000 */
[----:B------:R-:W1:Y:S01]  /*a300*/  MUFU.EX2 R157, R151 ;  /* 0x00000097009d7308 */ /* 0x000e620000000800 */
[C---:B----4-:R-:W-:Y:S09]  /*a310*/  HMMA.16816.F32 R20, R72.reuse, R76, R20 ;  /* 0x0000004c4814723c */ /* 0x050ff20000001814 */
[----:B------:R-:W-:Y:S01]  /*a320*/  MUFU.EX2 R154, R160 ;  /* 0x000000a0009a7308 */ /* 0x000fe20000000800 */
[C---:B------:R-:W-:Y:S01]  /*a330*/  HMMA.16816.F32 R24, R72.reuse, R78, R24 ;  /* 0x0000004e4818723c */ /* 0x040fe20000001818 */
[----:B------:R-:W4:Y:S07]  /*a340*/  LDSM.16.MT88.4 R76, [R195+0x4000] ;  /* 0x00400000c34c783b */ /* 0x000f2e0000004200 */
[C---:B--2---:R-:W-:Y:S01]  /*a350*/  HMMA.16816.F32 R28, R72.reuse, R80, R28 ;  /* 0x00000050481c723c */ /* 0x044fe2000000181c */
[----:B------:R-:W-:Y:S07]  /*a360*/  MUFU.EX2 R151, R225 ;  /* 0x000000e100977308 */ /* 0x000fee0000000800 */
[C---:B------:R-:W-:Y:S01]  /*a370*/  HMMA.16816.F32 R32, R72.reuse, R82, R32 ;  /* 0x000000524820723c */ /* 0x040fe20000001820 */
[----:B------:R-:W2:Y:S02]  /*a380*/  LDSM.16.MT88.4 R80, [R197+0x4000] ;  /* 0x00400000c550783b */ /* 0x000ea40000004200 */
[----:B------:R-:W-:Y:S10]  /*a390*/  MUFU.EX2 R150, R226 ;  /* 0x000000e200967308 */ /* 0x000ff40000000800 */
[----:B------:R-:W-:Y:S10]  /*a3a0*/  MUFU.EX2 R149, R227 ;  /* 0x000000e300957308 */ /* 0x000ff40000000800 */
[----:B------:R-:W-:Y:S01]  /*a3b0*/  MUFU.EX2 R143, R242 ;  /* 0x000000f2008f7308 */ /* 0x000fe20000000800 */
[C---:B----4-:R-:W-:Y:S08]  /*a3c0*/  HMMA.16816.F32 R36, R72.reuse, R76, R36 ;  /* 0x0000004c4824723c */ /* 0x050ff00000001824 */
[C---:B------:R-:W-:Y:S01]  /*a3d0*/  HMMA.16816.F32 R40, R72.reuse, R78, R40 ;  /* 0x0000004e4828723c */ /* 0x040fe20000001828 */
[----:B------:R-:W4:Y:S01]  /*a3e0*/  LDSM.16.MT88.4 R76, [R196+0x4000] ;  /* 0x00400000c44c783b */ /* 0x000f220000004200 */
[----:B------:R-:W-:Y:S06]  /*a3f0*/  MUFU.EX2 R142, R243 ;  /* 0x000000f3008e7308 */ /* 0x000fec0000000800 */
[C---:B--2---:R-:W-:Y:S04]  /*a400*/  HMMA.16816.F32 R44, R72.reuse, R80, R44 ;  /* 0x00000050482c723c */ /* 0x044fe8000000182c */
[----:B------:R-:W-:Y:S04]  /*a410*/  MUFU.EX2 R141, R246 ;  /* 0x000000f6008d7308 */ /* 0x000fe80000000800 */
[C---:B------:R-:W-:Y:S01]  /*a420*/  HMMA.16816.F32 R48, R72.reuse, R82, R48 ;  /* 0x000000524830723c */ /* 0x040fe20000001830 */
[----:B------:R-:W2:Y:S05]  /*a430*/  LDSM.16.MT88.4 R80, [R198+0x4000] ;  /* 0x00400000c650783b */ /* 0x000eaa0000004200 */
[----:B------:R-:W-:Y:S02]  /*a440*/  MUFU.EX2 R140, R249 ;  /* 0x000000f9008c7308 */ /* 0x000fe40000000800 */
[C---:B----4-:R-:W-:Y:S08]  /*a450*/  HMMA.16816.F32 R52, R72.reuse, R76, R52 ;  /* 0x0000004c4834723c */ /* 0x050ff00000001834 */
[C---:B------:R-:W-:Y:S01]  /*a460*/  HMMA.16816.F32 R56, R72.reuse, R78, R56 ;  /* 0x0000004e4838723c */ /* 0x040fe20000001838 */
[----:B------:R-:W4:Y:S07]  /*a470*/  LDSM.16.MT88.4 R76, [R195+0x1000] ;  /* 0x00100000c34c783b */ /* 0x000f2e0000004200 */
[C---:B--2---:R-:W-:Y:S08]  /*a480*/  HMMA.16816.F32 R60, R72.reuse, R80, R60 ;  /* 0x00000050483c723c */ /* 0x044ff0000000183c */
[----:B------:R-:W-:Y:S01]  /*a490*/  HMMA.16816.F32 R64, R72, R82, R64 ;  /* 0x000000524840723c */ /* 0x000fe20000001840 */
[----:B------:R-:W2:Y:S06]  /*a4a0*/  LDSM.16.MT88.4 R80, [R197+0x1000] ;  /* 0x00100000c550783b */ /* 0x000eac0000004200 */
[----:B------:R-:W-:Y:S02]  /*a4b0*/  F2FP.PACK_AB R72, R2, R68 ;  /* 0x000000440248723e */ /* 0x000fe400000000ff */
[----:B------:R-:W-:Y:S01]  /*a4c0*/  F2FP.PACK_AB R74, R69, R71 ;  /* 0x00000047454a723e */ /* 0x000fe200000000ff */
[----:B------:R-:W5:Y:S02]  /*a4d0*/  MUFU.EX2 R68, R167 ;  /* 0x000000a700447308 */ /* 0x000f640000000800 */
[----:B---3--:R-:W-:Y:S02]  /*a4e0*/  F2FP.PACK_AB R73, R158, R159 ;  /* 0x0000009f9e49723e */ /* 0x008fe400000000ff */
[----:B-1----:R-:W-:Y:S06]  /*a4f0*/  F2FP.PACK_AB R75, R156, R157 ;  /* 0x0000009d9c4b723e */ /* 0x002fec00000000ff */
[----:B------:R-:W1:Y:S01]  /*a500*/  MUFU.EX2 R2, R166 ;  /* 0x000000a600027308 */ /* 0x000e620000000800 */
[C---:B----4-:R-:W-:Y:S09]  /*a510*/  HMMA.16816.F32 R4, R72.reuse, R76, R4 ;  /* 0x0000004c4804723c */ /* 0x050ff20000001804 */
[----:B------:R-:W3:Y:S01]  /*a520*/  MUFU.EX2 R71, R165 ;  /* 0x000000a500477308 */ /* 0x000ee20000000800 */
[C---:B------:R-:W-:Y:S01]  /*a530*/  HMMA.16816.F32 R8, R72.reuse, R78, R8 ;  /* 0x0000004e4808723c */ /* 0x040fe20000001808 */
[----:B------:R-:W4:Y:S02]  /*a540*/  LDSM.16.MT88.4 R76, [R198+0x1000] ;  /* 0x00100000c64c783b */ /* 0x000f240000004200 */
[----:B-----5:R-:W-:Y:S01]  /*a550*/  FADD.FTZ R0, R68, R0 ;  /* 0x0000000044007221 */ /* 0x020fe20000010000 */
[----:B------:R-:W-:Y:S05]  /*a560*/  MOV R167, R147 ;  /* 0x0000009300a77202 */ /* 0x000fea0000000f00 */
[----:B------:R-:W5:Y:S01]  /*a570*/  MUFU.EX2 R69, R164 ;  /* 0x000000a400457308 */ /* 0x000f620000000800 */
[C---:B--2---:R-:W-:Y:S03]  /*a580*/  HMMA.16816.F32 R12, R72.reuse, R80, R12 ;  /* 0x00000050480c723c */ /* 0x044fe6000000180c */
[----:B-1----:R-:W-:Y:S01]  /*a590*/  FADD.FTZ R0, R2, R0 ;  /* 0x0000000002007221 */ /* 0x002fe20000010000 */
[----:B------:R-:W-:Y:S04]  /*a5a0*/  IADD3 R166, R224, -0x1, RZ ;  /* 0xffffffffe0a67810 */ /* 0x000fe80007ffe0ff */
[C---:B------:R-:W-:Y:S01]  /*a5b0*/  HMMA.16816.F32 R16, R72.reuse, R82, R16 ;  /* 0x000000524810723c */ /* 0x040fe20000001810 */
[----:B------:R-:W1:Y:S01]  /*a5c0*/  LDSM.16.MT88.4 R80, [R195+0x4800] ;  /* 0x00480000c350783b */ /* 0x000e620000004200 */
[----:B------:R-:W-:Y:S02]  /*a5d0*/  MUFU.EX2 R147, R233 ;  /* 0x000000e900937308 */ /* 0x000fe40000000800 */
[----:B---3--:R-:W-:Y:S04]  /*a5e0*/  FADD.FTZ R0, R71, R0 ;  /* 0x0000000047007221 */ /* 0x008fe80000010000 */
[C---:B------:R-:W-:Y:S04]  /*a5f0*/  HMMA.16816.F32 R20, R72.reuse, R84, R20 ;  /* 0x000000544814723c */ /* 0x040fe80000001814 */
[C---:B-----5:R-:W-:Y:S04]  /*a600*/  FADD.FTZ R0, R69.reuse, R0 ;  /* 0x0000000045007221 */ /* 0x060fe80000010000 */
[C---:B------:R-:W-:Y:S01]  /*a610*/  HMMA.16816.F32 R24, R72.reuse, R86, R24 ;  /* 0x000000564818723c */ /* 0x040fe20000001818 */
[----:B------:R-:W2:Y:S07]  /*a620*/  LDSM.16.MT88.4 R84, [R197+0x4800] ;  /* 0x00480000c554783b */ /* 0x000eae0000004200 */
[C---:B----4-:R-:W-:Y:S08]  /*a630*/  HMMA.16816.F32 R28, R72.reuse, R76, R28 ;  /* 0x0000004c481c723c */ /* 0x050ff0000000181c */
        /* <DEDUP_REMOVED lines=26> */
[C---:B-1----:R-:W-:Y:S04]  /*a7e0*/  FADD.FTZ R0, R2.reuse, R0 ;  /* 0x0000000002007221 */ /* 0x042fe80000010000 */
[C---:B------:R-:W-:Y:S04]  /*a7f0*/  HMMA.16816.F32 R12, R76.reuse, R88, R12 ;  /* 0x000000584c0c723c */ /* 0x040fe8000000180c */
[----:B-----5:R-:W-:Y:S04]  /*a800*/  FADD.FTZ R0, R71, R0 ;  /* 0x0000000047007221 */ /* 0x020fe80000010000 */
[C---:B------:R-:W-:Y:S01]  /*a810*/  HMMA.16816.F32 R16, R76.reuse, R90, R16 ;  /* 0x0000005a4c10723c */ /* 0x040fe20000001810 */
[----:B------:R-:W-:Y:S03]  /*a820*/  LDSM.16.MT88.4 R88, [R196+0x5000] ;  /* 0x00500000c458783b */ /* 0x000fe60000004200 */
[C---:B---3--:R-:W-:Y:S04]  /*a830*/  FADD.FTZ R0, R69.reuse, R0 ;  /* 0x0000000045007221 */ /* 0x048fe80000010000 */
        /* <DEDUP_REMOVED lines=28> */
[C---:B-----5:R-:W-:Y:S03]  /*aa00*/  FADD.FTZ R0, R69.reuse, R0 ;  /* 0x0000000045007221 */ /* 0x060fe60000010000 */
[C---:B------:R-:W-:Y:S01]  /*aa10*/  HMMA.16816.F32 R8, R72.reuse, R86, R8 ;  /* 0x000000564808723c */ /* 0x040fe20000001808 */
[----:B------:R-:W3:Y:S03]  /*aa20*/  LDSM.16.MT88.4 R84, [R197+0x5800] ;  /* 0x00580000c554783b */ /* 0x000ee60000004200 */
[----:B------:R-:W-:Y:S04]  /*aa30*/  FADD.FTZ R0, R68, R0 ;  /* 0x0000000044007221 */ /* 0x000fe80000010000 */
[C---:B------:R-:W-:Y:S04]  /*aa40*/  HMMA.16816.F32 R12, R72.reuse, R92, R12 ;  /* 0x0000005c480c723c */ /* 0x040fe8000000180c */
[----:B--2---:R-:W-:Y:S04]  /*aa50*/  FADD.FTZ R0, R2, R0 ;  /* 0x0000000002007221 */ /* 0x004fe80000010000 */
[C---:B------:R-:W-:Y:S01]  /*aa60*/  HMMA.16816.F32 R16, R72.reuse, R94, R16 ;  /* 0x0000005e4810723c */ /* 0x040fe20000001810 */
[----:B------:R-:W2:Y:S03]  /*aa70*/  LDSM.16.MT88.4 R92, [R196+0x5800] ;  /* 0x00580000c45c783b */ /* 0x000ea60000004200 */
[----:B------:R-:W-:Y:S04]  /*aa80*/  FADD.FTZ R0, R104, R0 ;  /* 0x0000000068007221 */ /* 0x000fe80000010000 */
[C---:B----4-:R-:W-:Y:S08]  /*aa90*/  HMMA.16816.F32 R20, R72.reuse, R88, R20 ;  /* 0x000000584814723c */ /* 0x050ff00000001814 */
[C---:B------:R-:W-:Y:S01]  /*aaa0*/  HMMA.16816.F32 R24, R72.reuse, R90, R24 ;  /* 0x0000005a4818723c */ /* 0x040fe20000001818 */
[----:B------:R-:W4:Y:S07]  /*aab0*/  LDSM.16.MT88.4 R88, [R198+0x5800] ;  /* 0x00580000c658783b */ /* 0x000f2e0000004200 */
[C---:B------:R-:W-:Y:S07]  /*aac0*/  HMMA.16816.F32 R28, R72.reuse, R76, R28 ;  /* 0x0000004c481c723c */ /* 0x040fee000000181c */
[----:B------:R-:W-:Y:S01]  /*aad0*/  F2FP.PACK_AB R76, R69, R71 ;  /* 0x00000047454c723e */ /* 0x000fe200000000ff */
[C---:B------:R-:W-:Y:S01]  /*aae0*/  HMMA.16816.F32 R32, R72.reuse, R78, R32 ;  /* 0x0000004e4820723c */ /* 0x040fe20000001820 */
[----:B------:R-:W5:Y:S03]  /*aaf0*/  MUFU.EX2 R71, R244 ;  /* 0x000000f400477308 */ /* 0x000f660000000800 */
[----:B------:R-:W-:Y:S03]  /*ab00*/  F2FP.PACK_AB R77, R146, R147 ;  /* 0x00000093924d723e */ /* 0x000fe600000000ff */
[----:B------:R-:W-:Y:S01]  /*ab10*/  F2FP.PACK_AB R78, R2, R68 ;  /* 0x00000044024e723e */ /* 0x000fe200000000ff */
[C---:B-1----:R-:W-:Y:S03]  /*ab20*/  HMMA.16816.F32 R36, R72.reuse, R80, R36 ;  /* 0x000000504824723c */ /* 0x042fe60000001824 */
[----:B------:R-:W1:Y:S01]  /*ab30*/  MUFU.EX2 R69, R247 ;  /* 0x000000f700457308 */ /* 0x000e620000000800 */
[----:B------:R-:W-:Y:S01]  /*ab40*/  FADD.FTZ R2, R107, R250 ;  /* 0x000000fa6b027221 */ /* 0x000fe20000010000 */
[----:B------:R-:W-:Y:S03]  /*ab50*/  F2FP.PACK_AB R79, R144, R145 ;  /* 0x00000091904f723e */ /* 0x000fe600000000ff */
[C---:B------:R-:W-:Y:S01]  /*ab60*/  HMMA.16816.F32 R40, R72.reuse, R82, R40 ;  /* 0x000000524828723c */ /* 0x040fe20000001828 */
[----:B------:R-:W4:Y:S04]  /*ab70*/  LDSM.16.MT88.4 R80, [R195+0x2800] ;  /* 0x00280000c350783b */ /* 0x000f280000004200 */
[----:B------:R-:W2:Y:S03]  /*ab80*/  MUFU.EX2 R68, R248 ;  /* 0x000000f800447308 */ /* 0x000ea60000000800 */
[C---:B---3--:R-:W-:Y:S04]  /*ab90*/  HMMA.16816.F32 R44, R72.reuse, R84, R44 ;  /* 0x00000054482c723c */ /* 0x048fe8000000182c */
[----:B-----5:R-:W-:Y:S04]  /*aba0*/  FADD.FTZ R0, R71, R0 ;  /* 0x0000000047007221 */ /* 0x020fe80000010000 */
[C---:B------:R-:W-:Y:S01]  /*abb0*/  HMMA.16816.F32 R48, R72.reuse, R86, R48 ;  /* 0x000000564830723c */ /* 0x040fe20000001830 */
[----:B------:R-:W3:Y:S03]  /*abc0*/  LDSM.16.MT88.4 R84, [R197+0x2800] ;  /* 0x00280000c554783b */ /* 0x000ee60000004200 */
[----:B-1----:R-:W-:Y:S04]  /*abd0*/  FADD.FTZ R0, R69, R0 ;  /* 0x0000000045007221 */ /* 0x002fe80000010000 */
[C---:B--2---:R-:W-:Y:S04]  /*abe0*/  HMMA.16816.F32 R52, R72.reuse, R92, R52 ;  /* 0x0000005c4834723c */ /* 0x044fe80000001834 */
[----:B------:R-:W-:Y:S02]  /*abf0*/  FADD.FTZ R238, R68, R0 ;  /* 0x0000000044ee7221 */ /* 0x000fe40000010000 */
[----:B------:R-:W-:Y:S02]  /*ac00*/  FADD.FTZ R0, R112, R2 ;  /* 0x0000000270007221 */ /* 0x000fe40000010000 */
[C---:B------:R-:W-:Y:S01]  /*ac10*/  HMMA.16816.F32 R56, R72.reuse, R94, R56 ;  /* 0x0000005e4838723c */ /* 0x040fe20000001838 */
[----:B------:R-:W2:Y:S03]  /*ac20*/  LDL R2, [R1+0x8] ;  /* 0x0000080001027983 */ /* 0x000ea60000100800 */
[----:B------:R-:W-:Y:S01]  /*ac30*/  FADD.FTZ R0, R106, R0 ;  /* 0x000000006a007221 */ /* 0x000fe20000010000 */
[----:B------:R-:W1:Y:S03]  /*ac40*/  LDSM.16.MT88.4 R92, [R196+0x2800] ;  /* 0x00280000c45c783b */ /* 0x000e660000004200 */
[C---:B----4-:R-:W-:Y:S04]  /*ac50*/  HMMA.16816.F32 R60, R72.reuse, R88, R60 ;  /* 0x00000058483c723c */ /* 0x050fe8000000183c */
[----:B------:R-:W-:Y:S04]  /*ac60*/  FADD.FTZ R0, R105, R0 ;  /* 0x0000000069007221 */ /* 0x000fe80000010000 */
[----:B------:R-:W-:Y:S01]  /*ac70*/  HMMA.16816.F32 R64, R72, R90, R64 ;  /* 0x0000005a4840723c */ /* 0x000fe20000001840 */
[----:B------:R-:W4:Y:S03]  /*ac80*/  LDSM.16.MT88.4 R72, [R198+0x2800] ;  /* 0x00280000c648783b */ /* 0x000f260000004200 */
[----:B------:R-:W-:Y:S04]  /*ac90*/  FADD.FTZ R0, R167, R0 ;  /* 0x00000000a7007221 */ /* 0x000fe80000010000 */
[C---:B------:R-:W-:Y:S01]  /*aca0*/  HMMA.16816.F32 R4, R76.reuse, R80, R4 ;  /* 0x000000504c04723c */ /* 0x040fe20000001804 */
[----:B------:R-:W5:Y:S04]  /*acb0*/  LDSM.16.MT88.4 R88, [R195+0x6000] ;  /* 0x00600000c358783b */ /* 0x000f680000004200 */
        /* <DEDUP_REMOVED lines=11> */
[C---:B------:R-:W-:Y:S01]  /*ad70*/  HMMA.16816.F32 R24, R76.reuse, R94, R24 ;  /* 0x0000005e4c18723c */ /* 0x040fe20000001818 */
[----:B------:R-:W1:Y:S03]  /*ad80*/  LDSM.16.MT88.4 R92, [R195+0x6800] ;  /* 0x00680000c35c783b */ /* 0x000e660000004200 */
[----:B------:R-:W-:Y:S04]  /*ad90*/  FADD.FTZ R0, R155, R0 ;  /* 0x000000009b007221 */ /* 0x000fe80000010000 */
[C---:B----4-:R-:W-:Y:S04]  /*ada0*/  HMMA.16816.F32 R28, R76.reuse, R72, R28 ;  /* 0x000000484c1c723c */ /* 0x050fe8000000181c */
[----:B------:R-:W-:Y:S03]  /*adb0*/  FADD.FTZ R0, R154, R0 ;  /* 0x000000009a007221 */ /* 0x000fe60000010000 */
[----:B------:R-:W-:Y:S01]  /*adc0*/  F2FP.PACK_AB R72, R71, R104 ;  /* 0x000000684748723e */ /* 0x000fe200000000ff */
[C---:B------:R-:W-:Y:S04]  /*add0*/  HMMA.16816.F32 R32, R76.reuse, R74, R32 ;  /* 0x0000004a4c20723c */ /* 0x040fe80000001820 */
[----:B------:R-:W-:Y:S01]  /*ade0*/  F2FP.PACK_AB R73, R142, R143 ;  /* 0x0000008f8e49723e */ /* 0x000fe200000000ff */
[----:B------:R-:W-:Y:S01]  /*adf0*/  FADD.FTZ R0, R153, R0 ;  /* 0x0000000099007221 */ /* 0x000fe20000010000 */
[----:B------:R-:W-:Y:S02]  /*ae00*/  MOV R71, R70 ;  /* 0x0000004600477202 */ /* 0x000fe40000000f00 */
[C---:B-----5:R-:W-:Y:S04]  /*ae10*/  HMMA.16816.F32 R36, R76.reuse, R88, R36 ;  /* 0x000000584c24723c */ /* 0x060fe80000001824 */
[----:B------:R-:W-:Y:S01]  /*ae20*/  F2FP.PACK_AB R74, R68, R69 ;  /* 0x00000045444a723e */ /* 0x000fe200000000ff */
[----:B------:R-:W-:Y:S01]  /*ae30*/  FADD.FTZ R0, R152, R0 ;  /* 0x0000000098007221 */ /* 0x000fe20000010000 */
[----:B------:R-:W-:Y:S02]  /*ae40*/  F2FP.PACK_AB R75, R140, R141 ;  /* 0x0000008d8c4b723e */ /* 0x000fe400000000ff */
[C---:B------:R-:W-:Y:S04]  /*ae50*/  HMMA.16816.F32 R40, R76.reuse, R90, R40 ;  /* 0x0000005a4c28723c */ /* 0x040fe80000001828 */
[-C--:B------:R-:W-:Y:S01]  /*ae60*/  MOV R69, R3.reuse ;  /* 0x0000000300457202 */ /* 0x080fe20000000f00 */
[----:B------:R-:W-:Y:S03]  /*ae70*/  FADD.FTZ R0, R151, R0 ;  /* 0x0000000097007221 */ /* 0x000fe60000010000 */
        /* <DEDUP_REMOVED lines=8> */
[C---:B---3--:R-:W-:Y:S04]  /*af00*/  HMMA.16816.F32 R60, R76.reuse, R84, R60 ;  /* 0x000000544c3c723c */ /* 0x048fe8000000183c */
[----:B------:R-:W-:Y:S04]  /*af10*/  FADD.FTZ R0, R146, R0 ;  /* 0x0000000092007221 */ /* 0x000fe80000010000 */
[----:B------:R-:W-:Y:S01]  /*af20*/  HMMA.16816.F32 R64, R76, R86, R64 ;  /* 0x000000564c40723c */ /* 0x000fe20000001840 */
[----:B------:R-:W3:Y:S03]  /*af30*/  LDSM.16.MT88.4 R84, [R197+0x6800] ;  /* 0x00680000c554783b */ /* 0x000ee60000004200 */
[----:B------:R-:W-:Y:S04]  /*af40*/  FADD.FTZ R0, R145, R0 ;  /* 0x0000000091007221 */ /* 0x000fe80000010000 */
[C---:B------:R-:W-:Y:S01]  /*af50*/  HMMA.16816.F32 R128, R72.reuse, R124, R4 ;  /* 0x0000007c4880723c */ /* 0x040fe20000001804 */
[----:B------:R-:W4:Y:S04]  /*af60*/  LDSM.16.MT88.4 R76, [R196+0x6800] ;  /* 0x00680000c44c783b */ /* 0x000f280000004200 */
[----:B------:R-:W-:Y:S03]  /*af70*/  FADD.FTZ R0, R144, R0 ;  /* 0x0000000090007221 */ /* 0x000fe60000010000 */
[C---:B------:R-:W-:Y:S01]  /*af80*/  HMMA.16816.F32 R124, R72.reuse, R126, R8 ;  /* 0x0000007e487c723c */ /* 0x040fe20000001808 */
[----:B------:R-:W5:Y:S03]  /*af90*/  LDSM.16.MT88.4 R4, [R198+0x6800] ;  /* 0x00680000c604783b */ /* 0x000f660000004200 */
[----:B------:R-:W-:Y:S04]  /*afa0*/  FADD.FTZ R0, R143, R0 ;  /* 0x000000008f007221 */ /* 0x000fe80000010000 */
[C---:B------:R-:W-:Y:S04]  /*afb0*/  HMMA.16816.F32 R120, R72.reuse, R116, R12 ;  /* 0x000000744878723c */ /* 0x040fe8000000180c */
[----:B------:R-:W-:Y:S04]  /*afc0*/  FADD.FTZ R0, R142, R0 ;  /* 0x000000008e007221 */ /* 0x000fe80000010000 */
[C---:B------:R-:W-:Y:S04]  /*afd0*/  HMMA.16816.F32 R116, R72.reuse, R118, R16 ;  /* 0x000000764874723c */ /* 0x040fe80000001810 */
[----:B------:R-:W-:Y:S04]  /*afe0*/  FADD.FTZ R0, R141, R0 ;  /* 0x000000008d007221 */ /* 0x000fe80000010000 */
[C---:B------:R-:W-:Y:S04]  /*aff0*/  HMMA.16816.F32 R112, R72.reuse, R108, R20 ;  /* 0x0000006c4870723c */ /* 0x040fe80000001814 */
[----:B------:R-:W-:Y:S04]  /*b000*/  FADD.FTZ R250, R140, R0 ;  /* 0x000000008cfa7221 */ /* 0x000fe80000010000 */
[C---:B------:R-:W-:Y:S08]  /*b010*/  HMMA.16816.F32 R108, R72.reuse, R110, R24 ;  /* 0x0000006e486c723c */ /* 0x040ff00000001818 */
[C---:B------:R-:W-:Y:S08]  /*b020*/  HMMA.16816.F32 R104, R72.reuse, R100, R28 ;  /* 0x000000644868723c */ /* 0x040ff0000000181c */
[C---:B------:R-:W-:Y:S08]  /*b030*/  HMMA.16816.F32 R100, R72.reuse, R102, R32 ;  /* 0x000000664864723c */ /* 0x040ff00000001820 */
[C---:B-1----:R-:W-:Y:S08]  /*b040*/  HMMA.16816.F32 R96, R72.reuse, R92, R36 ;  /* 0x0000005c4860723c */ /* 0x042ff00000001824 */
[C---:B------:R-:W-:Y:S08]  /*b050*/  HMMA.16816.F32 R92, R72.reuse, R94, R40 ;  /* 0x0000005e485c723c */ /* 0x040ff00000001828 */
[C---:B---3--:R-:W-:Y:S08]  /*b060*/  HMMA.16816.F32 R88, R72.reuse, R84, R44 ;  /* 0x000000544858723c */ /* 0x048ff0000000182c */
[C---:B------:R-:W-:Y:S08]  /*b070*/  HMMA.16816.F32 R84, R72.reuse, R86, R48 ;  /* 0x000000564854723c */ /* 0x040ff00000001830 */
[C---:B----4-:R-:W-:Y:S08]  /*b080*/  HMMA.16816.F32 R80, R72.reuse, R76, R52 ;  /* 0x0000004c4850723c */ /* 0x050ff00000001834 */
[C---:B------:R-:W-:Y:S08]  /*b090*/  HMMA.16816.F32 R76, R72.reuse, R78, R56 ;  /* 0x0000004e484c723c */ /* 0x040ff00000001838 */
[C---:B-----5:R-:W-:Y:S08]  /*b0a0*/  HMMA.16816.F32 R60, R72.reuse, R4, R60 ;  /* 0x00000004483c723c */ /* 0x060ff0000000183c */
[----:B------:R-:W-:Y:S07]  /*b0b0*/  HMMA.16816.F32 R64, R72, R6, R64 ;  /* 0x000000064840723c */ /* 0x000fee0000001840 */
[----:B------:R-:W-:Y:S02]  /*b0c0*/  MOV R72, R3 ;  /* 0x0000000300487202 */ /* 0x000fe40000000f00 */
[----:B--2---:R-:W-:Y:S03]  /*b0d0*/  ISETP.GT.AND P0, PT, R224, R2, PT ;  /* 0x00000002e000720c */ /* 0x004fe60003f04270 */
[----:B------:R-:W-:Y:S10]  /*b0e0*/  MOV R224, R166 ;  /* 0x000000a600e07202 */ /* 0x000ff40000000f00 */
[----:B------:R-:W-:-:S05]  /*b0f0*/  @P0 BRA `(.L_x_1360) ;  /* 0xffffc07000000947 */ /* 0x000fca000383ffff */
.L_x_1344:
[----:B--2---:R-:W2:Y:S02]  /*b100*/  LDL R0, [R1] ;  /* 0x0000000001007983 */ /* 0x004ea40000100800 */
[----:B--2---:R-:W-:-:S13]  /*b110*/  ISETP.GE.AND P0, PT, R166, R0, PT ;  /* 0x00000000a600720c */ /* 0x004fda0003f06270 */
[----:B------:R-:W-:Y:S05]  /*b120*/  @!P0 BRA `(.L_x_1361) ;  /* 0x000037b000008947 */ /* 0x000fea0003800000 */
.L_x_1376:
        /* <DEDUP_REMOVED lines=8> */
[----:B------:R-:W-:Y:S01]  /*b1b0*/  IMAD R0, R0, c[0x0][0x208], RZ ;  /* 0x0000820000007a24 */ /* 0x000fe200078e02ff */
[----:B------:R-:W-:Y:S02]  /*b1c0*/  MOV R71, R70 ;  /* 0x0000004600477202 */ /* 0x000fe40000000f00 */
[----:B------:R-:W-:Y:S02]  /*b1d0*/  IMAD R4, R4, c[0x0][0x218], RZ ;  /* 0x0000860004047a24 */ /* 0x000fe400078e02ff */
[----:B------:R-:W-:Y:S02]  /*b1e0*/  IMAD R0, R223, c[0x0][0x20c], R0 ;  /* 0x00008300df007a24 */ /* 0x000fe400078e0200 */
[C---:B------:R-:W-:Y:S03]  /*b1f0*/  IMAD R4, R218.reuse, c[0x0][0x21c], R4 ;  /* 0x00008700da047a24 */ /* 0x040fe600078e0204 */
[----:B------:R-:W-:Y:S05]  /*b200*/  IADD3 R3, R3, R0, RZ ;  /* 0x0000000003037210 */ /* 0x000fea0007ffe0ff */
[----:B------:R-:W-:Y:S01]  /*b210*/  IMAD.WIDE.U32 R2, R218, c[0x0][0x218], R2 ;  /* 0x00008600da027a25 */ /* 0x000fe200078e0002 */
[----:B------:R1:W4:Y:S04]  /*b220*/  LDSM.16.M88.4 R8, [R192] ;  /* 0x00000000c008783b */ /* 0x0003280000000200 */
        /* <DEDUP_REMOVED lines=13> */
[----:B--2---:R-:W-:Y:S04]  /*b300*/  IADD3 R0, P0, R6, R2, RZ ;  /* 0x0000000206007210 */ /* 0x004fe80007f1e0ff */
[----:B---3--:R-:W-:Y:S02]  /*b310*/  IADD3.X R2, R5, R3, R4, P0, !PT ;  /* 0x0000000305027210 */ /* 0x008fe400007fe404 */
[C---:B------:R-:W-:Y:S04]  /*b320*/  LEA R4, P0, R0.reuse, c[0x0][0x1f8], 0x1 ;  /* 0x00007e0000047a11 */ /* 0x040fe800078008ff */
[----:B------:R-:W-:Y:S01]  /*b330*/  LEA.HI.X R0, R0, c[0x0][0x1fc], R2, 0x1, P0 ;  /* 0x00007f0000007a11 */ /* 0x000fe200000f0c02 */
[----:B------:R-:W-:-:S06]  /*b340*/  BRA.DIV ~URZ, `(.L_x_1362) ;  /* 0x00009d927f007947 */ /* 0x000fcc000b800000 */
[----:B-1--4-:R1:W2:Y:S02]  /*b350*/  SHFL.IDX PT, R6, R0, RZ, 0x181f ;  /* 0x00181fff00067589 */ /* 0x0122a400000e0000 */
.L_x_1464:
[----:B------:R-:W3:Y:S01]  /*b360*/  SHFL.IDX PT, R5, R4, RZ, 0x181f ;  /* 0x00181fff04057589 */ /* 0x000ee200000e0000 */
[C---:B------:R-:W-:Y:S01]  /*b370*/  IMAD.SHL.U32 R12, R241.reuse, 0x2, RZ ;  /* 0x00000002f10c7824 */ /* 0x040fe200078e00ff */
[----:B------:R-:W-:Y:S01]  /*b380*/  ISETP.GE.AND P3, PT, R241, c[0x0][0x1d4], PT ;  /* 0x00007500f1007a0c */ /* 0x000fe20003f66270 */
[----:B------:R-:W-:Y:S01]  /*b390*/  IMAD.SHL.U32 R7, R251, 0x2, RZ ;  /* 0x00000002fb077824 */ /* 0x000fe200078e00ff */
[----:B------:R-:W-:Y:S02]  /*b3a0*/  BSSY B0, `(.L_x_1363) ;  /* 0x000003a000007945 */ /* 0x000fe40003800000 */
[----:B------:R-:W-:Y:S04]  /*b3b0*/  SEL R165, RZ, 0x10, P3 ;  /* 0x00000010ffa57807 */ /* 0x000fe80001800000 */
[----:B------:R-:W-:Y:S02]  /*b3c0*/  ISETP.NE.U32.AND P5, PT, R165, RZ, PT ;  /* 0x000000ffa500720c */ /* 0x000fe40003fa5070 */
[-C--:B---3--:R-:W-:Y:S05]  /*b3d0*/  IADD3 R2, P0, R5, R12.reuse, RZ ;  /* 0x0000000c05027210 */ /* 0x088fea0007f1e0ff */
[C-C-:B--2---:R-:W-:Y:S01]  /*b3e0*/  IMAD.X R3, R6.reuse, 0x1, R220.reuse, P0 ;  /* 0x0000000106037824 */ /* 0x144fe200000e06dc */
[----:B------:R-:W-:Y:S04]  /*b3f0*/  ISETP.GE.AND P0, PT, R251, c[0x0][0x1d4], PT ;  /* 0x00007500fb007a0c */ /* 0x000fe80003f06270 */
[----:B------:R-:W-:Y:S01]  /*b400*/  @!PT LDS RZ, [RZ] ;  /* 0x00000000fffff984 */ /* 0x000fe20000000800 */
[----:B------:R-:W-:Y:S01]  /*b410*/  @!PT LDS RZ, [RZ] ;  /* 0x00000000fffff984 */ /* 0x000fe20000000800 */
[----:B------:R2:W-:Y:S01]  /*b420*/  LDGSTS.E.BYPASS.LTC128B.128 [R219+0x100], [R2.64], !P3 ;  /* 0x0010000002db7fae */ /* 0x0005e2000d901d46 */
[----:B------:R-:W-:Y:S02]  /*b430*/  SEL R164, RZ, 0x10, P0 ;  /* 0x00000010ffa47807 */ /* 0x000fe40000000000 */
[-C--:B--2---:R-:W-:Y:S02]  /*b440*/  IADD3 R2, P4, R5, R7.reuse, RZ ;  /* 0x0000000705027210 */ /* 0x084fe40007f9e0ff */
[----:B------:R-:W2:Y:S03]  /*b450*/  SHFL.IDX PT, R5, R4, 0x1, 0x181f ;  /* 0x00381f0004057f89 */ /* 0x000ea600000e0000 */
[--C-:B------:R-:W-:Y:S02]  /*b460*/  IMAD.X R3, R6, 0x1, R221.reuse, P4 ;  /* 0x0000000106037824 */ /* 0x100fe400020e06dd */
[----:B------:R-:W3:Y:S04]  /*b470*/  SHFL.IDX PT, R6, R0, 0x1, 0x181f ;  /* 0x00381f0000067f89 */ /* 0x000ee800000e0000 */
[----:B------:R2:W-:Y:S02]  /*b480*/  LDGSTS.E.BYPASS.LTC128B.128 [R219+0x3900], [R2.64], !P0 ;  /* 0x0390000002db7fae */ /* 0x0005e4000c101d46 */
[C---:B--2---:R-:W-:Y:S05]  /*b490*/  IADD3 R2, P4, R5.reuse, R12, RZ ;  /* 0x0000000c05027210 */ /* 0x044fea0007f9e0ff */
[C---:B---3--:R-:W-:Y:S05]  /*b4a0*/  IMAD.X R3, R6.reuse, 0x1, R220, P4 ;  /* 0x0000000106037824 */ /* 0x048fea00020e06dc */
        /* <DEDUP_REMOVED lines=8> */
[-C--:B--2---:R-:W-:Y:S04]  /*b530*/  IADD3 R2, P4, P3, R2, R5.reuse, R12 ;  /* 0x0000000502027210 */ /* 0x084fe80007b9e00c */
[-C--:B---3--:R-:W-:Y:S02]  /*b540*/  IADD3.X R3, RZ, R6.reuse, R220, P4, P3 ;  /* 0x00000006ff037210 */ /* 0x088fe400027e64dc */
        /* <DEDUP_REMOVED lines=12> */
[----:B------:R2:W3:Y:S04]  /*b610*/  SHFL.IDX PT, R5, R0, 0x3, 0x181f ;  /* 0x00781f0000057f89 */ /* 0x0004e800000e0000 */
[----:B-1----:R2:W1:Y:S02]  /*b620*/  SHFL.IDX PT, R0, R4, 0x3, 0x181f ;  /* 0x00781f0004007f89 */ /* 0x00246400000e0000 */
.L_x_1465:
[----:B------:R-:W-:Y:S01]  /*b630*/  IADD3 R2, -R165, 0x10, RZ ;  /* 0x00000010a5027810 */ /* 0x000fe20007ffe1ff */
[----:B------:R-:W-:Y:S01]  /*b640*/  IMAD.SHL.U32 R3, R241, 0x2, RZ ;  /* 0x00000002f1037824 */ /* 0x000fe200078e00ff */
[----:B------:R-:W-:Y:S01]  /*b650*/  ISETP.NE.U32.AND P0, PT, R165, RZ, PT ;  /* 0x000000ffa500720c */ /* 0x000fe20003f05070 */
[----:B--2---:R-:W-:Y:S01]  /*b660*/  IMAD.SHL.U32 R4, R251, 0x2, RZ ;  /* 0x00000002fb047824 */ /* 0x004fe200078e00ff */
[----:B------:R-:W-:Y:S04]  /*b670*/  LOP3.LUT R2, R2, 0xf, RZ, 0xc0, !PT ;  /* 0x0000000f02027812 */ /* 0x000fe800078ec0ff */
[-C--:B-1----:R-:W-:Y:S04]  /*b680*/  IADD3 R2, P4, P3, R2, R0.reuse, R3 ;  /* 0x0000000002027210 */ /* 0x082fe80007b9e003 */
[-C--:B---3--:R-:W-:Y:S05]  /*b690*/  IADD3.X R3, RZ, R5.reuse, R220, P4, P3 ;  /* 0x00000005ff037210 */ /* 0x088fea00027e64dc */
        /* <DEDUP_REMOVED lines=10> */
.L_x_1364:
[----:B---3--:R-:W-:Y:S05]  /*b740*/  BSYNC B0 ;  /* 0x0000000000007941 */ /* 0x008fea0003800000 */
.L_x_1363:
[----:B------:R-:W0:Y:S01]  /*b750*/  LDGDEPBAR ;  /* 0x00000000000079af */ /* 0x000e220000000000 */
[----:B------:R-:W-:Y:S01]  /*b760*/  WARPSYNC 0xffffffff ;  /* 0xffffffff00007948 */ /* 0x000fe20003800000 */
[C---:B------:R-:W-:Y:S01]  /*b770*/  HMMA.16816.F32 R4, R132.reuse, R8, RZ ;  /* 0x000000088404723c */ /* 0x040fe200000018ff */
[----:B------:R-:W-:Y:S05]  /*b780*/  BSSY B0, `(.L_x_1366) ;  /* 0x0000116000007945 */ /* 0x000fea0003800000 */
[----:B-1----:R-:W2:Y:S02]  /*b790*/  LDL R0, [R1] ;  /* 0x0000000001007983 */ /* 0x002ea40000100800 */
        /* <DEDUP_REMOVED lines=30> */
[----:B------:R-:W4:Y:S07]  /*b980*/  LDSM.16.M88.4 R156, [R194+0x2800] ;  /* 0x00280000c29c783b */ /* 0x000f2e0000000200 */
[C---:B------:R-:W-:Y:S08]  /*b990*/  HMMA.16816.F32 R52, R136.reuse, R160, R52 ;  /* 0x000000a08834723c */ /* 0x040ff00000001834 */
[----:B------:R-:W-:Y:S08]  /*b9a0*/  HMMA.16816.F32 R56, R136, R162, R56 ;  /* 0x000000a28838723c */ /* 0x000ff00000001838 */
[C---:B-1----:R-:W-:Y:S08]  /*b9b0*/  HMMA.16816.F32 R4, R168.reuse, R72, R4 ;  /* 0x00000048a804723c */ /* 0x042ff00000001804 */
[C---:B------:R-:W-:Y:S01]  /*b9c0*/  HMMA.16816.F32 R8, R168.reuse, R74, R8 ;  /* 0x0000004aa808723c */ /* 0x040fe20000001808 */
[----:B------:R-:W1:Y:S07]  /*b9d0*/  LDSM.16.M88.4 R72, [R194+0x3000] ;  /* 0x00300000c248783b */ /* 0x000e6e0000000200 */
[C---:B---3--:R-:W-:Y:S08]  /*b9e0*/  HMMA.16816.F32 R12, R168.reuse, R140, R12 ;  /* 0x0000008ca80c723c */ /* 0x048ff0000000180c */
[C---:B------:R-:W-:Y:S01]  /*b9f0*/  HMMA.16816.F32 R16, R168.reuse, R142, R16 ;  /* 0x0000008ea810723c */ /* 0x040fe20000001810 */
[----:B------:R-:W3:Y:S07]  /*ba00*/  LDSM.16.M88.4 R140, [R193] ;  /* 0x00000000c18c783b */ /* 0x000eee0000000200 */
        /* <DEDUP_REMOVED lines=9> */
[C---:B------:R-:W-:Y:S03]  /*baa0*/  HMMA.16816.F32 R44, R168.reuse, R156, R44 ;  /* 0x0000009ca82c723c */ /* 0x040fe6000000182c */
[----:B--2---:R-:W-:Y:S05]  /*bab0*/  ISETP.GT.AND P0, PT, R166, R0, PT ;  /* 0x00000000a600720c */ /* 0x004fea0003f04270 */
[C---:B------:R-:W-:Y:S01]  /*bac0*/  HMMA.16816.F32 R48, R168.reuse, R158, R48 ;  /* 0x0000009ea830723c */ /* 0x040fe20000001830 */
[----:B------:R-:W2:Y:S07]  /*bad0*/  LDSM.16.M88.4 R156, [R193+0x2000] ;  /* 0x00200000c19c783b */ /* 0x000eae0000000200 */
[C---:B-1----:R-:W-:Y:S08]  /*bae0*/  HMMA.16816.F32 R52, R168.reuse, R72, R52 ;  /* 0x00000048a834723c */ /* 0x042ff00000001834 */
[----:B------:R-:W-:Y:S01]  /*baf0*/  HMMA.16816.F32 R56, R168, R74, R56 ;  /* 0x0000004aa838723c */ /* 0x000fe20000001838 */
        /* <DEDUP_REMOVED lines=13> */
[C---:B--2---:R-:W-:Y:S08]  /*bbd0*/  HMMA.16816.F32 R36, R172.reuse, R156, R36 ;  /* 0x0000009cac24723c */ /* 0x044ff00000001824 */
[C---:B------:R-:W-:Y:S01]  /*bbe0*/  HMMA.16816.F32 R40, R172.reuse, R158, R40 ;  /* 0x0000009eac28723c */ /* 0x040fe20000001828 */
[----:B------:R-:W2:Y:S07]  /*bbf0*/  LDSM.16.M88.4 R156, [R192+0x5000] ;  /* 0x00500000c09c783b */ /* 0x000eae0000000200 */
[C---:B-1----:R-:W-:Y:S08]  /*bc00*/  HMMA.16816.F32 R44, R172.reuse, R72, R44 ;  /* 0x00000048ac2c723c */ /* 0x042ff0000000182c */
[C---:B------:R-:W-:Y:S01]  /*bc10*/  HMMA.16816.F32 R48, R172.reuse, R74, R48 ;  /* 0x0000004aac30723c */ /* 0x040fe20000001830 */
[----:B------:R-:W1:Y:S07]  /*bc20*/  LDSM.16.M88.4 R72, [R192+0x5800] ;  /* 0x00580000c048783b */ /* 0x000e6e0000000200 */
        /* <DEDUP_REMOVED lines=8> */
[----:B------:R-:W5:Y:S07]  /*bcb0*/  LDSM.16.M88.4 R148, [R207] ;  /* 0x00000000cf94783b */ /* 0x000f6e0000000200 */
[C---:B------:R-:W-:Y:S08]  /*bcc0*/  HMMA.16816.F32 R20, R176.reuse, R152, R20 ;  /* 0x00000098b014723c */ /* 0x040ff00000001814 */
[C---:B------:R-:W-:Y:S01]  /*bcd0*/  HMMA.16816.F32 R24, R176.reuse, R154, R24 ;  /* 0x0000009ab018723c */ /* 0x040fe20000001818 */
[----:B------:R-:W4:Y:S07]  /*bce0*/  LDSM.16.M88.4 R152, [R201] ;  /* 0x00000000c998783b */ /* 0x000f2e0000000200 */
[C---:B--2---:R-:W-:Y:S08]  /*bcf0*/  HMMA.16816.F32 R28, R176.reuse, R156, R28 ;  /* 0x0000009cb01c723c */ /* 0x044ff0000000181c */
[C---:B------:R-:W-:Y:S01]  /*bd00*/  HMMA.16816.F32 R32, R176.reuse, R158, R32 ;  /* 0x0000009eb020723c */ /* 0x040fe20000001820 */
[----:B------:R-:W2:Y:S07]  /*bd10*/  LDSM.16.M88.4 R156, [R202] ;  /* 0x00000000ca9c783b */ /* 0x000eae0000000200 */
[C---:B-1----:R-:W-:Y:S08]  /*bd20*/  HMMA.16816.F32 R36, R176.reuse, R72, R36 ;  /* 0x00000048b024723c */ /* 0x042ff00000001824 */
[C---:B------:R-:W-:Y:S01]  /*bd30*/  HMMA.16816.F32 R40, R176.reuse, R74, R40 ;  /* 0x0000004ab028723c */ /* 0x040fe20000001828 */
[----:B------:R-:W1:Y:S07]  /*bd40*/  LDSM.16.M88.4 R72, [R203] ;  /* 0x00000000cb48783b */ /* 0x000e6e0000000200 */
[C---:B---3--:R-:W-:Y:S08]  /*bd50*/  HMMA.16816.F32 R44, R176.reuse, R140, R44 ;  /* 0x0000008cb02c723c */ /* 0x048ff0000000182c */
[C---:B------:R-:W-:Y:S01]  /*bd60*/  HMMA.16816.F32 R48, R176.reuse, R142, R48 ;  /* 0x0000008eb030723c */ /* 0x040fe20000001830 */
[----:B------:R-:W3:Y:S07]  /*bd70*/  LDSM.16.M88.4 R140, [R204] ;  /* 0x00000000cc8c783b */ /* 0x000eee0000000200 */
[C---:B----4-:R-:W-:Y:S08]  /*bd80*/  HMMA.16816.F32 R52, R176.reuse, R144, R52 ;  /* 0x00000090b034723c */ /* 0x050ff00000001834 */
[----:B------:R-:W-:Y:S01]  /*bd90*/  HMMA.16816.F32 R56, R176, R146, R56 ;  /* 0x00000092b038723c */ /* 0x000fe20000001838 */
[----:B------:R-:W4:Y:S07]  /*bda0*/  LDSM.16.M88.4 R144, [R205] ;  /* 0x00000000cd90783b */ /* 0x000f2e0000000200 */
[C---:B-----5:R-:W-:Y:S08]  /*bdb0*/  HMMA.16816.F32 R4, R180.reuse, R148, R4 ;  /* 0x00000094b404723c */ /* 0x060ff00000001804 */
[C---:B------:R-:W-:Y:S01]  /*bdc0*/  HMMA.16816.F32 R8, R180.reuse, R150, R8 ;  /* 0x00000096b408723c */ /* 0x040fe20000001808 */
[----:B------:R-:W5:Y:S07]  /*bdd0*/  LDSM.16.M88.4 R148, [R206] ;  /* 0x00000000ce94783b */ /* 0x000f6e0000000200 */
        /* <DEDUP_REMOVED lines=38> */
[----:B------:R-:W4:Y:S07]  /*c040*/  LDSM.16.M88.4 R152, [R193+0x6000] ;  /* 0x00600000c198783b */ /* 0x000f2e0000000200 */
[C---:B--2---:R-:W-:Y:S08]  /*c050*/  HMMA.16816.F32 R4, R188.reuse, R156, R4 ;  /* 0x0000009cbc04723c */ /* 0x044ff00000001804 */
[C---:B------:R-:W-:Y:S01]  /*c060*/  HMMA.16816.F32 R8, R188.reuse, R158, R8 ;  /* 0x0000009ebc08723c */ /* 0x040fe20000001808 */
[----:B------:R-:W2:Y:S01]  /*c070*/  LDSM.16.M88.4 R156, [R193+0x6800] ;  /* 0x00680000c19c783b */ /* 0x000ea20000000200 */
[----:B------:R-:W-:Y:S06]  /*c080*/  DEPBAR.LE SB0, 0x0 ;  /* 0x000080000000791a */ /* 0x000fec0000000000 */
[C---:B-1----:R-:W-:Y:S01]  /*c090*/  HMMA.16816.F32 R12, R188.reuse, R72, R12 ;  /* 0x00000048bc0c723c */ /* 0x042fe2000000180c */
        /* <DEDUP_REMOVED lines=9> */
[C---:B------:R-:W-:Y:S08]  /*c130*/  HMMA.16816.F32 R48, R188.reuse, R154, R48 ;  /* 0x0000009abc30723c */ /* 0x040ff00000001830 */
[C---:B--2---:R-:W-:Y:S08]  /*c140*/  HMMA.16816.F32 R52, R188.reuse, R156, R52 ;  /* 0x0000009cbc34723c */ /* 0x044ff00000001834 */
        /* <DEDUP_REMOVED lines=37> */
.L_x_1466:
[----:B------:R-:W-:-:S05]  /*c3a0*/  BRA.DIV ~URZ, `(.L_x_1369) ;  /* 0x00008ee27f007947 */ /* 0x000fca000b800000 */
[----:B------:R3:W4:Y:S02]  /*c3b0*/  SHFL.IDX PT, R72, R68, RZ, 0x181f ;  /* 0x00181fff44487589 */ /* 0x00072400000e0000 */
.L_x_1467:
[----:B------:R-:W-:Y:S01]  /*c3c0*/  ISETP.GE.AND P3, PT, R222, 0x1, PT ;  /* 0x00000001de00780c */ /* 0x000fe20003f66270 */
[----:B------:R-:W-:Y:S02]  /*c3d0*/  IMAD.SHL.U32 R3, R241, 0x2, RZ ;  /* 0x00000002f1037824 */ /* 0x000fe400078e00ff */
[----:B------:R-:W-:Y:S10]  /*c3e0*/  IMAD.SHL.U32 R74, R251, 0x2, RZ ;  /* 0x00000002fb4a7824 */ /* 0x000ff400078e00ff */
        /* <DEDUP_REMOVED lines=18> */
.L_x_1468:
[----:B------:R-:W-:Y:S01]  /*c510*/  ISETP.GE.AND P3, PT, R222, 0x21, PT ;  /* 0x00000021de00780c */ /* 0x000fe20003f66270 */
[----:B--2---:R-:W-:Y:S02]  /*c520*/  IMAD.SHL.U32 R3, R241, 0x2, RZ ;  /* 0x00000002f1037824 */ /* 0x004fe400078e00ff */
[----:B------:R-:W-:Y:S10]  /*c530*/  IMAD.SHL.U32 R74, R251, 0x2, RZ ;  /* 0x00000002fb4a7824 */ /* 0x000ff400078e00ff */
[C---:B------:R-:W-:Y:S02]  /*c540*/  @P3 IADD3 R2, -R165.reuse, 0x10, RZ ;  /* 0x00000010a5023810 */ /* 0x040fe40007ffe1ff */
        /* <DEDUP_REMOVED lines=16> */
.L_x_1469:
[----:B------:R-:W-:-:S05]  /*c650*/  BRA.DIV ~URZ, `(.L_x_1372) ;  /* 0x00008de27f007947 */ /* 0x000fca000b800000 */
[----:B------:R2:W3:Y:S02]  /*c660*/  SHFL.IDX PT, R72, R68, 0x2, 0x181f ;  /* 0x00581f0044487f89 */ /* 0x0004e400000e0000 */
.L_x_1470:
[----:B------:R-:W-:Y:S01]  /*c670*/  ISETP.GE.AND P3, PT, R222, 0x41, PT ;  /* 0x00000041de00780c */ /* 0x000fe20003f66270 */
[----:B-1----:R-:W-:Y:S02]  /*c680*/  IMAD.SHL.U32 R3, R241, 0x2, RZ ;  /* 0x00000002f1037824 */ /* 0x002fe400078e00ff */
[----:B------:R-:W-:Y:S10]  /*c690*/  IMAD.SHL.U32 R74, R251, 0x2, RZ ;  /* 0x00000002fb4a7824 */ /* 0x000ff400078e00ff */
[C---:B------:R-:W-:Y:S02]  /*c6a0*/  @P3 IADD3 R2, -R165.reuse, 0x10, RZ ;  /* 0x00000010a5023810 */ /* 0x040fe40007ffe1ff */
        /* <DEDUP_REMOVED lines=17> */
.L_x_1471:
[----:B------:R-:W-:Y:S01]  /*c7c0*/  ISETP.GE.AND P3, PT, R222, 0x61, PT ;  /* 0x00000061de00780c */ /* 0x000fe20003f66270 */
[----:B-1----:R-:W-:Y:S02]  /*c7d0*/  IMAD.SHL.U32 R3, R241, 0x2, RZ ;  /* 0x00000002f1037824 */ /* 0x002fe400078e00ff */
[----:B---3--:R-:W-:Y:S10]  /*c7e0*/  IMAD.SHL.U32 R68, R251, 0x2, RZ ;  /* 0x00000002fb447824 */ /* 0x008ff400078e00ff */
[C---:B------:R-:W-:Y:S02]  /*c7f0*/  @P3 IADD3 R2, -R165.reuse, 0x10, RZ ;  /* 0x00000010a5023810 */ /* 0x040fe40007ffe1ff */
[----:B------:R-:W-:Y:S02]  /*c800*/  @P3 ISETP.NE.U32.AND P0, PT, R165, RZ, PT ;  /* 0x000000ffa500320c */ /* 0x000fe40003f05070 */
        /* <DEDUP_REMOVED lines=13> */
.L_x_1367:
[----:B------:R-:W-:Y:S05]  /*c8e0*/  BSYNC B0 ;  /* 0x0000000000007941 */ /* 0x000fea0003800000 */
.L_x_1366:
        /* <DEDUP_REMOVED lines=59> */
.L_x_1472:
[----:B-12---:R-:W-:Y:S01]  /*cca0*/  FMNMX.FTZ R68, R68, R0, !PT ;  /* 0x0000000044447209 */ /* 0x006fe20007810000 */
[----:B------:R-:W-:-:S05]  /*ccb0*/  BRA.DIV ~URZ, `(.L_x_1375) ;  /* 0x000089027f007947 */ /* 0x000fca000b800000 */
[----:B------:R-:W1:Y:S02]  /*ccc0*/  SHFL.BFLY PT, R0, R68, 0x1, 0x1f ;  /* 0x0c201f0044007f89 */ /* 0x000e6400000e0000 */
[----:B-1----:R-:W-:Y:S02]  /*ccd0*/  FMNMX.FTZ R70, R68, R0, !PT ;  /* 0x0000000044467209 */ /* 0x002fe40007810000 */
[----:B------:R-:W1:Y:S02]  /*cce0*/  SHFL.BFLY PT, R0, R72, 0x2, 0x1f ;  /* 0x0c401f0048007f89 */ /* 0x000e6400000e0000 */
[----:B-1----:R-:W-:Y:S05]  /*ccf0*/  FMNMX.FTZ R68, R72, R0, !PT ;  /* 0x0000000048447209 */ /* 0x002fea0007810000 */
[----:B------:R1:W2:Y:S02]  /*cd00*/  SHFL.BFLY PT, R0, R68, 0x1, 0x1f ;  /* 0x0c201f0044007f89 */ /* 0x0002a400000e0000 */
.L_x_1473:
[----:B--2---:R-:W-:Y:S01]  /*cd10*/  FMNMX.FTZ R3, R0, R68, !PT ;  /* 0x0000004400037209 */ /* 0x004fe20007810000 */
[C---:B-1----:R-:W-:Y:S01]  /*cd20*/  FMUL.FTZ R68, R70.reuse, c[0x0][0x2d0] ;  /* 0x0000b40046447a20 */ /* 0x042fe20000410000 */
[----:B------:R-:W-:Y:S01]  /*cd30*/  WARPSYNC 0xffffffff ;  /* 0xffffffff00007948 */ /* 0x000fe20003800000 */
[----:B------:R-:W-:Y:S01]  /*cd40*/  FADD.FTZ R0, -R70, R71 ;  /* 0x0000004746007221 */ /* 0x000fe20000010100 */
[----:B------:R-:W2:Y:S01]  /*cd50*/  LDL R252, [R1] ;  /* 0x0000000001fc7983 */ /* 0x000ea20000100800 */
        /* <DEDUP_REMOVED lines=33> */
[----:B------:R-:W-:Y:S06]  /*cf70*/  FFMA.FTZ R68, R57, c[0x0][0x2d0], -R68 ;  /* 0x0000b40039447a23 */ /* 0x000fec0000010844 */
[----:B------:R-:W-:Y:S01]  /*cf80*/  MUFU.EX2 R68, R68 ;  /* 0x0000004400447308 */ /* 0x000fe20000000800 */
[----:B-1----:R-:W-:Y:S01]  /*cf90*/  FFMA.FTZ R0, R2, R238, R12 ;  /* 0x000000ee02007223 */ /* 0x002fe2000001000c */
[----:B---3--:R-:W-:Y:S01]  /*cfa0*/  F2FP.PACK_AB R72, R4, R12 ;  /* 0x0000000c0448723e */ /* 0x008fe200000000ff */
[----:B------:R-:W-:Y:S02]  /*cfb0*/  FMUL.FTZ R56, R2, R76 ;  /* 0x0000004c02387220 */ /* 0x000fe40000410000 */
[----:B------:R-:W-:Y:S02]  /*cfc0*/  FADD.FTZ R5, R4, R0 ;  /* 0x0000000004057221 */ /* 0x000fe40000010000 */
[C---:B------:R-:W-:Y:S02]  /*cfd0*/  FADD.FTZ R0, -R3.reuse, R69 ;  /* 0x0000004503007221 */ /* 0x040fe40000010100 */
[----:B------:R-:W-:Y:S01]  /*cfe0*/  FMUL.FTZ R4, R3, c[0x0][0x2d0] ;  /* 0x0000b40003047a20 */ /* 0x000fe20000410000 */
[----:B------:R-:W-:Y:S01]  /*cff0*/  MUFU.EX2 R69, R148 ;  /* 0x0000009400457308 */ /* 0x000fe20000000800 */
[----:B------:R-:W-:Y:S02]  /*d000*/  FMUL.FTZ R0, R0, c[0x0][0x2d0] ;  /* 0x0000b40000007a20 */ /* 0x000fe40000410000 */
[----:B------:R-:W-:Y:S01]  /*d010*/  FMUL.FTZ R57, R2, R77 ;  /* 0x0000004d02397220 */ /* 0x000fe20000410000 */
[----:B----4-:R-:W-:Y:S01]  /*d020*/  F2FP.PACK_AB R74, R9, R8 ;  /* 0x00000008094a723e */ /* 0x010fe200000000ff */
        /* <DEDUP_REMOVED lines=29> */
[--C-:B------:R-:W-:Y:S01]  /*d200*/  FFMA.FTZ R236, R51, c[0x0][0x2d0], -R4.reuse ;  /* 0x0000b40033ec7a23 */ /* 0x100fe20000010804 */
[----:B---3--:R-:W-:Y:S01]  /*d210*/  F2FP.PACK_AB R73, R7, R10 ;  /* 0x0000000a0749723e */ /* 0x008fe200000000ff */
        /* <DEDUP_REMOVED lines=12> */
[----:B----4-:R-:W-:Y:S01]  /*d2e0*/  F2FP.PACK_AB R75, R113, R112 ;  /* 0x00000070714b723e */ /* 0x010fe200000000ff */
        /* <DEDUP_REMOVED lines=41> */
[----:B------:R-:W-:Y:S02]  /*d580*/  FMUL.FTZ R37, R2, R97 ;  /* 0x0000006102257220 */ /* 0x000fe40000410000 */
[C---:B------:R-:W-:Y:S01]  /*d590*/  FMUL.FTZ R38, R0.reuse, R98 ;  /* 0x0000006200267220 */ /* 0x040fe20000410000 */
[C---:B-1----:R-:W-:Y:S03]  /*d5a0*/  HMMA.16816.F32 R12, R72.reuse, R76, R12 ;  /* 0x0000004c480c723c */ /* 0x042fe6000000180c */
[----:B------:R-:W-:Y:S02]  /*d5b0*/  FMUL.FTZ R39, R0, R99 ;  /* 0x0000006300277220 */ /* 0x000fe40000410000 */
[----:B------:R-:W-:Y:S01]  /*d5c0*/  MUFU.EX2 R250, R143 ;  /* 0x0000008f00fa7308 */ /* 0x000fe20000000800 */
[----:B------:R-:W-:Y:S02]  /*d5d0*/  FMUL.FTZ R41, R2, R93 ;  /* 0x0000005d02297220 */ /* 0x000fe40000410000 */
[C---:B------:R-:W-:Y:S01]  /*d5e0*/  FMUL.FTZ R42, R0.reuse, R94 ;  /* 0x0000005e002a7220 */ /* 0x040fe20000410000 */
[C---:B------:R-:W-:Y:S01]  /*d5f0*/  HMMA.16816.F32 R16, R72.reuse, R78, R16 ;  /* 0x0000004e4810723c */ /* 0x040fe20000001810 */
[----:B------:R-:W1:Y:S02]  /*d600*/  LDSM.16.MT88.4 R76, [R196] ;  /* 0x00000000c44c783b */ /* 0x000e640000004200 */
[C---:B------:R-:W-:Y:S02]  /*d610*/  FMUL.FTZ R22, R0.reuse, R114 ;  /* 0x0000007200167220 */ /* 0x040fe40000410000 */
[C---:B------:R-:W-:Y:S01]  /*d620*/  FMUL.FTZ R23, R0.reuse, R115 ;  /* 0x0000007300177220 */ /* 0x040fe20000410000 */
[----:B------:R-:W-:Y:S01]  /*d630*/  MUFU.EX2 R249, R144 ;  /* 0x0000009000f97308 */ /* 0x000fe20000000800 */
[----:B------:R-:W-:Y:S02]  /*d640*/  FMUL.FTZ R43, R0, R95 ;  /* 0x0000005f002b7220 */ /* 0x000fe40000410000 */
[C---:B------:R-:W-:Y:S03]  /*d650*/  FMUL.FTZ R44, R2.reuse, R88 ;  /* 0x00000058022c7220 */ /* 0x040fe60000410000 */
[----:B------:R-:W-:Y:S02]  /*d660*/  FMUL.FTZ R45, R2, R89 ;  /* 0x00000059022d7220 */ /* 0x000fe40000410000 */
[C---:B------:R-:W-:Y:S02]  /*d670*/  FMUL.FTZ R46, R0.reuse, R90 ;  /* 0x0000005a002e7220 */ /* 0x040fe40000410000 */
        /* <DEDUP_REMOVED lines=10> */
[----:B------:R-:W-:Y:S02]  /*d720*/  FMUL.FTZ R28, R2, R104 ;  /* 0x00000068021c7220 */ /* 0x000fe40000410000 */
[C---:B------:R-:W-:Y:S02]  /*d730*/  FMUL.FTZ R30, R0.reuse, R106 ;  /* 0x0000006a001e7220 */ /* 0x040fe40000410000 */
[----:B------:R-:W-:Y:S01]  /*d740*/  FMUL.FTZ R31, R0, R107 ;  /* 0x0000006b001f7220 */ /* 0x000fe20000410000 */
        /* <DEDUP_REMOVED lines=12> */
[C---:B------:R-:W-:Y:S02]  /*d810*/  FMUL.FTZ R64, R2.reuse, R64 ;  /* 0x0000004002407220 */ /* 0x040fe40000410000 */
[----:B------:R-:W-:Y:S02]  /*d820*/  FMUL.FTZ R65, R2, R65 ;  /* 0x0000004102417220 */ /* 0x000fe40000410000 */
[C---:B------:R-:W-:Y:S02]  /*d830*/  FMUL.FTZ R62, R0.reuse, R62 ;  /* 0x0000003e003e7220 */ /* 0x040fe40000410000 */
[C---:B------:R-:W-:Y:S01]  /*d840*/  FMUL.FTZ R63, R0.reuse, R63 ;  /* 0x0000003f003f7220 */ /* 0x040fe20000410000 */
[----:B------:R-:W-:Y:S01]  /*d850*/  MUFU.EX2 R92, R162 ;  /* 0x000000a2005c7308 */ /* 0x000fe20000000800 */
[----:B------:R-:W-:Y:S01]  /*d860*/  FMUL.FTZ R66, R0, R66 ;  /* 0x0000004200427220 */ /* 0x000fe20000410000 */
[----:B--2---:R-:W-:Y:S01]  /*d870*/  ISETP.GT.AND P0, PT, R166, R252, PT ;  /* 0x000000fca600720c */ /* 0x004fe20003f04270 */
[----:B------:R-:W-:Y:S02]  /*d880*/  FMUL.FTZ R67, R0, R67 ;  /* 0x0000004300437220 */ /* 0x000fe40000410000 */
[----:B------:R-:W-:Y:S05]  /*d890*/  FADD.FTZ R0, R69, R142 ;  /* 0x0000008e45007221 */ /* 0x000fea0000010000 */
[----:B------:R-:W-:Y:S10]  /*d8a0*/  MUFU.EX2 R154, R157 ;  /* 0x0000009d009a7308 */ /* 0x000ff40000000800 */
[----:B------:R-:W-:Y:S01]  /*d8b0*/  MUFU.EX2 R96, R227 ;  /* 0x000000e300607308 */ /* 0x000fe20000000800 */
[C---:B-1----:R-:W-:Y:S08]  /*d8c0*/  HMMA.16816.F32 R28, R72.reuse, R76, R28 ;  /* 0x0000004c481c723c */ /* 0x042ff0000000181c */
[C---:B------:R-:W-:Y:S01]  /*d8d0*/  HMMA.16816.F32 R32, R72.reuse, R78, R32 ;  /* 0x0000004e4820723c */ /* 0x040fe20000001820 */
[----:B------:R-:W1:Y:S01]  /*d8e0*/  LDSM.16.MT88.4 R76, [R195+0x3800] ;  /* 0x00380000c34c783b */ /* 0x000e620000004200 */
[----:B------:R-:W-:Y:S10]  /*d8f0*/  MUFU.EX2 R146, R231 ;  /* 0x000000e700927308 */ /* 0x000ff40000000800 */
[----:B------:R-:W2:Y:S10]  /*d900*/  MUFU.EX2 R2, R147 ;  /* 0x0000009300027308 */ /* 0x000eb40000000800 */
[----:B------:R-:W-:Y:S10]  /*d910*/  MUFU.EX2 R147, R230 ;  /* 0x000000e600937308 */ /* 0x000ff40000000800 */
[----:B------:R-:W3:Y:S01]  /*d920*/  MUFU.EX2 R107, R141 ;  /* 0x0000008d006b7308 */ /* 0x000ee20000000800 */
[----:B--2---:R-:W-:Y:S04]  /*d930*/  FADD.FTZ R0, R2, R0 ;  /* 0x0000000002007221 */ /* 0x004fe80000010000 */
[----:B------:R-:W-:Y:S01]  /*d940*/  FADD.FTZ R0, R80, R0 ;  /* 0x0000000050007221 */ /* 0x000fe20000010000 */
[C---:B-1----:R-:W-:Y:S04]  /*d950*/  HMMA.16816.F32 R36, R72.reuse, R76, R36 ;  /* 0x0000004c4824723c */ /* 0x042fe80000001824 */
[----:B------:R-:W-:Y:S01]  /*d960*/  MUFU.EX2 R104, R242 ;  /* 0x000000f200687308 */ /* 0x000fe20000000800 */
[C---:B------:R-:W-:Y:S03]  /*d970*/  FADD.FTZ R0, R71.reuse, R0 ;  /* 0x0000000047007221 */ /* 0x040fe60000010000 */
[C---:B------:R-:W-:Y:S01]  /*d980*/  HMMA.16816.F32 R40, R72.reuse, R78, R40 ;  /* 0x0000004e4828723c */ /* 0x040fe20000001828 */
[----:B------:R-:W1:Y:S05]  /*d990*/  LDSM.16.MT88.4 R76, [R197+0x3800] ;  /* 0x00380000c54c783b */ /* 0x000e6a0000004200 */
[----:B------:R-:W-:Y:S10]  /*d9a0*/  MUFU.EX2 R142, R239 ;  /* 0x000000ef008e7308 */ /* 0x000ff40000000800 */
[----:B------:R-:W-:Y:S10]  /*d9b0*/  MUFU.EX2 R141, R244 ;  /* 0x000000f4008d7308 */ /* 0x000ff40000000800 */
[----:B------:R-:W-:Y:S01]  /*d9c0*/  MUFU.EX2 R140, R245 ;  /* 0x000000f5008c7308 */ /* 0x000fe20000000800 */
        /* <DEDUP_REMOVED lines=9> */
[----:B------:R-:W-:Y:S02]  /*da60*/  F2FP.PACK_AB R74, R71, R80 ;  /* 0x00000050474a723e */ /* 0x000fe400000000ff */
[----:B------:R-:W2:Y:S01]  /*da70*/  LDSM.16.MT88.4 R80, [R197+0x800] ;  /* 0x00080000c550783b */ /* 0x000ea20000004200 */
[----:B------:R-:W-:Y:S02]  /*da80*/  MUFU.EX2 R71, R153 ;  /* 0x0000009900477308 */ /* 0x000fe40000000800 */
[----:B------:R-:W-:Y:S02]  /*da90*/  F2FP.PACK_AB R72, R2, R69 ;  /* 0x000000450248723e */ /* 0x000fe400000000ff */
[----:B---3--:R-:W-:Y:S02]  /*daa0*/  F2FP.PACK_AB R73, R106, R107 ;  /* 0x0000006b6a49723e */ /* 0x008fe400000000ff */
[----:B------:R-:W-:Y:S04]  /*dab0*/  F2FP.PACK_AB R75, R249, R250 ;  /* 0x000000faf94b723e */ /* 0x000fe800000000ff */
[----:B------:R-:W3:Y:S10]  /*dac0*/  MUFU.EX2 R69, R156 ;  /* 0x0000009c00457308 */ /* 0x000ef40000000800 */
[----:B------:R-:W4:Y:S10]  /*dad0*/  MUFU.EX2 R2, R155 ;  /* 0x0000009b00027308 */ /* 0x000f340000000800 */
[----:B------:R-:W5:Y:S01]  /*dae0*/  MUFU.EX2 R156, R152 ;  /* 0x00000098009c7308 */ /* 0x000f620000000800 */
[C---:B-1----:R-:W-:Y:S03]  /*daf0*/  HMMA.16816.F32 R4, R72.reuse, R76, R4 ;  /* 0x0000004c4804723c */ /* 0x042fe60000001804 */
[----:B---3--:R-:W-:Y:S05]  /*db00*/  FADD.FTZ R0, R69, R0 ;  /* 0x0000000045007221 */ /* 0x008fea0000010000 */
[C---:B------:R-:W-:Y:S01]  /*db10*/  HMMA.16816.F32 R8, R72.reuse, R78, R8 ;  /* 0x0000004e4808723c */ /* 0x040fe20000001808 */
[----:B------:R-:W1:Y:S01]  /*db20*/  LDSM.16.MT88.4 R76, [R196+0x800] ;  /* 0x00080000c44c783b */ /* 0x000e620000004200 */
[----:B------:R-:W-:Y:S02]  /*db30*/  MUFU.EX2 R155, R158 ;  /* 0x0000009e009b7308 */ /* 0x000fe40000000800 */
[----:B----4-:R-:W-:Y:S04]  /*db40*/  FADD.FTZ R0, R2, R0 ;  /* 0x0000000002007221 */ /* 0x010fe80000010000 */
[C---:B--2---:R-:W-:Y:S04]  /*db50*/  HMMA.16816.F32 R12, R72.reuse, R80, R12 ;  /* 0x00000050480c723c */ /* 0x044fe8000000180c */
[----:B------:R-:W-:Y:S01]  /*db60*/  FADD.FTZ R0, R84, R0 ;  /* 0x0000000054007221 */ /* 0x000fe20000010000 */
[----:B------:R-:W-:Y:S03]  /*db70*/  MUFU.EX2 R153, R159 ;  /* 0x0000009f00997308 */ /* 0x000fe60000000800 */
[C---:B------:R-:W-:Y:S01]  /*db80*/  HMMA.16816.F32 R16, R72.reuse, R82, R16 ;  /* 0x000000524810723c */ /* 0x040fe20000001810 */
[----:B------:R-:W2:Y:S03]  /*db90*/  LDSM.16.MT88.4 R80, [R198+0x800] ;  /* 0x00080000c650783b */ /* 0x000ea60000004200 */
[C---:B------:R-:W-:Y:S03]  /*dba0*/  FADD.FTZ R0, R71.reuse, R0 ;  /* 0x0000000047007221 */ /* 0x040fe60000010000 */
        /* <DEDUP_REMOVED lines=24> */
[----:B-----5:R-:W-:Y:S04]  /*dd30*/  F2FP.PACK_AB R75, R156, R246 ;  /* 0x000000f69c4b723e */ /* 0x020fe800000000ff */
        /* <DEDUP_REMOVED lines=102> */
[----:B-----5:R-:W-:Y:S04]  /*e3a0*/  FADD.FTZ R0, R71, R0 ;  /* 0x0000000047007221 */ /* 0x020fe80000010000 */
[C---:B------:R-:W-:Y:S01]  /*e3b0*/  HMMA.16816.F32 R48, R72.reuse, R86, R48 ;  /* 0x000000564830723c */ /* 0x040fe20000001830 */
[----:B------:R-:W3:Y:S03]  /*e3c0*/  LDSM.16.MT88.4 R84, [R197+0x2800] ;  /* 0x00280000c554783b */ /* 0x000ee60000004200 */
[----:B--2---:R-:W-:Y:S04]  /*e3d0*/  FADD.FTZ R0, R69, R0 ;  /* 0x0000000045007221 */ /* 0x004fe80000010000 */
        /* <DEDUP_REMOVED lines=27> */
[C---:B--2---:R-:W-:Y:S04]  /*e590*/  HMMA.16816.F32 R28, R76.reuse, R72, R28 ;  /* 0x000000484c1c723c */ /* 0x044fe8000000181c */
[----:B------:R-:W-:Y:S03]  /*e5a0*/  FADD.FTZ R0, R154, R0 ;  /* 0x000000009a007221 */ /* 0x000fe60000010000 */
[----:B------:R-:W-:Y:S01]  /*e5b0*/  F2FP.PACK_AB R72, R71, R104 ;  /* 0x000000684748723e */ /* 0x000fe200000000ff */
[C---:B------:R-:W-:Y:S04]  /*e5c0*/  HMMA.16816.F32 R32, R76.reuse, R74, R32 ;  /* 0x0000004a4c20723c */ /* 0x040fe80000001820 */
[----:B------:R-:W-:Y:S01]  /*e5d0*/  F2FP.PACK_AB R73, R142, R143 ;  /* 0x0000008f8e49723e */ /* 0x000fe200000000ff */
[----:B------:R-:W-:Y:S02]  /*e5e0*/  FADD.FTZ R0, R153, R0 ;  /* 0x0000000099007221 */ /* 0x000fe40000010000 */
[----:B------:R-:W-:Y:S01]  /*e5f0*/  F2FP.PACK_AB R74, R68, R69 ;  /* 0x00000045444a723e */ /* 0x000fe200000000ff */
[C---:B----4-:R-:W-:Y:S04]  /*e600*/  HMMA.16816.F32 R36, R76.reuse, R88, R36 ;  /* 0x000000584c24723c */ /* 0x050fe80000001824 */
[----:B------:R-:W-:Y:S01]  /*e610*/  F2FP.PACK_AB R75, R140, R141 ;  /* 0x0000008d8c4b723e */ /* 0x000fe200000000ff */
[----:B------:R-:W-:Y:S01]  /*e620*/  FADD.FTZ R0, R152, R0 ;  /* 0x0000000098007221 */ /* 0x000fe20000010000 */
[----:B------:R-:W-:Y:S02]  /*e630*/  MOV R69, R3 ;  /* 0x0000000300457202 */ /* 0x000fe40000000f00 */
[C---:B------:R-:W-:Y:S04]  /*e640*/  HMMA.16816.F32 R40, R76.reuse, R90, R40 ;  /* 0x0000005a4c28723c */ /* 0x040fe80000001828 */
[----:B------:R-:W-:Y:S04]  /*e650*/  FADD.FTZ R0, R151, R0 ;  /* 0x0000000097007221 */ /* 0x000fe80000010000 */
[C---:B------:R-:W-:Y:S04]  /*e660*/  HMMA.16816.F32 R44, R76.reuse, R96, R44 ;  /* 0x000000604c2c723c */ /* 0x040fe8000000182c */
[----:B------:R-:W-:Y:S04]  /*e670*/  FADD.FTZ R0, R150, R0 ;  /* 0x0000000096007221 */ /* 0x000fe80000010000 */
[C---:B------:R-:W-:Y:S04]  /*e680*/  HMMA.16816.F32 R48, R76.reuse, R98, R48 ;  /* 0x000000624c30723c */ /* 0x040fe80000001830 */
[----:B------:R-:W-:Y:S04]  /*e690*/  FADD.FTZ R0, R149, R0 ;  /* 0x0000000095007221 */ /* 0x000fe80000010000 */
[C---:B-----5:R-:W-:Y:S04]  /*e6a0*/  HMMA.16816.F32 R52, R76.reuse, R80, R52 ;  /* 0x000000504c34723c */ /* 0x060fe80000001834 */
[----:B------:R-:W-:Y:S04]  /*e6b0*/  FADD.FTZ R0, R148, R0 ;  /* 0x0000000094007221 */ /* 0x000fe80000010000 */
[C---:B------:R-:W-:Y:S04]  /*e6c0*/  HMMA.16816.F32 R56, R76.reuse, R82, R56 ;  /* 0x000000524c38723c */ /* 0x040fe80000001838 */
[----:B------:R-:W-:Y:S04]  /*e6d0*/  FADD.FTZ R0, R147, R0 ;  /* 0x0000000093007221 */ /* 0x000fe80000010000 */
[C---:B---3--:R-:W-:Y:S04]  /*e6e0*/  HMMA.16816.F32 R60, R76.reuse, R84, R60 ;  /* 0x000000544c3c723c */ /* 0x048fe8000000183c */
        /* <DEDUP_REMOVED lines=20> */
[C---:B------:R-:W-:Y:S08]  /*e830*/  HMMA.16816.F32 R100, R72.reuse, R102, R32 ;  /* 0x000000664864723c */ /* 0x040ff00000001820 */
[C---:B-1----:R-:W-:Y:S08]  /*e840*/  HMMA.16816.F32 R96, R72.reuse, R92, R36 ;  /* 0x0000005c4860723c */ /* 0x042ff00000001824 */
[C---:B------:R-:W-:Y:S08]  /*e850*/  HMMA.16816.F32 R92, R72.reuse, R94, R40 ;  /* 0x0000005e485c723c */ /* 0x040ff00000001828 */
[C---:B--2---:R-:W-:Y:S08]  /*e860*/  HMMA.16816.F32 R88, R72.reuse, R84, R44 ;  /* 0x000000544858723c */ /* 0x044ff0000000182c */
[C---:B------:R-:W-:Y:S08]  /*e870*/  HMMA.16816.F32 R84, R72.reuse, R86, R48 ;  /* 0x000000564854723c */ /* 0x040ff00000001830 */
[C---:B---3--:R-:W-:Y:S08]  /*e880*/  HMMA.16816.F32 R80, R72.reuse, R76, R52 ;  /* 0x0000004c4850723c */ /* 0x048ff00000001834 */
[C---:B------:R-:W-:Y:S08]  /*e890*/  HMMA.16816.F32 R76, R72.reuse, R78, R56 ;  /* 0x0000004e484c723c */ /* 0x040ff00000001838 */
[C---:B----4-:R-:W-:Y:S08]  /*e8a0*/  HMMA.16816.F32 R60, R72.reuse, R4, R60 ;  /* 0x00000004483c723c */ /* 0x050ff0000000183c */
[----:B------:R-:W-:Y:S01]  /*e8b0*/  HMMA.16816.F32 R64, R72, R6, R64 ;  /* 0x000000064840723c */ /* 0x000fe20000001840 */
[----:B------:R-:W-:Y:S07]  /*e8c0*/  @!UPT UIADD3 URZ, URZ, URZ, URZ ;  /* 0x0000003f3f3ff290 */ /* 0x000fee000fffe03f */
[----:B------:R-:W-:-:S11]  /*e8d0*/  @P0 BRA `(.L_x_1376) ;  /* 0xffffc85000000947 */ /* 0x000fd6000383ffff */
.L_x_1361:
[----:B------:R-:W-:Y:S05]  /*e8e0*/  BRA.DIV ~URZ, `(.L_x_1377) ;  /* 0x00006da27f007947 */ /* 0x000fea000b800000 */
[----:B------:R1:W2:Y:S02]  /*e8f0*/  SHFL.BFLY PT, R0, R238, 0x2, 0x1f ;  /* 0x0c401f00ee007f89 */ /* 0x0002a400000e0000 */
.L_x_1474:
[----:B--2---:R-:W-:Y:S01]  /*e900*/  FADD.FTZ R4, R0, R238 ;  /* 0x000000ee00047221 */ /* 0x004fe20000010000 */
[----:B------:R-:W-:Y:S05]  /*e910*/  BRA.DIV ~URZ, `(.L_x_1378) ;  /* 0x00006dc27f007947 */ /* 0x000fea000b800000 */
[----:B------:R-:W2:Y:S04]  /*e920*/  SHFL.BFLY PT, R0, R250, 0x2, 0x1f ;  /* 0x0c401f00fa007f89 */ /* 0x000ea800000e0000 */
[----:B------:R-:W3:Y:S01]  /*e930*/  SHFL.BFLY PT, R2, R4, 0x1, 0x1f ;  /* 0x0c201f0004027f89 */ /* 0x000ee200000e0000 */
[----:B--2---:R-:W-:-:S02]  /*e940*/  FADD.FTZ R5, R0, R250 ;  /* 0x000000fa00057221 */ /* 0x004fc40000010000 */
[----:B---3--:R-:W-:-:S03]  /*e950*/  FADD.FTZ R4, R4, R2 ;  /* 0x0000000204047221 */ /* 0x008fc60000010000 */
[----:B------:R2:W3:Y:S04]  /*e960*/  SHFL.BFLY PT, R3, R5, 0x1, 0x1f ;  /* 0x0c201f0005037f89 */ /* 0x0004e800000e0000 */
.L_x_1475:
[----:B------:R-:W-:Y:S01]  /*e970*/  FSETP.NE.FTZ.AND P1, PT, R4, RZ, PT ;  /* 0x000000ff0400720b */ /* 0x000fe20003f35000 */
[----:B---3--:R-:W-:Y:S01]  /*e980*/  FADD.FTZ R3, R3, R5 ;  /* 0x0000000503037221 */ /* 0x008fe20000010000 */
[----:B------:R-:W-:Y:S02]  /*e990*/  MOV R2, RZ ;  /* 0x000000ff00027202 */ /* 0x000fe40000000f00 */
[----:B------:R-:W-:Y:S02]  /*e9a0*/  MOV R23, 0xff800000 ;  /* 0xff80000000177802 */ /* 0x000fe40000000f00 */
[----:B------:R-:W-:Y:S02]  /*e9b0*/  FSETP.NE.FTZ.AND P0, PT, R3, RZ, PT ;  /* 0x000000ff0300720b */ /* 0x000fe40003f15000 */
[----:B------:R-:W-:Y:S02]  /*e9c0*/  MOV R0, RZ ;  /* 0x000000ff00007202 */ /* 0x000fe40000000f00 */
[----:B------:R-:W-:-:S03]  /*e9d0*/  MOV R22, 0xff800000 ;  /* 0xff80000000167802 */ /* 0x000fc60000000f00 */
[----:B------:R-:W3:Y:S08]  /*e9e0*/  @P1 MUFU.LG2 R6, R4 ;  /* 0x0000000400061308 */ /* 0x000ef00000000c00 */
[----:B------:R4:W5:Y:S01]  /*e9f0*/  @P1 MUFU.RCP R2, R4 ;  /* 0x0000000400021308 */ /* 0x0009620000001000 */
[----:B---3--:R-:W-:-:S07]  /*ea00*/  @P1 FMUL.FTZ R6, R6, 0.69314718246459960938 ;  /* 0x3f31721806061820 */ /* 0x008fce0000410000 */
[----:B------:R-:W3:Y:S01]  /*ea10*/  @P0 MUFU.RCP R0, R3 ;  /* 0x0000000300000308 */ /* 0x000ee20000001000 */
[----:B----4-:R-:W-:Y:S01]  /*ea20*/  @P1 MOV R4, 0x3f317218 ;  /* 0x3f31721800041802 */ /* 0x010fe20000000f00 */
[C---:B-----5:R-:W-:Y:S02]  /*ea30*/  FMUL.FTZ R46, R2.reuse, R88 ;  /* 0x00000058022e7220 */ /* 0x060fe40000410000 */
        /* <DEDUP_REMOVED lines=72> */
.L_x_1324:
[----:B-12---:R1:W5:Y:S04]  /*eec0*/  LDL R6, [R1+0x48] ;  /* 0x0000480001067983 */ /* 0x0063680000100800 */
[----:B------:R-:W2:Y:S01]  /*eed0*/  S2R R2, SR_TID.X ;  /* 0x0000000000027919 */ /* 0x000ea20000002100 */
[----:B------:R-:W-:Y:S01]  /*eee0*/  BSSY B0, `(.L_x_1379) ;  /* 0x0000011000007945 */ /* 0x000fe20003800000 */
[----:B--2---:R-:W-:-:S13]  /*eef0*/  LOP3.LUT P0, RZ, R2, 0xff, RZ, 0xc0, !PT ;  /* 0x000000ff02ff7812 */ /* 0x004fda000780c0ff */
[----:B------:R-:W-:Y:S05]  /*ef00*/  @P0 BRA `(.L_x_1380) ;  /* 0x000000e000000947 */ /* 0x000fea0003800000 */
[----:B-1----:R-:W1:Y:S01]  /*ef10*/  S2R R4, SR_LANEID ;  /* 0x0000000000047919 */ /* 0x002e620000000000 */
        /* <DEDUP_REMOVED lines=13> */
.L_x_1380:
[----:B-1----:R-:W-:Y:S05]  /*eff0*/  BSYNC B0 ;  /* 0x0000000000007941 */ /* 0x002fea0003800000 */
.L_x_1379:
        /* <DEDUP_REMOVED lines=20> */
[----:B--2---:R1:W-:Y:S04]  /*f140*/  STS [R7], R0 ;  /* 0x0000000007007388 */ /* 0x0043e80000000800 */
[----:B------:R2:W-:Y:S04]  /*f150*/  STS [R7+0x400], R2 ;  /* 0x0004000207007388 */ /* 0x0005e80000000800 */
[----:B---3--:R3:W-:Y:S01]  /*f160*/  STS [R13], R3 ;  /* 0x000000030d007388 */ /* 0x0087e20000000800 */
[----:B-1----:R-:W-:-:S02]  /*f170*/  F2FP.PACK_AB R0, R77, R76 ;  /* 0x0000004c4d00723e */ /* 0x002fc400000000ff */
[----:B--2---:R-:W-:-:S03]  /*f180*/  F2FP.PACK_AB R2, R31, R30 ;  /* 0x0000001e1f02723e */ /* 0x004fc600000000ff */
[----:B------:R1:W-:Y:S01]  /*f190*/  STS [R13+0x400], R0 ;  /* 0x000400000d007388 */ /* 0x0003e20000000800 */
[----:B---3--:R-:W-:-:S03]  /*f1a0*/  F2FP.PACK_AB R3, R55, R54 ;  /* 0x000000363703723e */ /* 0x008fc600000000ff */
[----:B----4-:R2:W-:Y:S04]  /*f1b0*/  STS [R6], R2 ;  /* 0x0000000206007388 */ /* 0x0105e80000000800 */
        /* <DEDUP_REMOVED lines=74> */
.L_x_1383:
[----:B-1----:R-:W2:Y:S04]  /*f660*/  LDL.LU R8, [R1+0x5c] ;  /* 0x00005c0001087983 */ /* 0x002ea80000300800 */
[----:B------:R-:W3:Y:S04]  /*f670*/  LDL R7, [R1+0x58] ;  /* 0x0000580001077983 */ /* 0x000ee80000100800 */
[----:B------:R-:W4:Y:S04]  /*f680*/  LDL.LU R3, [R1+0x70] ;  /* 0x0000700001037983 */ /* 0x000f280000300800 */
[----:B------:R-:W2:Y:S01]  /*f690*/  LDL.LU R6, [R1+0x50] ;  /* 0x0000500001067983 */ /* 0x000ea20000300800 */
[----:B------:R-:W-:Y:S01]  /*f6a0*/  IMAD.MOV.U32 R2, RZ, RZ, 0x368 ;  /* 0x00000368ff027424 */ /* 0x000fe200078e00ff */
[----:B------:R-:W-:-:S02]  /*f6b0*/  ISETP.GT.AND P3, PT, R5, 0x1, PT ;  /* 0x000000010500780c */ /* 0x000fc40003f64270 */
[----:B------:R-:W3:Y:S02]  /*f6c0*/  LDL R63, [R1+0x40] ;  /* 0x00004000013f7983 */ /* 0x000ee40000100800 */
[----:B------:R-:W-:Y:S02]  /*f6d0*/  SEL R2, R2, 0x328, P3 ;  /* 0x0000032802027807 */ /* 0x000fe40001800000 */
[----:B------:R-:W3:Y:S02]  /*f6e0*/  LDL R13, [R1+0x6c] ;  /* 0x00006c00010d7983 */ /* 0x000ee40000100800 */
[----:B------:R-:W1:Y:S08]  /*f6f0*/  LDC.64 R16, c[0x0][R2+0x168] ;  /* 0x00005a0002107b82 */ /* 0x000e700000000a00 */
[----:B------:R1:W1:Y:S08]  /*f700*/  LDC.64 R4, c[0x0][R2+0x170] ;  /* 0x00005c0002047b82 */ /* 0x0002700000000a00 */
[----:B------:R1:W1:Y:S08]  /*f710*/  LDC.64 R18, c[0x0][R2+0x178] ;  /* 0x00005e0002127b82 */ /* 0x0002700000000a00 */
[----:B------:R1:W1:Y:S01]  /*f720*/  LDC.64 R20, c[0x0][R2+0x160] ;  /* 0x0000580002147b82 */ /* 0x0002620000000a00 */
[----:B------:R-:W-:-:S04]  /*f730*/  ISETP.NE.U32.AND P0, PT, RZ, c[0x0][0x500], PT ;  /* 0x00014000ff007a0c */ /* 0x000fc80003f05070 */
[----:B------:R-:W-:Y:S02]  /*f740*/  ISETP.NE.AND.EX P0, PT, RZ, c[0x0][0x504], PT, P0 ;  /* 0x00014100ff007a0c */ /* 0x000fe40003f05300 */
[----:B--2---:R-:W-:-:S05]  /*f750*/  LOP3.LUT R10, R6, 0xffff, RZ, 0xc0, !PT ;  /* 0x0000ffff060a7812 */ /* 0x004fca00078ec0ff */
[----:B-1----:R-:W-:Y:S02]  /*f760*/  IMAD R9, R17, R10, RZ ;  /* 0x0000000a11097224 */ /* 0x002fe400078e02ff */
[----:B------:R-:W2:Y:S01]  /*f770*/  LDL R17, [R1+0x110] ;  /* 0x0001100001117983 */ /* 0x000ea20000100800 */
[----:B------:R-:W-:Y:S01]  /*f780*/  IMAD.MOV.U32 R2, RZ, RZ, c[0x0][0x4e8] ;  /* 0x00013a00ff027624 */ /* 0x000fe200078e00ff */
[----:B------:R-:W-:-:S04]  /*f790*/  SEL R8, R8, RZ, !P0 ;  /* 0x000000ff08087207 */ /* 0x000fc80004000000 */
[----:B------:R-:W-:Y:S01]  /*f7a0*/  ISETP.NE.AND P2, PT, R2, 0x1, PT ;  /* 0x000000010200780c */ /* 0x000fe20003f45270 */
[----:B------:R-:W-:Y:S01]  /*f7b0*/  IMAD R2, R5, R8, RZ ;  /* 0x0000000805027224 */ /* 0x000fe200078e02ff */
[----:B----4-:R-:W-:Y:S01]  /*f7c0*/  SEL R3, R3, RZ, !P0 ;  /* 0x000000ff03037207 */ /* 0x010fe20004000000 */
[----:B---3--:R-:W-:-:S04]  /*f7d0*/  IMAD.IADD R11, R7, 0x1, R63 ;  /* 0x00000001070b7824 */ /* 0x008fc800078e023f */
[C---:B------:R-:W-:Y:S02]  /*f7e0*/  IMAD R12, R4.reuse, R3, R2 ;  /* 0x00000003040c7224 */ /* 0x040fe400078e0202 */
[----:B------:R-:W-:-:S04]  /*f7f0*/  IMAD.WIDE.U32 R4, R4, R8, RZ ;  /* 0x0000000804047225 */ /* 0x000fc800078e00ff */
[----:B------:R-:W-:Y:S01]  /*f800*/  @P2 IMAD.HI.U32 R3, R11, c[0x0][0x4ec], RZ ;  /* 0x00013b000b032a27 */ /* 0x000fe200078e00ff */
[----:B------:R-:W1:Y:S03]  /*f810*/  S2R R66, SR_TID.X ;  /* 0x0000000000427919 */ /* 0x000e660000002100 */
        /* <DEDUP_REMOVED lines=35> */
[----:B------:R2:W3:Y:S01]  /*fa50*/  SHFL.IDX PT, R5, R2, 0x1, 0x1c1f ;  /* 0x003c1f0002057f89 */ /* 0x0004e200000e0000 */
[----:B------:R-:W-:Y:S01]  /*fa60*/  IMAD R9, R14, c[0x0][0x4e8], RZ ;  /* 0x00013a000e097a24 */ /* 0x000fe200078e02ff */
        /* <DEDUP_REMOVED lines=8> */
[----:B------:R-:W-:Y:S01]  /*faf0*/  ISETP.GE.AND P0, PT, R3, R9, PT ;  /* 0x000000090300720c */ /* 0x000fe20003f06270 */
[----:B------:R-:W-:Y:S05]  /*fb00*/  @P3 BRA `(.L_x_1384) ;  /* 0x0000075000003947 */ /* 0x000fea0003800000 */
[----:B------:R-:W2:Y:S01]  /*fb10*/  LDL R16, [R1+0x4] ;  /* 0x0000040001107983 */ /* 0x000ea20000100800 */
[----:B------:R-:W-:Y:S01]  /*fb20*/  IMAD R12, R12, c[0x0][0x3a0], RZ ;  /* 0x0000e8000c0c7a24 */ /* 0x000fe200078e02ff */
[----:B-1----:R-:W-:Y:S01]  /*fb30*/  SHF.R.S32.HI R5, RZ, 0x1f, R8 ;  /* 0x0000001fff057819 */ /* 0x002fe20000011408 */
[C---:B------:R-:W-:Y:S01]  /*fb40*/  IMAD.WIDE.U32 R2, R0.reuse, c[0x0][0x3a0], RZ ;  /* 0x0000e80000027a25 */ /* 0x040fe200078e00ff */
[----:B------:R1:W3:Y:S03]  /*fb50*/  LDS.128 R24, [R219+0x1080] ;  /* 0x00108000db187984 */ /* 0x0002e60000000c00 */
[----:B------:R-:W-:Y:S01]  /*fb60*/  IMAD R0, R0, c[0x0][0x3a4], R12 ;  /* 0x0000e90000007a24 */ /* 0x000fe200078e020c */
[----:B------:R1:W4:Y:S01]  /*fb70*/  LDS.128 R32, [R219+0x2080] ;  /* 0x00208000db207984 */ /* 0x0003220000000c00 */
[----:B------:R-:W-:-:S03]  /*fb80*/  IMAD R5, R5, c[0x0][0x3f0], RZ ;  /* 0x0000fc0005057a24 */ /* 0x000fc600078e02ff */
[----:B------:R-:W-:Y:S01]  /*fb90*/  IADD3 R3, R3, R0, RZ ;  /* 0x0000000003037210 */ /* 0x000fe20007ffe0ff */
[----:B------:R1:W1:Y:S01]  /*fba0*/  LDS.128 R36, [R219+0x3080] ;  /* 0x00308000db247984 */ /* 0x0002620000000c00 */
[----:B------:R-:W-:-:S03]  /*fbb0*/  IMAD R7, R8, c[0x0][0x3f4], R5 ;  /* 0x0000fd0008077a24 */ /* 0x000fc600078e0205 */
[C---:B------:R-:W-:Y:S01]  /*fbc0*/  IMAD.WIDE.U32 R2, R10.reuse, c[0x0][0x3e8], R2 ;  /* 0x0000fa000a027a25 */ /* 0x040fe200078e0002 */
[----:B------:R1:W1:Y:S03]  /*fbd0*/  LDS.128 R12, [R219+0x4080] ;  /* 0x00408000db0c7984 */ /* 0x0002660000000c00 */
[----:B------:R-:W-:Y:S01]  /*fbe0*/  IMAD R3, R10, c[0x0][0x3ec], R3 ;  /* 0x0000fb000a037a24 */ /* 0x000fe200078e0203 */
[----:B------:R1:W1:Y:S03]  /*fbf0*/  LDS.128 R20, [R219+0x5080] ;  /* 0x00508000db147984 */ /* 0x0002660000000c00 */
[----:B------:R-:W-:Y:S01]  /*fc00*/  IMAD.WIDE.U32 R2, R8, c[0x0][0x3f0], R2 ;  /* 0x0000fc0008027a25 */ /* 0x000fe200078e0002 */
[----:B------:R1:W1:Y:S04]  /*fc10*/  LDS.128 R28, [R219+0x6080] ;  /* 0x00608000db1c7984 */ /* 0x0002680000000c00 */
[----:B------:R1:W1:Y:S01]  /*fc20*/  LDS.128 R40, [R219+0x7080] ;  /* 0x00708000db287984 */ /* 0x0002620000000c00 */
[----:B------:R-:W-:-:S02]  /*fc30*/  IADD3 R3, R3, R7, RZ ;  /* 0x0000000703037210 */ /* 0x000fc40007ffe0ff */
[----:B--2---:R-:W-:Y:S02]  /*fc40*/  IADD3 R4, R16, R63, RZ ;  /* 0x0000003f10047210 */ /* 0x004fe40007ffe0ff */
[----:B------:R2:W1:Y:S02]  /*fc50*/  LDS.128 R16, [R219+0x80] ;  /* 0x00008000db107984 */ /* 0x0004640000000c00 */
[----:B------:R-:W-:Y:S01]  /*fc60*/  MOV R0, R4 ;  /* 0x0000000400007202 */ /* 0x000fe20000000f00 */
[----:B------:R-:W-:-:S05]  /*fc70*/  @P2 IMAD.HI.U32 R6, R4, c[0x0][0x4ec], RZ ;  /* 0x00013b0004062a27 */ /* 0x000fca00078e00ff */
[----:B------:R-:W-:-:S04]  /*fc80*/  @P2 SHF.R.U32.HI R0, RZ, c[0x0][0x4f0], R6 ;  /* 0x00013c00ff002a19 */ /* 0x000fc80000011606 */
[----:B------:R-:W-:Y:S01]  /*fc90*/  SHF.R.S32.HI R6, RZ, 0x1f, R0 ;  /* 0x0000001fff067819 */ /* 0x000fe20000011400 */
[C---:B------:R-:W-:Y:S01]  /*fca0*/  IMAD.WIDE.U32 R2, R0.reuse, c[0x0][0x3e0], R2 ;  /* 0x0000f80000027a25 */ /* 0x040fe200078e0002 */
[----:B------:R-:W-:-:S03]  /*fcb0*/  IADD3 R5, -R0, RZ, RZ ;  /* 0x000000ff00057210 */ /* 0x000fc60007ffe1ff */
[----:B------:R-:W-:Y:S02]  /*fcc0*/  IMAD R6, R6, c[0x0][0x3e0], RZ ;  /* 0x0000f80006067a24 */ /* 0x000fe400078e02ff */
[----:B------:R-:W-:Y:S02]  /*fcd0*/  IMAD R4, R5, c[0x0][0x4e8], R4 ;  /* 0x00013a0005047a24 */ /* 0x000fe400078e0204 */
[----:B------:R-:W-:-:S03]  /*fce0*/  IMAD R5, R0, c[0x0][0x3e4], R6 ;  /* 0x0000f90000057a24 */ /* 0x000fc600078e0206 */
[----:B------:R-:W-:Y:S02]  /*fcf0*/  SHF.R.S32.HI R0, RZ, 0x1f, R4 ;  /* 0x0000001fff007819 */ /* 0x000fe40000011404 */
[----:B------:R-:W-:-:S03]  /*fd00*/  IADD3 R3, R3, R5, RZ ;  /* 0x0000000503037210 */ /* 0x000fc60007ffe0ff */
[----:B------:R-:W-:Y:S02]  /*fd10*/  IMAD R0, R0, c[0x0][0x3d8], RZ ;  /* 0x0000f60000007a24 */ /* 0x000fe400078e02ff */
[----:B------:R-:W-:-:S04]  /*fd20*/  IMAD.WIDE.U32 R2, R4, c[0x0][0x3d8], R2 ;  /* 0x0000f60004027a25 */ /* 0x000fc800078e0002 */
[----:B------:R-:W-:Y:S01]  /*fd30*/  IMAD R0, R4, c[0x0][0x3dc], R0 ;  /* 0x0000f70004007a24 */ /* 0x000fe200078e0200 */
[----:B------:R-:W-:-:S04]  /*fd40*/  LEA R8, P0, R2, c[0x0][0x380], 0x1 ;  /* 0x0000e00002087a11 */ /* 0x000fc800078008ff */
[----:B------:R-:W-:-:S04]  /*fd50*/  IADD3 R0, R3, R0, RZ ;  /* 0x0000000003007210 */ /* 0x000fc80007ffe0ff */
[----:B------:R-:W-:Y:S01]  /*fd60*/  LEA.HI.X R7, R2, c[0x0][0x384], R0, 0x1, P0 ;  /* 0x0000e10002077a11 */ /* 0x000fe200000f0c00 */
[----:B------:R-:W-:Y:S05]  /*fd70*/  BRA.DIV ~URZ, `(.L_x_1385) ;  /* 0x00005a627f007947 */ /* 0x000fea000b800000 */
[----:B-1234-:R1:W2:Y:S02]  /*fd80*/  SHFL.IDX PT, R10, R7, RZ, 0x181f ;  /* 0x00181fff070a7589 */ /* 0x01e2a400000e0000 */
.L_x_1476:
[----:B------:R-:W-:Y:S05]  /*fd90*/  BRA.DIV ~URZ, `(.L_x_1386) ;  /* 0x00005ab27f007947 */ /* 0x000fea000b800000 */
[----:B------:R3:W4:Y:S02]  /*fda0*/  SHFL.IDX PT, R0, R8, RZ, 0x181f ;  /* 0x00181fff08007589 */ /* 0x00072400000e0000 */
.L_x_1477:
[----:B------:R-:W5:Y:S04]  /*fdb0*/  LDL.LU R3, [R1+0x40] ;  /* 0x0000400001037983 */ /* 0x000f680000300800 */
[----:B------:R-:W1:Y:S02]  /*fdc0*/  S2R R4, SR_TID.X ;  /* 0x0000000000047919 */ /* 0x000e640000002100 */
[----:B-1----:R-:W-:-:S04]  /*fdd0*/  SHF.R.S32.HI R2, RZ, 0x1f, R4 ;  /* 0x0000001fff027819 */ /* 0x002fc80000011404 */
[----:B------:R-:W-:-:S04]  /*fde0*/  LEA.HI R2, R2, R4, RZ, 0x3 ;  /* 0x0000000402027211 */ /* 0x000fc800078f18ff */
[----:B------:R-:W-:Y:S01]  /*fdf0*/  SHF.R.S32.HI R2, RZ, 0x3, R2 ;  /* 0x00000003ff027819 */ /* 0x000fe20000011402 */
[----:B------:R-:W-:Y:S04]  /*fe00*/  BSSY B0, `(.L_x_1387) ;  /* 0x000000e000007945 */ /* 0x000fe80003800000 */
[----:B-----5:R-:W-:-:S05]  /*fe10*/  IMAD.IADD R6, R2, 0x1, R3 ;  /* 0x0000000102067824 */ /* 0x020fca00078e0203 */
        /* <DEDUP_REMOVED lines=10> */
[----:B------:R1:W-:Y:S04]  /*fec0*/  @!P3 ST.E.128 [R4.64], R16 ;  /* 0x000000100400b985 */ /* 0x0003e8000c101d06 */
[----:B------:R1:W-:Y:S02]  /*fed0*/  @!P2 ST.E.128 [R2.64], R12 ;  /* 0x0000000c0200a985 */ /* 0x0003e4000c101d06 */
.L_x_1388:
[----:B------:R-:W-:Y:S05]  /*fee0*/  BSYNC B0 ;  /* 0x0000000000007941 */ /* 0x000fea0003800000 */
.L_x_1387:
[----:B------:R-:W-:Y:S05]  /*fef0*/  BRA.DIV ~URZ, `(.L_x_1389) ;  /* 0x000059c27f007947 */ /* 0x000fea000b800000 */
[----:B--2---:R2:W1:Y:S04]  /*ff00*/  SHFL.IDX PT, R10, R7, 0x1, 0x181f ;  /* 0x00381f00070a7f89 */ /* 0x00446800000e0000 */
[----:B----4-:R2:W4:Y:S02]  /*ff10*/  SHFL.IDX PT, R0, R8, 0x1, 0x181f ;  /* 0x00381f0008007f89 */ /* 0x01052400000e0000 */
.L_x_1478:
        /* <DEDUP_REMOVED lines=10> */
[-C--:B------:R-:W-:Y:S02]  /*ffc0*/  @!P1 LEA.HI.X R5, R241, R10.reuse, R12, 0x1, P3 ;  /* 0x0000000af1059211 */ /* 0x080fe400018f0c0c */
[----:B------:R-:W-:-:S03]  /*ffd0*/  @!P0 LEA.HI.X R3, R251, R10, R11, 0x1, P2 ;  /* 0x0000000afb038211 */ /* 0x000fc600010f0c0b */
[----:B------:R1:W-:Y:S04]  /*ffe0*/  @!P1 ST.E.128 [R4.64], R24 ;  /* 0x0000001804009985 */ /* 0x0003e8000c101d06 */
[----:B------:R1:W-:Y:S02]  /*fff0*/  @!P0 ST.E.128 [R2.64], R20 ;  /* 0x0000001402008985 */ /* 0x0003e4000c101d06 */
.L_x_1391:
[----:B------:R-:W-:Y:S05]  /*10000*/  BSYNC B0 ;  /* 0x0000000000007941 */ /* 0x000fea0003800000 */
.L_x_1390:
[----:B------:R-:W-:Y:S05]  /*10010*/  BRA.DIV ~URZ, `(.L_x_1392) ;  /* 0x000059727f007947 */ /* 0x000fea000b800000 */
[----:B------:R1:W2:Y:S02]  /*10020*/  SHFL.IDX PT, R10, R7, 0x2, 0x181f ;  /* 0x00581f00070a7f89 */ /* 0x0002a400000e0000 */
.L_x_1479:
[----:B------:R-:W-:Y:S05]  /*10030*/  BRA.DIV ~URZ, `(.L_x_1393) ;  /* 0x000059c27f007947 */ /* 0x000fea000b800000 */
[----:B----4-:R4:W1:Y:S02]  /*10040*/  SHFL.IDX PT, R0, R8, 0x2, 0x181f ;  /* 0x00581f0008007f89 */ /* 0x01086400000e0000 */
.L_x_1480:
        /* <DEDUP_REMOVED lines=8> */
[-C--:B------:R-:W-:Y:S02]  /*100d0*/  @!P1 LEA R4, P3, R241, R0.reuse, 0x1 ;  /* 0x00000000f1049211 */ /* 0x080fe400078608ff */
[----:B------:R-:W-:Y:S02]  /*100e0*/  @!P0 LEA R2, P2, R251, R0, 0x1 ;  /* 0x00000000fb028211 */ /* 0x000fe400078408ff */
[-C--:B--2---:R-:W-:Y:S02]  /*100f0*/  @!P1 LEA.HI.X R5, R241, R10.reuse, R12, 0x1, P3 ;  /* 0x0000000af1059211 */ /* 0x084fe400018f0c0c */
[----:B------:R-:W-:-:S03]  /*10100*/  @!P0 LEA.HI.X R3, R251, R10, R11, 0x1, P2 ;  /* 0x0000000afb038211 */ /* 0x000fc600010f0c0b */
[----:B------:R1:W-:Y:S04]  /*10110*/  @!P1 ST.E.128 [R4.64], R32 ;  /* 0x0000002004009985 */ /* 0x0003e8000c101d06 */
[----:B------:R1:W-:Y:S02]  /*10120*/  @!P0 ST.E.128 [R2.64], R28 ;  /* 0x0000001c02008985 */ /* 0x0003e4000c101d06 */
.L_x_1395:
[----:B------:R-:W-:Y:S05]  /*10130*/  BSYNC B0 ;  /* 0x0000000000007941 */ /* 0x000fea0003800000 */
.L_x_1394:
[----:B------:R-:W-:Y:S05]  /*10140*/  BRA.DIV ~URZ, `(.L_x_1396) ;  /* 0x000059227f007947 */ /* 0x000fea000b800000 */
[----:B--2---:R-:W2:Y:S04]  /*10150*/  SHFL.IDX PT, R7, R7, 0x3, 0x181f ;  /* 0x00781f0007077f89 */ /* 0x004ea800000e0000 */
[----:B------:R1:W3:Y:S02]  /*10160*/  SHFL.IDX PT, R0, R8, 0x3, 0x181f ;  /* 0x00781f0008007f89 */ /* 0x0002e400000e0000 */
.L_x_1481:
[----:B-1----:R-:W-:-:S04]  /*10170*/  IADD3 R2, R6, 0x60, RZ ;  /* 0x0000006006027810 */ /* 0x002fc80007ffe0ff */
[----:B------:R-:W-:-:S13]  /*10180*/  ISETP.GE.AND P0, PT, R2, R9, PT ;  /* 0x000000090200720c */ /* 0x000fda0003f06270 */
[----:B------:R-:W-:Y:S05]  /*10190*/  @P0 BRA `(.L_x_1397) ;  /* 0x00001bb000000947 */ /* 0x000fea0003800000 */
[----:B------:R-:W-:Y:S02]  /*101a0*/  ISETP.GE.AND P0, PT, R241, c[0x0][0x3c8], PT ;  /* 0x0000f200f1007a0c */ /* 0x000fe40003f06270 */
[----:B------:R-:W-:-:S11]  /*101b0*/  SHF.R.S32.HI R4, RZ, 0x1f, R241 ;  /* 0x0000001fff047819 */ /* 0x000fd600000114f1 */
[----:B---3--:R-:W-:-:S04]  /*101c0*/  @!P0 LEA R2, P1, R241, R0, 0x1 ;  /* 0x00000000f1028211 */ /* 0x008fc800078208ff */
[----:B--2---:R-:W-:-:S05]  /*101d0*/  @!P0 LEA.HI.X R3, R241, R7, R4, 0x1, P1 ;  /* 0x00000007f1038211 */ /* 0x004fca00008f0c04 */
        /* <DEDUP_REMOVED lines=8> */
.L_x_1384:
        /* <DEDUP_REMOVED lines=33> */
.L_x_1482:
[----:B------:R-:W-:Y:S05]  /*10470*/  BRA.DIV ~URZ, `(.L_x_1399) ;  /* 0x000057327f007947 */ /* 0x000fea000b800000 */
[----:B------:R3:W4:Y:S02]  /*10480*/  SHFL.IDX PT, R0, R12, RZ, 0x1c1f ;  /* 0x001c1fff0c007589 */ /* 0x00072400000e0000 */
.L_x_1483:
        /* <DEDUP_REMOVED lines=98> */
.L_x_1401:
[----:B------:R-:W-:Y:S05]  /*10ab0*/  BSYNC B0 ;  /* 0x0000000000007941 */ /* 0x000fea0003800000 */
.L_x_1400:
[----:B------:R-:W-:Y:S05]  /*10ac0*/  BRA.DIV ~URZ, `(.L_x_1402) ;  /* 0x000051527f007947 */ /* 0x000fea000b800000 */
[----:B--2---:R2:W1:Y:S04]  /*10ad0*/  SHFL.IDX PT, R4, R5, 0x1, 0x1c1f ;  /* 0x003c1f0005047f89 */ /* 0x00446800000e0000 */
[----:B----4-:R2:W4:Y:S02]  /*10ae0*/  SHFL.IDX PT, R0, R12, 0x1, 0x1c1f ;  /* 0x003c1f000c007f89 */ /* 0x01052400000e0000 */
.L_x_1484:
        /* <DEDUP_REMOVED lines=99> */
.L_x_1382:
[----:B------:R-:W2:Y:S04]  /*11120*/  LDL.LU R4, [R1+0x60] ;  /* 0x0000600001047983 */ /* 0x000ea80000300800 */
[----:B------:R-:W3:Y:S01]  /*11130*/  LDL.LU R6, [R1+0x64] ;  /* 0x0000640001067983 */ /* 0x000ee20000300800 */
[----:B------:R-:W-:Y:S02]  /*11140*/  ISETP.NE.U32.AND P1, PT, RZ, c[0x0][0x508], PT ;  /* 0x00014200ff007a0c */ /* 0x000fe40003f25070 */
[----:B------:R-:W-:Y:S01]  /*11150*/  ISETP.NE.U32.AND P3, PT, RZ, c[0x0][0x500], PT ;  /* 0x00014000ff007a0c */ /* 0x000fe20003f65070 */
[----:B------:R-:W4:Y:S01]  /*11160*/  LDL.LU R0, [R1+0x68] ;  /* 0x0000680001007983 */ /* 0x000f220000300800 */
[----:B------:R-:W-:Y:S01]  /*11170*/  ISETP.NE.AND.EX P1, PT, RZ, c[0x0][0x50c], PT, P1 ;  /* 0x00014300ff007a0c */ /* 0x000fe20003f25310 */
[----:B------:R-:W-:Y:S01]  /*11180*/  IMAD.MOV.U32 R8, RZ, RZ, RZ ;  /* 0x000000ffff087224 */ /* 0x000fe200078e00ff */
[----:B------:R-:W-:Y:S01]  /*11190*/  ISETP.NE.AND.EX P3, PT, RZ, c[0x0][0x504], PT, P3 ;  /* 0x00014100ff007a0c */ /* 0x000fe20003f65330 */
[----:B------:R-:W-:Y:S01]  /*111a0*/  IMAD.MOV.U32 R20, RZ, RZ, c[0x0][0x388] ;  /* 0x0000e200ff147624 */ /* 0x000fe200078e00ff */
[----:B--2---:R-:W-:-:S09]  /*111b0*/  IADD3 R2, P2, R4, c[0x0][0x500], RZ ;  /* 0x0001400004027a10 */ /* 0x004fd20007f5e0ff */
[----:B------:R-:W-:Y:S02]  /*111c0*/  @P1 IADD3 R4, P0, R4, c[0x0][0x508], RZ ;  /* 0x0001420004041a10 */ /* 0x000fe40007f1e0ff */
        /* <DEDUP_REMOVED lines=11> */
.L_x_1403:
[----:B-1----:R-:W2:Y:S04]  /*11280*/  LDL.LU R4, [R1+0x50] ;  /* 0x0000500001047983 */ /* 0x002ea80000300800 */
[----:B------:R-:W3:Y:S04]  /*11290*/  LDL.LU R2, [R1+0x5c] ;  /* 0x00005c0001027983 */ /* 0x000ee80000300800 */
        /* <DEDUP_REMOVED lines=58> */
.L_x_1405:
[----:B------:R-:W-:Y:S05]  /*11640*/  BSYNC B0 ;  /* 0x0000000000007941 */ /* 0x000fea0003800000 */
.L_x_1404:
[----:B------:R-:W-:-:S13]  /*11650*/  ISETP.GT.AND P0, PT, R19, 0x1, PT ;  /* 0x000000011300780c */ /* 0x000fda0003f04270 */
[----:B------:R-:W-:Y:S05]  /*11660*/  @P0 BRA `(.L_x_1397) ;  /* 0x000006e000000947 */ /* 0x000fea0003800000 */
[----:B-1----:R-:W2:Y:S04]  /*11670*/  LDL R5, [R1+0x40] ;  /* 0x0000400001057983 */ /* 0x002ea80000100800 */
[----:B------:R-:W2:Y:S01]  /*11680*/  LDL R4, [R1+0x4] ;  /* 0x0000040001047983 */ /* 0x000ea20000100800 */
[----:B------:R-:W-:Y:S01]  /*11690*/  MOV R2, c[0x0][0x4e8] ;  /* 0x00013a0000027a02 */ /* 0x000fe20000000f00 */
[----:B------:R-:W-:-:S03]  /*116a0*/  IMAD R0, R18, c[0x0][0x3a0], RZ ;  /* 0x0000e80012007a24 */ /* 0x000fc600078e02ff */
[----:B------:R-:W-:Y:S01]  /*116b0*/  ISETP.NE.AND P0, PT, R2, 0x1, PT ;  /* 0x000000010200780c */ /* 0x000fe20003f05270 */
[----:B------:R-:W-:-:S04]  /*116c0*/  IMAD.WIDE.U32 R2, R8, c[0x0][0x3a0], RZ ;  /* 0x0000e80008027a25 */ /* 0x000fc800078e00ff */
[----:B------:R-:W-:-:S05]  /*116d0*/  IMAD R8, R8, c[0x0][0x3a4], R0 ;  /* 0x0000e90008087a24 */ /* 0x000fca00078e0200 */
[----:B------:R-:W-:-:S05]  /*116e0*/  IADD3 R3, R3, R8, RZ ;  /* 0x0000000803037210 */ /* 0x000fca0007ffe0ff */
[----:B------:R-:W-:-:S04]  /*116f0*/  IMAD.WIDE.U32 R2, R9, c[0x0][0x3e8], R2 ;  /* 0x0000fa0009027a25 */ /* 0x000fc800078e0002 */
[----:B------:R-:W-:-:S04]  /*11700*/  IMAD R3, R9, c[0x0][0x3ec], R3 ;  /* 0x0000fb0009037a24 */ /* 0x000fc800078e0203 */
[----:B------:R-:W-:Y:S01]  /*11710*/  IMAD.WIDE.U32 R2, R15, c[0x0][0x3f0], R2 ;  /* 0x0000fc000f027a25 */ /* 0x000fe200078e0002 */
[----:B--2---:R-:W-:-:S03]  /*11720*/  IADD3 R4, R4, R5, RZ ;  /* 0x0000000504047210 */ /* 0x004fc60007ffe0ff */
[----:B------:R-:W-:Y:S01]  /*11730*/  IMAD R5, R21, c[0x0][0x3f0], RZ ;  /* 0x0000fc0015057a24 */ /* 0x000fe200078e02ff */
[----:B------:R-:W-:Y:S01]  /*11740*/  MOV R0, R4 ;  /* 0x0000000400007202 */ /* 0x000fe20000000f00 */
[----:B------:R-:W-:-:S04]  /*11750*/  @P0 IMAD.HI.U32 R6, R4, c[0x0][0x4ec], RZ ;  /* 0x00013b0004060a27 */ /* 0x000fc800078e00ff */
[----:B------:R-:W-:Y:S01]  /*11760*/  IMAD R7, R15, c[0x0][0x3f4], R5 ;  /* 0x0000fd000f077a24 */ /* 0x000fe200078e0205 */
[----:B------:R-:W-:-:S04]  /*11770*/  @P0 SHF.R.U32.HI R0, RZ, c[0x0][0x4f0], R6 ;  /* 0x00013c00ff000a19 */ /* 0x000fc80000011606 */
        /* <DEDUP_REMOVED lines=17> */
.L_x_1485:
[----:B------:R-:W-:Y:S05]  /*11890*/  BRA.DIV ~URZ, `(.L_x_1407) ;  /* 0x000044c27f007947 */ /* 0x000fea000b800000 */
[----:B------:R3:W4:Y:S02]  /*118a0*/  SHFL.IDX PT, R0, R10, RZ, 0x181f ;  /* 0x00181fff0a007589 */ /* 0x00072400000e0000 */
.L_x_1486:
[----:B------:R-:W5:Y:S04]  /*118b0*/  LDL.LU R3, [R1+0x40] ;  /* 0x0000400001037983 */ /* 0x000f680000300800 */
[----:B------:R-:W1:Y:S01]  /*118c0*/  S2R R4, SR_TID.X ;  /* 0x0000000000047919 */ /* 0x000e620000002100 */
[----:B------:R-:W-:Y:S01]  /*118d0*/  IMAD R8, R20, c[0x0][0x4e8], RZ ;  /* 0x00013a0014087a24 */ /* 0x000fe200078e02ff */
        /* <DEDUP_REMOVED lines=17> */
.L_x_1409:
[----:B------:R-:W-:Y:S05]  /*119f0*/  BSYNC B0 ;  /* 0x0000000000007941 */ /* 0x000fea0003800000 */
.L_x_1408:
[----:B------:R-:W-:Y:S05]  /*11a00*/  BRA.DIV ~URZ, `(.L_x_1410) ;  /* 0x000043c27f007947 */ /* 0x000fea000b800000 */
[----:B--2---:R2:W1:Y:S04]  /*11a10*/  SHFL.IDX PT, R9, R7, 0x1, 0x181f ;  /* 0x00381f0007097f89 */ /* 0x00446800000e0000 */
[----:B----4-:R2:W4:Y:S02]  /*11a20*/  SHFL.IDX PT, R0, R10, 0x1, 0x181f ;  /* 0x00381f000a007f89 */ /* 0x01052400000e0000 */
.L_x_1487:
        /* <DEDUP_REMOVED lines=12> */
[----:B------:R1:W-:Y:S04]  /*11af0*/  @!P1 ST.E.128 [R4.64], RZ ;  /* 0x000000ff04009985 */ /* 0x0003e8000c101d06 */
[----:B------:R1:W-:Y:S02]  /*11b00*/  @!P0 ST.E.128 [R2.64], RZ ;  /* 0x000000ff02008985 */ /* 0x0003e4000c101d06 */
.L_x_1412:
[----:B------:R-:W-:Y:S05]  /*11b10*/  BSYNC B0 ;  /* 0x0000000000007941 */ /* 0x000fea0003800000 */
.L_x_1411:
[----:B------:R-:W-:Y:S05]  /*11b20*/  BRA.DIV ~URZ, `(.L_x_1413) ;  /* 0x000043727f007947 */ /* 0x000fea000b800000 */
[----:B------:R1:W2:Y:S02]  /*11b30*/  SHFL.IDX PT, R9, R7, 0x2, 0x181f ;  /* 0x00581f0007097f89 */ /* 0x0002a400000e0000 */
.L_x_1488:
[----:B------:R-:W-:Y:S05]  /*11b40*/  BRA.DIV ~URZ, `(.L_x_1414) ;  /* 0x000043c27f007947 */ /* 0x000fea000b800000 */
[----:B----4-:R4:W1:Y:S02]  /*11b50*/  SHFL.IDX PT, R0, R10, 0x2, 0x181f ;  /* 0x00581f000a007f89 */ /* 0x01086400000e0000 */
.L_x_1489:
        /* <DEDUP_REMOVED lines=12> */
[----:B------:R1:W-:Y:S04]  /*11c20*/  @!P1 ST.E.128 [R4.64], RZ ;  /* 0x000000ff04009985 */ /* 0x0003e8000c101d06 */
[----:B------:R1:W-:Y:S02]  /*11c30*/  @!P0 ST.E.128 [R2.64], RZ ;  /* 0x000000ff02008985 */ /* 0x0003e4000c101d06 */
.L_x_1416:
[----:B------:R-:W-:Y:S05]  /*11c40*/  BSYNC B0 ;  /* 0x0000000000007941 */ /* 0x000fea0003800000 */
.L_x_1415:
[----:B------:R-:W-:Y:S05]  /*11c50*/  BRA.DIV ~URZ, `(.L_x_1417) ;  /* 0x000043227f007947 */ /* 0x000fea000b800000 */
[----:B--2---:R-:W2:Y:S04]  /*11c60*/  SHFL.IDX PT, R7, R7, 0x3, 0x181f ;  /* 0x00781f0007077f89 */ /* 0x004ea800000e0000 */
[----:B------:R1:W3:Y:S02]  /*11c70*/  SHFL.IDX PT, R0, R10, 0x3, 0x181f ;  /* 0x00781f000a007f89 */ /* 0x0002e400000e0000 */
.L_x_1490:
[----:B------:R-:W-:-:S04]  /*11c80*/  IADD3 R6, R6, 0x60, RZ ;  /* 0x0000006006067810 */ /* 0x000fc80007ffe0ff */
[----:B------:R-:W-:-:S13]  /*11c90*/  ISETP.GE.AND P0, PT, R6, R8, PT ;  /* 0x000000080600720c */ /* 0x000fda0003f06270 */
[----:B------:R-:W-:Y:S05]  /*11ca0*/  @P0 BRA `(.L_x_1397) ;  /* 0x000000a000000947 */ /* 0x000fea0003800000 */
[----:B------:R-:W-:Y:S02]  /*11cb0*/  ISETP.GE.AND P1, PT, R241, c[0x0][0x3c8], PT ;  /* 0x0000f200f1007a0c */ /* 0x000fe40003f26270 */
[----:B------:R-:W-:Y:S02]  /*11cc0*/  ISETP.GE.AND P0, PT, R251, c[0x0][0x3c8], PT ;  /* 0x0000f200fb007a0c */ /* 0x000fe40003f06270 */
[----:B-1-34-:R-:W-:Y:S02]  /*11cd0*/  SHF.R.S32.HI R10, RZ, 0x1f, R241 ;  /* 0x0000001fff0a7819 */ /* 0x01afe400000114f1 */
[----:B------:R-:W-:-:S07]  /*11ce0*/  SHF.R.S32.HI R9, RZ, 0x1f, R251 ;  /* 0x0000001fff097819 */ /* 0x000fce00000114fb */
[-C--:B------:R-:W-:Y:S02]  /*11cf0*/  @!P1 LEA R4, P3, R241, R0.reuse, 0x1 ;  /* 0x00000000f1049211 */ /* 0x080fe400078608ff */
[----:B------:R-:W-:Y:S02]  /*11d00*/  @!P0 LEA R2, P2, R251, R0, 0x1 ;  /* 0x00000000fb028211 */ /* 0x000fe400078408ff */
[-C--:B--2---:R-:W-:Y:S02]  /*11d10*/  @!P1 LEA.HI.X R5, R241, R7.reuse, R10, 0x1, P3 ;  /* 0x00000007f1059211 */ /* 0x084fe400018f0c0a */
[----:B------:R-:W-:-:S03]  /*11d20*/  @!P0 LEA.HI.X R3, R251, R7, R9, 0x1, P2 ;  /* 0x00000007fb038211 */ /* 0x000fc600010f0c09 */
[----:B------:R1:W-:Y:S04]  /*11d30*/  @!P1 ST.E.128 [R4.64], RZ ;  /* 0x000000ff04009985 */ /* 0x0003e8000c101d06 */
[----:B------:R1:W-:Y:S02]  /*11d40*/  @!P0 ST.E.128 [R2.64], RZ ;  /* 0x000000ff02008985 */ /* 0x0003e4000c101d06 */
.L_x_1397:
[----:B------:R-:W-:Y:S05]  /*11d50*/  BSYNC B1 ;  /* 0x0000000000017941 */ /* 0x000fea0003800000 */
.L_x_1381:
        /* <DEDUP_REMOVED lines=15> */
.L_x_1491:
[----:B------:R-:W-:Y:S05]  /*11e50*/  BRA.DIV ~URZ, `(.L_x_1420) ;  /* 0x000042627f007947 */ /* 0x000fea000b800000 */
[----:B------:R3:W4:Y:S02]  /*11e60*/  SHFL.IDX PT, R8, R62, 0x1, 0x1f ;  /* 0x00201f003e087f89 */ /* 0x00072400000e0000 */
.L_x_1492:
        /* <DEDUP_REMOVED lines=19> */
.L_x_1493:
        /* <DEDUP_REMOVED lines=16> */
.L_x_1494:
[----:B---3--:R-:W-:Y:S01]  /*120a0*/  IMAD R0, R0, c[0x0][0x538], RZ ;  /* 0x00014e0000007a24 */ /* 0x008fe200078e02ff */
[----:B------:R-:W-:Y:S04]  /*120b0*/  BSSY B1, `(.L_x_1423) ;  /* 0x00000cf000017945 */ /* 0x000fe80003800000 */
[----:B----4-:R-:W-:-:S04]  /*120c0*/  IADD3 R8, R0, R8, RZ ;  /* 0x0000000800087210 */ /* 0x010fc80007ffe0ff */
[----:B--2---:R-:W-:-:S13]  /*120d0*/  ISETP.GT.AND P6, PT, R8, R9, PT ;  /* 0x000000090800720c */ /* 0x004fda0003fc4270 */
[----:B------:R-:W-:Y:S05]  /*120e0*/  @P6 BRA `(.L_x_1424) ;  /* 0x0000025000006947 */ /* 0x000fea0003800000 */
.L_x_1428:
[----:B------:R-:W2:Y:S02]  /*120f0*/  LDL.LU R0, [R1+0x54] ;  /* 0x0000540001007983 */ /* 0x000ea40000300800 */
[----:B--2---:R-:W-:-:S04]  /*12100*/  IADD3 R0, R0, 0x1f, RZ ;  /* 0x0000001f00007810 */ /* 0x004fc80007ffe0ff */
[----:B------:R-:W-:-:S13]  /*12110*/  ISETP.GE.AND P6, PT, R0, c[0x0][0x53c], PT ;  /* 0x00014f0000007a0c */ /* 0x000fda0003fc6270 */
[----:B------:R-:W-:Y:S05]  /*12120*/  @P6 BRA `(.L_x_1425) ;  /* 0x00000c2000006947 */ /* 0x000fea0003800000 */
[----:B------:R2:W-:Y:S01]  /*12130*/  STL [R1+0x54], R0 ;  /* 0x0000540001007387 */ /* 0x0005e20000100800 */
[----:B------:R-:W-:Y:S01]  /*12140*/  CS2R R6, SRZ ;  /* 0x0000000000067805 */ /* 0x000fe2000001ff00 */
[----:B--2---:R-:W-:-:S04]  /*12150*/  IADD3 R0, R0, R12, RZ ;  /* 0x0000000c00007210 */ /* 0x004fc80007ffe0ff */
        /* <DEDUP_REMOVED lines=10> */
.L_x_1495:
        /* <DEDUP_REMOVED lines=16> */
.L_x_1496:
[----:B--2---:R-:W-:-:S05]  /*12300*/  IMAD R0, R0, c[0x0][0x538], RZ ;  /* 0x00014e0000007a24 */ /* 0x004fca00078e02ff */
[----:B------:R-:W-:-:S04]  /*12310*/  IADD3 R8, R0, R8, RZ ;  /* 0x0000000800087210 */ /* 0x000fc80007ffe0ff */
[----:B------:R-:W-:-:S13]  /*12320*/  ISETP.GT.AND P6, PT, R8, R9, PT ;  /* 0x000000090800720c */ /* 0x000fda0003fc4270 */
[----:B-1----:R-:W-:Y:S05]  /*12330*/  @!P6 BRA `(.L_x_1428) ;  /* 0xfffffdb00000e947 */ /* 0x002fea000383ffff */
.L_x_1424:
[----:B------:R-:W-:-:S05]  /*12340*/  IADD3 R8, -R0, R8, RZ ;  /* 0x0000000800087210 */ /* 0x000fca0007ffe1ff */
[----:B------:R-:W-:-:S05]  /*12350*/  IMAD R0, R4, c[0x0][0x538], R8 ;  /* 0x00014e0004007a24 */ /* 0x000fca00078e0208 */
[----:B------:R-:W-:Y:S01]  /*12360*/  ISETP.GT.AND P0, PT, R0, R9, PT ;  /* 0x000000090000720c */ /* 0x000fe20003f04270 */
[----:B------:R-:W-:-:S12]  /*12370*/  BRA.DIV ~URZ, `(.L_x_1429) ;  /* 0x000041a27f007947 */ /* 0x000fd8000b800000 */
[----:B------:R-:W-:-:S03]  /*12380*/  VOTE.ANY R5, PT, !P0 ;  /* 0x0000000000057806 */ /* 0x000fc600040e0100 */
.L_x_1497:
[----:B------:R-:W2:Y:S01]  /*12390*/  LDL.LU R2, [R1+0x54] ;  /* 0x0000540001027983 */ /* 0x000ea20000300800 */
[----:B------:R-:W2:Y:S02]  /*123a0*/  POPC R0, R5 ;  /* 0x0000000500007309 */ /* 0x000ea40000000000 */
[----:B--2---:R-:W-:-:S05]  /*123b0*/  IADD3 R2, R0, R2, RZ ;  /* 0x0000000200027210 */ /* 0x004fca0007ffe0ff */
[----:B------:R2:W-:Y:S01]  /*123c0*/  STL [R1+0x54], R2 ;  /* 0x0000540201007387 */ /* 0x0005e20000100800 */
[----:B------:R-:W-:Y:S05]  /*123d0*/  BRA.DIV ~URZ, `(.L_x_1430) ;  /* 0x000041927f007947 */ /* 0x000fea000b800000 */
[----:B------:R3:W4:Y:S04]  /*123e0*/  SHFL.IDX PT, R10, R6, R0, 0x1f ;  /* 0x00001f00060a7589 */ /* 0x00072800000e0000 */
[----:B------:R3:W1:Y:S02]  /*123f0*/  SHFL.IDX PT, R7, R7, R0, 0x1f ;  /* 0x00001f0007077589 */ /* 0x00066400000e0000 */
.L_x_1498:
[----:B------:R-:W-:Y:S01]  /*12400*/  ISETP.NE.AND P0, PT, R5, RZ, PT ;  /* 0x000000ff0500720c */ /* 0x000fe20003f05270 */
[----:B------:R-:W-:-:S12]  /*12410*/  BSSY B0, `(.L_x_1431) ;  /* 0x0000005000007945 */ /* 0x000fd80003800000 */
[----:B------:R-:W-:Y:S05]  /*12420*/  @!P0 BRA `(.L_x_1432) ;  /* 0x0000003000008947 */ /* 0x000fea0003800000 */
[----:B---3--:R-:W-:Y:S01]  /*12430*/  IADD3 R0, R0, -0x1, RZ ;  /* 0xffffffff00007810 */ /* 0x008fe20007ffe0ff */
[----:B------:R-:W-:Y:S05]  /*12440*/  BRA.DIV ~URZ, `(.L_x_1433) ;  /* 0x000041f27f007947 */ /* 0x000fea000b800000 */
[----:B------:R3:W2:Y:S02]  /*12450*/  SHFL.IDX PT, R11, R4, R0, 0x1f ;  /* 0x00001f00040b7589 */ /* 0x0006a400000e0000 */
.L_x_1432:
[----:B------:R-:W-:Y:S05]  /*12460*/  BSYNC B0 ;  /* 0x0000000000007941 */ /* 0x000fea0003800000 */
.L_x_1431:
[----:B--23--:R-:W-:Y:S01]  /*12470*/  IMAD R0, R11, c[0x0][0x538], R8 ;  /* 0x00014e000b007a24 */ /* 0x00cfe200078e0208 */
        /* <DEDUP_REMOVED lines=67> */
.L_x_1435:
[----:B-1----:R-:W2:Y:S01]  /*128b0*/  LDL R0, [R1+0x54] ;  /* 0x0000540001007983 */ /* 0x002ea20000100800 */
[----:B------:R-:W-:-:S04]  /*128c0*/  IMAD.MOV.U32 R2, RZ, RZ, 0x4 ;  /* 0x00000004ff027424 */ /* 0x000fc800078e00ff */
        /* <DEDUP_REMOVED lines=14> */
[----:B------:R-:W-:Y:S01]  /*129b0*/  MOV R2, RZ ;  /* 0x000000ff00027202 */ /* 0x000fe20000000f00 */
[----:B------:R-:W-:-:S04]  /*129c0*/  IMAD.MOV.U32 R6, RZ, RZ, R0 ;  /* 0x000000ffff067224 */ /* 0x000fc800078e0000 */
        /* <DEDUP_REMOVED lines=11> */
[----:B------:R-:W-:-:S05]  /*12a80*/  @P2 IADD3 R0, R0, 0x1, RZ ;  /* 0x0000000100002810 */ /* 0x000fca0007ffe0ff */
[----:B------:R-:W-:-:S05]  /*12a90*/  IMAD.MOV.U32 R2, RZ, RZ, R0 ;  /* 0x000000ffff027224 */ /* 0x000fca00078e0000 */
[----:B------:R-:W-:Y:S02]  /*12aa0*/  @!P0 IADD3 R2, -R2, RZ, RZ ;  /* 0x000000ff02028210 */ /* 0x000fe40007ffe1ff */
        /* <DEDUP_REMOVED lines=15> */
[----:B------:R-:W-:Y:S01]  /*12ba0*/  IMAD R7, R6, R4, RZ ;  /* 0x0000000406077224 */ /* 0x000fe200078e02ff */
[----:B------:R-:W-:Y:S01]  /*12bb0*/  MOV R6, R2 ;  /* 0x0000000200067202 */ /* 0x000fe20000000f00 */
[----:B------:R-:W-:-:S04]  /*12bc0*/  IMAD.MOV.U32 R2, RZ, RZ, RZ ;  /* 0x000000ffff027224 */ /* 0x000fc800078e00ff */
[----:B------:R-:W-:-:S04]  /*12bd0*/  IMAD.HI.U32 R7, R3, R7, R2 ;  /* 0x0000000703077227 */ /* 0x000fc800078e0002 */
[----:B------:R-:W-:-:S04]  /*12be0*/  IMAD.MOV R2, RZ, RZ, -R8 ;  /* 0x000000ffff027224 */ /* 0x000fc800078e0a08 */
        /* <DEDUP_REMOVED lines=17> */
.L_x_1436:
[----:B------:R-:W-:Y:S05]  /*12d00*/  BSYNC B0 ;  /* 0x0000000000007941 */ /* 0x000fea0003800000 */
.L_x_1434:
[----:B------:R-:W-:-:S04]  /*12d10*/  LOP3.LUT R2, RZ, R2, RZ, 0x33, !PT ;  /* 0x00000002ff027212 */ /* 0x000fc800078e33ff */
[----:B-1----:R-:W-:-:S05]  /*12d20*/  IADD3 R0, R2, R10, RZ ;  /* 0x0000000a02007210 */ /* 0x002fca0007ffe0ff */
[----:B------:R1:W-:Y:S01]  /*12d30*/  STL [R1+0x4c], R0 ;  /* 0x00004c0001007387 */ /* 0x0003e20000100800 */
[----:B------:R-:W-:Y:S05]  /*12d40*/  BRA `(.L_x_1437) ;  /* 0x0000005000007947 */ /* 0x000fea0003800000 */
.L_x_1425:
[----:B------:R-:W-:Y:S01]  /*12d50*/  MOV R0, c[0x0][0x53c] ;  /* 0x00014f0000007a02 */ /* 0x000fe20000000f00 */
[----:B------:R2:W-:Y:S04]  /*12d60*/  STL [R1+0x48], R9 ;  /* 0x0000480901007387 */ /* 0x0005e80000100800 */
[----:B------:R2:W-:Y:S04]  /*12d70*/  STL [R1+0x4c], RZ ;  /* 0x00004cff01007387 */ /* 0x0005e80000100800 */
[----:B------:R2:W-:Y:S04]  /*12d80*/  STL [R1+0x50], RZ ;  /* 0x000050ff01007387 */ /* 0x0005e80000100800 */
[----:B------:R2:W-:Y:S02]  /*12d90*/  STL [R1+0x54], R0 ;  /* 0x0000540001007387 */ /* 0x0005e40000100800 */
.L_x_1437:
[----:B------:R-:W-:Y:S05]  /*12da0*/  BSYNC B1 ;  /* 0x0000000000017941 */ /* 0x000fea0003800000 */
.L_x_1423:
[----:B-1----:R-:W3:Y:S04]  /*12db0*/  LDL R4, [R1+0x48] ;  /* 0x0000480001047983 */ /* 0x002ee80000100800 */
[----:B------:R-:W3:Y:S04]  /*12dc0*/  LDL R5, [R1+0x4c] ;  /* 0x00004c0001057983 */ /* 0x000ee80000100800 */
[----:B------:R-:W3:Y:S04]  /*12dd0*/  LDL R6, [R1+0x50] ;  /* 0x0000500001067983 */ /* 0x000ee80000100800 */
[----:B------:R-:W3:Y:S01]  /*12de0*/  LDL R7, [R1+0x54] ;  /* 0x0000540001077983 */ /* 0x000ee20000100800 */
[----:B------:R-:W-:Y:S03]  /*12df0*/  WARPSYNC 0xffffffff ;  /* 0xffffffff00007948 */ /* 0x000fe60003800000 */
[----:B------:R-:W-:Y:S01]  /*12e00*/  BAR.SYNC.DEFER_BLOCKING 0x4, 0x100 ;  /* 0x0104000000007b1d */ /* 0x000fe20000010000 */
[----:B------:R-:W-:-:S13]  /*12e10*/  ISETP.NE.AND P0, PT, R12, RZ, PT ;  /* 0x000000ff0c00720c */ /* 0x000fda0003f05270 */
[----:B---3--:R1:W-:Y:S04]  /*12e20*/  @!P0 STS.128 [0xf100], R4 ;  /* 0x00f10004ff008388 */ /* 0x0083e80000000c00 */
[----:B------:R-:W-:Y:S06]  /*12e30*/  BAR.ARV 0x5, 0x100 ;  /* 0x0144000000007b1d */ /* 0x000fec0000002000 */
.L_x_1418:
[----:B--2---:R-:W2:Y:S02]  /*12e40*/  LDL R0, [R1+0x54] ;  /* 0x0000540001007983 */ /* 0x004ea40000100800 */
[----:B--2---:R-:W-:-:S13]  /*12e50*/  ISETP.GE.AND P0, PT, R0, c[0x0][0x53c], PT ;  /* 0x00014f0000007a0c */ /* 0x004fda0003f06270 */
[----:B-1----:R-:W-:Y:S01]  /*12e60*/  @P0 CALL.REL.NOINC `(.L_x_1438) ;  /* 0x0000001000000944 */ /* 0x002fe20003c00000 */
[----:B------:R-:W-:Y:S05]  /*12e70*/  BRA `(.L_x_1439) ;  /* 0xfffeee1000007947 */ /* 0x000fea000383ffff */
.L_x_1438:
[----:B------:R-:W-:Y:S05]  /*12e80*/  EXIT ;  /* 0x000000000000794d */ /* 0x000fea0003800000 */
.L_x_1307:
[----:B------:R-:W-:Y:S01]  /*12e90*/  IMAD.MOV.U32 R0, RZ, RZ, R5 ;  /* 0x000000ffff007224 */ /* 0x000fe200078e0005 */
[----:B------:R-:W-:Y:S02]  /*12ea0*/  MOV R2, 0x1 ;  /* 0x0000000100027802 */ /* 0x000fe40000000f00 */
[----:B------:R-:W-:Y:S02]  /*12eb0*/  MOV R3, 0x12ed0 ;  /* 0x00012ed000037802 */ /* 0x000fe40000000f00 */
[----:B------:R-:W-:Y:S05]  /*12ec0*/  CALL.REL.NOINC `($__internal_22_$__cuda_sm70_shflsync_up_p) ;  /* 0x000038a000007944 */ /* 0x000fea0003c00000 */
[----:B------:R-:W-:Y:S01]  /*12ed0*/  MOV R0, R4 ;  /* 0x0000000400007202 */ /* 0x000fe20000000f00 */
[----:B------:R-:W-:Y:S05]  /*12ee0*/  BRA `(.L_x_1440) ;  /* 0xfffed57000007947 */ /* 0x000fea000383ffff */
.L_x_1308:
[----:B------:R-:W-:Y:S01]  /*12ef0*/  IMAD.MOV.U32 R0, RZ, RZ, R5 ;  /* 0x000000ffff007224 */ /* 0x000fe200078e0005 */
[----:B------:R-:W-:Y:S02]  /*12f00*/  MOV R2, 0x2 ;  /* 0x0000000200027802 */ /* 0x000fe40000000f00 */
[----:B------:R-:W-:Y:S02]  /*12f10*/  MOV R3, 0x12f30 ;  /* 0x00012f3000037802 */ /* 0x000fe40000000f00 */
[----:B------:R-:W-:Y:S05]  /*12f20*/  CALL.REL.NOINC `($__internal_22_$__cuda_sm70_shflsync_up_p) ;  /* 0x0000384000007944 */ /* 0x000fea0003c00000 */
[----:B------:R-:W-:Y:S01]  /*12f30*/  SEL R0, R4, RZ, P4 ;  /* 0x000000ff04007207 */ /* 0x000fe20002000000 */
[----:B------:R-:W-:Y:S01]  /*12f40*/  IMAD.MOV.U32 R2, RZ, RZ, 0x4 ;  /* 0x00000004ff027424 */ /* 0x000fe200078e00ff */
[----:B------:R-:W-:-:S03]  /*12f50*/  MOV R3, 0x12f80 ;  /* 0x00012f8000037802 */ /* 0x000fc60000000f00 */
[----:B------:R-:W-:Y:S02]  /*12f60*/  IMAD.IADD R0, R5, 0x1, R0 ;  /* 0x0000000105007824 */ /* 0x000fe400078e0200 */
        /* <DEDUP_REMOVED lines=13> */
[----:B------:R-:W-:Y:S02]  /*13040*/  MOV R226, 0x1f ;  /* 0x0000001f00e27802 */ /* 0x000fe40000000f00 */
[----:B------:R-:W-:Y:S01]  /*13050*/  MOV R3, 0x13090 ;  /* 0x0001309000037802 */ /* 0x000fe20000000f00 */
[----:B------:R-:W-:-:S04]  /*13060*/  IMAD.IADD R4, R0, 0x1, R4 ;  /* 0x0000000100047824 */ /* 0x000fc800078e0204 */
[----:B------:R-:W-:Y:S02]  /*13070*/  IMAD.MOV.U32 R225, RZ, RZ, R4 ;  /* 0x000000ffffe17224 */ /* 0x000fe400078e0004 */
[----:B------:R-:W-:Y:S05]  /*13080*/  CALL.REL.NOINC `($__internal_21_$__cuda_sm70_shflsync_idx_p) ;  /* 0x0000368000007944 */ /* 0x000fea0003c00000 */
[----:B------:R-:W-:Y:S01]  /*13090*/  MOV R0, R226 ;  /* 0x000000e200007202 */ /* 0x000fe20000000f00 */
[----:B------:R-:W-:Y:S05]  /*130a0*/  BRA `(.L_x_1441) ;  /* 0xfffed4b000007947 */ /* 0x000fea000383ffff */
.L_x_1310:
[----:B------:R-:W-:Y:S02]  /*130b0*/  SEL R0, RZ, 0x1, P0 ;  /* 0x00000001ff007807 */ /* 0x000fe40000000000 */
[----:B------:R-:W-:Y:S02]  /*130c0*/  MOV R2, 0x130e0 ;  /* 0x000130e000027802 */ /* 0x000fe40000000f00 */
[----:B------:R-:W-:Y:S05]  /*130d0*/  CALL.REL.NOINC `($__internal_23_$__cuda_sm70_votesync_ballot) ;  /* 0x0000370000007944 */ /* 0x000fea0003c00000 */
[----:B------:R-:W-:Y:S01]  /*130e0*/  MOV R6, R0 ;  /* 0x0000000000067202 */ /* 0x000fe20000000f00 */
[----:B------:R-:W-:Y:S05]  /*130f0*/  BRA `(.L_x_1442) ;  /* 0xfffed4f000007947 */ /* 0x000fea000383ffff */
.L_x_1311:
[----:B------:R-:W-:Y:S01]  /*13100*/  IMAD.MOV.U32 R225, RZ, RZ, R9 ;  /* 0x000000ffffe17224 */ /* 0x000fe200078e0009 */
[----:B-1----:R-:W-:Y:S01]  /*13110*/  MOV R2, R0 ;  /* 0x0000000000027202 */ /* 0x002fe20000000f00 */
[----:B------:R-:W-:Y:S01]  /*13120*/  IMAD.MOV.U32 R226, RZ, RZ, 0x1f ;  /* 0x0000001fffe27424 */ /* 0x000fe200078e00ff */
[----:B------:R-:W-:Y:S02]  /*13130*/  MOV R3, 0x13150 ;  /* 0x0001315000037802 */ /* 0x000fe40000000f00 */
[----:B------:R-:W-:Y:S05]  /*13140*/  CALL.REL.NOINC `($__internal_21_$__cuda_sm70_shflsync_idx_p) ;  /* 0x000035c000007944 */ /* 0x000fea0003c00000 */
[----:B------:R-:W-:Y:S01]  /*13150*/  IMAD.MOV.U32 R12, RZ, RZ, R226 ;  /* 0x000000ffff0c7224 */ /* 0x000fe200078e00e2 */
[----:B------:R-:W-:Y:S01]  /*13160*/  MOV R225, R8 ;  /* 0x0000000800e17202 */ /* 0x000fe20000000f00 */
[----:B------:R-:W-:Y:S01]  /*13170*/  IMAD.MOV.U32 R5, RZ, RZ, RZ ;  /* 0x000000ffff057224 */ /* 0x000fe200078e00ff */
[----:B------:R-:W-:Y:S01]  /*13180*/  MOV R2, R0 ;  /* 0x0000000000027202 */ /* 0x000fe20000000f00 */
[----:B------:R-:W-:Y:S01]  /*13190*/  IMAD.MOV.U32 R226, RZ, RZ, 0x1f ;  /* 0x0000001fffe27424 */ /* 0x000fe200078e00ff */
[----:B------:R-:W-:-:S02]  /*131a0*/  MOV R3, 0x131c0 ;  /* 0x000131c000037802 */ /* 0x000fc40000000f00 */
[----:B------:R-:W-:Y:S05]  /*131b0*/  CALL.REL.NOINC `($__internal_21_$__cuda_sm70_shflsync_idx_p) ;  /* 0x0000355000007944 */ /* 0x000fea0003c00000 */
[----:B------:R-:W-:Y:S01]  /*131c0*/  MOV R9, R226 ;  /* 0x000000e200097202 */ /* 0x000fe20000000f00 */
[----:B------:R-:W-:Y:S05]  /*131d0*/  BRA `(.L_x_1443) ;  /* 0xfffed48000007947 */ /* 0x000fea000383ffff */
.L_x_1314:
[----:B------:R-:W-:Y:S01]  /*131e0*/  IMAD.MOV.U32 R225, RZ, RZ, R4 ;  /* 0x000000ffffe17224 */ /* 0x000fe200078e0004 */
[----:B-1----:R-:W-:Y:S01]  /*131f0*/  MOV R2, R0 ;  /* 0x0000000000027202 */ /* 0x002fe20000000f00 */
[----:B------:R-:W-:Y:S01]  /*13200*/  IMAD.MOV.U32 R226, RZ, RZ, 0x1f ;  /* 0x0000001fffe27424 */ /* 0x000fe200078e00ff */
[----:B------:R-:W-:-:S02]  /*13210*/  MOV R3, 0x13230 ;  /* 0x0001323000037802 */ /* 0x000fc40000000f00 */
[----:B---34-:R-:W-:Y:S05]  /*13220*/  CALL.REL.NOINC `($__internal_21_$__cuda_sm70_shflsync_idx_p) ;  /* 0x000034e000007944 */ /* 0x018fea0003c00000 */
[----:B------:R-:W-:Y:S01]  /*13230*/  MOV R5, R226 ;  /* 0x000000e200057202 */ /* 0x000fe20000000f00 */
[----:B------:R-:W-:Y:S05]  /*13240*/  BRA `(.L_x_1313) ;  /* 0xfffed47000007947 */ /* 0x000fea000383ffff */
.L_x_1327:
[----:B------:R-:W-:Y:S01]  /*13250*/  IMAD.MOV.U32 R225, RZ, RZ, R10 ;  /* 0x000000ffffe17224 */ /* 0x000fe200078e000a */
[----:B------:R-:W-:Y:S01]  /*13260*/  MOV R2, 0x3 ;  /* 0x0000000300027802 */ /* 0x000fe20000000f00 */
[----:B------:R-:W-:Y:S01]  /*13270*/  IMAD.MOV.U32 R226, RZ, RZ, 0x181f ;  /* 0x0000181fffe27424 */ /* 0x000fe200078e00ff */
[----:B------:R-:W-:-:S02]  /*13280*/  MOV R3, 0x132a0 ;  /* 0x000132a000037802 */ /* 0x000fc40000000f00 */
[----:B------:R-:W-:Y:S05]  /*13290*/  CALL.REL.NOINC `($__internal_21_$__cuda_sm70_shflsync_idx_p) ;  /* 0x0000347000007944 */ /* 0x000fea0003c00000 */
[----:B------:R-:W-:Y:S01]  /*132a0*/  IMAD.MOV.U32 R6, RZ, RZ, R226 ;  /* 0x000000ffff067224 */ /* 0x000fe200078e00e2 */
[----:B------:R-:W-:Y:S01]  /*132b0*/  MOV R2, 0x3 ;  /* 0x0000000300027802 */ /* 0x000fe20000000f00 */
[----:B------:R-:W-:Y:S01]  /*132c0*/  IMAD.MOV.U32 R225, RZ, RZ, R12 ;  /* 0x000000ffffe17224 */ /* 0x000fe200078e000c */
[----:B------:R-:W-:-:S02]  /*132d0*/  MOV R226, 0x181f ;  /* 0x0000181f00e27802 */ /* 0x000fc40000000f00 */
[----:B------:R-:W-:Y:S02]  /*132e0*/  MOV R3, 0x13300 ;  /* 0x0001330000037802 */ /* 0x000fe40000000f00 */
[----:B------:R-:W-:Y:S05]  /*132f0*/  CALL.REL.NOINC `($__internal_21_$__cuda_sm70_shflsync_idx_p) ;  /* 0x0000341000007944 */ /* 0x000fea0003c00000 */
[----:B------:R-:W-:Y:S01]  /*13300*/  MOV R2, R226 ;  /* 0x000000e200027202 */ /* 0x000fe20000000f00 */
[----:B------:R-:W-:Y:S05]  /*13310*/  BRA `(.L_x_1444) ;  /* 0xffff05a000007947 */ /* 0x000fea000383ffff */
.L_x_1330:
[----:B------:R-:W-:Y:S01]  /*13320*/  IMAD.MOV.U32 R225, RZ, RZ, R0 ;  /* 0x000000ffffe17224 */ /* 0x000fe200078e0000 */
[----:B------:R-:W-:Y:S01]  /*13330*/  MOV R2, RZ ;  /* 0x000000ff00027202 */ /* 0x000fe20000000f00 */
[----:B------:R-:W-:Y:S01]  /*13340*/  IMAD.MOV.U32 R226, RZ, RZ, 0x181f ;  /* 0x0000181fffe27424 */ /* 0x000fe200078e00ff */
[----:B------:R-:W-:Y:S02]  /*13350*/  MOV R3, 0x13370 ;  /* 0x0001337000037802 */ /* 0x000fe40000000f00 */
[----:B------:R-:W-:Y:S05]  /*13360*/  CALL.REL.NOINC `($__internal_21_$__cuda_sm70_shflsync_idx_p) ;  /* 0x000033a000007944 */ /* 0x000fea0003c00000 */
[----:B------:R-:W-:Y:S01]  /*13370*/  MOV R5, R226 ;  /* 0x000000e200057202 */ /* 0x000fe20000000f00 */
[----:B------:R-:W-:Y:S05]  /*13380*/  BRA `(.L_x_1445) ;  /* 0xffff137000007947 */ /* 0x000fea000383ffff */
.L_x_1331:
[----:B------:R-:W-:Y:S01]  /*13390*/  IMAD.MOV.U32 R225, RZ, RZ, R4 ;  /* 0x000000ffffe17224 */ /* 0x000fe200078e0004 */
[----:B------:R-:W-:Y:S01]  /*133a0*/  MOV R2, RZ ;  /* 0x000000ff00027202 */ /* 0x000fe20000000f00 */
[----:B------:R-:W-:Y:S01]  /*133b0*/  IMAD.MOV.U32 R226, RZ, RZ, 0x181f ;  /* 0x0000181fffe27424 */ /* 0x000fe200078e00ff */
[----:B------:R-:W-:Y:S02]  /*133c0*/  MOV R3, 0x133e0 ;  /* 0x000133e000037802 */ /* 0x000fe40000000f00 */
[----:B-12---:R-:W-:Y:S05]  /*133d0*/  CALL.REL.NOINC `($__internal_21_$__cuda_sm70_shflsync_idx_p) ;  /* 0x0000333000007944 */ /* 0x006fea0003c00000 */
[----:B------:R-:W-:Y:S01]  /*133e0*/  MOV R2, R226 ;  /* 0x000000e200027202 */ /* 0x000fe20000000f00 */
[----:B------:R-:W-:Y:S05]  /*133f0*/  BRA `(.L_x_1446) ;  /* 0xffff132000007947 */ /* 0x000fea000383ffff */
.L_x_1334:
[----:B------:R-:W-:Y:S01]  /*13400*/  IMAD.MOV.U32 R225, RZ, RZ, R0 ;  /* 0x000000ffffe17224 */ /* 0x000fe200078e0000 */
[----:B--2-4-:R-:W-:Y:S01]  /*13410*/  MOV R2, 0x1 ;  /* 0x0000000100027802 */ /* 0x014fe20000000f00 */
[----:B------:R-:W-:Y:S01]  /*13420*/  IMAD.MOV.U32 R226, RZ, RZ, 0x181f ;  /* 0x0000181fffe27424 */ /* 0x000fe200078e00ff */
[----:B------:R-:W-:-:S02]  /*13430*/  MOV R3, 0x13450 ;  /* 0x0001345000037802 */ /* 0x000fc40000000f00 */
[----:B-1-3--:R-:W-:Y:S05]  /*13440*/  CALL.REL.NOINC `($__internal_21_$__cuda_sm70_shflsync_idx_p) ;  /* 0x000032c000007944 */ /* 0x00afea0003c00000 */
        /* <DEDUP_REMOVED lines=8> */
.L_x_1337:
[----:B------:R-:W-:Y:S01]  /*134d0*/  IMAD.MOV.U32 R225, RZ, RZ, R0 ;  /* 0x000000ffffe17224 */ /* 0x000fe200078e0000 */
[----:B-1--4-:R-:W-:Y:S01]  /*134e0*/  MOV R2, 0x2 ;  /* 0x0000000200027802 */ /* 0x012fe20000000f00 */
[----:B------:R-:W-:Y:S01]  /*134f0*/  IMAD.MOV.U32 R226, RZ, RZ, 0x181f ;  /* 0x0000181fffe27424 */ /* 0x000fe200078e00ff */
[----:B------:R-:W-:Y:S02]  /*13500*/  MOV R3, 0x13520 ;  /* 0x0001352000037802 */ /* 0x000fe40000000f00 */
[----:B--23--:R-:W-:Y:S05]  /*13510*/  CALL.REL.NOINC `($__internal_21_$__cuda_sm70_shflsync_idx_p) ;  /* 0x000031f000007944 */ /* 0x00cfea0003c00000 */
[----:B------:R-:W-:Y:S01]  /*13520*/  MOV R5, R226 ;  /* 0x000000e200057202 */ /* 0x000fe20000000f00 */
[----:B------:R-:W-:Y:S05]  /*13530*/  BRA `(.L_x_1448) ;  /* 0xffff145000007947 */ /* 0x000fea000383ffff */
.L_x_1338:
[----:B------:R-:W-:Y:S01]  /*13540*/  IMAD.MOV.U32 R225, RZ, RZ, R4 ;  /* 0x000000ffffe17224 */ /* 0x000fe200078e0004 */
[----:B----4-:R-:W-:Y:S01]  /*13550*/  MOV R2, 0x2 ;  /* 0x0000000200027802 */ /* 0x010fe20000000f00 */
[----:B------:R-:W-:Y:S01]  /*13560*/  IMAD.MOV.U32 R226, RZ, RZ, 0x181f ;  /* 0x0000181fffe27424 */ /* 0x000fe200078e00ff */
[----:B------:R-:W-:Y:S02]  /*13570*/  MOV R3, 0x13590 ;  /* 0x0001359000037802 */ /* 0x000fe40000000f00 */
[----:B-123--:R-:W-:Y:S05]  /*13580*/  CALL.REL.NOINC `($__internal_21_$__cuda_sm70_shflsync_idx_p) ;  /* 0x0000318000007944 */ /* 0x00efea0003c00000 */
[----:B------:R-:W-:Y:S01]  /*13590*/  MOV R2, R226 ;  /* 0x000000e200027202 */ /* 0x000fe20000000f00 */
[----:B------:R-:W-:Y:S05]  /*135a0*/  BRA `(.L_x_1449) ;  /* 0xffff140000007947 */ /* 0x000fea000383ffff */
.L_x_1341:
[----:B------:R-:W-:Y:S01]  /*135b0*/  IMAD.MOV.U32 R225, RZ, RZ, R0 ;  /* 0x000000ffffe17224 */ /* 0x000fe200078e0000 */
[----:B-1----:R-:W-:Y:S01]  /*135c0*/  MOV R2, 0x3 ;  /* 0x0000000300027802 */ /* 0x002fe20000000f00 */
[----:B------:R-:W-:Y:S01]  /*135d0*/  IMAD.MOV.U32 R226, RZ, RZ, 0x181f ;  /* 0x0000181fffe27424 */ /* 0x000fe200078e00ff */
[----:B------:R-:W-:-:S02]  /*135e0*/  MOV R3, 0x13600 ;  /* 0x0001360000037802 */ /* 0x000fc40000000f00 */
[----:B--234-:R-:W-:Y:S05]  /*135f0*/  CALL.REL.NOINC `($__internal_21_$__cuda_sm70_shflsync_idx_p) ;  /* 0x0000311000007944 */ /* 0x01cfea0003c00000 */
        /* <DEDUP_REMOVED lines=8> */
.L_x_1342:
[----:B------:R-:W-:Y:S01]  /*13680*/  IMAD.MOV.U32 R225, RZ, RZ, R4 ;  /* 0x000000ffffe17224 */ /* 0x000fe200078e0004 */
[----:B------:R-:W-:Y:S01]  /*13690*/  MOV R2, RZ ;  /* 0x000000ff00027202 */ /* 0x000fe20000000f00 */
[----:B------:R-:W-:Y:S01]  /*136a0*/  IMAD.MOV.U32 R226, RZ, RZ, 0x1c1f ;  /* 0x00001c1fffe27424 */ /* 0x000fe200078e00ff */
[----:B------:R-:W-:Y:S02]  /*136b0*/  MOV R3, 0x136d0 ;  /* 0x000136d000037802 */ /* 0x000fe40000000f00 */
[----:B------:R-:W-:Y:S05]  /*136c0*/  CALL.REL.NOINC `($__internal_21_$__cuda_sm70_shflsync_idx_p) ;  /* 0x0000304000007944 */ /* 0x000fea0003c00000 */
[----:B------:R-:W-:Y:S01]  /*136d0*/  MOV R0, R226 ;  /* 0x000000e200007202 */ /* 0x000fe20000000f00 */
[----:B------:R-:W-:Y:S05]  /*136e0*/  BRA `(.L_x_1451) ;  /* 0xffff15e000007947 */ /* 0x000fea000383ffff */
.L_x_1343:
[----:B------:R-:W-:Y:S01]  /*136f0*/  IMAD.MOV.U32 R225, RZ, RZ, R4 ;  /* 0x000000ffffe17224 */ /* 0x000fe200078e0004 */
[----:B------:R-:W-:Y:S01]  /*13700*/  MOV R2, 0x1 ;  /* 0x0000000100027802 */ /* 0x000fe20000000f00 */
[----:B------:R-:W-:Y:S01]  /*13710*/  IMAD.MOV.U32 R226, RZ, RZ, 0x1c1f ;  /* 0x00001c1fffe27424 */ /* 0x000fe200078e00ff */
[----:B------:R-:W-:Y:S02]  /*13720*/  MOV R3, 0x13740 ;  /* 0x0001374000037802 */ /* 0x000fe40000000f00 */
[----:B-1----:R-:W-:Y:S05]  /*13730*/  CALL.REL.NOINC `($__internal_21_$__cuda_sm70_shflsync_idx_p) ;  /* 0x00002fd000007944 */ /* 0x002fea0003c00000 */
[----:B------:R-:W-:-:S05]  /*13740*/  IMAD.IADD R0, R5, 0x1, R226 ;  /* 0x0000000105007824 */ /* 0x000fca00078e02e2 */
        /* <DEDUP_REMOVED lines=98> */
[----:B------:R-:W-:Y:S02]  /*13d70*/  FSEL R145, R26, -INF , P6 ;  /* 0xff8000001a917808 */ /* 0x000fe40003000000 */
[----:B------:R-:W-:Y:S02]  /*13d80*/  FMNMX.FTZ R0, R126, R0, !PT ;  /* 0x000000007e007209 */ /* 0x000fe40007810000 */
[----:B------:R-:W-:Y:S02]  /*13d90*/  FMNMX.FTZ R4, R146, R3, !PT ;  /* 0x0000000392047209 */ /* 0x000fe40007810000 */
[----:B------:R-:W-:Y:S02]  /*13da0*/  FMNMX.FTZ R0, R129, R0, !PT ;  /* 0x0000000081007209 */ /* 0x000fe40007810000 */
[----:B------:R-:W-:-:S02]  /*13db0*/  FSEL R144, R27, -INF , P5 ;  /* 0xff8000001b907808 */ /* 0x000fc40002800000 */
[----:B------:R-:W-:Y:S02]  /*13dc0*/  FMNMX.FTZ R4, R145, R4, !PT ;  /* 0x0000000491047209 */ /* 0x000fe40007810000 */
[----:B------:R-:W-:Y:S02]  /*13dd0*/  FMNMX.FTZ R0, R128, R0, !PT ;  /* 0x0000000080007209 */ /* 0x000fe40007810000 */
[----:B------:R-:W-:Y:S02]  /*13de0*/  FSEL R143, R38, -INF , P4 ;  /* 0xff800000268f7808 */ /* 0x000fe40002000000 */
[----:B------:R-:W-:Y:S02]  /*13df0*/  FMNMX.FTZ R4, R144, R4, !PT ;  /* 0x0000000490047209 */ /* 0x000fe40007810000 */
[----:B------:R-:W-:Y:S01]  /*13e00*/  FMNMX.FTZ R70, R127, R0, !PT ;  /* 0x000000007f467209 */ /* 0x000fe20007810000 */
[----:B------:R-:W-:Y:S01]  /*13e10*/  IMAD.MOV.U32 R0, RZ, RZ, 0x2 ;  /* 0x00000002ff007424 */ /* 0x000fe200078e00ff */
[----:B------:R-:W-:-:S02]  /*13e20*/  FSEL R142, R39, -INF , P0 ;  /* 0xff800000278e7808 */ /* 0x000fc40000000000 */
[----:B------:R-:W-:Y:S01]  /*13e30*/  FMNMX.FTZ R4, R143, R4, !PT ;  /* 0x000000048f047209 */ /* 0x000fe20007810000 */
[----:B------:R-:W-:Y:S01]  /*13e40*/  IMAD.MOV.U32 R68, RZ, RZ, R70 ;  /* 0x000000ffff447224 */ /* 0x000fe200078e0046 */
[----:B------:R-:W-:Y:S02]  /*13e50*/  MOV R2, 0x13e80 ;  /* 0x00013e8000027802 */ /* 0x000fe40000000f00 */
[----:B------:R-:W-:Y:S02]  /*13e60*/  FMNMX.FTZ R4, R142, R4, !PT ;  /* 0x000000048e047209 */ /* 0x000fe40007810000 */
[----:B------:R-:W-:Y:S05]  /*13e70*/  CALL.REL.NOINC `($__internal_20_$__cuda_sm70_shflsync_bfly_p) ;  /* 0x0000283000007944 */ /* 0x000fea0003c00000 */
[----:B------:R-:W-:Y:S01]  /*13e80*/  FMNMX.FTZ R70, R70, R0, !PT ;  /* 0x0000000046467209 */ /* 0x000fe20007810000 */
[----:B------:R-:W-:Y:S01]  /*13e90*/  IMAD.MOV.U32 R0, RZ, RZ, 0x1 ;  /* 0x00000001ff007424 */ /* 0x000fe200078e00ff */
[----:B------:R-:W-:-:S03]  /*13ea0*/  MOV R2, 0x13ed0 ;  /* 0x00013ed000027802 */ /* 0x000fc60000000f00 */
[----:B------:R-:W-:Y:S02]  /*13eb0*/  IMAD.MOV.U32 R68, RZ, RZ, R70 ;  /* 0x000000ffff447224 */ /* 0x000fe400078e0046 */
[----:B------:R-:W-:Y:S05]  /*13ec0*/  CALL.REL.NOINC `($__internal_20_$__cuda_sm70_shflsync_bfly_p) ;  /* 0x000027e000007944 */ /* 0x000fea0003c00000 */
[----:B------:R-:W-:Y:S01]  /*13ed0*/  FMNMX.FTZ R70, R70, R0, !PT ;  /* 0x0000000046467209 */ /* 0x000fe20007810000 */
[----:B------:R-:W-:Y:S01]  /*13ee0*/  IMAD.MOV.U32 R68, RZ, RZ, R4 ;  /* 0x000000ffff447224 */ /* 0x000fe200078e0004 */
[----:B------:R-:W-:Y:S01]  /*13ef0*/  MOV R2, 0x13f20 ;  /* 0x00013f2000027802 */ /* 0x000fe20000000f00 */
[----:B------:R-:W-:Y:S02]  /*13f00*/  IMAD.MOV.U32 R0, RZ, RZ, 0x2 ;  /* 0x00000002ff007424 */ /* 0x000fe400078e00ff */
[----:B------:R-:W-:Y:S05]  /*13f10*/  CALL.REL.NOINC `($__internal_20_$__cuda_sm70_shflsync_bfly_p) ;  /* 0x0000279000007944 */ /* 0x000fea0003c00000 */
[----:B------:R-:W-:Y:S01]  /*13f20*/  FMNMX.FTZ R4, R4, R0, !PT ;  /* 0x0000000004047209 */ /* 0x000fe20007810000 */
[----:B------:R-:W-:Y:S01]  /*13f30*/  IMAD.MOV.U32 R0, RZ, RZ, 0x1 ;  /* 0x00000001ff007424 */ /* 0x000fe200078e00ff */
[----:B------:R-:W-:-:S03]  /*13f40*/  MOV R2, 0x13f70 ;  /* 0x00013f7000027802 */ /* 0x000fc60000000f00 */
[----:B------:R-:W-:Y:S02]  /*13f50*/  IMAD.MOV.U32 R68, RZ, RZ, R4 ;  /* 0x000000ffff447224 */ /* 0x000fe400078e0004 */
[----:B------:R-:W-:Y:S05]  /*13f60*/  CALL.REL.NOINC `($__internal_20_$__cuda_sm70_shflsync_bfly_p) ;  /* 0x0000274000007944 */ /* 0x000fea0003c00000 */
[----:B------:R-:W-:Y:S01]  /*13f70*/  MOV R5, R0 ;  /* 0x0000000000057202 */ /* 0x000fe20000000f00 */
[----:B------:R-:W-:Y:S05]  /*13f80*/  BRA `(.L_x_1452) ;  /* 0xffff187000007947 */ /* 0x000fea000383ffff */
.L_x_1347:
[----:B------:R-:W-:Y:S01]  /*13f90*/  MOV R2, RZ ;  /* 0x000000ff00027202 */ /* 0x000fe20000000f00 */
[----:B------:R-:W-:Y:S01]  /*13fa0*/  IMAD.MOV.U32 R225, RZ, RZ, R5 ;  /* 0x000000ffffe17224 */ /* 0x000fe200078e0005 */
[----:B------:R-:W-:Y:S01]  /*13fb0*/  MOV R3, 0x13fe0 ;  /* 0x00013fe000037802 */ /* 0x000fe20000000f00 */
[----:B------:R-:W-:Y:S02]  /*13fc0*/  IMAD.MOV.U32 R226, RZ, RZ, 0x181f ;  /* 0x0000181fffe27424 */ /* 0x000fe400078e00ff */
[----:B------:R-:W-:Y:S05]  /*13fd0*/  CALL.REL.NOINC `($__internal_21_$__cuda_sm70_shflsync_idx_p) ;  /* 0x0000273000007944 */ /* 0x000fea0003c00000 */
[----:B------:R-:W-:Y:S01]  /*13fe0*/  MOV R0, R226 ;  /* 0x000000e200007202 */ /* 0x000fe20000000f00 */
[----:B------:R-:W-:-:S05]  /*13ff0*/  BRA `(.L_x_1453) ;  /* 0xffff33e000007947 */ /* 0x000fca000383ffff */
.L_x_1348:
[----:B------:R-:W-:Y:S01]  /*14000*/  MOV R2, RZ ;  /* 0x000000ff00027202 */ /* 0x000fe20000000f00 */
[----:B------:R-:W-:Y:S01]  /*14010*/  IMAD.MOV.U32 R225, RZ, RZ, R6 ;  /* 0x000000ffffe17224 */ /* 0x000fe200078e0006 */
[----:B------:R-:W-:Y:S01]  /*14020*/  MOV R3, 0x14050 ;  /* 0x0001405000037802 */ /* 0x000fe20000000f00 */
[----:B------:R-:W-:Y:S02]  /*14030*/  IMAD.MOV.U32 R226, RZ, RZ, 0x181f ;  /* 0x0000181fffe27424 */ /* 0x000fe400078e00ff */
[----:B-12---:R-:W-:Y:S05]  /*14040*/  CALL.REL.NOINC `($__internal_21_$__cuda_sm70_shflsync_idx_p) ;  /* 0x000026c000007944 */ /* 0x006fea0003c00000 */
[C---:B------:R-:W-:Y:S01]  /*14050*/  ISETP.GE.AND P4, PT, R241.reuse, c[0x0][0x1d4], PT ;  /* 0x00007500f1007a0c */ /* 0x040fe20003f86270 */
[----:B------:R-:W-:Y:S01]  /*14060*/  IMAD.SHL.U32 R3, R241, 0x2, RZ ;  /* 0x00000002f1037824 */ /* 0x000fe200078e00ff */
[C---:B------:R-:W-:Y:S01]  /*14070*/  ISETP.GE.AND P0, PT, R251.reuse, c[0x0][0x1d4], PT ;  /* 0x00007500fb007a0c */ /* 0x040fe20003f06270 */
[----:B------:R-:W-:Y:S01]  /*14080*/  IMAD.SHL.U32 R2, R251, 0x2, RZ ;  /* 0x00000002fb027824 */ /* 0x000fe200078e00ff */
[----:B------:R-:W-:Y:S01]  /*14090*/  SEL R4, RZ, 0x10, P4 ;  /* 0x00000010ff047807 */ /* 0x000fe20002000000 */
[----:B------:R-:W-:Y:S01]  /*140a0*/  IMAD.MOV.U32 R225, RZ, RZ, R5 ;  /* 0x000000ffffe17224 */ /* 0x000fe200078e0005 */
[----:B------:R-:W-:Y:S05]  /*140b0*/  IADD3 R12, P5, R226, R3, RZ ;  /* 0x00000003e20c7210 */ /* 0x000fea0007fbe0ff */
[----:B------:R-:W-:Y:S01]  /*140c0*/  IMAD.X R13, R0, 0x1, R220, P5 ;  /* 0x00000001000d7824 */ /* 0x000fe200028e06dc */
[----:B------:R-:W-:Y:S01]  /*140d0*/  IADD3 R2, P5, R226, R2, RZ ;  /* 0x00000002e2027210 */ /* 0x000fe20007fbe0ff */
[----:B------:R-:W-:Y:S03]  /*140e0*/  IMAD.MOV.U32 R226, RZ, RZ, 0x181f ;  /* 0x0000181fffe27424 */ /* 0x000fe600078e00ff */
[----:B------:R-:W-:Y:S01]  /*140f0*/  @!PT LDS RZ, [RZ] ;  /* 0x00000000fffff984 */ /* 0x000fe20000000800 */
[----:B------:R-:W-:Y:S01]  /*14100*/  @!PT LDS RZ, [RZ] ;  /* 0x00000000fffff984 */ /* 0x000fe20000000800 */
[----:B------:R-:W-:Y:S01]  /*14110*/  @!PT LDS RZ, [RZ] ;  /* 0x00000000fffff984 */ /* 0x000fe20000000800 */
[----:B------:R1:W-:Y:S01]  /*14120*/  LDGSTS.E.BYPASS.LTC128B.128 [R219+0x100], [R12.64], !P4 ;  /* 0x001000000cdb7fae */ /* 0x0003e2000e101d46 */
[----:B------:R-:W-:Y:S01]  /*14130*/  IMAD.X R3, R0, 0x1, R221, P5 ;  /* 0x0000000100037824 */ /* 0x000fe200028e06dd */
[----:B------:R-:W-:Y:S04]  /*14140*/  SEL R0, RZ, 0x10, P0 ;  /* 0x00000010ff007807 */ /* 0x000fe80000000000 */
[----:B------:R2:W-:Y:S02]  /*14150*/  LDGSTS.E.BYPASS.LTC128B.128 [R219+0x3900], [R2.64], !P0 ;  /* 0x0390000002db7fae */ /* 0x0005e4000c101d46 */
[----:B--2---:R-:W-:Y:S01]  /*14160*/  MOV R3, 0x14190 ;  /* 0x0001419000037802 */ /* 0x004fe20000000f00 */
[----:B------:R-:W-:Y:S03]  /*14170*/  IMAD.MOV.U32 R2, RZ, RZ, 0x1 ;  /* 0x00000001ff027424 */ /* 0x000fe600078e00ff */
[----:B-1----:R-:W-:Y:S05]  /*14180*/  CALL.REL.NOINC `($__internal_21_$__cuda_sm70_shflsync_idx_p) ;  /* 0x0000258000007944 */ /* 0x002fea0003c00000 */
[----:B------:R-:W-:Y:S01]  /*14190*/  MOV R2, 0x1 ;  /* 0x0000000100027802 */ /* 0x000fe20000000f00 */
[----:B------:R-:W-:Y:S01]  /*141a0*/  IMAD.MOV.U32 R7, RZ, RZ, R226 ;  /* 0x000000ffff077224 */ /* 0x000fe200078e00e2 */
[----:B------:R-:W-:Y:S01]  /*141b0*/  MOV R226, 0x181f ;  /* 0x0000181f00e27802 */ /* 0x000fe20000000f00 */
[----:B------:R-:W-:Y:S01]  /*141c0*/  IMAD.MOV.U32 R225, RZ, RZ, R6 ;  /* 0x000000ffffe17224 */ /* 0x000fe200078e0006 */
[----:B------:R-:W-:Y:S02]  /*141d0*/  MOV R3, 0x141f0 ;  /* 0x000141f000037802 */ /* 0x000fe40000000f00 */
[----:B------:R-:W-:Y:S05]  /*141e0*/  CALL.REL.NOINC `($__internal_21_$__cuda_sm70_shflsync_idx_p) ;  /* 0x0000252000007944 */ /* 0x000fea0003c00000 */
[C---:B------:R-:W-:Y:S01]  /*141f0*/  IADD3 R2, -R4.reuse, 0x10, RZ ;  /* 0x0000001004027810 */ /* 0x040fe20007ffe1ff */
[----:B------:R-:W-:Y:S01]  /*14200*/  IMAD.SHL.U32 R3, R241, 0x2, RZ ;  /* 0x00000002f1037824 */ /* 0x000fe200078e00ff */
[----:B------:R-:W-:Y:S01]  /*14210*/  ISETP.NE.U32.AND P5, PT, R4, RZ, PT ;  /* 0x000000ff0400720c */ /* 0x000fe20003fa5070 */
[----:B------:R-:W-:Y:S01]  /*14220*/  IMAD.SHL.U32 R12, R251, 0x2, RZ ;  /* 0x00000002fb0c7824 */ /* 0x000fe200078e00ff */
[----:B------:R-:W-:Y:S01]  /*14230*/  LOP3.LUT R2, R2, 0xf, RZ, 0xc0, !PT ;  /* 0x0000000f02027812 */ /* 0x000fe200078ec0ff */
[----:B------:R-:W-:Y:S03]  /*14240*/  IMAD.MOV.U32 R225, RZ, RZ, R5 ;  /* 0x000000ffffe17224 */ /* 0x000fe600078e0005 */
        /* <DEDUP_REMOVED lines=15> */
[----:B------:R-:W-:Y:S05]  /*14340*/  CALL.REL.NOINC `($__internal_21_$__cuda_sm70_shflsync_idx_p) ;  /* 0x000023c000007944 */ /* 0x000fea0003c00000 */
[----:B------:R-:W-:Y:S01]  /*14350*/  MOV R2, 0x2 ;  /* 0x0000000200027802 */ /* 0x000fe20000000f00 */
[----:B------:R-:W-:Y:S01]  /*14360*/  IMAD.MOV.U32 R12, RZ, RZ, R226 ;  /* 0x000000ffff0c7224 */ /* 0x000fe200078e00e2 */
[----:B------:R-:W-:Y:S01]  /*14370*/  MOV R226, 0x181f ;  /* 0x0000181f00e27802 */ /* 0x000fe20000000f00 */
[----:B------:R-:W-:Y:S01]  /*14380*/  IMAD.MOV.U32 R225, RZ, RZ, R6 ;  /* 0x000000ffffe17224 */ /* 0x000fe200078e0006 */
[----:B------:R-:W-:Y:S02]  /*14390*/  MOV R3, 0x143b0 ;  /* 0x000143b000037802 */ /* 0x000fe40000000f00 */
[----:B------:R-:W-:Y:S05]  /*143a0*/  CALL.REL.NOINC `($__internal_21_$__cuda_sm70_shflsync_idx_p) ;  /* 0x0000236000007944 */ /* 0x000fea0003c00000 */
[----:B------:R-:W-:Y:S01]  /*143b0*/  MOV R7, R226 ;  /* 0x000000e200077202 */ /* 0x000fe20000000f00 */
[----:B------:R-:W-:-:S05]  /*143c0*/  BRA `(.L_x_1454) ;  /* 0xffff31a000007947 */ /* 0x000fca000383ffff */
.L_x_1349:
[----:B--2---:R-:W-:Y:S01]  /*143d0*/  MOV R2, 0x3 ;  /* 0x0000000300027802 */ /* 0x004fe20000000f00 */
[----:B------:R-:W-:Y:S01]  /*143e0*/  IMAD.MOV.U32 R225, RZ, RZ, R5 ;  /* 0x000000ffffe17224 */ /* 0x000fe200078e0005 */
[----:B------:R-:W-:Y:S01]  /*143f0*/  MOV R3, 0x14420 ;  /* 0x0001442000037802 */ /* 0x000fe20000000f00 */
[----:B------:R-:W-:Y:S02]  /*14400*/  IMAD.MOV.U32 R226, RZ, RZ, 0x181f ;  /* 0x0000181fffe27424 */ /* 0x000fe400078e00ff */
[----:B-1----:R-:W-:Y:S05]  /*14410*/  CALL.REL.NOINC `($__internal_21_$__cuda_sm70_shflsync_idx_p) ;  /* 0x000022f000007944 */ /* 0x002fea0003c00000 */
        /* <DEDUP_REMOVED lines=8> */
.L_x_1352:
[----:B------:R-:W-:Y:S01]  /*144a0*/  MOV R2, RZ ;  /* 0x000000ff00027202 */ /* 0x000fe20000000f00 */
[----:B------:R-:W-:Y:S01]  /*144b0*/  IMAD.MOV.U32 R225, RZ, RZ, R0 ;  /* 0x000000ffffe17224 */ /* 0x000fe200078e0000 */
[----:B------:R-:W-:Y:S01]  /*144c0*/  MOV R3, 0x144f0 ;  /* 0x000144f000037802 */ /* 0x000fe20000000f00 */
[----:B------:R-:W-:Y:S02]  /*144d0*/  IMAD.MOV.U32 R226, RZ, RZ, 0x181f ;  /* 0x0000181fffe27424 */ /* 0x000fe400078e00ff */
[----:B------:R-:W-:Y:S05]  /*144e0*/  CALL.REL.NOINC `($__internal_21_$__cuda_sm70_shflsync_idx_p) ;  /* 0x0000222000007944 */ /* 0x000fea0003c00000 */
[----:B------:R-:W-:Y:S01]  /*144f0*/  MOV R69, R226 ;  /* 0x000000e200457202 */ /* 0x000fe20000000f00 */
[----:B------:R-:W-:-:S05]  /*14500*/  BRA `(.L_x_1456) ;  /* 0xffff3f4000007947 */ /* 0x000fca000383ffff */
.L_x_1353:
[----:B------:R-:W-:Y:S01]  /*14510*/  MOV R2, RZ ;  /* 0x000000ff00027202 */ /* 0x000fe20000000f00 */
[----:B------:R-:W-:Y:S01]  /*14520*/  IMAD.MOV.U32 R225, RZ, RZ, R68 ;  /* 0x000000ffffe17224 */ /* 0x000fe200078e0044 */
[----:B------:R-:W-:Y:S01]  /*14530*/  MOV R3, 0x14560 ;  /* 0x0001456000037802 */ /* 0x000fe20000000f00 */
[----:B------:R-:W-:Y:S02]  /*14540*/  IMAD.MOV.U32 R226, RZ, RZ, 0x181f ;  /* 0x0000181fffe27424 */ /* 0x000fe400078e00ff */
[----:B-12---:R-:W-:Y:S05]  /*14550*/  CALL.REL.NOINC `($__internal_21_$__cuda_sm70_shflsync_idx_p) ;  /* 0x000021b000007944 */ /* 0x006fea0003c00000 */
[----:B------:R-:W-:Y:S01]  /*14560*/  MOV R2, R226 ;  /* 0x000000e200027202 */ /* 0x000fe20000000f00 */
[----:B------:R-:W-:-:S05]  /*14570*/  BRA `(.L_x_1457) ;  /* 0xffff3ef000007947 */ /* 0x000fca000383ffff */
.L_x_1354:
[----:B--2---:R-:W-:Y:S01]  /*14580*/  MOV R2, 0x1 ;  /* 0x0000000100027802 */ /* 0x004fe20000000f00 */
[----:B------:R-:W-:Y:S01]  /*14590*/  IMAD.MOV.U32 R225, RZ, RZ, R0 ;  /* 0x000000ffffe17224 */ /* 0x000fe200078e0000 */
[----:B------:R-:W-:Y:S01]  /*145a0*/  MOV R3, 0x145d0 ;  /* 0x000145d000037802 */ /* 0x000fe20000000f00 */
[----:B------:R-:W-:Y:S02]  /*145b0*/  IMAD.MOV.U32 R226, RZ, RZ, 0x181f ;  /* 0x0000181fffe27424 */ /* 0x000fe400078e00ff */
[----:B-1-3--:R-:W-:Y:S05]  /*145c0*/  CALL.REL.NOINC `($__internal_21_$__cuda_sm70_shflsync_idx_p) ;  /* 0x0000214000007944 */ /* 0x00afea0003c00000 */
        /* <DEDUP_REMOVED lines=8> */
.L_x_1355:
[----:B-1----:R-:W-:Y:S01]  /*14650*/  MOV R2, 0x2 ;  /* 0x0000000200027802 */ /* 0x002fe20000000f00 */
[----:B------:R-:W-:Y:S01]  /*14660*/  IMAD.MOV.U32 R225, RZ, RZ, R0 ;  /* 0x000000ffffe17224 */ /* 0x000fe200078e0000 */
[----:B------:R-:W-:Y:S01]  /*14670*/  MOV R3, 0x146a0 ;  /* 0x000146a000037802 */ /* 0x000fe20000000f00 */
[----:B------:R-:W-:Y:S02]  /*14680*/  IMAD.MOV.U32 R226, RZ, RZ, 0x181f ;  /* 0x0000181fffe27424 */ /* 0x000fe400078e00ff */
[----:B---34-:R-:W-:Y:S05]  /*14690*/  CALL.REL.NOINC `($__internal_21_$__cuda_sm70_shflsync_idx_p) ;  /* 0x0000207000007944 */ /* 0x018fea0003c00000 */
[----:B------:R-:W-:Y:S01]  /*146a0*/  MOV R69, R226 ;  /* 0x000000e200457202 */ /* 0x000fe20000000f00 */
[----:B------:R-:W-:-:S05]  /*146b0*/  BRA `(.L_x_1459) ;  /* 0xffff3fc000007947 */ /* 0x000fca000383ffff */
.L_x_1356:
[----:B-1----:R-:W-:Y:S01]  /*146c0*/  MOV R2, 0x2 ;  /* 0x0000000200027802 */ /* 0x002fe20000000f00 */
[----:B------:R-:W-:Y:S01]  /*146d0*/  IMAD.MOV.U32 R225, RZ, RZ, R68 ;  /* 0x000000ffffe17224 */ /* 0x000fe200078e0044 */
[----:B------:R-:W-:Y:S01]  /*146e0*/  MOV R3, 0x14710 ;  /* 0x0001471000037802 */ /* 0x000fe20000000f00 */
[----:B------:R-:W-:Y:S02]  /*146f0*/  IMAD.MOV.U32 R226, RZ, RZ, 0x181f ;  /* 0x0000181fffe27424 */ /* 0x000fe400078e00ff */
[----:B--234-:R-:W-:Y:S05]  /*14700*/  CALL.REL.NOINC `($__internal_21_$__cuda_sm70_shflsync_idx_p) ;  /* 0x0000200000007944 */ /* 0x01cfea0003c00000 */
[----:B------:R-:W-:Y:S01]  /*14710*/  MOV R2, R226 ;  /* 0x000000e200027202 */ /* 0x000fe20000000f00 */
[----:B------:R-:W-:-:S05]  /*14720*/  BRA `(.L_x_1460) ;  /* 0xffff3f7000007947 */ /* 0x000fca000383ffff */
.L_x_1357:
[----:B--2---:R-:W-:Y:S01]  /*14730*/  MOV R2, 0x3 ;  /* 0x0000000300027802 */ /* 0x004fe20000000f00 */
[----:B------:R-:W-:Y:S01]  /*14740*/  IMAD.MOV.U32 R225, RZ, RZ, R0 ;  /* 0x000000ffffe17224 */ /* 0x000fe200078e0000 */
[----:B------:R-:W-:Y:S01]  /*14750*/  MOV R3, 0x14780 ;  /* 0x0001478000037802 */ /* 0x000fe20000000f00 */
[----:B------:R-:W-:Y:S02]  /*14760*/  IMAD.MOV.U32 R226, RZ, RZ, 0x181f ;  /* 0x0000181fffe27424 */ /* 0x000fe400078e00ff */
[----:B-1-34-:R-:W-:Y:S05]  /*14770*/  CALL.REL.NOINC `($__internal_21_$__cuda_sm70_shflsync_idx_p) ;  /* 0x00001f9000007944 */ /* 0x01afea0003c00000 */
        /* <DEDUP_REMOVED lines=8> */
.L_x_1358:
[----:B------:R-:W-:Y:S01]  /*14800*/  MOV R2, RZ ;  /* 0x000000ff00027202 */ /* 0x000fe20000000f00 */
[----:B------:R-:W-:Y:S01]  /*14810*/  IMAD.MOV.U32 R225, RZ, RZ, R68 ;  /* 0x000000ffffe17224 */ /* 0x000fe200078e0044 */
[----:B------:R-:W-:Y:S01]  /*14820*/  MOV R3, 0x14850 ;  /* 0x0001485000037802 */ /* 0x000fe20000000f00 */
[----:B------:R-:W-:Y:S02]  /*14830*/  IMAD.MOV.U32 R226, RZ, RZ, 0x1c1f ;  /* 0x00001c1fffe27424 */ /* 0x000fe400078e00ff */
[----:B------:R-:W-:Y:S05]  /*14840*/  CALL.REL.NOINC `($__internal_21_$__cuda_sm70_shflsync_idx_p) ;  /* 0x00001ec000007944 */ /* 0x000fea0003c00000 */
[----:B------:R-:W-:Y:S01]  /*14850*/  MOV R0, R226 ;  /* 0x000000e200007202 */ /* 0x000fe20000000f00 */
[----:B------:R-:W-:-:S05]  /*14860*/  BRA `(.L_x_1462) ;  /* 0xffff411000007947 */ /* 0x000fca000383ffff */
.L_x_1359:
[----:B------:R-:W-:Y:S01]  /*14870*/  MOV R2, 0x1 ;  /* 0x0000000100027802 */ /* 0x000fe20000000f00 */
[----:B------:R-:W-:Y:S01]  /*14880*/  IMAD.MOV.U32 R225, RZ, RZ, R68 ;  /* 0x000000ffffe17224 */ /* 0x000fe200078e0044 */
[----:B------:R-:W-:Y:S01]  /*14890*/  MOV R3, 0x148c0 ;  /* 0x000148c000037802 */ /* 0x000fe20000000f00 */
[----:B------:R-:W-:Y:S02]  /*148a0*/  IMAD.MOV.U32 R226, RZ, RZ, 0x1c1f ;  /* 0x00001c1fffe27424 */ /* 0x000fe400078e00ff */
[----:B-1----:R-:W-:Y:S05]  /*148b0*/  CALL.REL.NOINC `($__internal_21_$__cuda_sm70_shflsync_idx_p) ;  /* 0x00001e5000007944 */ /* 0x002fea0003c00000 */
        /* <DEDUP_REMOVED lines=115> */
[----:B------:R-:W-:Y:S05]  /*14ff0*/  CALL.REL.NOINC `($__internal_20_$__cuda_sm70_shflsync_bfly_p) ;  /* 0x000016b000007944 */ /* 0x000fea0003c00000 */
[----:B------:R-:W-:Y:S01]  /*15000*/  FMNMX.FTZ R68, R68, R0, !PT ;  /* 0x0000000044447209 */ /* 0x000fe20007810000 */
[----:B------:R-:W-:Y:S01]  /*15010*/  IMAD.MOV.U32 R0, RZ, RZ, 0x1 ;  /* 0x00000001ff007424 */ /* 0x000fe200078e00ff */
[----:B------:R-:W-:Y:S02]  /*15020*/  MOV R2, 0x15040 ;  /* 0x0001504000027802 */ /* 0x000fe40000000f00 */
        /* <DEDUP_REMOVED lines=8> */
[----:B------:R-:W-:Y:S02]  /*150b0*/  MOV R2, 0x150d0 ;  /* 0x000150d000027802 */ /* 0x000fe40000000f00 */
[----:B------:R-:W-:Y:S05]  /*150c0*/  CALL.REL.NOINC `($__internal_20_$__cuda_sm70_shflsync_bfly_p) ;  /* 0x000015e000007944 */ /* 0x000fea0003c00000 */
[----:B------:R-:W-:-:S05]  /*150d0*/  BRA `(.L_x_1463) ;  /* 0xffff43d000007947 */ /* 0x000fca000383ffff */
.L_x_1362:
[----:B-1--4-:R-:W-:Y:S01]  /*150e0*/  MOV R2, RZ ;  /* 0x000000ff00027202 */ /* 0x012fe20000000f00 */
[----:B------:R-:W-:Y:S01]  /*150f0*/  IMAD.MOV.U32 R225, RZ, RZ, R0 ;  /* 0x000000ffffe17224 */ /* 0x000fe200078e0000 */
[----:B------:R-:W-:Y:S01]  /*15100*/  MOV R3, 0x15130 ;  /* 0x0001513000037802 */ /* 0x000fe20000000f00 */
[----:B------:R-:W-:Y:S02]  /*15110*/  IMAD.MOV.U32 R226, RZ, RZ, 0x181f ;  /* 0x0000181fffe27424 */ /* 0x000fe400078e00ff */
[----:B------:R-:W-:Y:S05]  /*15120*/  CALL.REL.NOINC `($__internal_21_$__cuda_sm70_shflsync_idx_p) ;  /* 0x000015e000007944 */ /* 0x000fea0003c00000 */
[----:B------:R-:W-:Y:S01]  /*15130*/  MOV R6, R226 ;  /* 0x000000e200067202 */ /* 0x000fe20000000f00 */
[----:B------:R-:W-:-:S05]  /*15140*/  BRA `(.L_x_1464) ;  /* 0xffff621000007947 */ /* 0x000fca000383ffff */
.L_x_1365:
[----:B------:R-:W-:Y:S01]  /*15150*/  MOV R2, 0x3 ;  /* 0x0000000300027802 */ /* 0x000fe20000000f00 */
        /* <DEDUP_REMOVED lines=12> */
.L_x_1368:
[----:B------:R-:W-:Y:S01]  /*15220*/  MOV R2, RZ ;  /* 0x000000ff00027202 */ /* 0x000fe20000000f00 */
[----:B------:R-:W-:Y:S01]  /*15230*/  IMAD.MOV.U32 R225, RZ, RZ, R0 ;  /* 0x000000ffffe17224 */ /* 0x000fe200078e0000 */
[----:B------:R-:W-:Y:S01]  /*15240*/  MOV R3, 0x15270 ;  /* 0x0001527000037802 */ /* 0x000fe20000000f00 */
[----:B------:R-:W-:Y:S02]  /*15250*/  IMAD.MOV.U32 R226, RZ, RZ, 0x181f ;  /* 0x0000181fffe27424 */ /* 0x000fe400078e00ff */
[----:B------:R-:W-:Y:S05]  /*15260*/  CALL.REL.NOINC `($__internal_21_$__cuda_sm70_shflsync_idx_p) ;  /* 0x000014a000007944 */ /* 0x000fea0003c00000 */
[----:B------:R-:W-:Y:S01]  /*15270*/  MOV R73, R226 ;  /* 0x000000e200497202 */ /* 0x000fe20000000f00 */
[----:B------:R-:W-:-:S05]  /*15280*/  BRA `(.L_x_1466) ;  /* 0xffff711000007947 */ /* 0x000fca000383ffff */
.L_x_1369:
[----:B------:R-:W-:Y:S01]  /*15290*/  MOV R2, RZ ;  /* 0x000000ff00027202 */ /* 0x000fe20000000f00 */
[----:B------:R-:W-:Y:S01]  /*152a0*/  IMAD.MOV.U32 R225, RZ, RZ, R68 ;  /* 0x000000ffffe17224 */ /* 0x000fe200078e0044 */
[----:B------:R-:W-:Y:S01]  /*152b0*/  MOV R3, 0x152e0 ;  /* 0x000152e000037802 */ /* 0x000fe20000000f00 */
[----:B------:R-:W-:Y:S02]  /*152c0*/  IMAD.MOV.U32 R226, RZ, RZ, 0x181f ;  /* 0x0000181fffe27424 */ /* 0x000fe400078e00ff */
[----:B-12---:R-:W-:Y:S05]  /*152d0*/  CALL.REL.NOINC `($__internal_21_$__cuda_sm70_shflsync_idx_p) ;  /* 0x0000143000007944 */ /* 0x006fea0003c00000 */
[----:B------:R-:W-:Y:S01]  /*152e0*/  MOV R72, R226 ;  /* 0x000000e200487202 */ /* 0x000fe20000000f00 */
[----:B------:R-:W-:-:S05]  /*152f0*/  BRA `(.L_x_1467) ;  /* 0xffff70c000007947 */ /* 0x000fca000383ffff */
.L_x_1370:
        /* <DEDUP_REMOVED lines=13> */
.L_x_1371:
[----:B-1----:R-:W-:Y:S01]  /*153d0*/  MOV R2, 0x2 ;  /* 0x0000000200027802 */ /* 0x002fe20000000f00 */
[----:B------:R-:W-:Y:S01]  /*153e0*/  IMAD.MOV.U32 R225, RZ, RZ, R0 ;  /* 0x000000ffffe17224 */ /* 0x000fe200078e0000 */
[----:B------:R-:W-:Y:S01]  /*153f0*/  MOV R3, 0x15420 ;  /* 0x0001542000037802 */ /* 0x000fe20000000f00 */
[----:B------:R-:W-:Y:S02]  /*15400*/  IMAD.MOV.U32 R226, RZ, RZ, 0x181f ;  /* 0x0000181fffe27424 */ /* 0x000fe400078e00ff */
[----:B---34-:R-:W-:Y:S05]  /*15410*/  CALL.REL.NOINC `($__internal_21_$__cuda_sm70_shflsync_idx_p) ;  /* 0x000012f000007944 */ /* 0x018fea0003c00000 */
[----:B------:R-:W-:Y:S01]  /*15420*/  MOV R73, R226 ;  /* 0x000000e200497202 */ /* 0x000fe20000000f00 */
[----:B------:R-:W-:-:S05]  /*15430*/  BRA `(.L_x_1469) ;  /* 0xffff721000007947 */ /* 0x000fca000383ffff */
.L_x_1372:
[----:B-1----:R-:W-:Y:S01]  /*15440*/  MOV R2, 0x2 ;  /* 0x0000000200027802 */ /* 0x002fe20000000f00 */
[----:B------:R-:W-:Y:S01]  /*15450*/  IMAD.MOV.U32 R225, RZ, RZ, R68 ;  /* 0x000000ffffe17224 */ /* 0x000fe200078e0044 */
[----:B------:R-:W-:Y:S01]  /*15460*/  MOV R3, 0x15490 ;  /* 0x0001549000037802 */ /* 0x000fe20000000f00 */
[----:B------:R-:W-:Y:S02]  /*15470*/  IMAD.MOV.U32 R226, RZ, RZ, 0x181f ;  /* 0x0000181fffe27424 */ /* 0x000fe400078e00ff */
[----:B--234-:R-:W-:Y:S05]  /*15480*/  CALL.REL.NOINC `($__internal_21_$__cuda_sm70_shflsync_idx_p) ;  /* 0x0000128000007944 */ /* 0x01cfea0003c00000 */
[----:B------:R-:W-:Y:S01]  /*15490*/  MOV R72, R226 ;  /* 0x000000e200487202 */ /* 0x000fe20000000f00 */
[----:B------:R-:W-:-:S05]  /*154a0*/  BRA `(.L_x_1470) ;  /* 0xffff71c000007947 */ /* 0x000fca000383ffff */
.L_x_1373:
[----:B-1----:R-:W-:Y:S01]  /*154b0*/  MOV R2, 0x3 ;  /* 0x0000000300027802 */ /* 0x002fe20000000f00 */
[----:B------:R-:W-:Y:S01]  /*154c0*/  IMAD.MOV.U32 R225, RZ, RZ, R0 ;  /* 0x000000ffffe17224 */ /* 0x000fe200078e0000 */
[----:B------:R-:W-:Y:S01]  /*154d0*/  MOV R3, 0x15500 ;  /* 0x0001550000037802 */ /* 0x000fe20000000f00 */
[----:B------:R-:W-:Y:S02]  /*154e0*/  IMAD.MOV.U32 R226, RZ, RZ, 0x181f ;  /* 0x0000181fffe27424 */ /* 0x000fe400078e00ff */
[----:B--2-4-:R-:W-:Y:S05]  /*154f0*/  CALL.REL.NOINC `($__internal_21_$__cuda_sm70_shflsync_idx_p) ;  /* 0x0000121000007944 */ /* 0x014fea0003c00000 */
        /* <DEDUP_REMOVED lines=8> */
.L_x_1374:
[----:B------:R-:W-:Y:S02]  /*15580*/  MOV R0, 0x2 ;  /* 0x0000000200007802 */ /* 0x000fe40000000f00 */
[----:B------:R-:W-:Y:S02]  /*15590*/  MOV R2, 0x155b0 ;  /* 0x000155b000027802 */ /* 0x000fe40000000f00 */
[----:B------:R-:W-:Y:S05]  /*155a0*/  CALL.REL.NOINC `($__internal_20_$__cuda_sm70_shflsync_bfly_p) ;  /* 0x0000110000007944 */ /* 0x000fea0003c00000 */
[----:B------:R-:W-:-:S05]  /*155b0*/  BRA `(.L_x_1472) ;  /* 0xffff76e000007947 */ /* 0x000fca000383ffff */
.L_x_1375:
[----:B------:R-:W-:Y:S02]  /*155c0*/  MOV R0, 0x1 ;  /* 0x0000000100007802 */ /* 0x000fe40000000f00 */
        /* <DEDUP_REMOVED lines=12> */
.L_x_1377:
[----:B------:R-:W-:Y:S01]  /*15690*/  IMAD.MOV.U32 R68, RZ, RZ, R238 ;  /* 0x000000ffff447224 */ /* 0x000fe200078e00ee */
[----:B------:R-:W-:-:S02]  /*156a0*/  MOV R0, 0x2 ;  /* 0x0000000200007802 */ /* 0x000fc40000000f00 */
[----:B------:R-:W-:Y:S02]  /*156b0*/  MOV R2, 0x156d0 ;  /* 0x000156d000027802 */ /* 0x000fe40000000f00 */
[----:B------:R-:W-:Y:S05]  /*156c0*/  CALL.REL.NOINC `($__internal_20_$__cuda_sm70_shflsync_bfly_p) ;  /* 0x00000fe000007944 */ /* 0x000fea0003c00000 */
[----:B------:R-:W-:Y:S05]  /*156d0*/  BRA `(.L_x_1474) ;  /* 0xffff922000007947 */ /* 0x000fea000383ffff */
.L_x_1378:
[----:B------:R-:W-:Y:S01]  /*156e0*/  IMAD.MOV.U32 R68, RZ, RZ, R4 ;  /* 0x000000ffff447224 */ /* 0x000fe200078e0004 */
[----:B------:R-:W-:Y:S02]  /*156f0*/  MOV R0, 0x1 ;  /* 0x0000000100007802 */ /* 0x000fe40000000f00 */
[----:B------:R-:W-:Y:S02]  /*15700*/  MOV R2, 0x15720 ;  /* 0x0001572000027802 */ /* 0x000fe40000000f00 */
[----:B-1----:R-:W-:Y:S05]  /*15710*/  CALL.REL.NOINC `($__internal_20_$__cuda_sm70_shflsync_bfly_p) ;  /* 0x00000f9000007944 */ /* 0x002fea0003c00000 */
[----:B------:R-:W-:Y:S01]  /*15720*/  FADD.FTZ R4, R4, R0 ;  /* 0x0000000004047221 */ /* 0x000fe20000010000 */
[----:B------:R-:W-:Y:S02]  /*15730*/  MOV R68, R250 ;  /* 0x000000fa00447202 */ /* 0x000fe40000000f00 */
[----:B------:R-:W-:Y:S02]  /*15740*/  MOV R0, 0x2 ;  /* 0x0000000200007802 */ /* 0x000fe40000000f00 */
[----:B------:R-:W-:Y:S02]  /*15750*/  MOV R2, 0x15770 ;  /* 0x0001577000027802 */ /* 0x000fe40000000f00 */
[----:B------:R-:W-:Y:S05]  /*15760*/  CALL.REL.NOINC `($__internal_20_$__cuda_sm70_shflsync_bfly_p) ;  /* 0x00000f4000007944 */ /* 0x000fea0003c00000 */
[----:B------:R-:W-:Y:S01]  /*15770*/  FADD.FTZ R5, R250, R0 ;  /* 0x00000000fa057221 */ /* 0x000fe20000010000 */
[----:B------:R-:W-:Y:S02]  /*15780*/  MOV R0, 0x1 ;  /* 0x0000000100007802 */ /* 0x000fe40000000f00 */
[----:B------:R-:W-:-:S02]  /*15790*/  MOV R2, 0x157c0 ;  /* 0x000157c000027802 */ /* 0x000fc40000000f00 */
[----:B------:R-:W-:Y:S02]  /*157a0*/  MOV R68, R5 ;  /* 0x0000000500447202 */ /* 0x000fe40000000f00 */
[----:B------:R-:W-:Y:S05]  /*157b0*/  CALL.REL.NOINC `($__internal_20_$__cuda_sm70_shflsync_bfly_p) ;  /* 0x00000ef000007944 */ /* 0x000fea0003c00000 */
[----:B------:R-:W-:Y:S01]  /*157c0*/  MOV R3, R0 ;  /* 0x0000000000037202 */ /* 0x000fe20000000f00 */
[----:B------:R-:W-:Y:S05]  /*157d0*/  BRA `(.L_x_1475) ;  /* 0xffff919000007947 */ /* 0x000fea000383ffff */
.L_x_1385:
[----:B-1234-:R-:W-:Y:S01]  /*157e0*/  IMAD.MOV.U32 R225, RZ, RZ, R7 ;  /* 0x000000ffffe17224 */ /* 0x01efe200078e0007 */
[----:B------:R-:W-:Y:S01]  /*157f0*/  MOV R2, RZ ;  /* 0x000000ff00027202 */ /* 0x000fe20000000f00 */
[----:B------:R-:W-:Y:S01]  /*15800*/  IMAD.MOV.U32 R226, RZ, RZ, 0x181f ;  /* 0x0000181fffe27424 */ /* 0x000fe200078e00ff */
[----:B------:R-:W-:Y:S02]  /*15810*/  MOV R3, 0x15830 ;  /* 0x0001583000037802 */ /* 0x000fe40000000f00 */
[----:B------:R-:W-:Y:S05]  /*15820*/  CALL.REL.NOINC `($__internal_21_$__cuda_sm70_shflsync_idx_p) ;  /* 0x00000ee000007944 */ /* 0x000fea0003c00000 */
[----:B------:R-:W-:Y:S01]  /*15830*/  MOV R10, R226 ;  /* 0x000000e2000a7202 */ /* 0x000fe20000000f00 */
[----:B------:R-:W-:Y:S05]  /*15840*/  BRA `(.L_x_1476) ;  /* 0xffffa54000007947 */ /* 0x000fea000383ffff */
.L_x_1386:
[----:B------:R-:W-:Y:S01]  /*15850*/  IMAD.MOV.U32 R225, RZ, RZ, R8 ;  /* 0x000000ffffe17224 */ /* 0x000fe200078e0008 */
[----:B------:R-:W-:Y:S01]  /*15860*/  MOV R2, RZ ;  /* 0x000000ff00027202 */ /* 0x000fe20000000f00 */
[----:B------:R-:W-:Y:S01]  /*15870*/  IMAD.MOV.U32 R226, RZ, RZ, 0x181f ;  /* 0x0000181fffe27424 */ /* 0x000fe200078e00ff */
[----:B------:R-:W-:Y:S02]  /*15880*/  MOV R3, 0x158a0 ;  /* 0x000158a000037802 */ /* 0x000fe40000000f00 */
[----:B-12---:R-:W-:Y:S05]  /*15890*/  CALL.REL.NOINC `($__internal_21_$__cuda_sm70_shflsync_idx_p) ;  /* 0x00000e7000007944 */ /* 0x006fea0003c00000 */
[----:B------:R-:W-:Y:S01]  /*158a0*/  MOV R0, R226 ;  /* 0x000000e200007202 */ /* 0x000fe20000000f00 */
[----:B------:R-:W-:Y:S05]  /*158b0*/  BRA `(.L_x_1477) ;  /* 0xffffa4f000007947 */ /* 0x000fea000383ffff */
.L_x_1389:
        /* <DEDUP_REMOVED lines=13> */
.L_x_1392:
[----:B------:R-:W-:Y:S01]  /*15990*/  IMAD.MOV.U32 R225, RZ, RZ, R7 ;  /* 0x000000ffffe17224 */ /* 0x000fe200078e0007 */
[----:B-1----:R-:W-:Y:S01]  /*159a0*/  MOV R2, 0x2 ;  /* 0x0000000200027802 */ /* 0x002fe20000000f00 */
[----:B------:R-:W-:Y:S01]  /*159b0*/  IMAD.MOV.U32 R226, RZ, RZ, 0x181f ;  /* 0x0000181fffe27424 */ /* 0x000fe200078e00ff */
[----:B------:R-:W-:Y:S02]  /*159c0*/  MOV R3, 0x159e0 ;  /* 0x000159e000037802 */ /* 0x000fe40000000f00 */
[----:B--234-:R-:W-:Y:S05]  /*159d0*/  CALL.REL.NOINC `($__internal_21_$__cuda_sm70_shflsync_idx_p) ;  /* 0x00000d3000007944 */ /* 0x01cfea0003c00000 */
[----:B------:R-:W-:Y:S01]  /*159e0*/  MOV R10, R226 ;  /* 0x000000e2000a7202 */ /* 0x000fe20000000f00 */
[----:B------:R-:W-:Y:S05]  /*159f0*/  BRA `(.L_x_1479) ;  /* 0xffffa63000007947 */ /* 0x000fea000383ffff */
.L_x_1393:
[----:B------:R-:W-:Y:S01]  /*15a00*/  IMAD.MOV.U32 R225, RZ, RZ, R8 ;  /* 0x000000ffffe17224 */ /* 0x000fe200078e0008 */
[----:B-1----:R-:W-:Y:S01]  /*15a10*/  MOV R2, 0x2 ;  /* 0x0000000200027802 */ /* 0x002fe20000000f00 */
[----:B------:R-:W-:Y:S01]  /*15a20*/  IMAD.MOV.U32 R226, RZ, RZ, 0x181f ;  /* 0x0000181fffe27424 */ /* 0x000fe200078e00ff */
[----:B------:R-:W-:Y:S02]  /*15a30*/  MOV R3, 0x15a50 ;  /* 0x00015a5000037802 */ /* 0x000fe40000000f00 */
[----:B--234-:R-:W-:Y:S05]  /*15a40*/  CALL.REL.NOINC `($__internal_21_$__cuda_sm70_shflsync_idx_p) ;  /* 0x00000cc000007944 */ /* 0x01cfea0003c00000 */
[----:B------:R-:W-:Y:S01]  /*15a50*/  MOV R0, R226 ;  /* 0x000000e200007202 */ /* 0x000fe20000000f00 */
[----:B------:R-:W-:Y:S05]  /*15a60*/  BRA `(.L_x_1480) ;  /* 0xffffa5e000007947 */ /* 0x000fea000383ffff */
.L_x_1396:
        /* <DEDUP_REMOVED lines=13> */
.L_x_1398:
[----:B------:R-:W-:Y:S01]  /*15b40*/  IMAD.MOV.U32 R225, RZ, RZ, R5 ;  /* 0x000000ffffe17224 */ /* 0x000fe200078e0005 */
[----:B------:R-:W-:Y:S01]  /*15b50*/  MOV R2, RZ ;  /* 0x000000ff00027202 */ /* 0x000fe20000000f00 */
[----:B------:R-:W-:Y:S01]  /*15b60*/  IMAD.MOV.U32 R226, RZ, RZ, 0x1c1f ;  /* 0x00001c1fffe27424 */ /* 0x000fe200078e00ff */
[----:B------:R-:W-:Y:S02]  /*15b70*/  MOV R3, 0x15b90 ;  /* 0x00015b9000037802 */ /* 0x000fe40000000f00 */
[----:B------:R-:W-:Y:S05]  /*15b80*/  CALL.REL.NOINC `($__internal_21_$__cuda_sm70_shflsync_idx_p) ;  /* 0x00000b8000007944 */ /* 0x000fea0003c00000 */
[----:B------:R-:W-:Y:S01]  /*15b90*/  MOV R4, R226 ;  /* 0x000000e200047202 */ /* 0x000fe20000000f00 */
[----:B------:R-:W-:Y:S05]  /*15ba0*/  BRA `(.L_x_1482) ;  /* 0xffffa8c000007947 */ /* 0x000fea000383ffff */
.L_x_1399:
[----:B------:R-:W-:Y:S01]  /*15bb0*/  IMAD.MOV.U32 R225, RZ, RZ, R12 ;  /* 0x000000ffffe17224 */ /* 0x000fe200078e000c */
[----:B------:R-:W-:Y:S01]  /*15bc0*/  MOV R2, RZ ;  /* 0x000000ff00027202 */ /* 0x000fe20000000f00 */
[----:B------:R-:W-:Y:S01]  /*15bd0*/  IMAD.MOV.U32 R226, RZ, RZ, 0x1c1f ;  /* 0x00001c1fffe27424 */ /* 0x000fe200078e00ff */
[----:B------:R-:W-:Y:S02]  /*15be0*/  MOV R3, 0x15c00 ;  /* 0x00015c0000037802 */ /* 0x000fe40000000f00 */
[----:B-12---:R-:W-:Y:S05]  /*15bf0*/  CALL.REL.NOINC `($__internal_21_$__cuda_sm70_shflsync_idx_p) ;  /* 0x00000b1000007944 */ /* 0x006fea0003c00000 */
[----:B------:R-:W-:Y:S01]  /*15c00*/  MOV R0, R226 ;  /* 0x000000e200007202 */ /* 0x000fe20000000f00 */
[----:B------:R-:W-:Y:S05]  /*15c10*/  BRA `(.L_x_1483) ;  /* 0xffffa87000007947 */ /* 0x000fea000383ffff */
.L_x_1402:
[----:B------:R-:W-:Y:S01]  /*15c20*/  IMAD.MOV.U32 R225, RZ, RZ, R5 ;  /* 0x000000ffffe17224 */ /* 0x000fe200078e0005 */
[----:B--2---:R-:W-:Y:S01]  /*15c30*/  MOV R2, 0x1 ;  /* 0x0000000100027802 */ /* 0x004fe20000000f00 */
[----:B------:R-:W-:Y:S01]  /*15c40*/  IMAD.MOV.U32 R226, RZ, RZ, 0x1c1f ;  /* 0x00001c1fffe27424 */ /* 0x000fe200078e00ff */
[----:B------:R-:W-:-:S02]  /*15c50*/  MOV R3, 0x15c70 ;  /* 0x00015c7000037802 */ /* 0x000fc40000000f00 */
[----:B-1-34-:R-:W-:Y:S05]  /*15c60*/  CALL.REL.NOINC `($__internal_21_$__cuda_sm70_shflsync_idx_p) ;  /* 0x00000aa000007944 */ /* 0x01afea0003c00000 */
        /* <DEDUP_REMOVED lines=8> */
.L_x_1406:
[----:B------:R-:W-:Y:S01]  /*15cf0*/  IMAD.MOV.U32 R225, RZ, RZ, R7 ;  /* 0x000000ffffe17224 */ /* 0x000fe200078e0007 */
[----:B------:R-:W-:Y:S01]  /*15d00*/  MOV R2, RZ ;  /* 0x000000ff00027202 */ /* 0x000fe20000000f00 */
[----:B------:R-:W-:Y:S01]  /*15d10*/  IMAD.MOV.U32 R226, RZ, RZ, 0x181f ;  /* 0x0000181fffe27424 */ /* 0x000fe200078e00ff */
[----:B------:R-:W-:Y:S02]  /*15d20*/  MOV R3, 0x15d40 ;  /* 0x00015d4000037802 */ /* 0x000fe40000000f00 */
[----:B------:R-:W-:Y:S05]  /*15d30*/  CALL.REL.NOINC `($__internal_21_$__cuda_sm70_shflsync_idx_p) ;  /* 0x000009d000007944 */ /* 0x000fea0003c00000 */
[----:B------:R-:W-:Y:S01]  /*15d40*/  MOV R9, R226 ;  /* 0x000000e200097202 */ /* 0x000fe20000000f00 */
[----:B------:R-:W-:Y:S05]  /*15d50*/  BRA `(.L_x_1485) ;  /* 0xffffbb3000007947 */ /* 0x000fea000383ffff */
.L_x_1407:
[----:B------:R-:W-:Y:S01]  /*15d60*/  IMAD.MOV.U32 R225, RZ, RZ, R10 ;  /* 0x000000ffffe17224 */ /* 0x000fe200078e000a */
[----:B------:R-:W-:Y:S01]  /*15d70*/  MOV R2, RZ ;  /* 0x000000ff00027202 */ /* 0x000fe20000000f00 */
[----:B------:R-:W-:Y:S01]  /*15d80*/  IMAD.MOV.U32 R226, RZ, RZ, 0x181f ;  /* 0x0000181fffe27424 */ /* 0x000fe200078e00ff */
[----:B------:R-:W-:Y:S02]  /*15d90*/  MOV R3, 0x15db0 ;  /* 0x00015db000037802 */ /* 0x000fe40000000f00 */
[----:B-12---:R-:W-:Y:S05]  /*15da0*/  CALL.REL.NOINC `($__internal_21_$__cuda_sm70_shflsync_idx_p) ;  /* 0x0000096000007944 */ /* 0x006fea0003c00000 */
[----:B------:R-:W-:Y:S01]  /*15db0*/  MOV R0, R226 ;  /* 0x000000e200007202 */ /* 0x000fe20000000f00 */
[----:B------:R-:W-:Y:S05]  /*15dc0*/  BRA `(.L_x_1486) ;  /* 0xffffbae000007947 */ /* 0x000fea000383ffff */
.L_x_1410:
        /* <DEDUP_REMOVED lines=13> */
.L_x_1413:
[----:B------:R-:W-:Y:S01]  /*15ea0*/  IMAD.MOV.U32 R225, RZ, RZ, R7 ;  /* 0x000000ffffe17224 */ /* 0x000fe200078e0007 */
[----:B-1----:R-:W-:Y:S01]  /*15eb0*/  MOV R2, 0x2 ;  /* 0x0000000200027802 */ /* 0x002fe20000000f00 */
[----:B------:R-:W-:Y:S01]  /*15ec0*/  IMAD.MOV.U32 R226, RZ, RZ, 0x181f ;  /* 0x0000181fffe27424 */ /* 0x000fe200078e00ff */
[----:B------:R-:W-:Y:S02]  /*15ed0*/  MOV R3, 0x15ef0 ;  /* 0x00015ef000037802 */ /* 0x000fe40000000f00 */
[----:B--234-:R-:W-:Y:S05]  /*15ee0*/  CALL.REL.NOINC `($__internal_21_$__cuda_sm70_shflsync_idx_p) ;  /* 0x0000082000007944 */ /* 0x01cfea0003c00000 */
[----:B------:R-:W-:Y:S01]  /*15ef0*/  MOV R9, R226 ;  /* 0x000000e200097202 */ /* 0x000fe20000000f00 */
[----:B------:R-:W-:Y:S05]  /*15f00*/  BRA `(.L_x_1488) ;  /* 0xffffbc3000007947 */ /* 0x000fea000383ffff */
.L_x_1414:
[----:B------:R-:W-:Y:S01]  /*15f10*/  IMAD.MOV.U32 R225, RZ, RZ, R10 ;  /* 0x000000ffffe17224 */ /* 0x000fe200078e000a */
[----:B-1----:R-:W-:Y:S01]  /*15f20*/  MOV R2, 0x2 ;  /* 0x0000000200027802 */ /* 0x002fe20000000f00 */
[----:B------:R-:W-:Y:S01]  /*15f30*/  IMAD.MOV.U32 R226, RZ, RZ, 0x181f ;  /* 0x0000181fffe27424 */ /* 0x000fe200078e00ff */
[----:B------:R-:W-:Y:S02]  /*15f40*/  MOV R3, 0x15f60 ;  /* 0x00015f6000037802 */ /* 0x000fe40000000f00 */
[----:B--234-:R-:W-:Y:S05]  /*15f50*/  CALL.REL.NOINC `($__internal_21_$__cuda_sm70_shflsync_idx_p) ;  /* 0x000007b000007944 */ /* 0x01cfea0003c00000 */
[----:B------:R-:W-:Y:S01]  /*15f60*/  MOV R0, R226 ;  /* 0x000000e200007202 */ /* 0x000fe20000000f00 */
[----:B------:R-:W-:Y:S05]  /*15f70*/  BRA `(.L_x_1489) ;  /* 0xffffbbe000007947 */ /* 0x000fea000383ffff */
.L_x_1417:
        /* <DEDUP_REMOVED lines=13> */
.L_x_1419:
[----:B------:R-:W-:Y:S01]  /*16050*/  IMAD.MOV.U32 R225, RZ, RZ, R62 ;  /* 0x000000ffffe17224 */ /* 0x000fe200078e003e */
[----:B------:R-:W-:Y:S01]  /*16060*/  MOV R2, RZ ;  /* 0x000000ff00027202 */ /* 0x000fe20000000f00 */
[----:B------:R-:W-:Y:S01]  /*16070*/  IMAD.MOV.U32 R226, RZ, RZ, 0x1f ;  /* 0x0000001fffe27424 */ /* 0x000fe200078e00ff */
[----:B------:R-:W-:Y:S02]  /*16080*/  MOV R3, 0x160a0 ;  /* 0x000160a000037802 */ /* 0x000fe40000000f00 */
[----:B------:R-:W-:Y:S05]  /*16090*/  CALL.REL.NOINC `($__internal_21_$__cuda_sm70_shflsync_idx_p) ;  /* 0x0000067000007944 */ /* 0x000fea0003c00000 */
[----:B------:R-:W-:Y:S01]  /*160a0*/  MOV R9, R226 ;  /* 0x000000e200097202 */ /* 0x000fe20000000f00 */
[----:B------:R-:W-:Y:S05]  /*160b0*/  BRA `(.L_x_1491) ;  /* 0xffffbd9000007947 */ /* 0x000fea000383ffff */
.L_x_1420:
[----:B------:R-:W-:Y:S01]  /*160c0*/  IMAD.MOV.U32 R225, RZ, RZ, R62 ;  /* 0x000000ffffe17224 */ /* 0x000fe200078e003e */
[----:B------:R-:W-:Y:S01]  /*160d0*/  MOV R2, 0x1 ;  /* 0x0000000100027802 */ /* 0x000fe20000000f00 */
[----:B------:R-:W-:Y:S01]  /*160e0*/  IMAD.MOV.U32 R226, RZ, RZ, 0x1f ;  /* 0x0000001fffe27424 */ /* 0x000fe200078e00ff */
[----:B------:R-:W-:Y:S02]  /*160f0*/  MOV R3, 0x16110 ;  /* 0x0001611000037802 */ /* 0x000fe40000000f00 */
[----:B-12---:R-:W-:Y:S05]  /*16100*/  CALL.REL.NOINC `($__internal_21_$__cuda_sm70_shflsync_idx_p) ;  /* 0x0000060000007944 */ /* 0x006fea0003c00000 */
[----:B------:R-:W-:Y:S01]  /*16110*/  MOV R8, R226 ;  /* 0x000000e200087202 */ /* 0x000fe20000000f00 */
[----:B------:R-:W-:Y:S05]  /*16120*/  BRA `(.L_x_1492) ;  /* 0xffffbd4000007947 */ /* 0x000fea000383ffff */
.L_x_1421:
[----:B------:R-:W-:Y:S02]  /*16130*/  MOV R2, 0x1 ;  /* 0x0000000100027802 */ /* 0x000fe40000000f00 */
[----:B------:R-:W-:-:S02]  /*16140*/  MOV R3, 0x16160 ;  /* 0x0001616000037802 */ /* 0x000fc40000000f00 */
[----:B-1234-:R-:W-:Y:S05]  /*16150*/  CALL.REL.NOINC `($__internal_22_$__cuda_sm70_shflsync_up_p) ;  /* 0x0000061000007944 */ /* 0x01efea0003c00000 */
[----:B------:R-:W-:Y:S05]  /*16160*/  BRA `(.L_x_1493) ;  /* 0xffffbe3000007947 */ /* 0x000fea000383ffff */
.L_x_1422:
[----:B------:R-:W-:Y:S02]  /*16170*/  MOV R2, 0x2 ;  /* 0x0000000200027802 */ /* 0x000fe40000000f00 */
[----:B------:R-:W-:-:S02]  /*16180*/  MOV R3, 0x161a0 ;  /* 0x000161a000037802 */ /* 0x000fc40000000f00 */
[----:B--2-4-:R-:W-:Y:S05]  /*16190*/  CALL.REL.NOINC `($__internal_22_$__cuda_sm70_shflsync_up_p) ;  /* 0x000005d000007944 */ /* 0x014fea0003c00000 */
        /* <DEDUP_REMOVED lines=24> */
.L_x_1426:
[----:B------:R-:W-:Y:S02]  /*16320*/  MOV R2, 0x1 ;  /* 0x0000000100027802 */ /* 0x000fe40000000f00 */
[----:B------:R-:W-:Y:S02]  /*16330*/  MOV R3, 0x16350 ;  /* 0x0001635000037802 */ /* 0x000fe40000000f00 */
[----:B------:R-:W-:Y:S05]  /*16340*/  CALL.REL.NOINC `($__internal_22_$__cuda_sm70_shflsync_up_p) ;  /* 0x0000042000007944 */ /* 0x000fea0003c00000 */
[----:B------:R-:W-:Y:S01]  /*16350*/  MOV R2, R4 ;  /* 0x0000000400027202 */ /* 0x000fe20000000f00 */
[----:B------:R-:W-:Y:S05]  /*16360*/  BRA `(.L_x_1495) ;  /* 0xffffbe9000007947 */ /* 0x000fea000383ffff */
.L_x_1427:
        /* <DEDUP_REMOVED lines=27> */
.L_x_1429:
[----:B------:R-:W-:Y:S02]  /*16520*/  SEL R0, RZ, 0x1, P0 ;  /* 0x00000001ff007807 */ /* 0x000fe40000000000 */
[----:B------:R-:W-:Y:S02]  /*16530*/  MOV R2, 0x16550 ;  /* 0x0001655000027802 */ /* 0x000fe40000000f00 */
[----:B-1----:R-:W-:Y:S05]  /*16540*/  CALL.REL.NOINC `($__internal_23_$__cuda_sm70_votesync_ballot) ;  /* 0x0000029000007944 */ /* 0x002fea0003c00000 */
[----:B------:R-:W-:Y:S01]  /*16550*/  MOV R5, R0 ;  /* 0x0000000000057202 */ /* 0x000fe20000000f00 */
[----:B------:R-:W-:Y:S05]  /*16560*/  BRA `(.L_x_1497) ;  /* 0xffffbe2000007947 */ /* 0x000fea000383ffff */
.L_x_1430:
[----:B------:R-:W-:Y:S01]  /*16570*/  IMAD.MOV.U32 R225, RZ, RZ, R6 ;  /* 0x000000ffffe17224 */ /* 0x000fe200078e0006 */
[----:B--2---:R-:W-:Y:S01]  /*16580*/  MOV R2, R0 ;  /* 0x0000000000027202 */ /* 0x004fe20000000f00 */
[----:B------:R-:W-:Y:S01]  /*16590*/  IMAD.MOV.U32 R226, RZ, RZ, 0x1f ;  /* 0x0000001fffe27424 */ /* 0x000fe200078e00ff */
[----:B------:R-:W-:Y:S02]  /*165a0*/  MOV R3, 0x165c0 ;  /* 0x000165c000037802 */ /* 0x000fe40000000f00 */
[----:B-1----:R-:W-:Y:S05]  /*165b0*/  CALL.REL.NOINC `($__internal_21_$__cuda_sm70_shflsync_idx_p) ;  /* 0x0000015000007944 */ /* 0x002fea0003c00000 */
[----:B------:R-:W-:Y:S01]  /*165c0*/  IMAD.MOV.U32 R10, RZ, RZ, R226 ;  /* 0x000000ffff0a7224 */ /* 0x000fe200078e00e2 */
[----:B------:R-:W-:Y:S01]  /*165d0*/  MOV R2, R0 ;  /* 0x0000000000027202 */ /* 0x000fe20000000f00 */
[----:B------:R-:W-:Y:S01]  /*165e0*/  IMAD.MOV.U32 R225, RZ, RZ, R7 ;  /* 0x000000ffffe17224 */ /* 0x000fe200078e0007 */
[----:B------:R-:W-:-:S02]  /*165f0*/  MOV R226, 0x1f ;  /* 0x0000001f00e27802 */ /* 0x000fc40000000f00 */
[----:B------:R-:W-:Y:S02]  /*16600*/  MOV R3, 0x16620 ;  /* 0x0001662000037802 */ /* 0x000fe40000000f00 */
[----:B------:R-:W-:Y:S05]  /*16610*/  CALL.REL.NOINC `($__internal_21_$__cuda_sm70_shflsync_idx_p) ;  /* 0x000000f000007944 */ /* 0x000fea0003c00000 */
[----:B------:R-:W-:Y:S01]  /*16620*/  MOV R7, R226 ;  /* 0x000000e200077202 */ /* 0x000fe20000000f00 */
[----:B------:R-:W-:Y:S05]  /*16630*/  BRA `(.L_x_1498) ;  /* 0xffffbdc000007947 */ /* 0x000fea000383ffff */
.L_x_1433:
[----:B------:R-:W-:Y:S01]  /*16640*/  IMAD.MOV.U32 R225, RZ, RZ, R4 ;  /* 0x000000ffffe17224 */ /* 0x000fe200078e0004 */
[----:B--2---:R-:W-:Y:S01]  /*16650*/  MOV R2, R0 ;  /* 0x0000000000027202 */ /* 0x004fe20000000f00 */
[----:B------:R-:W-:Y:S01]  /*16660*/  IMAD.MOV.U32 R226, RZ, RZ, 0x1f ;  /* 0x0000001fffe27424 */ /* 0x000fe200078e00ff */
[----:B------:R-:W-:Y:S02]  /*16670*/  MOV R3, 0x16690 ;  /* 0x0001669000037802 */ /* 0x000fe40000000f00 */
[----:B-1--4-:R-:W-:Y:S05]  /*16680*/  CALL.REL.NOINC `($__internal_21_$__cuda_sm70_shflsync_idx_p) ;  /* 0x0000008000007944 */ /* 0x012fea0003c00000 */
[----:B------:R-:W-:Y:S01]  /*16690*/  MOV R11, R226 ;  /* 0x000000e2000b7202 */ /* 0x000fe20000000f00 */
[----:B------:R-:W-:Y:S05]  /*166a0*/  BRA `(.L_x_1432) ;  /* 0xffffbdb000007947 */ /* 0x000fea000383ffff */
        .weak           $__internal_20_$__cuda_sm70_shflsync_bfly_p
        .type           $__internal_20_$__cuda_sm70_shflsync_bfly_p,@function
        .size           $__internal_20_$__cuda_sm70_shflsync_bfly_p,($__internal_21_$__cuda_sm70_shflsync_idx_p - $__internal_20_$__cuda_sm70_shflsync_bfly_p)
$__internal_20_$__cuda_sm70_shflsync_bfly_p:
[----:B------:R-:W-:Y:S02]  /*166b0*/  MOV R160, 0xffffffff ;  /* 0xffffffff00a07802 */ /* 0x000fe40000000f00 */
[----:B------:R-:W-:Y:S02]  /*166c0*/  MOV R3, 0x1f ;  /* 0x0000001f00037802 */ /* 0x000fe40000000f00 */
[----:B------:R-:W-:Y:S04]  /*166d0*/  WARPSYNC R160 ;  /* 0x000000a000007348 */ /* 0x000fe80003800000 */
[----:B------:R1:W2:Y:S02]  /*166e0*/  SHFL.BFLY PT, R0, R68, R0, R3 ;  /* 0x0c00000044007389 */ /* 0x0002a400000e0003 */
[----:B-1----:R-:W-:-:S04]  /*166f0*/  MOV R3, 0x0 ;  /* 0x0000000000037802 */ /* 0x002fc80000000f00 */
[----:B--2---:R-:W-:Y:S05]  /*16700*/  RET.REL.NODEC R2 `(_ZN7cutlass13device_kernelIN5flash19enable_sm80_to_sm89INS1_16FlashAttnFwdSm80INS1_25CollectiveMainloopFwdSm80ILi8ELi1ELb1EN4cute5tupleIJNS5_1CILi128EEENS7_ILi112EEES8_EEELi128ENS_6half_tEfNS_4arch4Sm80ELb1ELb0ELb0ELb1ELb1ELb0ELb1ELb1EEENS1_21CollectiveEpilogueFwdINS6_IJS8_S8_S9_EEENS6_IJNS7_ILi1EEESH_SH_EEESB_SD_Li256ELb1ELb1ELb1ELb0EEENS1_36VarlenDynamicPersistentTileSchedulerILi128ELi112ELi256ELi256ELb1ELb1ELb0ELb1ELb1ELb1EEEEEEEEEvNT_6ParamsE) ;  /* 0xfffe98f002007950 */ /* 0x004fea0003c3ffff */
        .weak           $__internal_21_$__cuda_sm70_shflsync_idx_p
        .type           $__internal_21_$__cuda_sm70_shflsync_idx_p,@function
        .size           $__internal_21_$__cuda_sm70_shflsync_idx_p,($__internal_22_$__cuda_sm70_shflsync_up_p - $__internal_21_$__cuda_sm70_shflsync_idx_p)
$__internal_21_$__cuda_sm70_shflsync_idx_p:
[----:B------:R-:W-:-:S04]  /*16710*/  MOV R227, 0xffffffff ;  /* 0xffffffff00e37802 */ /* 0x000fc80000000f00 */
[----:B------:R-:W-:Y:S04]  /*16720*/  WARPSYNC R227 ;  /* 0x000000e300007348 */ /* 0x000fe80003800000 */
[----:B------:R1:W2:Y:S02]  /*16730*/  SHFL.IDX PT, R226, R225, R2, R226 ;  /* 0x00000002e1e27389 */ /* 0x0002a400000e00e2 */
[----:B-1----:R-:W-:Y:S02]  /*16740*/  MOV R2, R3 ;  /* 0x0000000300027202 */ /* 0x002fe40000000f00 */
[----:B------:R-:W-:-:S04]  /*16750*/  MOV R3, 0x0 ;  /* 0x0000000000037802 */ /* 0x000fc80000000f00 */
[----:B--2---:R-:W-:Y:S05]  /*16760*/  RET.REL.NODEC R2 `(_ZN7cutlass13device_kernelIN5flash19enable_sm80_to_sm89INS1_16FlashAttnFwdSm80INS1_25CollectiveMainloopFwdSm80ILi8ELi1ELb1EN4cute5tupleIJNS5_1CILi128EEENS7_ILi112EEES8_EEELi128ENS_6half_tEfNS_4arch4Sm80ELb1ELb0ELb0ELb1ELb1ELb0ELb1ELb1EEENS1_21CollectiveEpilogueFwdINS6_IJS8_S8_S9_EEENS6_IJNS7_ILi1EEESH_SH_EEESB_SD_Li256ELb1ELb1ELb1ELb0EEENS1_36VarlenDynamicPersistentTileSchedulerILi128ELi112ELi256ELi256ELb1ELb1ELb0ELb1ELb1ELb1EEEEEEEEEvNT_6ParamsE) ;  /* 0xfffe989002007950 */ /* 0x004fea0003c3ffff */
        .weak           $__internal_22_$__cuda_sm70_shflsync_up_p
        .type           $__internal_22_$__cuda_sm70_shflsync_up_p,@function
        .size           $__internal_22_$__cuda_sm70_shflsync_up_p,($__internal_23_$__cuda_sm70_votesync_ballot - $__internal_22_$__cuda_sm70_shflsync_up_p)
$__internal_22_$__cuda_sm70_shflsync_up_p:
[----:B------:R-:W-:Y:S02]  /*16770*/  IMAD.MOV.U32 R4, RZ, RZ, RZ ;  /* 0x000000ffff047224 */ /* 0x000fe400078e00ff */
[----:B------:R-:W-:-:S04]  /*16780*/  IMAD.MOV.U32 R10, RZ, RZ, -0x1 ;  /* 0xffffffffff0a7424 */ /* 0x000fc800078e00ff */
[----:B------:R-:W-:Y:S04]  /*16790*/  WARPSYNC R10 ;  /* 0x0000000a00007348 */ /* 0x000fe80003800000 */
[----:B------:R1:W2:Y:S02]  /*167a0*/  SHFL.UP PT, R4, R0, R2, R4 ;  /* 0x0400000200047389 */ /* 0x0002a400000e0004 */
[----:B-1----:R-:W-:Y:S02]  /*167b0*/  MOV R2, R3 ;  /* 0x0000000300027202 */ /* 0x002fe40000000f00 */
[----:B------:R-:W-:-:S04]  /*167c0*/  MOV R3, 0x0 ;  /* 0x0000000000037802 */ /* 0x000fc80000000f00 */
[----:B--2---:R-:W-:Y:S05]  /*167d0*/  RET.REL.NODEC R2 `(_ZN7cutlass13device_kernelIN5flash19enable_sm80_to_sm89INS1_16FlashAttnFwdSm80INS1_25CollectiveMainloopFwdSm80ILi8ELi1ELb1EN4cute5tupleIJNS5_1CILi128EEENS7_ILi112EEES8_EEELi128ENS_6half_tEfNS_4arch4Sm80ELb1ELb0ELb0ELb1ELb1ELb0ELb1ELb1EEENS1_21CollectiveEpilogueFwdINS6_IJS8_S8_S9_EEENS6_IJNS7_ILi1EEESH_SH_EEESB_SD_Li256ELb1ELb1ELb1ELb0EEENS1_36VarlenDynamicPersistentTileSchedulerILi128ELi112ELi256ELi256ELb1ELb1ELb0ELb1ELb1ELb1EEEEEEEEEvNT_6ParamsE) ;  /* 0xfffe982002007950 */ /* 0x004fea0003c3ffff */
        .weak           $__internal_23_$__cuda_sm70_votesync_ballot
        .type           $__internal_23_$__cuda_sm70_votesync_ballot,@function
        .size           $__internal_23_$__cuda_sm70_votesync_ballot,(.L_x_1814 - $__internal_23_$__cuda_sm70_votesync_ballot)
$__internal_23_$__cuda_sm70_votesync_ballot:
[----:B------:R-:W-:Y:S01]  /*167e0*/  ISETP.NE.U32.AND P0, PT, R0, 0x1, PT ;  /* 0x000000010000780c */ /* 0x000fe20003f05070 */
[----:B------:R-:W-:-:S04]  /*167f0*/  IMAD.MOV.U32 R3, RZ, RZ, -0x1 ;  /* 0xffffffffff037424 */ /* 0x000fc800078e00ff */
[----:B------:R-:W-:Y:S08]  /*16800*/  WARPSYNC R3 ;  /* 0x0000000300007348 */ /* 0x000ff00003800000 */
[----:B------:R-:W-:-:S04]  /*16810*/  VOTE.ANY R0, PT, !P0 ;  /* 0x0000000000007806 */ /* 0x000fc800040e0100 */
[----:B------:R-:W-:Y:S01]  /*16820*/  LOP3.LUT R0, R0, R3, RZ, 0xc0, !PT ;  /* 0x0000000300007212 */ /* 0x000fe200078ec0ff */
[----:B------:R-:W-:-:S04]  /*16830*/  IMAD.MOV.U32 R3, RZ, RZ, 0x0 ;  /* 0x00000000ff037424 */ /* 0x000fc800078e00ff */
[----:B------:R-:W-:Y:S05]  /*16840*/  RET.REL.NODEC R2 `(_ZN7cutlass13device_kernelIN5flash19enable_sm80_to_sm89INS1_16FlashAttnFwdSm80INS1_25CollectiveMainloopFwdSm80ILi8ELi1ELb1EN4cute5tupleIJNS5_1CILi128EEENS7_ILi112EEES8_EEELi128ENS_6half_tEfNS_4arch4Sm80ELb1ELb0ELb0ELb1ELb1ELb0ELb1ELb1EEENS1_21CollectiveEpilogueFwdINS6_IJS8_S8_S9_EEENS6_IJNS7_ILi1EEESH_SH_EEESB_SD_Li256ELb1ELb1ELb1ELb0EEENS1_36VarlenDynamicPersistentTileSchedulerILi128ELi112ELi256ELi256ELb1ELb1ELb0ELb1ELb1ELb1EEEEEEEEEvNT_6ParamsE) ;  /* 0xfffe97b002007950 */ /* 0x000fea0003c3ffff */
.L_x_1499:
        /* <DEDUP_REMOVED lines=11> */
.L_x_1814:


//--------------------- .text._ZN7cutlass13device_kernelIN5flash19enable_sm80_to_sm89INS1_16FlashAttnFwdSm80INS1_25CollectiveMainloopFwdSm80ILi8ELi1ELb1EN4cute5tupleIJNS5_1CILi128EEENS7_ILi112EEES8_EEELi128ENS_6half_tEfNS_4arch4Sm80ELb1ELb0ELb0ELb1ELb1ELb1ELb1ELb1EEENS1_21CollectiveEpilogueFwdINS6_IJS8_S8_S9_EEENS6_IJNS7_ILi1EEESH_SH_EEESB_SD_Li256ELb1ELb1ELb1ELb0EEENS1_36VarlenDynamicPersistentTileSchedulerILi128ELi112ELi256ELi256ELb1ELb1ELb0ELb1ELb1ELb1EEEEEEEEEvNT_6ParamsE --------------------------
	.section	.text._ZN7cutlass13device_kernelIN5flash19enable_sm80_to_sm89INS1_16FlashAttnFwdSm80INS1_25CollectiveMainloopFwdSm80ILi8ELi1ELb1EN4cute5tupleIJNS5_1CILi128EEENS7_ILi112EEES8_EEELi128ENS_6half_tEfNS_4arch4Sm80ELb1ELb0ELb0ELb1ELb1ELb1ELb1ELb1EEENS1_21CollectiveEpilogueFwdINS6_IJS8_S8_S9_EEENS6_IJNS7_ILi1EEESH_SH_EEESB_SD_Li256ELb1ELb1ELb1ELb0EEENS1_36VarlenDynamicPersistentTileSchedulerILi128ELi112ELi256ELi256ELb1ELb1ELb0ELb1ELb1ELb1EEEEEEEEEvNT_6ParamsE,"ax",@progbits
	.sectioninfo	@"SHI_REGISTERS=255"
	.align	128
.text._ZN7cutlass13device_kernelIN5flash19enable_sm80_to_sm89INS1_16FlashAttnFwdSm80INS1_25CollectiveMainloopFwdSm80ILi8ELi1ELb1EN4cute5tupleIJNS5_1CILi128EEENS7_ILi112EEES8_EEELi128ENS_6half_tEfNS_4arch4Sm80ELb1ELb0ELb0ELb1ELb1ELb1ELb1ELb1EEENS1_21CollectiveEpilogueFwdINS6_IJS8_S8_S9_EEENS6_IJNS7_ILi1EEESH_SH_EEESB_SD_Li256ELb1ELb1ELb1ELb0EEENS1_36VarlenDynamicPersistentTileSchedulerILi128ELi112ELi256ELi256ELb1ELb1ELb0ELb1ELb1ELb1EEEEEEEEEvNT_6ParamsE:
        .type           _ZN7cutlass13device_kernelIN5flash19enable_sm80_to_sm89INS1_16FlashAttnFwdSm80INS1_25CollectiveMainloopFwdSm80ILi8ELi1ELb1EN4cute5tupleIJNS5_1CILi128EEENS7_ILi112EEES8_EEELi128ENS_6half_tEfNS_4arch4Sm80ELb1ELb0ELb0ELb1ELb1ELb1ELb1ELb1EEENS1_21CollectiveEpilogueFwdINS6_IJS8_S8_S9_EEENS6_IJNS7_ILi1EEESH_SH_EEESB_SD_Li256ELb1ELb1ELb1ELb0EEENS1_36VarlenDynamicPersistentTileSchedulerILi128ELi112ELi256ELi256ELb1ELb1ELb0ELb1ELb1ELb1EEEEEEEEEvNT_6ParamsE,@function
        .size           _ZN7cutlass13device_kernelIN5flash19enable_sm80_to_sm89INS1_16FlashAttnFwdSm80INS1_25CollectiveMainloopFwdSm80ILi8ELi1ELb1EN4cute5tupleIJNS5_1CILi128EEENS7_ILi112EEES8_EEELi128ENS_6half_tEfNS_4arch4Sm80ELb1ELb0ELb0ELb1ELb1ELb1ELb1ELb1EEENS1_21CollectiveEpilogueFwdINS6_IJS8_S8_S9_EEENS6_IJNS7_ILi1EEESH_SH_EEESB_SD_Li256ELb1ELb1ELb1ELb0EEENS1_36VarlenDynamicPersistentTileSchedulerILi128ELi112ELi256ELi256ELb1ELb1ELb0ELb1ELb1ELb1EEEEEEEEEvNT_6ParamsE,(.L_x_1819 - _ZN7cutlass13device_kernelIN5flash19enable_sm80_to_sm89INS1_16FlashAttnFwdSm80INS1_25CollectiveMainloopFwdSm80ILi8ELi1ELb1EN4cute5tupleIJNS5_1CILi128EEENS7_ILi112EEES8_EEELi128ENS_6half_tEfNS_4arch4Sm80ELb1ELb0ELb0ELb1ELb1ELb1ELb1ELb1EEENS1_21CollectiveEpilogueFwdINS6_IJS8_S8_S9_EEENS6_IJNS7_ILi1EEESH_SH_EEESB_SD_Li256ELb1ELb1ELb1ELb0EEENS1_36VarlenDynamicPersistentTileSchedulerILi128ELi112ELi256ELi256ELb1ELb1ELb0ELb1ELb1ELb1EEEEEEEEEvNT_6ParamsE)
        .other          _ZN7cutlass13device_kernelIN5flash19enable_sm80_to_sm89INS1_16FlashAttnFwdSm80INS1_25CollectiveMainloopFwdSm80ILi8ELi1ELb1EN4cute5tupleIJNS5_1CILi128EEENS7_ILi112EEES8_EEELi128ENS_6half_tEfNS_4arch4Sm80ELb1ELb0ELb0ELb1ELb1ELb1ELb1ELb1EEENS1_21CollectiveEpilogueFwdINS6_IJS8_S8_S9_EEENS6_IJNS7_ILi1EEESH_SH_EEESB_SD_Li256ELb1ELb1ELb1ELb0EEENS1_36VarlenDynamicPersistentTileSchedulerILi128ELi112ELi256ELi256ELb1ELb1ELb0ELb1ELb1ELb1EEEEEEEEEvNT_6ParamsE,@"STO_CUDA_ENTRY STV_DEFAULT"
_ZN7cutlass13device_kernelIN5flash19enable_sm80_to_sm89INS1_16FlashAttnFwdSm80INS1_25CollectiveMainloopFwdSm80ILi8ELi1ELb1EN4cute5tupleIJNS5_1CILi128EEENS7_ILi112EEES8_EEELi128ENS_6half_tEfNS_4arch4Sm80ELb1ELb0ELb0ELb1ELb1ELb1ELb1ELb1EEENS1_21CollectiveEpilogueFwdINS6_IJS8_S8_S9_EEENS6_IJNS7_ILi1EEESH_SH_EEESB_SD_Li256ELb1ELb1ELb1ELb0EEENS1_36VarlenDynamicPersistentTileSchedulerILi128ELi112ELi256ELi256ELb1ELb1ELb0ELb1ELb1ELb1EEEEEEEEEvNT_6ParamsE:
        /* <DEDUP_REMOVED lines=54> */
.L_x_1505:
        /* <DEDUP_REMOVED lines=16> */
.L_x_1724:
        /* <DEDUP_REMOVED lines=16> */
.L_x_1725:
[----:B--2---:R-:W-:-:S05]  /*0560*/  IMAD R0, R0, c[0x0][0x538], RZ ;  /* 0x00014e0000007a24 */ /* 0x004fca00078e02ff */
[----:B------:R-:W-:-:S04]  /*0570*/  IADD3 R7, R0, R7, RZ ;  /* 0x0000000700077210 */ /* 0x000fc80007ffe0ff */
[----:B------:R-:W-:-:S13]  /*0580*/  ISETP.GT.AND P0, PT, R7, UR4, PT ;  /* 0x0000000407007c0c */ /* 0x000fda000bf04270 */
[----:B-1----:R-:W-:Y:S05]  /*0590*/  @!P0 BRA `(.L_x_1505) ;  /* 0xfffffdc000008947 */ /* 0x002fea000383ffff */
.L_x_1501:
[----:B------:R-:W-:-:S05]  /*05a0*/  IADD3 R7, -R0, R7, RZ ;  /* 0x0000000700077210 */ /* 0x000fca0007ffe1ff */
[----:B------:R-:W-:-:S05]  /*05b0*/  IMAD R0, R4, c[0x0][0x538], R7 ;  /* 0x00014e0004007a24 */ /* 0x000fca00078e0207 */
[----:B------:R-:W-:Y:S01]  /*05c0*/  ISETP.GT.AND P0, PT, R0, UR4, PT ;  /* 0x0000000400007c0c */ /* 0x000fe2000bf04270 */
[----:B------:R-:W-:-:S12]  /*05d0*/  BRA.DIV ~URZ, `(.L_x_1506) ;  /* 0x0001ee827f007947 */ /* 0x000fd8000b800000 */
[----:B------:R-:W-:-:S04]  /*05e0*/  VOTE.ANY R15, PT, !P0 ;  /* 0x00000000000f7806 */ /* 0x000fc800040e0100 */
.L_x_1726:
[----:B------:R-:W1:Y:S02]  /*05f0*/  POPC R0, R15 ;  /* 0x0000000f00007309 */ /* 0x000e640000000000 */
[----:B-1----:R-:W-:-:S05]  /*0600*/  IADD3 R2, R0, R6, RZ ;  /* 0x0000000600027210 */ /* 0x002fca0007ffe0ff */
[----:B------:R1:W-:Y:S01]  /*0610*/  STL [R1+0x5c], R2 ;  /* 0x00005c0201007387 */ /* 0x0003e20000100800 */
[----:B------:R-:W-:Y:S05]  /*0620*/  BRA.DIV ~URZ, `(.L_x_1507) ;  /* 0x0001ee727f007947 */ /* 0x000fea000b800000 */
[----:B------:R2:W3:Y:S01]  /*0630*/  SHFL.IDX PT, R12, R9, R0, 0x1f ;  /* 0x00001f00090c7589 */ /* 0x0004e200000e0000 */
[----:B------:R-:W-:-:S03]  /*0640*/  MOV R5, RZ ;  /* 0x000000ff00057202 */ /* 0x000fc60000000f00 */
[----:B------:R2:W4:Y:S04]  /*0650*/  SHFL.IDX PT, R9, R8, R0, 0x1f ;  /* 0x00001f0008097589 */ /* 0x00052800000e0000 */
.L_x_1727:
[----:B------:R-:W-:Y:S01]  /*0660*/  ISETP.NE.AND P0, PT, R15, RZ, PT ;  /* 0x000000ff0f00720c */ /* 0x000fe20003f05270 */
[----:B------:R-:W-:-:S12]  /*0670*/  BSSY B0, `(.L_x_1508) ;  /* 0x0000005000007945 */ /* 0x000fd80003800000 */
[----:B------:R-:W-:Y:S05]  /*0680*/  @!P0 BRA `(.L_x_1509) ;  /* 0x0000003000008947 */ /* 0x000fea0003800000 */
[----:B--2---:R-:W-:Y:S01]  /*0690*/  IADD3 R0, R0, -0x1, RZ ;  /* 0xffffffff00007810 */ /* 0x004fe20007ffe0ff */
[----:B------:R-:W-:Y:S05]  /*06a0*/  BRA.DIV ~URZ, `(.L_x_1510) ;  /* 0x0001eed27f007947 */ /* 0x000fea000b800000 */
[----:B------:R2:W1:Y:S02]  /*06b0*/  SHFL.IDX PT, R5, R4, R0, 0x1f ;  /* 0x00001f0004057589 */ /* 0x00046400000e0000 */
.L_x_1509:
[----:B------:R-:W-:Y:S05]  /*06c0*/  BSYNC B0 ;  /* 0x0000000000007941 */ /* 0x000fea0003800000 */
.L_x_1508:
        /* <DEDUP_REMOVED lines=69> */
.L_x_1512:
        /* <DEDUP_REMOVED lines=70> */
.L_x_1513:
[----:B------:R-:W-:Y:S05]  /*0f80*/  BSYNC B0 ;  /* 0x0000000000007941 */ /* 0x000fea0003800000 */
.L_x_1511:
[----:B------:R-:W-:-:S04]  /*0f90*/  LOP3.LUT R0, RZ, R0, RZ, 0x33, !PT ;  /* 0x00000000ff007212 */ /* 0x000fc800078e33ff */
[----:B------:R-:W-:-:S05]  /*0fa0*/  IADD3 R0, R0, R12, RZ ;  /* 0x0000000c00007210 */ /* 0x000fca0007ffe0ff */
[----:B------:R2:W-:Y:S01]  /*0fb0*/  STL [R1+0x54], R0 ;  /* 0x0000540001007387 */ /* 0x0005e20000100800 */
[----:B------:R-:W-:Y:S05]  /*0fc0*/  BRA `(.L_x_1514) ;  /* 0x0000006000007947 */ /* 0x000fea0003800000 */
.L_x_1502:
[----:B------:R-:W-:Y:S01]  /*0fd0*/  MOV R0, UR4 ;  /* 0x0000000400007c02 */ /* 0x000fe20008000f00 */
[----:B------:R-:W-:Y:S04]  /*0fe0*/  STL [R1+0x54], RZ ;  /* 0x000054ff01007387 */ /* 0x000fe80000100800 */
[----:B------:R-:W-:Y:S04]  /*0ff0*/  STL [R1+0x58], RZ ;  /* 0x000058ff01007387 */ /* 0x000fe80000100800 */
[----:B------:R1:W-:Y:S02]  /*1000*/  STL [R1+0x50], R0 ;  /* 0x0000500001007387 */ /* 0x0003e40000100800 */
[----:B-1----:R-:W-:-:S05]  /*1010*/  MOV R0, c[0x0][0x53c] ;  /* 0x00014f0000007a02 */ /* 0x002fca0000000f00 */
[----:B------:R1:W-:Y:S02]  /*1020*/  STL [R1+0x5c], R0 ;  /* 0x00005c0001007387 */ /* 0x0003e40000100800 */
.L_x_1514:
        /* <DEDUP_REMOVED lines=8> */
.L_x_1500:
[----:B-12---:R-:W2:Y:S02]  /*10b0*/  LDL R0, [R1+0x5c] ;  /* 0x00005c0001007983 */ /* 0x006ea40000100800 */
[----:B--2---:R-:W-:-:S13]  /*10c0*/  ISETP.GE.AND P0, PT, R0, c[0x0][0x53c], PT ;  /* 0x00014f0000007a0c */ /* 0x004fda0003f06270 */
[----:B------:R-:W-:Y:S05]  /*10d0*/  @P0 EXIT ;  /* 0x000000000000094d */ /* 0x000fea0003800000 */
[----:B------:R-:W1:Y:S01]  /*10e0*/  S2R R15, SR_TID.X ;  /* 0x00000000000f7919 */ /* 0x000e620000002100 */
[----:B------:R-:W-:Y:S01]  /*10f0*/  IMAD.MOV.U32 R19, RZ, RZ, 0x20 ;  /* 0x00000020ff137424 */ /* 0x000fe200078e00ff */
[----:B------:R-:W-:Y:S01]  /*1100*/  ULDC UR4, c[0x0][0x2ac] ;  /* 0x0000ab0000047ab9 */ /* 0x000fe20000000800 */
[----:B------:R-:W-:Y:S01]  /*1110*/  IMAD.MOV.U32 R18, RZ, RZ, 0x40 ;  /* 0x00000040ff127424 */ /* 0x000fe200078e00ff */
        /* <DEDUP_REMOVED lines=35> */
[C---:B------:R-:W-:Y:S01]  /*1350*/  IMAD.SHL.U32 R76, R83.reuse, 0x8, RZ ;  /* 0x00000008534c7824 */ /* 0x040fe200078e00ff */
        /* <DEDUP_REMOVED lines=33> */
[----:B------:R-:W-:Y:S01]  /*1570*/  IADD3 R22, R82, 0x40, RZ ;  /* 0x0000004052167810 */ /* 0x000fe20007ffe0ff */
[----:B------:R-:W-:Y:S01]  /*1580*/  IMAD R25, R10, 0x10, R4 ;  /* 0x000000100a197824 */ /* 0x000fe200078e0204 */
[----:B------:R-:W-:Y:S01]  /*1590*/  LOP3.LUT R7, R0, 0xfffffe00, RZ, 0xc0, !PT ;  /* 0xfffffe0000077812 */ /* 0x000fe200078ec0ff */
[C---:B------:R-:W-:Y:S01]  /*15a0*/  IMAD.SHL.U32 R0, R82.reuse, 0x40, RZ ;  /* 0x0000004052007824 */ /* 0x040fe200078e00ff */
[----:B------:R-:W-:Y:S01]  /*15b0*/  IADD3 R13, R82, 0x60, RZ ;  /* 0x00000060520d7810 */ /* 0x000fe20007ffe0ff */
[----:B------:R-:W-:Y:S01]  /*15c0*/  IMAD.SHL.U32 R4, R15, 0x40, RZ ;  /* 0x000000400f047824 */ /* 0x000fe200078e00ff */
[C---:B------:R-:W-:Y:S01]  /*15d0*/  LOP3.LUT P4, RZ, R9.reuse, 0x2, RZ, 0xc0, !PT ;  /* 0x0000000209ff7812 */ /* 0x040fe2000788c0ff */
[----:B------:R-:W-:Y:S01]  /*15e0*/  STL [R1+0x128], R25 ;  /* 0x0001281901007387 */ /* 0x000fe20000100800 */
[----:B------:R-:W-:Y:S02]  /*15f0*/  LOP3.LUT P3, RZ, R9, 0x4, RZ, 0xc0, !PT ;  /* 0x0000000409ff7812 */ /* 0x000fe4000786c0ff */
[----:B------:R-:W-:Y:S01]  /*1600*/  SHF.R.S32.HI R9, RZ, 0x1f, R15 ;  /* 0x0000001fff097819 */ /* 0x000fe2000001140f */
[----:B------:R-:W-:Y:S01]  /*1610*/  STL [R1+0xbc], R21 ;  /* 0x0000bc1501007387 */ /* 0x000fe20000100800 */
[----:B------:R-:W-:-:S02]  /*1620*/  IADD3 R3, R21, 0x80, RZ ;  /* 0x0000008015037810 */ /* 0x000fc40007ffe0ff */
[----:B------:R-:W-:Y:S02]  /*1630*/  SHF.R.S32.HI R8, RZ, 0x1f, R22 ;  /* 0x0000001fff087819 */ /* 0x000fe40000011416 */
[----:B------:R-:W-:Y:S02]  /*1640*/  SHF.R.S32.HI R10, RZ, 0x1f, R13 ;  /* 0x0000001fff0a7819 */ /* 0x000fe4000001140d */
[----:B------:R-:W-:Y:S01]  /*1650*/  LOP3.LUT R11, R0, 0x1c0, RZ, 0xc0, !PT ;  /* 0x000001c0000b7812 */ /* 0x000fe200078ec0ff */
[----:B------:R-:W-:Y:S01]  /*1660*/  IMAD R0, R83, 0x20, R82 ;  /* 0x0000002053007824 */ /* 0x000fe200078e0252 */
[----:B------:R-:W-:Y:S02]  /*1670*/  IADD3 R20, R21, 0x70, RZ ;  /* 0x0000007015147810 */ /* 0x000fe40007ffe0ff */
[----:B------:R-:W-:Y:S02]  /*1680*/  LEA.HI R9, R9, R15, RZ, 0x3 ;  /* 0x0000000f09097211 */ /* 0x000fe400078f18ff */
[----:B------:R-:W-:Y:S01]  /*1690*/  @P0 IADD3 R20, R3, 0x10, RZ ;  /* 0x0000001003140810 */ /* 0x000fe20007ffe0ff */
[----:B------:R-:W-:Y:S01]  /*16a0*/  IMAD.SHL.U32 R3, R22, 0x40, RZ ;  /* 0x0000004016037824 */ /* 0x000fe200078e00ff */
[----:B------:R-:W-:-:S02]  /*16b0*/  LOP3.LUT R15, R4, 0x1c0, RZ, 0xc0, !PT ;  /* 0x000001c0040f7812 */ /* 0x000fc400078ec0ff */
[----:B------:R-:W-:Y:S01]  /*16c0*/  SHF.R.S32.HI R2, RZ, 0x1f, R82 ;  /* 0x0000001fff027819 */ /* 0x000fe20000011452 */
[----:B------:R-:W-:Y:S01]  /*16d0*/  IMAD.SHL.U32 R2, R13, 0x40, RZ ;  /* 0x000000400d027824 */ /* 0x000fe200078e00ff */
[----:B------:R-:W-:Y:S01]  /*16e0*/  LEA.HI R8, R8, R22, RZ, 0x3 ;  /* 0x0000001608087211 */ /* 0x000fe200078f18ff */
[----:B------:R-:W-:Y:S01]  /*16f0*/  STL [R1+0xc0], R20 ;  /* 0x0000c01401007387 */ /* 0x000fe20000100800 */
[----:B------:R-:W-:Y:S02]  /*1700*/  LEA.HI R4, R10, R13, RZ, 0x3 ;  /* 0x0000000d0a047211 */ /* 0x000fe400078f18ff */
[----:B------:R-:W-:Y:S02]  /*1710*/  LOP3.LUT R10, R11, 0x38, R76, 0xf8, !PT ;  /* 0x000000380b0a7812 */ /* 0x000fe400078ef84c */
[----:B------:R-:W-:Y:S01]  /*1720*/  SHF.R.U32.HI R22, RZ, 0x3, R11 ;  /* 0x00000003ff167819 */ /* 0x000fe2000001160b */
[----:B------:R-:W-:Y:S01]  /*1730*/  IMAD.SHL.U32 R4, R4, 0x40, RZ ;  /* 0x0000004004047824 */ /* 0x000fe200078e00ff */
[----:B------:R-:W-:-:S02]  /*1740*/  IADD3 R81, R78, 0x20, RZ ;  /* 0x000000204e517810 */ /* 0x000fc40007ffe0ff */
[----:B------:R-:W-:Y:S02]  /*1750*/  LOP3.LUT R11, R12, 0x7ffffffc, RZ, 0xc0, !PT ;  /* 0x7ffffffc0c0b7812 */ /* 0x000fe400078ec0ff */
[----:B------:R-:W-:Y:S02]  /*1760*/  LOP3.LUT R26, R10, R22, RZ, 0x3c, !PT ;  /* 0x000000160a1a7212 */ /* 0x000fe400078e3cff */
[----:B------:R-:W-:Y:S01]  /*1770*/  LOP3.LUT R13, R2, 0x1c0, RZ, 0xc0, !PT ;  /* 0x000001c0020d7812 */ /* 0x000fe200078ec0ff */
[----:B------:R-:W-:Y:S01]  /*1780*/  IMAD.SHL.U32 R2, R9, 0x40, RZ ;  /* 0x0000004009027824 */ /* 0x000fe200078e00ff */
[----:B------:R-:W-:Y:S01]  /*1790*/  SHF.R.S32.HI R12, RZ, 0x1f, R81 ;  /* 0x0000001fff0c7819 */ /* 0x000fe20000011451 */
[----:B------:R-:W-:Y:S01]  /*17a0*/  STL [R1+0x124], R26 ;  /* 0x0001241a01007387 */ /* 0x000fe20000100800 */
[----:B------:R-:W-:Y:S01]  /*17b0*/  LOP3.LUT R14, R3, 0x1c0, RZ, 0xc0, !PT ;  /* 0x000001c0030e7812 */ /* 0x000fe200078ec0ff */
[----:B------:R-:W-:Y:S01]  /*17c0*/  IMAD.SHL.U32 R3, R8, 0x40, RZ ;  /* 0x0000004008037824 */ /* 0x000fe200078e00ff */
[--C-:B------:R-:W-:Y:S01]  /*17d0*/  LOP3.LUT R9, R15, 0x38, R76.reuse, 0xf8, !PT ;  /* 0x000000380f097812 */ /* 0x100fe200078ef84c */
[----:B------:R1:W-:Y:S01]  /*17e0*/  STL [R1+0xb8], R12 ;  /* 0x0000b80c01007387 */ /* 0x0003e20000100800 */
[----:B------:R-:W-:Y:S01]  /*17f0*/  SHF.R.U32.HI R24, RZ, 0x3, R15 ;  /* 0x00000003ff187819 */ /* 0x000fe2000001160f */
[----:B------:R-:W-:Y:S01]  /*1800*/  IMAD.IADD R11, R27, 0x1, -R11 ;  /* 0x000000011b0b7824 */ /* 0x000fe200078e0a0b */
[----:B------:R-:W-:-:S02]  /*1810*/  LOP3.LUT R15, R13, 0x38, R76, 0xf8, !PT ;  /* 0x000000380d0f7812 */ /* 0x000fc400078ef84c */
[----:B------:R-:W-:Y:S01]  /*1820*/  SHF.R.U32.HI R22, RZ, 0x3, R13 ;  /* 0x00000003ff167819 */ /* 0x000fe2000001160d */
[----:B------:R-:W-:Y:S01]  /*1830*/  IMAD.SHL.U32 R30, R11, 0x2, RZ ;  /* 0x000000020b1e7824 */ /* 0x000fe200078e00ff */
[----:B------:R-:W-:Y:S02]  /*1840*/  IADD3 R227, R76, 0x40, RZ ;  /* 0x000000404ce37810 */ /* 0x000fe40007ffe0ff */
[----:B------:R-:W-:Y:S02]  /*1850*/  LOP3.LUT R10, R14, 0x38, R76, 0xf8, !PT ;  /* 0x000000380e0a7812 */ /* 0x000fe400078ef84c */
[----:B------:R-:W-:Y:S02]  /*1860*/  SHF.R.U32.HI R23, RZ, 0x3, R14 ;  /* 0x00000003ff177819 */ /* 0x000fe4000001160e */
[----:B------:R-:W-:Y:S01]  /*1870*/  LOP3.LUT R13, R3, 0xfffffe00, RZ, 0xc0, !PT ;  /* 0xfffffe00030d7812 */ /* 0x000fe200078ec0ff */
[----:B------:R-:W-:Y:S01]  /*1880*/  IMAD R3, R17, 0x8, R25 ;  /* 0x0000000811037824 */ /* 0x000fe200078e0219 */
[----:B------:R-:W-:-:S02]  /*1890*/  LOP3.LUT R14, R4, 0xfffffe00, RZ, 0xc0, !PT ;  /* 0xfffffe00040e7812 */ /* 0x000fc400078ec0ff */
[----:B------:R-:W-:Y:S02]  /*18a0*/  SHF.R.S32.HI R8, RZ, 0x1f, R227 ;  /* 0x0000001fff087819 */ /* 0x000fe400000114e3 */
[----:B------:R-:W-:Y:S02]  /*18b0*/  LOP3.LUT R10, R13, R10, R23, 0xf6, !PT ;  /* 0x0000000a0d0a7212 */ /* 0x000fe400078ef617 */
[----:B------:R-:W-:Y:S01]  /*18c0*/  LEA R202, R6, 0x8100, 0x1 ;  /* 0x0000810006ca7811 */ /* 0x000fe200078e08ff */
[----:B------:R2:W-:Y:S01]  /*18d0*/  STL [R1+0x4], R8 ;  /* 0x0000040801007387 */ /* 0x0005e20000100800 */
[----:B------:R-:W-:Y:S02]  /*18e0*/  LEA R10, R10, 0x100, 0x1 ;  /* 0x000001000a0a7811 */ /* 0x000fe400078e08ff */
[----:B-1----:R-:W-:Y:S01]  /*18f0*/  LOP3.LUT R12, R2, 0xfffffe00, RZ, 0xc0, !PT ;  /* 0xfffffe00020c7812 */ /* 0x002fe200078ec0ff */
[----:B------:R1:W-:Y:S01]  /*1900*/  STL [R1+0x64], R3 ;  /* 0x0000640301007387 */ /* 0x0003e20000100800 */
[----:B------:R-:W-:-:S02]  /*1910*/  IADD3 R29, R30, 0x8, RZ ;  /* 0x000000081e1d7810 */ /* 0x000fc40007ffe0ff */
[----:B------:R-:W-:Y:S01]  /*1920*/  LOP3.LUT R11, R12, R9, R24, 0xf6, !PT ;  /* 0x000000090c0b7212 */ /* 0x000fe200078ef618 */
[----:B------:R-:W-:Y:S01]  /*1930*/  STL [R1+0x60], R30 ;  /* 0x0000601e01007387 */ /* 0x000fe20000100800 */
[----:B------:R-:W-:Y:S02]  /*1940*/  LOP3.LUT R9, R14, R15, R22, 0xf6, !PT ;  /* 0x0000000f0e097212 */ /* 0x000fe400078ef616 */
[----:B------:R-:W-:Y:S02]  /*1950*/  LEA R11, R11, 0x100, 0x1 ;  /* 0x000001000b0b7811 */ /* 0x000fe400078e08ff */
[----:B------:R-:W-:Y:S02]  /*1960*/  LEA R6, R9, 0x100, 0x1 ;  /* 0x0000010009067811 */ /* 0x000fe400078e08ff */
[----:B------:R-:W-:Y:S01]  /*1970*/  IADD3 R28, R30, 0x10, RZ ;  /* 0x000000101e1c7810 */ /* 0x000fe20007ffe0ff */
[----:B------:R3:W-:Y:S01]  /*1980*/  STL [R1+0x120], R11 ;  /* 0x0001200b01007387 */ /* 0x0007e20000100800 */
[----:B------:R-:W-:-:S02]  /*1990*/  LOP3.LUT R2, R26, R7, RZ, 0xfc, !PT ;  /* 0x000000071a027212 */ /* 0x000fc400078efcff */
[C---:B------:R-:W-:Y:S01]  /*19a0*/  IADD3 R27, R30.reuse, 0x18, RZ ;  /* 0x000000181e1b7810 */ /* 0x040fe20007ffe0ff */
[----:B------:R4:W-:Y:S01]  /*19b0*/  STL [R1+0x11c], R10 ;  /* 0x00011c0a01007387 */ /* 0x0009e20000100800 */
[----:B------:R-:W-:Y:S01]  /*19c0*/  IADD3 R26, R30, 0x20, RZ ;  /* 0x000000201e1a7810 */ /* 0x000fe20007ffe0ff */
[----:B------:R-:W-:Y:S01]  /*19d0*/  IMAD.SHL.U32 R229, R2, 0x2, RZ ;  /* 0x0000000202e57824 */ /* 0x000fe200078e00ff */
[C---:B------:R-:W-:Y:S01]  /*19e0*/  IADD3 R25, R30.reuse, 0x28, RZ ;  /* 0x000000281e197810 */ /* 0x040fe20007ffe0ff */
[----:B------:R5:W-:Y:S01]  /*19f0*/  STL [R1+0x118], R6 ;  /* 0x0001180601007387 */ /* 0x000be20000100800 */
[C---:B------:R-:W-:Y:S02]  /*1a00*/  IADD3 R24, R30.reuse, 0x30, RZ ;  /* 0x000000301e187810 */ /* 0x040fe40007ffe0ff */
[----:B------:R-:W-:Y:S01]  /*1a10*/  IADD3 R23, R30, 0x38, RZ ;  /* 0x000000381e177810 */ /* 0x000fe20007ffe0ff */
[----:B------:R-:W-:Y:S01]  /*1a20*/  STL [R1+0xb4], R29 ;  /* 0x0000b41d01007387 */ /* 0x000fe20000100800 */
[----:B--2---:R-:W-:-:S02]  /*1a30*/  SEL R8, R19, 0xffffffe0, !P1 ;  /* 0xffffffe013087807 */ /* 0x004fc40004800000 */
[----:B-1----:R-:W-:Y:S01]  /*1a40*/  SEL R3, R19, 0xffffffe0, !P4 ;  /* 0xffffffe013037807 */ /* 0x002fe20006000000 */
[----:B------:R1:W-:Y:S01]  /*1a50*/  STL [R1+0xb0], R28 ;  /* 0x0000b01c01007387 */ /* 0x0003e20000100800 */
[----:B------:R-:W-:Y:S02]  /*1a60*/  IADD3 R22, R30, 0x40, RZ ;  /* 0x000000401e167810 */ /* 0x000fe40007ffe0ff */
[C---:B------:R-:W-:Y:S01]  /*1a70*/  SEL R4, R18.reuse, 0xffffffc0, !P2 ;  /* 0xffffffc012047807 */ /* 0x040fe20005000000 */
[----:B------:R-:W-:Y:S01]  /*1a80*/  STL [R1+0xac], R27 ;  /* 0x0000ac1b01007387 */ /* 0x000fe20000100800 */
[----:B------:R-:W-:Y:S02]  /*1a90*/  SEL R2, R18, 0xffffffc0, !P3 ;  /* 0xffffffc012027807 */ /* 0x000fe40005800000 */
[C---:B------:R-:W-:Y:S01]  /*1aa0*/  IADD3 R19, R30.reuse, 0x48, RZ ;  /* 0x000000481e137810 */ /* 0x040fe20007ffe0ff */
[----:B------:R2:W-:Y:S01]  /*1ab0*/  STL [R1+0xa8], R26 ;  /* 0x0000a81a01007387 */ /* 0x0005e20000100800 */
[----:B------:R-:W-:-:S02]  /*1ac0*/  IADD3 R18, R30, 0x50, RZ ;  /* 0x000000501e127810 */ /* 0x000fc40007ffe0ff */
[C---:B------:R-:W-:Y:S01]  /*1ad0*/  IADD3 R17, R30.reuse, 0x58, RZ ;  /* 0x000000581e117810 */ /* 0x040fe20007ffe0ff */
[----:B------:R2:W-:Y:S01]  /*1ae0*/  STL [R1+0xa4], R25 ;  /* 0x0000a41901007387 */ /* 0x0005e20000100800 */
[C---:B------:R-:W-:Y:S02]  /*1af0*/  IADD3 R15, R30.reuse, 0x60, RZ ;  /* 0x000000601e0f7810 */ /* 0x040fe40007ffe0ff */
[C---:B---3--:R-:W-:Y:S01]  /*1b00*/  IADD3 R11, R30.reuse, 0x68, RZ ;  /* 0x000000681e0b7810 */ /* 0x048fe20007ffe0ff */
[----:B------:R-:W-:Y:S01]  /*1b10*/  STL [R1+0xa0], R24 ;  /* 0x0000a01801007387 */ /* 0x000fe20000100800 */
[----:B------:R-:W-:Y:S02]  /*1b20*/  SHF.R.S32.HI R9, RZ, 0x1f, R29 ;  /* 0x0000001fff097819 */ /* 0x000fe4000001141d */
[C---:B----4-:R-:W-:Y:S01]  /*1b30*/  IADD3 R10, R30.reuse, 0x70, RZ ;  /* 0x000000701e0a7810 */ /* 0x050fe20007ffe0ff */
[----:B------:R3:W-:Y:S01]  /*1b40*/  STL [R1+0x9c], R23 ;  /* 0x00009c1701007387 */ /* 0x0007e20000100800 */
[----:B-----5:R-:W-:-:S02]  /*1b50*/  IADD3 R6, R30, 0x78, RZ ;  /* 0x000000781e067810 */ /* 0x020fc40007ffe0ff */
[----:B------:R-:W-:Y:S01]  /*1b60*/  LEA R203, R5, 0x100, 0x1 ;  /* 0x0000010005cb7811 */ /* 0x000fe200078e08ff */
[----:B------:R4:W-:Y:S01]  /*1b70*/  STL [R1+0x98], R22 ;  /* 0x0000981601007387 */ /* 0x0009e20000100800 */
[----:B-1----:R-:W-:Y:S02]  /*1b80*/  SHF.R.S32.HI R28, RZ, 0x1f, R28 ;  /* 0x0000001fff1c7819 */ /* 0x002fe4000001141c */
[----:B------:R-:W-:Y:S01]  /*1b90*/  IADD3 R236, -R82, 0x70, RZ ;  /* 0x0000007052ec7810 */ /* 0x000fe20007ffe1ff */
[----:B------:R-:W-:Y:S01]  /*1ba0*/  STL [R1+0x94], R19 ;  /* 0x0000941301007387 */ /* 0x000fe20000100800 */
[--C-:B------:R-:W-:Y:S01]  /*1bb0*/  IMAD.IADD R204, R3, 0x1, R203.reuse ;  /* 0x0000000103cc7824 */ /* 0x100fe200078e02cb */
[----:B------:R-:W-:Y:S01]  /*1bc0*/  SHF.R.S32.HI R77, RZ, 0x1f, R76 ;  /* 0x0000001fff4d7819 */ /* 0x000fe2000001144c */
[C---:B------:R-:W-:Y:S01]  /*1bd0*/  IMAD.IADD R206, R2.reuse, 0x1, R203 ;  /* 0x0000000102ce7824 */ /* 0x040fe200078e02cb */
[----:B------:R1:W-:Y:S01]  /*1be0*/  STL [R1+0x90], R18 ;  /* 0x0000901201007387 */ /* 0x0003e20000100800 */
[----:B--2---:R-:W-:Y:S01]  /*1bf0*/  SHF.R.S32.HI R26, RZ, 0x1f, R26 ;  /* 0x0000001fff1a7819 */ /* 0x004fe2000001141a */
[----:B------:R-:W-:Y:S01]  /*1c00*/  IMAD.IADD R205, R2, 0x1, R204 ;  /* 0x0000000102cd7824 */ /* 0x000fe200078e02cc */
[----:B------:R-:W-:Y:S01]  /*1c10*/  SHF.R.S32.HI R79, RZ, 0x1f, R78 ;  /* 0x0000001fff4f7819 */ /* 0x000fe2000001144e */
[----:B------:R2:W-:Y:S01]  /*1c20*/  STL [R1+0x8c], R17 ;  /* 0x00008c1101007387 */ /* 0x0005e20000100800 */
[----:B------:R-:W-:-:S03]  /*1c30*/  SHF.R.S32.HI R25, RZ, 0x1f, R25 ;  /* 0x0000001fff197819 */ /* 0x000fc60000011419 */
[----:B------:R-:W-:Y:S04]  /*1c40*/  STL [R1+0x88], R15 ;  /* 0x0000880f01007387 */ /* 0x000fe80000100800 */
[----:B------:R5:W-:Y:S01]  /*1c50*/  STL [R1+0x84], R11 ;  /* 0x0000840b01007387 */ /* 0x000be20000100800 */
[----:B---3--:R-:W-:-:S03]  /*1c60*/  SHF.R.S32.HI R23, RZ, 0x1f, R23 ;  /* 0x0000001fff177819 */ /* 0x008fc60000011417 */
[----:B------:R3:W-:Y:S01]  /*1c70*/  STL [R1+0x114], R9 ;  /* 0x0001140901007387 */ /* 0x0007e20000100800 */
[----:B----4-:R-:W-:-:S03]  /*1c80*/  SHF.R.S32.HI R22, RZ, 0x1f, R22 ;  /* 0x0000001fff167819 */ /* 0x010fc60000011416 */
[----:B------:R4:W-:Y:S04]  /*1c90*/  STL [R1+0x80], R10 ;  /* 0x0000800a01007387 */ /* 0x0009e80000100800 */
[----:B------:R-:W-:Y:S01]  /*1ca0*/  STL [R1+0x110], R28 ;  /* 0x0001101c01007387 */ /* 0x000fe20000100800 */
[----:B-1----:R-:W-:-:S03]  /*1cb0*/  SHF.R.S32.HI R18, RZ, 0x1f, R18 ;  /* 0x0000001fff127819 */ /* 0x002fc60000011412 */
[----:B------:R-:W-:Y:S01]  /*1cc0*/  STL [R1+0x7c], R6 ;  /* 0x00007c0601007387 */ /* 0x000fe20000100800 */
[----:B--2---:R-:W-:Y:S02]  /*1cd0*/  SHF.R.S32.HI R17, RZ, 0x1f, R17 ;  /* 0x0000001fff117819 */ /* 0x004fe40000011411 */
[----:B-----5:R-:W-:Y:S02]  /*1ce0*/  SHF.R.S32.HI R11, RZ, 0x1f, R11 ;  /* 0x0000001fff0b7819 */ /* 0x020fe4000001140b */
[----:B---3--:R-:W-:Y:S02]  /*1cf0*/  SHF.R.S32.HI R9, RZ, 0x1f, R27 ;  /* 0x0000001fff097819 */ /* 0x008fe4000001141b */
[----:B----4-:R-:W-:-:S03]  /*1d00*/  SHF.R.S32.HI R10, RZ, 0x1f, R10 ;  /* 0x0000001fff0a7819 */ /* 0x010fc6000001140a */
        /* <DEDUP_REMOVED lines=25> */
[----:B------:R2:W-:Y:S01]  /*1ea0*/  STL [R1+0xd8], R10 ;  /* 0x0000d80a01007387 */ /* 0x0005e20000100800 */
[----:B------:R-:W-:-:S02]  /*1eb0*/  IMAD.IADD R224, R221, 0x1, R2 ;  /* 0x00000001dde07824 */ /* 0x000fc400078e0202 */
[----:B------:R-:W-:Y:S02]  /*1ec0*/  IMAD.IADD R223, R222, 0x1, R2 ;  /* 0x00000001dedf7824 */ /* 0x000fe400078e0202 */
[----:B-1----:R-:W-:Y:S02]  /*1ed0*/  IMAD.IADD R9, R4, 0x1, R9 ;  /* 0x0000000104097824 */ /* 0x002fe400078e0209 */
[----:B------:R-:W-:-:S03]  /*1ee0*/  IMAD.IADD R4, R8, 0x1, R4 ;  /* 0x0000000108047824 */ /* 0x000fc600078e0204 */
[----:B------:R2:W-:Y:S04]  /*1ef0*/  STL [R1+0xd4], R9 ;  /* 0x0000d40901007387 */ /* 0x0005e80000100800 */
[----:B------:R2:W-:Y:S04]  /*1f00*/  STL [R1+0xc4], R8 ;  /* 0x0000c40801007387 */ /* 0x0005e80000100800 */
[----:B------:R2:W-:Y:S04]  /*1f10*/  STL [R1+0xd0], R5 ;  /* 0x0000d00501007387 */ /* 0x0005e80000100800 */
[----:B------:R2:W-:Y:S02]  /*1f20*/  STL [R1+0xcc], R4 ;  /* 0x0000cc0401007387 */ /* 0x0005e40000100800 */
.L_x_1723:
[----:B------:R-:W3:Y:S01]  /*1f30*/  LDL R3, [R1+0x5c] ;  /* 0x00005c0001037983 */ /* 0x000ee20000100800 */
[----:B------:R-:W-:Y:S01]  /*1f40*/  IMAD.MOV.U32 R2, RZ, RZ, 0x4 ;  /* 0x00000004ff027424 */ /* 0x000fe200078e00ff */
[----:B------:R-:W-:-:S02]  /*1f50*/  ISETP.NE.U32.AND P0, PT, RZ, c[0x0][0x370], PT ;  /* 0x0000dc00ff007a0c */ /* 0x000fc40003f05070 */
[----:B------:R-:W-:Y:S02]  /*1f60*/  ISETP.NE.U32.AND P4, PT, RZ, c[0x0][0x360], PT ;  /* 0x0000d800ff007a0c */ /* 0x000fe40003f85070 */
[----:B------:R-:W-:Y:S01]  /*1f70*/  ISETP.NE.AND.EX P1, PT, RZ, c[0x0][0x374], PT, P0 ;  /* 0x0000dd00ff007a0c */ /* 0x000fe20003f25300 */
[----:B---3--:R-:W-:-:S05]  /*1f80*/  IMAD.WIDE R2, R3, R2, c[0x0][0x588] ;  /* 0x0001620003027625 */ /* 0x008fca00078e0202 */
[----:B------:R-:W3:Y:S01]  /*1f90*/  LDG.E R32, [R2.64] ;  /* 0x0000000802207981 */ /* 0x000ee2000c1e1900 */
[----:B------:R-:W-:Y:S01]  /*1fa0*/  ISETP.NE.AND.EX P4, PT, RZ, c[0x0][0x364], PT, P4 ;  /* 0x0000d900ff007a0c */ /* 0x000fe20003f85340 */
[----:B------:R-:W-:Y:S01]  /*1fb0*/  IMAD.MOV.U32 R11, RZ, RZ, RZ ;  /* 0x000000ffff0b7224 */ /* 0x000fe200078e00ff */
[----:B------:R-:W-:Y:S02]  /*1fc0*/  ISETP.NE.U32.AND P3, PT, RZ, c[0x0][0x348], PT ;  /* 0x0000d200ff007a0c */ /* 0x000fe40003f65070 */
[----:B------:R-:W-:Y:S02]  /*1fd0*/  ISETP.NE.U32.AND P5, PT, RZ, c[0x0][0x350], PT ;  /* 0x0000d400ff007a0c */ /* 0x000fe40003fa5070 */
[----:B------:R-:W-:Y:S02]  /*1fe0*/  ISETP.NE.U32.AND P6, PT, RZ, c[0x0][0x358], PT ;  /* 0x0000d600ff007a0c */ /* 0x000fe40003fc5070 */
[----:B------:R-:W-:Y:S02]  /*1ff0*/  ISETP.NE.AND.EX P3, PT, RZ, c[0x0][0x34c], PT, P3 ;  /* 0x0000d300ff007a0c */ /* 0x000fe40003f65330 */
[----:B------:R-:W-:-:S02]  /*2000*/  ISETP.NE.AND.EX P5, PT, RZ, c[0x0][0x354], PT, P5 ;  /* 0x0000d500ff007a0c */ /* 0x000fc40003fa5350 */
[----:B------:R-:W-:Y:S01]  /*2010*/  ISETP.NE.AND.EX P6, PT, RZ, c[0x0][0x35c], PT, P6 ;  /* 0x0000d700ff007a0c */ /* 0x000fe20003fc5360 */
[----:B------:R-:W-:Y:S01]  /*2020*/  IMAD.MOV.U32 R137, RZ, RZ, RZ ;  /* 0x000000ffff897224 */ /* 0x000fe200078e00ff */
[----:B------:R-:W-:Y:S01]  /*2030*/  CS2R R18, SRZ ;  /* 0x0000000000127805 */ /* 0x000fe2000001ff00 */
[----:B---3--:R-:W-:Y:S01]  /*2040*/  SHF.R.S32.HI R33, RZ, 0x1f, R32 ;  /* 0x0000001fff217819 */ /* 0x008fe20000011420 */
[C---:B------:R-:W-:Y:S01]  /*2050*/  IMAD.SHL.U32 R24, R32.reuse, 0x4, RZ ;  /* 0x0000000420187824 */ /* 0x040fe200078e00ff */
[C---:B--2---:R-:W-:Y:S01]  /*2060*/  @P1 LEA R4, P0, R32.reuse, c[0x0][0x370], 0x2 ;  /* 0x0000dc0020041a11 */ /* 0x044fe200078010ff */
[----:B------:R1:W-:Y:S01]  /*2070*/  STL [R1+0x70], R32 ;  /* 0x0000702001007387 */ /* 0x0003e20000100800 */
[C-C-:B------:R-:W-:Y:S02]  /*2080*/  SHF.L.U64.HI R23, R32.reuse, 0x2, R33.reuse ;  /* 0x0000000220177819 */ /* 0x140fe40000010221 */
[----:B------:R-:W-:Y:S01]  /*2090*/  @P1 LEA.HI.X R5, R32, c[0x0][0x374], R33, 0x2, P0 ;  /* 0x0000dd0020051a11 */ /* 0x000fe200000f1421 */
[----:B------:R1:W-:Y:S01]  /*20a0*/  STL [R1+0x74], R33 ;  /* 0x0000742101007387 */ /* 0x0003e20000100800 */
[----:B------:R-:W-:-:S03]  /*20b0*/  @P4 IADD3 R2, P0, R24, c[0x0][0x360], RZ ;  /* 0x0000d80018024a10 */ /* 0x000fc60007f1e0ff */
[----:B------:R2:W3:Y:S01]  /*20c0*/  @P1 LDG.E R11, [R4.64] ;  /* 0x00000008040b1981 */ /* 0x0004e2000c1e1900 */
[C---:B------:R-:W-:Y:S02]  /*20d0*/  @P4 IADD3.X R3, R23.reuse, c[0x0][0x364], RZ, P0, !PT ;  /* 0x0000d90017034a10 */ /* 0x040fe400007fe4ff */
[----:B------:R-:W-:Y:S01]  /*20e0*/  IADD3 R8, P2, R24, c[0x0][0x348], RZ ;  /* 0x0000d20018087a10 */ /* 0x000fe20007f5e0ff */
[----:B------:R1:W-:Y:S04]  /*20f0*/  STL [R1+0x68], R24 ;  /* 0x0000681801007387 */ /* 0x0003e80000100800 */
[----:B------:R4:W3:Y:S01]  /*2100*/  @P4 LDG.E R6, [R2.64] ;  /* 0x0000000802064981 */ /* 0x0008e2000c1e1900 */
        /* <DEDUP_REMOVED lines=10> */
[----:B---3--:R1:W-:Y:S04]  /*21b0*/  STL [R1+0x3c], R11 ;  /* 0x00003c0b01007387 */ /* 0x0083e80000100800 */
[----:B------:R1:W-:Y:S01]  /*21c0*/  @P4 STL [R1+0x44], R6 ;  /* 0x0000440601004387 */ /* 0x0003e20000100800 */
[----:B------:R-:W-:Y:S05]  /*21d0*/  @P4 BRA `(.L_x_1515) ;  /* 0x0000007000004947 */ /* 0x000fea0003800000 */
[----:B-1----:R-:W-:-:S05]  /*21e0*/  MOV R6, c[0x0][0x168] ;  /* 0x00005a0000067a02 */ /* 0x002fca0000000f00 */
[----:B------:R1:W-:Y:S01]  /*21f0*/  STL [R1+0x44], R6 ;  /* 0x0000440601007387 */ /* 0x0003e20000100800 */
[----:B------:R-:W-:Y:S05]  /*2200*/  @!P3 BRA `(.L_x_1515) ;  /* 0x000000400000b947 */ /* 0x000fea0003800000 */
[----:B------:R-:W2:Y:S04]  /*2210*/  LDG.E R10, [R8.64] ;  /* 0x00000008080a7981 */ /* 0x000ea8000c1e1900 */
[----:B-1----:R-:W2:Y:S02]  /*2220*/  LDG.E R6, [R8.64+0x4] ;  /* 0x0000040808067981 */ /* 0x002ea4000c1e1900 */
[----:B--2---:R-:W-:-:S05]  /*2230*/  IADD3 R6, -R10, R6, RZ ;  /* 0x000000060a067210 */ /* 0x004fca0007ffe1ff */
[----:B------:R1:W-:Y:S02]  /*2240*/  STL [R1+0x44], R6 ;  /* 0x0000440601007387 */ /* 0x0003e40000100800 */
.L_x_1515:
[----:B------:R-:W-:-:S04]  /*2250*/  ISETP.NE.U32.AND P0, PT, RZ, c[0x0][0x368], PT ;  /* 0x0000da00ff007a0c */ /* 0x000fc80003f05070 */
[----:B------:R-:W-:-:S13]  /*2260*/  ISETP.NE.AND.EX P0, PT, RZ, c[0x0][0x36c], PT, P0 ;  /* 0x0000db00ff007a0c */ /* 0x000fda0003f05300 */
[----:B------:R-:W-:Y:S05]  /*2270*/  @!P0 BRA `(.L_x_1516) ;  /* 0x0000004000008947 */ /* 0x000fea0003800000 */
[----:B-1----:R-:W-:-:S04]  /*2280*/  IADD3 R4, P0, R24, c[0x0][0x368], RZ ;  /* 0x0000da0018047a10 */ /* 0x002fc80007f1e0ff */
[----:B------:R-:W-:-:S05]  /*2290*/  IADD3.X R5, R23, c[0x0][0x36c], RZ, P0, !PT ;  /* 0x0000db0017057a10 */ /* 0x000fca00007fe4ff */
[----:B------:R1:W5:Y:S01]  /*22a0*/  LDG.E R17, [R4.64] ;  /* 0x0000000804117981 */ /* 0x000362000c1e1900 */
[----:B------:R-:W-:Y:S05]  /*22b0*/  BRA `(.L_x_1517) ;  /* 0x0000005000007947 */ /* 0x000fea0003800000 */
.L_x_1516:
[----:B------:R-:W-:Y:S01]  /*22c0*/  MOV R17, UR6 ;  /* 0x0000000600117c02 */ /* 0x000fe20008000f00 */
[----:B------:R-:W-:Y:S05]  /*22d0*/  @!P5 BRA `(.L_x_1517) ;  /* 0x000000300000d947 */ /* 0x000fea0003800000 */
[----:B-1----:R1:W2:Y:S04]  /*22e0*/  LDG.E R6, [R4.64] ;  /* 0x0000000804067981 */ /* 0x0022a8000c1e1900 */
[----:B-1----:R-:W2:Y:S02]  /*22f0*/  LDG.E R4, [R4.64+0x4] ;  /* 0x0000040804047981 */ /* 0x002ea4000c1e1900 */
[----:B--2---:R-:W-:Y:S02]  /*2300*/  IADD3 R17, -R6, R4, RZ ;  /* 0x0000000406117210 */ /* 0x004fe40007ffe1ff */
.L_x_1517:
[----:B-1----:R-:W2:Y:S04]  /*2310*/  LDL R4, [R1+0x44] ;  /* 0x0000440001047983 */ /* 0x002ea80000100800 */
[----:B------:R-:W3:Y:S04]  /*2320*/  LDL.LU R9, [R1+0x54] ;  /* 0x0000540001097983 */ /* 0x000ee80000300800 */
[----:B------:R1:W4:Y:S04]  /*2330*/  @P6 LDG.E R5, [R2.64] ;  /* 0x0000000802056981 */ /* 0x000328000c1e1900 */
[----:B------:R-:W3:Y:S04]  /*2340*/  LDL.LU R21, [R1+0x8] ;  /* 0x0000080001157983 */ /* 0x000ee80000300800 */
[----:B------:R-:W3:Y:S01]  /*2350*/  LDL R20, [R1+0x58] ;  /* 0x0000580001147983 */ /* 0x000ee20000100800 */
[----:B------:R-:W-:-:S04]  /*2360*/  ISETP.NE.U32.AND P0, PT, RZ, c[0x0][0x378], PT ;  /* 0x0000de00ff007a0c */ /* 0x000fc80003f05070 */
[----:B------:R-:W-:Y:S01]  /*2370*/  ISETP.NE.AND.EX P1, PT, RZ, c[0x0][0x37c], PT, P0 ;  /* 0x0000df00ff007a0c */ /* 0x000fe20003f25300 */
[----:B--2---:R-:W-:Y:S02]  /*2380*/  IMAD.MOV.U32 R6, RZ, RZ, R4 ;  /* 0x000000ffff067224 */ /* 0x004fe400078e0004 */
[----:B------:R1:W4:Y:S01]  /*2390*/  @P6 LDG.E R4, [R2.64+0x4] ;  /* 0x0000040802046981 */ /* 0x000322000c1e1900 */
[----:B-----5:R-:W-:Y:S02]  /*23a0*/  IMAD.MOV.U32 R136, RZ, RZ, R17 ;  /* 0x000000ffff887224 */ /* 0x020fe400078e0011 */
[----:B------:R-:W-:-:S05]  /*23b0*/  IMAD.MOV.U32 R10, RZ, RZ, c[0x0][0x2c4] ;  /* 0x0000b100ff0a7624 */ /* 0x000fca00078e00ff */
[----:B------:R-:W-:Y:S02]  /*23c0*/  ISETP.NE.AND P2, PT, R10, 0x1, PT ;  /* 0x000000010a00780c */ /* 0x000fe40003f45270 */
[----:B-1----:R-:W-:-:S04]  /*23d0*/  @P1 IADD3 R2, P0, R24, c[0x0][0x378], RZ ;  /* 0x0000de0018021a10 */ /* 0x002fc80007f1e0ff */
[----:B------:R-:W-:-:S05]  /*23e0*/  @P1 IADD3.X R3, R23, c[0x0][0x37c], RZ, P0, !PT ;  /* 0x0000df0017031a10 */ /* 0x000fca00007fe4ff */
[----:B------:R1:W5:Y:S01]  /*23f0*/  @P1 LDG.E R136, [R2.64] ;  /* 0x0000000802881981 */ /* 0x000362000c1e1900 */
[----:B------:R-:W-:Y:S01]  /*2400*/  IMAD.IADD R11, R17, 0x1, -R11 ;  /* 0x00000001110b7824 */ /* 0x000fe200078e0a0b */
[----:B---3--:R-:W-:Y:S01]  /*2410*/  LOP3.LUT R21, R21, 0xffffffdf, RZ, 0xc0, !PT ;  /* 0xffffffdf15157812 */ /* 0x008fe200078ec0ff */
[----:B------:R-:W-:-:S03]  /*2420*/  IMAD.MOV.U32 R8, RZ, RZ, RZ ;  /* 0x000000ffff087224 */ /* 0x000fc600078e00ff */
[----:B------:R-:W-:Y:S01]  /*2430*/  @P2 LOP3.LUT R21, R21, 0x20, RZ, 0xfc, !PT ;  /* 0x0000002015152812 */ /* 0x000fe200078efcff */
[----:B-1----:R-:W-:Y:S02]  /*2440*/  IMAD.SHL.U32 R3, R9, 0x80, RZ ;  /* 0x0000008009037824 */ /* 0x002fe400078e00ff */
[----:B------:R-:W-:-:S03]  /*2450*/  IMAD.MOV.U32 R2, RZ, RZ, c[0x0][0x228] ;  /* 0x00008a00ff027624 */ /* 0x000fc600078e00ff */
[----:B------:R1:W-:Y:S04]  /*2460*/  STL [R1+0x40], R3 ;  /* 0x0000400301007387 */ /* 0x0003e80000100800 */
[----:B------:R-:W-:Y:S01]  /*2470*/  STL [R1+0x8], R21 ;  /* 0x0000081501007387 */ /* 0x000fe20000100800 */
[----:B-1----:R-:W-:Y:S01]  /*2480*/  IADD3 R3, R3, 0x7f, RZ ;  /* 0x0000007f03037810 */ /* 0x002fe20007ffe0ff */
[----:B------:R-:W-:Y:S01]  /*2490*/  BSSY B0, `(.L_x_1518) ;  /* 0x000003b000007945 */ /* 0x000fe20003800000 */
[----:B----4-:R-:W-:-:S03]  /*24a0*/  @P6 IMAD.IADD R2, R4, 0x1, -R5 ;  /* 0x0000000104026824 */ /* 0x010fc600078e0a05 */
[----:B------:R-:W-:-:S04]  /*24b0*/  @P2 IMAD.HI.U32 R4, R3, c[0x0][0x2c8], RZ ;  /* 0x0000b20003042a27 */ /* 0x000fc800078e00ff */
[----:B------:R-:W-:Y:S01]  /*24c0*/  IMAD.IADD R5, R11, 0x1, R2 ;  /* 0x000000010b057824 */ /* 0x000fe200078e0202 */
[----:B------:R-:W-:-:S04]  /*24d0*/  @P2 SHF.R.U32.HI R3, RZ, c[0x0][0x2cc], R4 ;  /* 0x0000b300ff032a19 */ /* 0x000fc80000011604 */
[C---:B------:R-:W-:Y:S02]  /*24e0*/  IADD3 R151, R5.reuse, 0x70, -R6 ;  /* 0x0000007005977810 */ /* 0x040fe40007ffe806 */
[----:B------:R-:W-:Y:S01]  /*24f0*/  IADD3 R9, R5, 0x6f, RZ ;  /* 0x0000006f05097810 */ /* 0x000fe20007ffe0ff */
[----:B------:R1:W-:Y:S01]  /*2500*/  STL [R1+0x48], R5 ;  /* 0x0000480501007387 */ /* 0x0003e20000100800 */
[----:B------:R-:W-:-:S03]  /*2510*/  IMAD.MOV.U32 R4, RZ, RZ, RZ ;  /* 0x000000ffff047224 */ /* 0x000fc600078e00ff */
[----:B------:R-:W-:Y:S01]  /*2520*/  IMAD.HI R6, R9, -0x6db6db6d, R8 ;  /* 0x9249249309067827 */ /* 0x000fe200078e0208 */
[----:B------:R-:W-:-:S04]  /*2530*/  LOP3.LUT R8, R20, 0xff000000, RZ, 0xc0, !PT ;  /* 0xff00000014087812 */ /* 0x000fc800078ec0ff */
[----:B------:R-:W-:Y:S01]  /*2540*/  SHF.R.U32.HI R9, RZ, 0x1f, R6 ;  /* 0x0000001fff097819 */ /* 0x000fe20000011606 */
[----:B-1----:R-:W-:-:S04]  /*2550*/  IMAD.IADD R5, R151, 0x1, R3 ;  /* 0x0000000197057824 */ /* 0x002fc800078e0203 */
[----:B------:R-:W-:Y:S01]  /*2560*/  IMAD.HI R3, R5, -0x6db6db6d, R4 ;  /* 0x9249249305037827 */ /* 0x000fe200078e0204 */
[----:B------:R-:W-:Y:S02]  /*2570*/  LOP3.LUT R4, R20, 0xff0000, RZ, 0xc0, !PT ;  /* 0x00ff000014047812 */ /* 0x000fe400078ec0ff */
[----:B------:R-:W-:-:S04]  /*2580*/  SHF.R.U32.HI R5, RZ, 0x8, R8 ;  /* 0x00000008ff057819 */ /* 0x000fc80000011608 */
[----:B------:R-:W-:Y:S02]  /*2590*/  LEA.HI R4, R4, R5, RZ, 0x10 ;  /* 0x0000000504047211 */ /* 0x000fe400078f80ff */
[----:B------:R-:W-:Y:S02]  /*25a0*/  SHF.R.U32.HI R8, RZ, 0x1f, R3 ;  /* 0x0000001fff087819 */ /* 0x000fe40000011603 */
[----:B------:R-:W-:Y:S02]  /*25b0*/  SHF.R.U32.HI R10, RZ, 0x10, R4 ;  /* 0x00000010ff0a7819 */ /* 0x000fe40000011604 */
[----:B------:R-:W-:Y:S02]  /*25c0*/  LOP3.LUT R25, R4, 0xff, RZ, 0xc0, !PT ;  /* 0x000000ff04197812 */ /* 0x000fe400078ec0ff */
[----:B------:R-:W-:Y:S02]  /*25d0*/  LEA.HI.SX32 R150, R6, R9, 0x1a ;  /* 0x0000000906967211 */ /* 0x000fe400078fd2ff */
[----:B------:R-:W-:Y:S01]  /*25e0*/  LEA.HI.SX32 R3, R3, R8, 0x1a ;  /* 0x0000000803037211 */ /* 0x000fe200078fd2ff */
[----:B------:R1:W-:Y:S03]  /*25f0*/  STL [R1+0x54], R10 ;  /* 0x0000540a01007387 */ /* 0x0003e60000100800 */
[----:B------:R-:W-:Y:S01]  /*2600*/  IMNMX R6, R150, R3, PT ;  /* 0x0000000396067217 */ /* 0x000fe20003800200 */
[----:B------:R1:W-:Y:S03]  /*2610*/  STL [R1+0x78], R25 ;  /* 0x0000781901007387 */ /* 0x0003e60000100800 */
[----:B------:R-:W-:-:S02]  /*2620*/  ISETP.GE.AND P0, PT, R6, 0x1, PT ;  /* 0x000000010600780c */ /* 0x000fc40003f06270 */
[----:B------:R-:W-:Y:S01]  /*2630*/  ISETP.NE.AND P1, PT, R10, RZ, PT ;  /* 0x000000ff0a00720c */ /* 0x000fe20003f25270 */
[----:B------:R-:W-:-:S03]  /*2640*/  IMAD.MOV.U32 R3, RZ, RZ, RZ ;  /* 0x000000ffff037224 */ /* 0x000fc600078e00ff */
[----:B------:R-:W-:-:S07]  /*2650*/  SEL R135, R10, c[0x0][0x338], P1 ;  /* 0x0000ce000a877a07 */ /* 0x000fce0000800000 */
[----:B------:R-:W-:Y:S05]  /*2660*/  @!P0 BRA `(.L_x_1519) ;  /* 0x000001d000008947 */ /* 0x000fea0003800000 */
[----:B------:R-:W-:Y:S01]  /*2670*/  IABS R3, R135 ;  /* 0x0000008700037213 */ /* 0x000fe20000000000 */
[----:B------:R-:W-:Y:S01]  /*2680*/  IMAD.MOV.U32 R8, RZ, RZ, RZ ;  /* 0x000000ffff087224 */ /* 0x000fe200078e00ff */
[----:B-1----:R-:W-:-:S03]  /*2690*/  IADD3 R10, R135, -0x1, R6 ;  /* 0xffffffff870a7810 */ /* 0x002fc60007ffe006 */
[----:B------:R-:W-:Y:S01]  /*26a0*/  IMAD.MOV.U32 R4, RZ, RZ, R3 ;  /* 0x000000ffff047224 */ /* 0x000fe200078e0003 */
[----:B------:R-:W-:-:S03]  /*26b0*/  IABS R16, R10 ;  /* 0x0000000a00107213 */ /* 0x000fc60000000000 */
[----:B------:R-:W1:Y:S08]  /*26c0*/  I2F.RP R3, R4 ;  /* 0x0000000400037306 */ /* 0x000e700000209400 */
        /* <DEDUP_REMOVED lines=23> */
.L_x_1519:
[----:B------:R-:W-:Y:S05]  /*2840*/  BSYNC B0 ;  /* 0x0000000000007941 */ /* 0x000fea0003800000 */
.L_x_1518:
[----:B-1----:R-:W2:Y:S01]  /*2850*/  LDL R10, [R1+0x124] ;  /* 0x00012400010a7983 */ /* 0x002ea20000100800 */
        /* <DEDUP_REMOVED lines=9> */
[----:B------:R-:W-:-:S04]  /*28f0*/  IMAD.WIDE.U32 R8, R4, 0x24924925, RZ ;  /* 0x2492492504087825 */ /* 0x000fc800078e00ff */
        /* <DEDUP_REMOVED lines=11> */
[----:B------:R-:W-:Y:S02]  /*29b0*/  ISETP.NE.U32.AND P0, PT, RZ, c[0x0][0x340], PT ;  /* 0x0000d000ff007a0c */ /* 0x000fe40003f05070 */
[----:B------:R-:W-:Y:S02]  /*29c0*/  SHF.R.S32.HI R16, RZ, 0x1f, R82 ;  /* 0x0000001fff107819 */ /* 0x000fe40000011452 */
[----:B------:R-:W-:Y:S02]  /*29d0*/  ISETP.NE.AND.EX P3, PT, RZ, c[0x0][0x344], PT, P0 ;  /* 0x0000d100ff007a0c */ /* 0x000fe40003f65300 */
[----:B------:R-:W-:-:S11]  /*29e0*/  MOV R31, R21 ;  /* 0x00000015001f7202 */ /* 0x000fd60000000f00 */
[----:B------:R-:W-:-:S04]  /*29f0*/  @P3 IADD3 R4, P0, R24, c[0x0][0x340], RZ ;  /* 0x0000d00018043a10 */ /* 0x000fc80007f1e0ff */
[----:B------:R-:W-:-:S05]  /*2a00*/  @P3 IADD3.X R5, R23, c[0x0][0x344], RZ, P0, !PT ;  /* 0x0000d10017053a10 */ /* 0x000fca00007fe4ff */
[----:B------:R1:W2:Y:S01]  /*2a10*/  @P3 LDG.E R26, [R4.64] ;  /* 0x00000008041a3981 */ /* 0x0002a2000c1e1900 */
[----:B------:R-:W-:Y:S01]  /*2a20*/  IADD3 R114, P0, R82, R18, RZ ;  /* 0x0000001252727210 */ /* 0x000fe20007f1e0ff */
[----:B------:R-:W-:Y:S01]  /*2a30*/  IMAD.MOV.U32 R30, RZ, RZ, c[0x0][0x238] ;  /* 0x00008e00ff1e7624 */ /* 0x000fe200078e00ff */
[----:B------:R-:W-:Y:S01]  /*2a40*/  IADD3 R40, R3, -0x1, RZ ;  /* 0xffffffff03287810 */ /* 0x000fe20007ffe0ff */
[----:B------:R-:W-:Y:S01]  /*2a50*/  IMAD R11, R16, c[0x0][0x280], RZ ;  /* 0x0000a000100b7a24 */ /* 0x000fe200078e02ff */
[----:B------:R-:W-:Y:S01]  /*2a60*/  LEA.HI.X.SX32 R115, R18, R16, 0x1, P0 ;  /* 0x0000001012737211 */ /* 0x000fe200000f0eff */
[----:B------:R-:W-:Y:S01]  /*2a70*/  ULDC UR5, c[0x0][0x23c] ;  /* 0x00008f0000057ab9 */ /* 0x000fe20000000800 */
[----:B------:R-:W-:Y:S01]  /*2a80*/  LOP3.LUT R29, R20, 0xffff, RZ, 0xc0, !PT ;  /* 0x0000ffff141d7812 */ /* 0x000fe200078ec0ff */
[----:B------:R-:W-:Y:S01]  /*2a90*/  IMAD.WIDE.U32 R20, R30, 0x40, RZ ;  /* 0x000000401e147825 */ /* 0x000fe200078e00ff */
[----:B------:R-:W-:Y:S01]  /*2aa0*/  SEL R27, R33, RZ, !P6 ;  /* 0x000000ff211b7207 */ /* 0x000fe20007000000 */
[----:B------:R-:W-:Y:S01]  /*2ab0*/  USHF.L.U32 UR12, UR5, 0x6, URZ ;  /* 0x00000006050c7899 */ /* 0x000fe2000800063f */
[----:B------:R-:W-:Y:S01]  /*2ac0*/  MOV R140, 0x70 ;  /* 0x00000070008c7802 */ /* 0x000fe20000000f00 */
[----:B------:R-:W-:Y:S01]  /*2ad0*/  IMAD R6, R115, c[0x0][0x238], RZ ;  /* 0x00008e0073067a24 */ /* 0x000fe200078e02ff */
[----:B------:R-:W-:Y:S01]  /*2ae0*/  SEL R28, R32, RZ, !P6 ;  /* 0x000000ff201c7207 */ /* 0x000fe20007000000 */
[----:B------:R-:W-:Y:S01]  /*2af0*/  IMAD R3, R27, c[0x0][0x248], RZ ;  /* 0x000092001b037a24 */ /* 0x000fe200078e02ff */
[----:B------:R-:W-:Y:S01]  /*2b00*/  ISETP.GE.AND P5, PT, R76, c[0x0][0x1d4], PT ;  /* 0x000075004c007a0c */ /* 0x000fe20003fa6270 */
[----:B------:R-:W-:Y:S01]  /*2b10*/  IMAD R6, R114, c[0x0][0x23c], R6 ;  /* 0x00008f0072067a24 */ /* 0x000fe200078e0206 */
[----:B------:R-:W-:Y:S01]  /*2b20*/  ISETP.GE.AND P4, PT, R227, c[0x0][0x1d4], PT ;  /* 0x00007500e3007a0c */ /* 0x000fe20003f86270 */
[C---:B------:R-:W-:Y:S01]  /*2b30*/  IMAD R152, R140.reuse, c[0x0][0x23c], RZ ;  /* 0x00008f008c987a24 */ /* 0x040fe200078e02ff */
[----:B------:R-:W-:Y:S01]  /*2b40*/  MOV R149, 0x5 ;  /* 0x0000000500957802 */ /* 0x000fe20000000f00 */
[----:B------:R-:W-:Y:S01]  /*2b50*/  IMAD.WIDE.U32 R138, R140, c[0x0][0x238], RZ ;  /* 0x00008e008c8a7a25 */ /* 0x000fe200078e00ff */
[C---:B------:R-:W-:Y:S01]  /*2b60*/  SHF.L.U32 R161, R30.reuse, 0x5, RZ ;  /* 0x000000051ea17819 */ /* 0x040fe200000006ff */
[----:B------:R-:W-:Y:S01]  /*2b70*/  UIMAD UR5, UR5, 0x60, URZ ;  /* 0x00000060050578a4 */ /* 0x000fe2000f8e023f */
[----:B------:R-:W-:Y:S01]  /*2b80*/  SHF.L.U64.HI R156, R30, R149, c[0x0][0x23c] ;  /* 0x00008f001e9c7619 */ /* 0x000fe20000010295 */
[----:B------:R-:W-:Y:S01]  /*2b90*/  IMAD.IADD R152, R139, 0x1, R152 ;  /* 0x000000018b987824 */ /* 0x000fe200078e0298 */
[----:B------:R-:W-:Y:S01]  /*2ba0*/  LOP3.LUT R31, R31, 0xfffffffb, RZ, 0xc0, !PT ;  /* 0xfffffffb1f1f7812 */ /* 0x000fe200078ec0ff */
[----:B-1----:R-:W-:Y:S01]  /*2bb0*/  IMAD.WIDE.U32 R4, R114, c[0x0][0x238], R76 ;  /* 0x00008e0072047a25 */ /* 0x002fe200078e004c */
[----:B------:R-:W-:-:S02]  /*2bc0*/  MOV R158, c[0x0][0x290] ;  /* 0x0000a400009e7a02 */ /* 0x000fc40000000f00 */
[----:B------:R-:W-:Y:S01]  /*2bd0*/  @P5 LOP3.LUT R31, R31, 0x4, RZ, 0xfc, !PT ;  /* 0x000000041f1f5812 */ /* 0x000fe200078efcff */
[----:B------:R-:W-:Y:S02]  /*2be0*/  IMAD.IADD R5, R5, 0x1, R6 ;  /* 0x0000000105057824 */ /* 0x000fe400078e0206 */
[----:B------:R-:W-:Y:S01]  /*2bf0*/  IMAD R6, R40, -0x70, R2 ;  /* 0xffffff9028067824 */ /* 0x000fe200078e0202 */
[----:B------:R-:W-:Y:S01]  /*2c00*/  LOP3.LUT R31, R31, 0xfffffffd, RZ, 0xc0, !PT ;  /* 0xfffffffd1f1f7812 */ /* 0x000fe200078ec0ff */
[----:B------:R-:W-:-:S03]  /*2c10*/  IMAD.WIDE.U32 R4, R29, c[0x0][0x240], R4 ;  /* 0x000090001d047a25 */ /* 0x000fc600078e0004 */
[----:B------:R-:W-:Y:S01]  /*2c20*/  IMNMX R8, R6, 0x70, PT ;  /* 0x0000007006087817 */ /* 0x000fe20003800200 */
[----:B------:R-:W-:Y:S01]  /*2c30*/  IMAD R5, R29, c[0x0][0x244], R5 ;  /* 0x000091001d057a24 */ /* 0x000fe200078e0205 */
[----:B------:R-:W-:Y:S01]  /*2c40*/  @P4 LOP3.LUT R31, R31, 0x2, RZ, 0xfc, !PT ;  /* 0x000000021f1f4812 */ /* 0x000fe200078efcff */
[----:B------:R-:W-:Y:S01]  /*2c50*/  IMAD R6, R28, c[0x0][0x24c], R3 ;  /* 0x000093001c067a24 */ /* 0x000fe200078e0203 */
[----:B------:R-:W-:Y:S01]  /*2c60*/  IADD3 R3, -R82, R8, RZ ;  /* 0x0000000852037210 */ /* 0x000fe20007ffe1ff */
[----:B------:R-:W-:Y:S01]  /*2c70*/  IMAD.WIDE.U32 R118, R28, c[0x0][0x248], R4 ;  /* 0x000092001c767a25 */ /* 0x000fe200078e0004 */
[----:B------:R-:W-:Y:S01]  /*2c80*/  SHF.R.S32.HI R5, RZ, 0x1f, R40 ;  /* 0x0000001fff057819 */ /* 0x000fe20000011428 */
[----:B------:R1:W-:Y:S01]  /*2c90*/  STL [R1+0x8], R31 ;  /* 0x0000081f01007387 */ /* 0x0003e20000100800 */
[----:B------:R-:W-:Y:S01]  /*2ca0*/  ISETP.GE.AND P0, PT, R3, 0x1, PT ;  /* 0x000000010300780c */ /* 0x000fe20003f06270 */
[----:B------:R-:W-:Y:S01]  /*2cb0*/  IMAD R4, R152, R40, RZ ;  /* 0x0000002898047224 */ /* 0x000fe200078e02ff */
[----:B------:R-:W-:Y:S01]  /*2cc0*/  MOV R116, R118 ;  /* 0x0000007600747202 */ /* 0x000fe20000000f00 */
[----:B------:R-:W-:Y:S01]  /*2cd0*/  IMAD.IADD R117, R119, 0x1, R6 ;  /* 0x0000000177757824 */ /* 0x000fe200078e0206 */
[----:B------:R-:W-:Y:S01]  /*2ce0*/  ISETP.GE.AND P2, PT, R3, 0x21, PT ;  /* 0x000000210300780c */ /* 0x000fe20003f46270 */
[----:B------:R-:W-:-:S02]  /*2cf0*/  IMAD R6, R5, R138, R4 ;  /* 0x0000008a05067224 */ /* 0x000fc400078e0204 */
[----:B------:R-:W-:-:S04]  /*2d00*/  IMAD.WIDE.U32 R4, R40, R138, R116 ;  /* 0x0000008a28047225 */ /* 0x000fc800078e0074 */
[----:B------:R-:W-:Y:S02]  /*2d10*/  IMAD.IADD R5, R5, 0x1, R6 ;  /* 0x0000000105057824 */ /* 0x000fe400078e0206 */
[----:B------:R-:W-:Y:S01]  /*2d20*/  @P0 LEA R8, P1, R4, c[0x0][0x220], 0x1 ;  /* 0x0000880004080a11 */ /* 0x000fe200078208ff */
[----:B------:R-:W-:Y:S02]  /*2d30*/  IMAD R15, R82, c[0x0][0x284], R11 ;  /* 0x0000a100520f7a24 */ /* 0x000fe400078e020b */
[----:B------:R-:W-:Y:S01]  /*2d40*/  IMAD.IADD R134, R17, 0x1, R19 ;  /* 0x0000000111867824 */ /* 0x000fe200078e0213 */
[----:B------:R-:W-:Y:S01]  /*2d50*/  @P0 LEA.HI.X R9, R4, c[0x0][0x224], R5, 0x1, P1 ;  /* 0x0000890004090a11 */ /* 0x000fe200008f0c05 */
[----:B------:R-:W-:Y:S01]  /*2d60*/  IMAD.WIDE.U32 R24, R82, c[0x0][0x290], R76 ;  /* 0x0000a40052187a25 */ /* 0x000fe200078e004c */
[----:B------:R-:W-:-:S03]  /*2d70*/  @P2 IADD3 R6, P1, R161, R4, RZ ;  /* 0x00000004a1062210 */ /* 0x000fc60007f3e0ff */
[----:B------:R-:W-:Y:S01]  /*2d80*/  @!PT LDS RZ, [RZ] ;  /* 0x00000000fffff984 */ /* 0x000fe20000000800 */
[----:B------:R-:W-:Y:S01]  /*2d90*/  @!PT LDS RZ, [RZ] ;  /* 0x00000000fffff984 */ /* 0x000fe20000000800 */
[----:B------:R-:W-:Y:S01]  /*2da0*/  @!PT LDS RZ, [RZ] ;  /* 0x00000000fffff984 */ /* 0x000fe20000000800 */
[----:B------:R3:W-:Y:S01]  /*2db0*/  @P0 LDGSTS.E.BYPASS.LTC128B.128 [R228+0x8100], [R8.64], !P5 ;  /* 0x0810000008e40fae */ /* 0x0007e2000e901d48 */
[----:B------:R-:W-:-:S03]  /*2dc0*/  IMAD.WIDE.U32 R18, R82, c[0x0][0x280], R76 ;  /* 0x0000a00052127a25 */ /* 0x000fc600078e004c */
[----:B------:R3:W-:Y:S01]  /*2dd0*/  @P0 LDGSTS.E.BYPASS.LTC128B.128 [R228+0xb900], [R8.64+0x80], !P4 ;  /* 0x0b90008008e40fae */ /* 0x0007e2000e101d48 */
[----:B------:R-:W-:Y:S01]  /*2de0*/  @P2 IMAD.X R10, R5, 0x1, R156, P1 ;  /* 0x00000001050a2824 */ /* 0x000fe200008e069c */
[----:B------:R-:W-:Y:S01]  /*2df0*/  ISETP.GE.AND P1, PT, R3, 0x41, PT ;  /* 0x000000410300780c */ /* 0x000fe20003f26270 */
[----:B------:R-:W-:Y:S01]  /*2e00*/  IMAD.WIDE.U32 R144, R30, 0x60, RZ ;  /* 0x000000601e907825 */ /* 0x000fe200078e00ff */
[----:B------:R-:W-:-:S03]  /*2e10*/  IADD3 R19, R15, R19, RZ ;  /* 0x000000130f137210 */ /* 0x000fc60007ffe0ff */
[----:B------:R-:W-:Y:S01]  /*2e20*/  IMAD.MOV.U32 R146, RZ, RZ, c[0x0][0x280] ;  /* 0x0000a000ff927624 */ /* 0x000fe200078e00ff */
[----:B------:R-:W-:Y:S01]  /*2e30*/  IADD3 R155, R145, UR5, RZ ;  /* 0x00000005919b7c10 */ /* 0x000fe2000fffe0ff */
[C---:B------:R-:W-:Y:S02]  /*2e40*/  IMAD R153, R140.reuse, c[0x0][0x284], RZ ;  /* 0x0000a1008c997a24 */ /* 0x040fe400078e02ff */
[----:B------:R-:W-:Y:S01]  /*2e50*/  IMAD R154, R140, c[0x0][0x294], RZ ;  /* 0x0000a5008c9a7a24 */ /* 0x000fe200078e02ff */
[-C--:B------:R-:W-:Y:S01]  /*2e60*/  SHF.L.U64.HI R148, R146, R149.reuse, c[0x0][0x284] ;  /* 0x0000a10092947619 */ /* 0x080fe20000010295 */
[----:B------:R-:W-:Y:S01]  /*2e70*/  IMAD.WIDE.U32 R142, R140, c[0x0][0x280], RZ ;  /* 0x0000a0008c8e7a25 */ /* 0x000fe200078e00ff */
[----:B------:R-:W-:Y:S02]  /*2e80*/  SHF.L.U64.HI R149, R158, R149, c[0x0][0x294] ;  /* 0x0000a5009e957619 */ /* 0x000fe40000010295 */
[----:B------:R-:W-:Y:S01]  /*2e90*/  SHF.L.U32 R159, R146, 0x5, RZ ;  /* 0x00000005929f7819 */ /* 0x000fe200000006ff */
[----:B-----5:R-:W-:Y:S01]  /*2ea0*/  IMAD.WIDE.U32 R100, R136, c[0x0][0x280], R18 ;  /* 0x0000a00088647a25 */ /* 0x020fe200078e0012 */
[----:B------:R-:W-:-:S03]  /*2eb0*/  IADD3 R153, R143, R153, RZ ;  /* 0x000000998f997210 */ /* 0x000fc60007ffe0ff */
[----:B------:R-:W-:-:S04]  /*2ec0*/  IMAD.WIDE.U32 R140, R140, c[0x0][0x290], RZ ;  /* 0x0000a4008c8c7a25 */ /* 0x000fc800078e00ff */
[----:B------:R-:W-:Y:S01]  /*2ed0*/  IMAD.WIDE.U32 R124, R29, c[0x0][0x1e8], RZ ;  /* 0x00007a001d7c7a25 */ /* 0x000fe200078e00ff */
[----:B---3--:R-:W-:-:S03]  /*2ee0*/  @P2 LEA R8, P0, R6, c[0x0][0x220], 0x1 ;  /* 0x0000880006082a11 */ /* 0x008fc600078008ff */
[----:B------:R-:W-:Y:S01]  /*2ef0*/  IMAD.WIDE.U32 R122, R29, c[0x0][0x210], RZ ;  /* 0x000084001d7a7a25 */ /* 0x000fe200078e00ff */
[----:B------:R-:W-:Y:S02]  /*2f00*/  @P2 LEA.HI.X R9, R6, c[0x0][0x224], R10, 0x1, P0 ;  /* 0x0000890006092a11 */ /* 0x000fe400000f0c0a */
[----:B------:R-:W-:Y:S01]  /*2f10*/  ISETP.GT.AND P0, PT, R3, 0x60, PT ;  /* 0x000000600300780c */ /* 0x000fe20003f04270 */
[--C-:B------:R-:W-:Y:S02]  /*2f20*/  IMAD.WIDE.U32 R10, R82, c[0x0][0x280], R78.reuse ;  /* 0x0000a000520a7a25 */ /* 0x100fe400078e004e */
[----:B------:R3:W-:Y:S02]  /*2f30*/  @P2 LDGSTS.E.BYPASS.LTC128B.128 [R229+0x9100], [R8.64], !P5 ;  /* 0x0910000008e52fae */ /* 0x0007e4000e901d48 */
[----:B------:R-:W-:Y:S01]  /*2f40*/  IMAD R3, R16, c[0x0][0x290], RZ ;  /* 0x0000a40010037a24 */ /* 0x000fe200078e02ff */
[----:B------:R-:W-:Y:S01]  /*2f50*/  MOV R22, R10 ;  /* 0x0000000a00167202 */ /* 0x000fe20000000f00 */
[----:B------:R3:W-:Y:S01]  /*2f60*/  @P2 LDGSTS.E.BYPASS.LTC128B.128 [R229+0xc900], [R8.64+0x80], !P4 ;  /* 0x0c90008008e52fae */ /* 0x0007e2000e101d48 */
[----:B------:R-:W-:Y:S01]  /*2f70*/  @P1 IADD3 R6, P2, R4, R20, RZ ;  /* 0x0000001404061210 */ /* 0x000fe20007f5e0ff */
[----:B------:R-:W-:Y:S01]  /*2f80*/  IMAD.WIDE.U32 R16, R82, c[0x0][0x290], R78 ;  /* 0x0000a40052107a25 */ /* 0x000fe200078e004e */
[----:B------:R-:W-:-:S03]  /*2f90*/  IADD3 R23, R11, R15, RZ ;  /* 0x0000000f0b177210 */ /* 0x000fc60007ffe0ff */
[----:B------:R-:W-:Y:S01]  /*2fa0*/  IMAD R3, R82, c[0x0][0x294], R3 ;  /* 0x0000a50052037a24 */ /* 0x000fe200078e0203 */
[----:B------:R-:W-:Y:S01]  /*2fb0*/  MOV R20, R16 ;  /* 0x0000001000147202 */ /* 0x000fe20000000f00 */
[----:B------:R-:W-:Y:S02]  /*2fc0*/  IMAD.MOV.U32 R16, RZ, RZ, R24 ;  /* 0x000000ffff107224 */ /* 0x000fe400078e0018 */
[----:B------:R-:W-:-:S04]  /*2fd0*/  IMAD.WIDE.U32 R104, R136, c[0x0][0x280], R22 ;  /* 0x0000a00088687a25 */ /* 0x000fc800078e0016 */
[----:B------:R-:W-:Y:S02]  /*2fe0*/  IMAD.SHL.U32 R160, R158, 0x20, RZ ;  /* 0x000000209ea07824 */ /* 0x000fe400078e00ff */
[----:B------:R-:W-:Y:S02]  /*2ff0*/  IMAD.IADD R154, R141, 0x1, R154 ;  /* 0x000000018d9a7824 */ /* 0x000fe400078e029a */
[C---:B------:R-:W-:Y:S02]  /*3000*/  IMAD R133, R29.reuse, c[0x0][0x1ec], R125 ;  /* 0x00007b001d857a24 */ /* 0x040fe400078e027d */
[----:B------:R-:W-:Y:S01]  /*3010*/  IMAD R132, R29, c[0x0][0x214], R123 ;  /* 0x000085001d847a24 */ /* 0x000fe200078e027b */
[----:B---3--:R-:W-:Y:S01]  /*3020*/  @P1 IADD3.X R8, R5, UR12, R21, P2, !PT ;  /* 0x0000000c05081c10 */ /* 0x008fe200097fe415 */
[----:B------:R-:W-:Y:S01]  /*3030*/  @P0 IMAD.WIDE.U32 R4, R30, 0x60, R4 ;  /* 0x000000601e040825 */ /* 0x000fe200078e0004 */
[----:B------:R-:W-:-:S03]  /*3040*/  @P1 LEA R10, P2, R6, c[0x0][0x220], 0x1 ;  /* 0x00008800060a1a11 */ /* 0x000fc600078408ff */
[----:B------:R-:W-:Y:S01]  /*3050*/  IMAD.IADD R21, R17, 0x1, R3 ;  /* 0x0000000111157824 */ /* 0x000fe200078e0203 */
[----:B------:R-:W-:Y:S01]  /*3060*/  @P1 LEA.HI.X R11, R6, c[0x0][0x224], R8, 0x1, P2 ;  /* 0x00008900060b1a11 */ /* 0x000fe200010f0c08 */
[----:B------:R-:W-:Y:S01]  /*3070*/  IMAD.IADD R17, R3, 0x1, R25 ;  /* 0x0000000103117824 */ /* 0x000fe200078e0219 */
[----:B------:R-:W-:Y:S01]  /*3080*/  @P0 IADD3 R3, R5, UR5, RZ ;  /* 0x0000000505030c10 */ /* 0x000fe2000fffe0ff */
[----:B------:R-:W-:Y:S01]  /*3090*/  IMAD.WIDE.U32 R102, R136, c[0x0][0x290], R20 ;  /* 0x0000a40088667a25 */ /* 0x000fe200078e0014 */
[----:B------:R-:W-:Y:S01]  /*30a0*/  @P0 LEA R8, P2, R4, c[0x0][0x220], 0x1 ;  /* 0x0000880004080a11 */ /* 0x000fe200078408ff */
[----:B------:R1:W-:Y:S02]  /*30b0*/  @P1 LDGSTS.E.BYPASS.LTC128B.128 [R229+0xa100], [R10.64], !P5 ;  /* 0x0a1000000ae51fae */ /* 0x0003e4000e901d48 */
[----:B------:R-:W-:Y:S01]  /*30c0*/  IMAD.WIDE.U32 R98, R136, c[0x0][0x290], R16 ;  /* 0x0000a40088627a25 */ /* 0x000fe200078e0010 */
[----:B------:R-:W-:Y:S01]  /*30d0*/  @P0 LEA.HI.X R9, R4, c[0x0][0x224], R3, 0x1, P2 ;  /* 0x0000890004090a11 */ /* 0x000fe200010f0c03 */
[----:B------:R1:W-:Y:S01]  /*30e0*/  @P1 LDGSTS.E.BYPASS.LTC128B.128 [R229+0xd900], [R10.64+0x80], !P4 ;  /* 0x0d9000800ae51fae */ /* 0x0003e2000e101d48 */
[----:B------:R-:W-:-:S02]  /*30f0*/  SHF.R.S32.HI R4, RZ, 0x1f, R136 ;  /* 0x0000001fff047819 */ /* 0x000fc40000011488 */
[----:B------:R-:W-:Y:S01]  /*3100*/  MOV R3, c[0x0][0x27c] ;  /* 0x00009f0000037a02 */ /* 0x000fe20000000f00 */
[----:B------:R1:W-:Y:S02]  /*3110*/  @P0 LDGSTS.E.BYPASS.LTC128B.128 [R229+0xb100], [R8.64], !P5 ;  /* 0x0b10000008e50fae */ /* 0x0003e4000e901d48 */
[----:B------:R-:W-:Y:S02]  /*3120*/  IMAD R5, R4, c[0x0][0x290], RZ ;  /* 0x0000a40004057a24 */ /* 0x000fe400078e02ff */
[----:B------:R-:W-:Y:S01]  /*3130*/  IMAD.SHL.U32 R73, R3, 0x2, RZ ;  /* 0x0000000203497824 */ /* 0x000fe200078e00ff */
[----:B------:R1:W-:Y:S01]  /*3140*/  @P0 LDGSTS.E.BYPASS.LTC128B.128 [R229+0xe900], [R8.64+0x80], !P4 ;  /* 0x0e90008008e50fae */ /* 0x0003e2000e101d48 */
[----:B------:R-:W-:Y:S02]  /*3150*/  IMAD R3, R136, c[0x0][0x294], R5 ;  /* 0x0000a50088037a24 */ /* 0x000fe400078e0205 */
[----:B------:R-:W-:Y:S01]  /*3160*/  IMAD R6, R4, c[0x0][0x280], RZ ;  /* 0x0000a00004067a24 */ /* 0x000fe200078e02ff */
[----:B------:R-:W0:Y:S01]  /*3170*/  LDGDEPBAR ;  /* 0x00000000000079af */ /* 0x000e220000000000 */
[----:B------:R-:W-:Y:S01]  /*3180*/  WARPSYNC 0xffffffff ;  /* 0xffffffff00007948 */ /* 0x000fe20003800000 */
[----:B------:R-:W-:Y:S01]  /*3190*/  IMAD.IADD R110, R103, 0x1, R3 ;  /* 0x00000001676e7824 */ /* 0x000fe200078e0203 */
[----:B------:R-:W-:Y:S01]  /*31a0*/  IADD3 R108, R3, R99, RZ ;  /* 0x00000063036c7210 */ /* 0x000fe20007ffe0ff */
[----:B------:R-:W-:-:S05]  /*31b0*/  IMAD R4, R136, c[0x0][0x284], R6 ;  /* 0x0000a10088047a24 */ /* 0x000fca00078e0206 */
[----:B------:R-:W-:Y:S02]  /*31c0*/  IADD3 R111, R105, R4, RZ ;  /* 0x00000004696f7210 */ /* 0x000fe40007ffe0ff */
[----:B------:R-:W-:Y:S02]  /*31d0*/  IADD3 R109, R4, R101, RZ ;  /* 0x00000065046d7210 */ /* 0x000fe40007ffe0ff */
[----:B--2---:R-:W-:Y:S01]  /*31e0*/  @P3 SHF.R.S32.HI R5, RZ, 0x1f, R26 ;  /* 0x0000001fff053819 */ /* 0x004fe2000001141a */
[----:B------:R-:W-:Y:S01]  /*31f0*/  @!P3 IMAD.MOV.U32 R26, RZ, RZ, R32 ;  /* 0x000000ffff1ab224 */ /* 0x000fe200078e0020 */
[----:B------:R-:W-:-:S03]  /*3200*/  @!P3 MOV R5, R33 ;  /* 0x000000210005b202 */ /* 0x000fc60000000f00 */
[----:B------:R-:W-:-:S04]  /*3210*/  IMAD.WIDE.U32 R120, R26, c[0x0][0x2b0], RZ ;  /* 0x0000ac001a787a25 */ /* 0x000fc800078e00ff */
[----:B------:R-:W-:-:S04]  /*3220*/  IMAD R5, R5, c[0x0][0x2b0], RZ ;  /* 0x0000ac0005057a24 */ /* 0x000fc800078e02ff */
[----:B------:R-:W-:-:S05]  /*3230*/  IMAD R5, R26, c[0x0][0x2b4], R5 ;  /* 0x0000ad001a057a24 */ /* 0x000fca00078e0205 */
[----:B------:R-:W-:Y:S02]  /*3240*/  IADD3 R131, R121, R5, RZ ;  /* 0x0000000579837210 */ /* 0x000fe40007ffe0ff */
[----:B-1----:R-:W-:Y:S01]  /*3250*/  ISETP.GE.AND P2, PT, R76, c[0x0][0x27c], PT ;  /* 0x00009f004c007a0c */ /* 0x002fe20003f46270 */
[C---:B------:R-:W-:Y:S01]  /*3260*/  IMAD.WIDE.U32 R4, R29.reuse, c[0x0][0x260], R76 ;  /* 0x000098001d047a25 */ /* 0x040fe200078e004c */
[C---:B------:R-:W-:Y:S01]  /*3270*/  IADD3 R11, R82.reuse, 0x20, RZ ;  /* 0x00000020520b7810 */ /* 0x040fe20007ffe0ff */
        /* <DEDUP_REMOVED lines=12> */
[----:B------:R-:W-:Y:S01]  /*3340*/  IMAD.MOV.U32 R164, RZ, RZ, c[0x0][0x2b8] ;  /* 0x0000ae00ffa47624 */ /* 0x000fe200078e00ff */
[----:B------:R-:W-:Y:S01]  /*3350*/  LOP3.LUT R11, R11, 0x1c0, RZ, 0xc0, !PT ;  /* 0x000001c00b0b7812 */ /* 0x000fe200078ec0ff */
[----:B------:R-:W-:Y:S01]  /*3360*/  IMAD.WIDE.U32 R96, R28, c[0x0][0x268], R8 ;  /* 0x00009a001c607a25 */ /* 0x000fe200078e0008 */
[CC--:B------:R-:W-:Y:S01]  /*3370*/  LEA.HI R10, R5.reuse, R3.reuse, RZ, 0x6 ;  /* 0x00000003050a7211 */ /* 0x0c0fe200078f30ff */
[----:B------:R-:W-:Y:S01]  /*3380*/  ULDC.64 UR4, c[0x0][0x280] ;  /* 0x0000a00000047ab9 */ /* 0x000fe20000000a00 */
[----:B------:R-:W-:Y:S01]  /*3390*/  LEA.HI R3, R5, R3, RZ, 0x3 ;  /* 0x0000000305037211 */ /* 0x000fe200078f18ff */
[----:B------:R-:W-:Y:S01]  /*33a0*/  IMAD.MOV.U32 R163, RZ, RZ, c[0x0][0x27c] ;  /* 0x00009f00ffa37624 */ /* 0x000fe200078e00ff */
[----:B------:R-:W-:Y:S01]  /*33b0*/  ISETP.NE.AND P1, PT, R164, 0x1, PT ;  /* 0x00000001a400780c */ /* 0x000fe20003f25270 */
[----:B------:R-:W-:Y:S01]  /*33c0*/  IMAD R6, R27, c[0x0][0x268], RZ ;  /* 0x00009a001b067a24 */ /* 0x000fe200078e02ff */
[--C-:B------:R-:W-:Y:S01]  /*33d0*/  LOP3.LUT R5, R22, 0x38, R3.reuse, 0xf8, !PT ;  /* 0x0000003816057812 */ /* 0x100fe200078ef803 */
[C---:B------:R-:W-:Y:S01]  /*33e0*/  IMAD.SHL.U32 R22, R82.reuse, 0x40, RZ ;  /* 0x0000004052167824 */ /* 0x040fe200078e00ff */
[----:B------:R-:W-:Y:S01]  /*33f0*/  LOP3.LUT R8, R11, 0x38, R3, 0xf8, !PT ;  /* 0x000000380b087812 */ /* 0x000fe200078ef803 */
[----:B------:R-:W-:Y:S01]  /*3400*/  IMAD.SHL.U32 R23, R23, 0x40, RZ ;  /* 0x0000004017177824 */ /* 0x000fe200078e00ff */
[----:B------:R-:W-:Y:S01]  /*3410*/  IADD3 R11, R82, 0x20, RZ ;  /* 0x00000020520b7810 */ /* 0x000fe20007ffe0ff */
[----:B------:R-:W-:Y:S01]  /*3420*/  IMAD R15, R28, c[0x0][0x26c], R6 ;  /* 0x00009b001c0f7a24 */ /* 0x000fe200078e0206 */
[----:B------:R-:W-:Y:S01]  /*3430*/  LOP3.LUT R22, R22, 0x1c0, RZ, 0xc0, !PT ;  /* 0x000001c016167812 */ /* 0x000fe200078ec0ff */
[----:B------:R-:W-:Y:S01]  /*3440*/  IMAD.MOV.U32 R147, RZ, RZ, 0x6 ;  /* 0x00000006ff937424 */ /* 0x000fe200078e00ff */
[----:B------:R-:W-:Y:S01]  /*3450*/  SHF.R.S32.HI R4, RZ, 0x6, R10 ;  /* 0x00000006ff047819 */ /* 0x000fe2000001140a */
[----:B------:R-:W-:Y:S01]  /*3460*/  IMAD.SHL.U32 R11, R11, 0x40, RZ ;  /* 0x000000400b0b7824 */ /* 0x000fe200078e00ff */
[----:B------:R-:W-:Y:S01]  /*3470*/  SHF.R.U32.HI R22, RZ, 0x3, R22 ;  /* 0x00000003ff167819 */ /* 0x000fe20000011616 */
[----:B------:R-:W-:Y:S01]  /*3480*/  UIMAD.WIDE.U32 UR10, UR4, 0x60, URZ ;  /* 0x00000060040a78a5 */ /* 0x000fe2000f8e003f */
[----:B------:R-:W-:Y:S01]  /*3490*/  ISETP.GE.AND P0, PT, R163, 0x1, PT ;  /* 0x00000001a300780c */ /* 0x000fe20003f06270 */
[C---:B------:R-:W-:Y:S01]  /*34a0*/  IMAD R10, R4.reuse, 0x1c00, R7 ;  /* 0x00001c00040a7824 */ /* 0x040fe200078e0207 */
[----:B------:R-:W-:Y:S01]  /*34b0*/  LOP3.LUT R11, R11, 0x1c0, RZ, 0xc0, !PT ;  /* 0x000001c00b0b7812 */ /* 0x000fe200078ec0ff */
[----:B------:R-:W-:Y:S01]  /*34c0*/  IMAD R6, R4, 0x1c00, R12 ;  /* 0x00001c0004067824 */ /* 0x000fe200078e020c */
[----:B------:R-:W-:Y:S01]  /*34d0*/  LOP3.LUT R9, R5, R22, RZ, 0x3c, !PT ;  /* 0x0000001605097212 */ /* 0x000fe200078e3cff */
[----:B------:R-:W-:Y:S01]  /*34e0*/  UIMAD UR13, UR12, UR5, URZ ;  /* 0x000000050c0d72a4 */ /* 0x000fe2000f8e023f */
[----:B------:R-:W-:Y:S01]  /*34f0*/  IADD3 R22, R82, 0x60, RZ ;  /* 0x0000006052167810 */ /* 0x000fe20007ffe0ff */
[----:B------:R-:W-:Y:S01]  /*3500*/  IMAD.SHL.U32 R157, R146, 0x40, RZ ;  /* 0x00000040929d7824 */ /* 0x000fe200078e00ff */
[----:B------:R-:W-:Y:S01]  /*3510*/  SHF.R.U32.HI R11, RZ, 0x3, R11 ;  /* 0x00000003ff0b7819 */ /* 0x000fe2000001160b */
[----:B------:R-:W-:Y:S01]  /*3520*/  ULDC.64 UR4, c[0x0][0x290] ;  /* 0x0000a40000047ab9 */ /* 0x000fe20000000a00 */
[----:B------:R-:W-:Y:S01]  /*3530*/  LOP3.LUT R23, R23, 0x1c0, RZ, 0xc0, !PT ;  /* 0x000001c017177812 */ /* 0x000fe200078ec0ff */
        /* <DEDUP_REMOVED lines=9> */
[----:B------:R-:W-:Y:S01]  /*35d0*/  IADD3 R23, R82, 0x40, RZ ;  /* 0x0000004052177810 */ /* 0x000fe20007ffe0ff */
[----:B------:R-:W-:Y:S01]  /*35e0*/  UIMAD UR5, UR12, UR5, URZ ;  /* 0x000000050c0572a4 */ /* 0x000fe2000f8e023f */
[----:B------:R-:W-:Y:S01]  /*35f0*/  @P1 LOP3.LUT R31, R31, 0x8, RZ, 0xfc, !PT ;  /* 0x000000081f1f1812 */ /* 0x000fe200078efcff */
[----:B------:R-:W-:Y:S01]  /*3600*/  ULDC UR4, c[0x0][0x238] ;  /* 0x00008e0000047ab9 */ /* 0x000fe20000000800 */
[----:B------:R-:W-:Y:S01]  /*3610*/  LOP3.LUT R6, R22, 0x38, R3, 0xf8, !PT ;  /* 0x0000003816067812 */ /* 0x000fe200078ef803 */
[----:B------:R-:W-:Y:S01]  /*3620*/  IMAD.SHL.U32 R23, R23, 0x40, RZ ;  /* 0x0000004017177824 */ /* 0x000fe200078e00ff */
[----:B------:R-:W-:Y:S01]  /*3630*/  IADD3 R22, R82, 0x60, RZ ;  /* 0x0000006052167810 */ /* 0x000fe20007ffe0ff */
[----:B------:R-:W-:Y:S01]  /*3640*/  UMOV UR12, 0x6 ;  /* 0x00000006000c7882 */ /* 0x000fe20000000000 */
[----:B------:R-:W-:Y:S01]  /*3650*/  @P0 LOP3.LUT R31, R31, 0x10, RZ, 0xfc, !PT ;  /* 0x000000101f1f0812 */ /* 0x000fe200078efcff */
[----:B------:R-:W-:Y:S01]  /*3660*/  ULDC UR15, c[0x0][0x23c] ;  /* 0x00008f00000f7ab9 */ /* 0x000fe20000000800 */
[----:B------:R-:W-:Y:S01]  /*3670*/  LOP3.LUT R23, R23, 0x1c0, RZ, 0xc0, !PT ;  /* 0x000001c017177812 */ /* 0x000fe200078ec0ff */
[----:B------:R-:W-:Y:S01]  /*3680*/  IMAD.SHL.U32 R22, R22, 0x40, RZ ;  /* 0x0000004016167824 */ /* 0x000fe200078e00ff */
[----:B------:R-:W-:Y:S01]  /*3690*/  LOP3.LUT R93, R3, 0xfffffff8, RZ, 0xc0, !PT ;  /* 0xfffffff8035d7812 */ /* 0x000fe200078ec0ff */
[----:B------:R1:W-:Y:S01]  /*36a0*/  STL [R1+0x8], R31 ;  /* 0x0000081f01007387 */ /* 0x0003e20000100800 */
[----:B------:R-:W-:Y:S01]  /*36b0*/  SHF.R.U32.HI R23, RZ, 0x3, R23 ;  /* 0x00000003ff177819 */ /* 0x000fe20000011617 */
[----:B------:R-:W-:Y:S01]  /*36c0*/  IMAD.SHL.U32 R162, R30, 0x40, RZ ;  /* 0x000000401ea27824 */ /* 0x000fe200078e00ff */
[----:B------:R-:W-:Y:S01]  /*36d0*/  LOP3.LUT R22, R22, 0x1c0, RZ, 0xc0, !PT ;  /* 0x000001c016167812 */ /* 0x000fe200078ec0ff */
[----:B------:R-:W-:Y:S01]  /*36e0*/  IMAD.IADD R106, R97, 0x1, R15 ;  /* 0x00000001616a7824 */ /* 0x000fe200078e020f */
[----:B------:R-:W-:Y:S01]  /*36f0*/  LOP3.LUT R8, R5, R23, RZ, 0x3c, !PT ;  /* 0x0000001705087212 */ /* 0x000fe200078e3cff */
[----:B------:R-:W-:Y:S01]  /*3700*/  IMAD R5, R4, 0x1c00, R14 ;  /* 0x00001c0004057824 */ /* 0x000fe200078e020e */
[----:B------:R-:W-:Y:S01]  /*3710*/  SHF.R.U32.HI R22, RZ, 0x3, R22 ;  /* 0x00000003ff167819 */ /* 0x000fe20000011616 */
[----:B------:R-:W-:Y:S01]  /*3720*/  IMAD.SHL.U32 R130, R11, 0x2, RZ ;  /* 0x000000020b827824 */ /* 0x000fe200078e00ff */
[-C--:B------:R-:W-:Y:S01]  /*3730*/  SHF.L.U64.HI R146, R146, R147.reuse, c[0x0][0x284] ;  /* 0x0000a10092927619 */ /* 0x080fe20000010293 */
[----:B------:R-:W-:Y:S01]  /*3740*/  IMAD.SHL.U32 R129, R10, 0x2, RZ ;  /* 0x000000020a817824 */ /* 0x000fe200078e00ff */
[----:B------:R-:W-:Y:S01]  /*3750*/  LOP3.LUT R4, R6, R22, RZ, 0x3c, !PT ;  /* 0x0000001606047212 */ /* 0x000fe200078e3cff */
[----:B------:R-:W-:Y:S01]  /*3760*/  IMAD.IADD R6, R9, 0x1, R8 ;  /* 0x0000000109067824 */ /* 0x000fe200078e0208 */
[C---:B------:R-:W-:Y:S01]  /*3770*/  SHF.L.U64.HI R147, R158.reuse, R147, c[0x0][0x294] ;  /* 0x0000a5009e937619 */ /* 0x040fe20000010293 */
[----:B------:R-:W-:Y:S01]  /*3780*/  IMAD.SHL.U32 R158, R158, 0x40, RZ ;  /* 0x000000409e9e7824 */ /* 0x000fe200078e00ff */
[----:B------:R-:W-:Y:S01]  /*3790*/  ISETP.GE.AND P6, PT, R76, c[0x0][0x1d4], PT ;  /* 0x000075004c007a0c */ /* 0x000fe20003fc6270 */
[----:B------:R-:W-:Y:S01]  /*37a0*/  IMAD.IADD R4, R5, 0x1, R4 ;  /* 0x0000000105047824 */ /* 0x000fe200078e0204 */
[----:B------:R-:W-:Y:S01]  /*37b0*/  SHF.R.S32.HI R71, RZ, 0x3, R3 ;  /* 0x00000003ff477819 */ /* 0x000fe20000011403 */
[----:B------:R-:W-:Y:S01]  /*37c0*/  IMAD.SHL.U32 R128, R6, 0x2, RZ ;  /* 0x0000000206807824 */ /* 0x000fe200078e00ff */
[----:B------:R-:W-:Y:S01]  /*37d0*/  SHF.R.S32.HI R107, RZ, 0x1f, R93 ;  /* 0x0000001fff6b7819 */ /* 0x000fe2000001145d */
[----:B------:R-:W-:Y:S01]  /*37e0*/  IMAD.SHL.U32 R127, R4, 0x2, RZ ;  /* 0x00000002047f7824 */ /* 0x000fe200078e00ff */
[----:B------:R-:W-:-:S02]  /*37f0*/  USHF.L.U64.HI UR15, UR4, UR12, UR15 ;  /* 0x0000000c040f7299 */ /* 0x000fc4000801020f */
[----:B------:R-:W-:Y:S02]  /*3800*/  UIADD3 UR13, UR11, UR13, URZ ;  /* 0x0000000d0b0d7290 */ /* 0x000fe4000fffe03f */
[----:B------:R-:W-:Y:S02]  /*3810*/  UIADD3 UR14, UR17, UR5, URZ ;  /* 0x00000005110e7290 */ /* 0x000fe4000fffe03f */
[----:B-1----:R-:W-:Y:S02]  /*3820*/  ULDC.U8 UR4, c[0x0][0x298] ;  /* 0x0000a60000047ab9 */ /* 0x002fe40000000000 */
.L_x_1569:
[----:B------:R-:W-:Y:S01]  /*3830*/  IMAD R3, R40, 0x70, R0 ;  /* 0x0000007028037824 */ /* 0x000fe200078e0200 */
[----:B------:R-:W-:Y:S01]  /*3840*/  ISETP.NE.AND P1, PT, R164, 0x1, PT ;  /* 0x00000001a400780c */ /* 0x000fe20003f25270 */
[----:B------:R-:W-:Y:S01]  /*3850*/  IMAD.MOV.U32 R94, RZ, RZ, RZ ;  /* 0x000000ffff5e7224 */ /* 0x000fe200078e00ff */
[----:B-1----:R1:W5:Y:S01]  /*3860*/  LDL R166, [R1+0x4] ;  /* 0x0000040001a67983 */ /* 0x0023620000100800 */
[----:B------:R-:W-:Y:S01]  /*3870*/  IMAD.IADD R4, R134, 0x1, R3 ;  /* 0x0000000186047824 */ /* 0x000fe200078e0203 */
[----:B------:R-:W-:Y:S01]  /*3880*/  ISETP.GE.AND P0, PT, R3, R2, PT ;  /* 0x000000020300720c */ /* 0x000fe20003f06270 */
[----:B------:R-:W-:Y:S04]  /*3890*/  DEPBAR.LE SB0, 0x0 ;  /* 0x000080000000791a */ /* 0x000fe80000000000 */
[--C-:B------:R-:W-:Y:S01]  /*38a0*/  IMAD.MOV.U32 R3, RZ, RZ, R4.reuse ;  /* 0x000000ffff037224 */ /* 0x100fe200078e0004 */
[----:B------:R-:W-:Y:S01]  /*38b0*/  ISETP.GT.OR P0, PT, R0, 0x6f, P0 ;  /* 0x0000006f0000780c */ /* 0x000fe20000704670 */
[----:B------:R1:W5:Y:S01]  /*38c0*/  LDL R165, [R1+0x8] ;  /* 0x0000080001a57983 */ /* 0x0003620000100800 */
[----:B------:R-:W-:Y:S01]  /*38d0*/  WARPSYNC 0xffffffff ;  /* 0xffffffff00007948 */ /* 0x000fe20003800000 */
[----:B----4-:R-:W-:Y:S01]  /*38e0*/  @P1 IMAD.HI.U32 R5, R4, c[0x0][0x2bc], RZ ;  /* 0x0000af0004051a27 */ /* 0x010fe200078e00ff */
[----:B------:R-:W-:Y:S01]  /*38f0*/  ISETP.GE.AND P3, PT, R163, 0x1, PT ;  /* 0x00000001a300780c */ /* 0x000fe20003f66270 */
[----:B------:R-:W-:Y:S03]  /*3900*/  BSSY B2, `(.L_x_1521) ;  /* 0x0000568000027945 */ /* 0x000fe60003800000 */
[----:B------:R-:W-:Y:S05]  /*3910*/  @P1 SHF.R.U32.HI R3, RZ, c[0x0][0x2c0], R5 ;  /* 0x0000b000ff031a19 */ /* 0x000fea0000011605 */
[C---:B------:R-:W-:Y:S04]  /*3920*/  @!P0 IADD3 R5, P1, R3.reuse, R120, RZ ;  /* 0x0000007803058210 */ /* 0x040fe80007f3e0ff */
[----:B------:R-:W-:Y:S01]  /*3930*/  @!P0 LEA.HI.X.SX32 R6, R3, R131, 0x1, P1 ;  /* 0x0000008303068211 */ /* 0x000fe200008f0eff */
[----:B------:R-:W-:Y:S01]  /*3940*/  IMAD.MOV R3, RZ, RZ, -R3 ;  /* 0x000000ffff037224 */ /* 0x000fe200078e0a03 */
[----:B------:R-:W-:Y:S03]  /*3950*/  @!P0 LEA R8, P1, R5, c[0x0][0x2a0], 0x2 ;  /* 0x0000a80005088a11 */ /* 0x000fe600078210ff */
        /* <DEDUP_REMOVED lines=18> */
[-C--:B-1----:R-:W-:Y:S01]  /*3a80*/  IMAD R6, R153, R40.reuse, RZ ;  /* 0x0000002899067224 */ /* 0x082fe200078e02ff */
[----:B------:R-:W-:Y:S01]  /*3a90*/  ISETP.NE.AND P0, PT, RZ, UR4, PT ;  /* 0x00000004ff007c0c */ /* 0x000fe2000bf05270 */
[-C--:B------:R-:W-:Y:S01]  /*3aa0*/  IMAD R5, R154, R40.reuse, RZ ;  /* 0x000000289a057224 */ /* 0x080fe200078e02ff */
[----:B------:R-:W-:Y:S01]  /*3ab0*/  SHF.R.S32.HI R4, RZ, 0x1f, R40 ;  /* 0x0000001fff047819 */ /* 0x000fe20000011428 */
[----:B------:R-:W-:Y:S02]  /*3ac0*/  IMAD R3, R40, -0x70, R2 ;  /* 0xffffff9028037824 */ /* 0x000fe400078e0202 */
[----:B------:R-:W-:Y:S03]  /*3ad0*/  IMAD.WIDE.U32 R44, R142, R40, RZ ;  /* 0x000000288e2c7225 */ /* 0x000fe600078e00ff */
        /* <DEDUP_REMOVED lines=35> */
.L_x_1525:
[----:B------:R-:W-:Y:S05]  /*3d10*/  BSYNC B0 ;  /* 0x0000000000007941 */ /* 0x000fea0003800000 */
.L_x_1524:
        /* <DEDUP_REMOVED lines=21> */
[----:B------:R1:W-:Y:S01]  /*3e70*/  STL [R1+0x8], R165 ;  /* 0x000008a501007387 */ /* 0x0003e20000100800 */
        /* <DEDUP_REMOVED lines=21> */
.L_x_1527:
[----:B------:R-:W-:Y:S05]  /*3fd0*/  BSYNC B0 ;  /* 0x0000000000007941 */ /* 0x000fea0003800000 */
.L_x_1526:
[----:B--2---:R-:W-:Y:S01]  /*3fe0*/  IADD3 R16, R82, 0x40, RZ ;  /* 0x0000004052107810 */ /* 0x004fe20007ffe0ff */
        /* <DEDUP_REMOVED lines=41> */
.L_x_1529:
[----:B------:R-:W-:Y:S05]  /*4280*/  BSYNC B0 ;  /* 0x0000000000007941 */ /* 0x000fea0003800000 */
.L_x_1528:
        /* <DEDUP_REMOVED lines=40> */
.L_x_1531:
[----:B------:R-:W-:Y:S05]  /*4510*/  BSYNC B0 ;  /* 0x0000000000007941 */ /* 0x000fea0003800000 */
.L_x_1530:
[----:B-----5:R-:W-:Y:S01]  /*4520*/  MOV R6, R56 ;  /* 0x0000003800067202 */ /* 0x020fe20000000f00 */
[----:B------:R3:W4:Y:S01]  /*4530*/  SHFL.IDX PT, R72, R91, RZ, 0x181f ;  /* 0x00181fff5b487589 */ /* 0x00072200000e0000 */
[----:B--2---:R-:W-:Y:S01]  /*4540*/  IMAD.MOV.U32 R11, RZ, RZ, R58 ;  /* 0x000000ffff0b7224 */ /* 0x004fe200078e003a */
[----:B------:R-:W-:Y:S01]  /*4550*/  BSSY B1, `(.L_x_1532) ;  /* 0x0000080000017945 */ /* 0x000fe20003800000 */
[----:B------:R-:W-:Y:S01]  /*4560*/  PRMT R65, R65, 0x5410, R6 ;  /* 0x0000541041417816 */ /* 0x000fe20000000006 */
[----:B------:R-:W-:Y:S02]  /*4570*/  IMAD.MOV.U32 R3, RZ, RZ, R57 ;  /* 0x000000ffff037224 */ /* 0x000fe400078e0039 */
[----:B------:R3:W2:Y:S01]  /*4580*/  SHFL.IDX PT, R70, R92, RZ, 0x181f ;  /* 0x00181fff5c467589 */ /* 0x0006a200000e0000 */
        /* <DEDUP_REMOVED lines=24> */
[----:B--2---:R-:W-:Y:S02]  /*4710*/  @!P0 MOV R6, R16 ;  /* 0x0000001000068202 */ /* 0x004fe40000000f00 */
        /* <DEDUP_REMOVED lines=8> */
[-C--:B------:R-:W-:Y:S01]  /*47a0*/  @!P0 FFMA.FTZ R80, R4, R41.reuse, -R43 ;  /* 0x0000002904508223 */ /* 0x080fe2000001082b */
        /* <DEDUP_REMOVED lines=19> */
[----:B------:R-:W-:Y:S02]  /*48e0*/  @!P0 FFMA.FTZ R11, R11, R41, -R6 ;  /* 0x000000290b0b8223 */ /* 0x000fe40000010806 */
        /* <DEDUP_REMOVED lines=12> */
.L_x_1535:
[----:B------:R-:W-:Y:S05]  /*49b0*/  BSYNC B0 ;  /* 0x0000000000007941 */ /* 0x000fea0003800000 */
.L_x_1534:
        /* <DEDUP_REMOVED lines=57> */
.L_x_1533:
[----:B------:R-:W-:Y:S05]  /*4d50*/  BSYNC B1 ;  /* 0x0000000000017941 */ /* 0x000fea0003800000 */
.L_x_1532:
[----:B--2---:R2:W1:Y:S01]  /*4d60*/  SHFL.IDX PT, R44, R91, 0x1, 0x181f ;  /* 0x00381f005b2c7f89 */ /* 0x00446200000e0000 */
[----:B------:R-:W-:Y:S01]  /*4d70*/  LOP3.LUT P0, RZ, R165, 0x1, RZ, 0xc0, !PT ;  /* 0x00000001a5ff7812 */ /* 0x000fe2000780c0ff */
[----:B------:R-:W-:Y:S02]  /*4d80*/  BSSY B1, `(.L_x_1536) ;  /* 0x0000075000017945 */ /* 0x000fe40003800000 */
[----:B------:R2:W3:Y:S10]  /*4d90*/  SHFL.IDX PT, R41, R92, 0x1, 0x181f ;  /* 0x00381f005c297f89 */ /* 0x0004f400000e0000 */
[----:B------:R-:W-:-:S05]  /*4da0*/  @P0 BRA `(.L_x_1537) ;  /* 0x0000072000000947 */ /* 0x000fca0003800000 */
[----:B------:R-:W-:Y:S01]  /*4db0*/  BSSY B0, `(.L_x_1538) ;  /* 0x0000038000007945 */ /* 0x000fe20003800000 */
[----:B------:R-:W-:-:S05]  /*4dc0*/  @P6 BRA `(.L_x_1539) ;  /* 0x0000036000006947 */ /* 0x000fca0003800000 */
[C---:B---3--:R-:W-:Y:S01]  /*4dd0*/  LEA R42, P0, R76.reuse, R41, 0x1 ;  /* 0x000000294c2a7211 */ /* 0x048fe200078008ff */
[----:B------:R-:W3:Y:S03]  /*4de0*/  LDS.128 R8, [R228+0x9100] ;  /* 0x00910000e4087984 */ /* 0x000ee60000000c00 */
[----:B-1----:R-:W-:Y:S02]  /*4df0*/  LEA.HI.X R43, R76, R44, R77, 0x1, P0 ;  /* 0x0000002c4c2b7211 */ /* 0x002fe400000f0c4d */
        /* <DEDUP_REMOVED lines=11> */
[----:B---3--:R-:W-:Y:S02]  /*4eb0*/  @!P0 MOV R4, R8 ;  /* 0x0000000800048202 */ /* 0x008fe40000000f00 */
        /* <DEDUP_REMOVED lines=39> */
.L_x_1539:
[----:B------:R-:W-:Y:S05]  /*5130*/  BSYNC B0 ;  /* 0x0000000000007941 */ /* 0x000fea0003800000 */
.L_x_1538:
[----:B------:R-:W-:Y:S11]  /*5140*/  ISETP.GE.AND P0, PT, R227, c[0x0][0x1d4], PT ;  /* 0x00007500e3007a0c */ /* 0x000ff60003f06270 */
[----:B------:R-:W-:Y:S02]  /*5150*/  @!UPT UIADD3 URZ, URZ, URZ, URZ ;  /* 0x0000003f3f3ff290 */ /* 0x000fe4000fffe03f */
[----:B------:R-:W-:-:S05]  /*5160*/  @P0 BRA `(.L_x_1537) ;  /* 0x0000036000000947 */ /* 0x000fca0003800000 */
[C---:B---3--:R-:W-:Y:S01]  /*5170*/  LEA R32, P0, R227.reuse, R41, 0x1 ;  /* 0x00000029e3207211 */ /* 0x048fe200078008ff */
        /* <DEDUP_REMOVED lines=53> */
.L_x_1537:
[----:B------:R-:W-:Y:S05]  /*54d0*/  BSYNC B1 ;  /* 0x0000000000017941 */ /* 0x000fea0003800000 */
.L_x_1536:
[----:B------:R2:W4:Y:S01]  /*54e0*/  SHFL.IDX PT, R39, R91, 0x2, 0x181f ;  /* 0x00581f005b277f89 */ /* 0x00052200000e0000 */
[----:B------:R-:W-:Y:S03]  /*54f0*/  BSSY B1, `(.L_x_1540) ;  /* 0x0000075000017945 */ /* 0x000fe60003800000 */
[----:B------:R2:W3:Y:S01]  /*5500*/  SHFL.IDX PT, R34, R92, 0x2, 0x181f ;  /* 0x00581f005c227f89 */ /* 0x0004e200000e0000 */
[----:B------:R-:W-:-:S05]  /*5510*/  @P4 BRA `(.L_x_1541) ;  /* 0x0000072000004947 */ /* 0x000fca0003800000 */
[----:B------:R-:W-:Y:S01]  /*5520*/  BSSY B0, `(.L_x_1542) ;  /* 0x0000038000007945 */ /* 0x000fe20003800000 */
[----:B------:R-:W-:-:S05]  /*5530*/  @P6 BRA `(.L_x_1543) ;  /* 0x0000036000006947 */ /* 0x000fca0003800000 */
[C---:B-1-3--:R-:W-:Y:S01]  /*5540*/  LEA R32, P0, R76.reuse, R34, 0x1 ;  /* 0x000000224c207211 */ /* 0x04afe200078008ff */
[----:B------:R-:W1:Y:S03]  /*5550*/  LDS.128 R8, [R228+0xa100] ;  /* 0x00a10000e4087984 */ /* 0x000e660000000c00 */
        /* <DEDUP_REMOVED lines=52> */
.L_x_1543:
[----:B------:R-:W-:Y:S05]  /*58a0*/  BSYNC B0 ;  /* 0x0000000000007941 */ /* 0x000fea0003800000 */
.L_x_1542:
[----:B------:R-:W-:Y:S11]  /*58b0*/  ISETP.GE.AND P0, PT, R227, c[0x0][0x1d4], PT ;  /* 0x00007500e3007a0c */ /* 0x000ff60003f06270 */
[----:B------:R-:W-:Y:S02]  /*58c0*/  @!UPT UIADD3 URZ, URZ, URZ, URZ ;  /* 0x0000003f3f3ff290 */ /* 0x000fe4000fffe03f */
[----:B------:R-:W-:-:S05]  /*58d0*/  @P0 BRA `(.L_x_1541) ;  /* 0x0000036000000947 */ /* 0x000fca0003800000 */
[C---:B---3--:R-:W-:Y:S01]  /*58e0*/  LEA R24, P0, R227.reuse, R34, 0x1 ;  /* 0x00000022e3187211 */ /* 0x048fe200078008ff */
[----:B-1----:R-:W1:Y:S03]  /*58f0*/  LDS.128 R8, [R228+0xd900] ;  /* 0x00d90000e4087984 */ /* 0x002e660000000c00 */
        /* <DEDUP_REMOVED lines=52> */
.L_x_1541:
[----:B------:R-:W-:Y:S05]  /*5c40*/  BSYNC B1 ;  /* 0x0000000000017941 */ /* 0x000fea0003800000 */
.L_x_1540:
[----:B-1----:R1:W2:Y:S04]  /*5c50*/  SHFL.IDX PT, R32, R91, 0x3, 0x181f ;  /* 0x00781f005b207f89 */ /* 0x0022a800000e0000 */
[----:B------:R1:W4:Y:S01]  /*5c60*/  SHFL.IDX PT, R27, R92, 0x3, 0x181f ;  /* 0x00781f005c1b7f89 */ /* 0x00032200000e0000 */
[----:B------:R-:W-:-:S05]  /*5c70*/  @P3 BRA `(.L_x_1544) ;  /* 0x0000330000003947 */ /* 0x000fca0003800000 */
[----:B------:R-:W-:Y:S01]  /*5c80*/  BSSY B0, `(.L_x_1545) ;  /* 0x0000038000007945 */ /* 0x000fe20003800000 */
[----:B------:R-:W-:-:S05]  /*5c90*/  @P6 BRA `(.L_x_1546) ;  /* 0x0000036000006947 */ /* 0x000fca0003800000 */
[C---:B----4-:R-:W-:Y:S01]  /*5ca0*/  LEA R24, P0, R76.reuse, R27, 0x1 ;  /* 0x0000001b4c187211 */ /* 0x050fe200078008ff */
[----:B------:R-:W4:Y:S03]  /*5cb0*/  LDS.128 R8, [R228+0xb100] ;  /* 0x00b10000e4087984 */ /* 0x000f260000000c00 */
[----:B--2---:R-:W-:Y:S02]  /*5cc0*/  LEA.HI.X R25, R76, R32, R77, 0x1, P0 ;  /* 0x000000204c197211 */ /* 0x004fe400000f0c4d */
        /* <DEDUP_REMOVED lines=51> */
.L_x_1546:
[----:B------:R-:W-:Y:S05]  /*6000*/  BSYNC B0 ;  /* 0x0000000000007941 */ /* 0x000fea0003800000 */
.L_x_1545:
[----:B------:R-:W-:Y:S11]  /*6010*/  ISETP.GE.AND P0, PT, R227, c[0x0][0x1d4], PT ;  /* 0x00007500e3007a0c */ /* 0x000ff60003f06270 */
[----:B------:R-:W-:Y:S02]  /*6020*/  @!UPT UIADD3 URZ, URZ, URZ, URZ ;  /* 0x0000003f3f3ff290 */ /* 0x000fe4000fffe03f */
[----:B------:R-:W-:-:S05]  /*6030*/  @P0 BRA `(.L_x_1544) ;  /* 0x00002f4000000947 */ /* 0x000fca0003800000 */
[C---:B----4-:R-:W-:Y:S01]  /*6040*/  LEA R26, P0, R227.reuse, R27, 0x1 ;  /* 0x0000001be31a7211 */ /* 0x050fe200078008ff */
[----:B--2---:R-:W2:Y:S03]  /*6050*/  LDS.128 R8, [R228+0xe900] ;  /* 0x00e90000e4087984 */ /* 0x004ea60000000c00 */
        /* <DEDUP_REMOVED lines=53> */
.L_x_1523:
[C---:B------:R-:W-:Y:S01]  /*63b0*/  IADD3 R169, R82.reuse, 0x20, RZ ;  /* 0x0000002052a97810 */ /* 0x040fe20007ffe0ff */
[----:B------:R-:W-:Y:S01]  /*63c0*/  CS2R R58, SRZ ;  /* 0x00000000003a7805 */ /* 0x000fe2000001ff00 */
[C---:B------:R-:W-:Y:S01]  /*63d0*/  IADD3 R168, R82.reuse, 0x40, RZ ;  /* 0x0000004052a87810 */ /* 0x040fe20007ffe0ff */
        /* <DEDUP_REMOVED lines=17> */
[C---:B------:R-:W-:Y:S01]  /*64f0*/  @!P3 IADD3.X R4, R109.reuse, R37, R148, P1, P0 ;  /* 0x000000256d04b210 */ /* 0x040fe20000fe0494 */
[----:B------:R1:W3:Y:S01]  /*6500*/  SHFL.IDX PT, R84, R92, RZ, 0x181f ;  /* 0x00181fff5c547589 */ /* 0x0002e200000e0000 */
[----:B------:R-:W-:Y:S04]  /*6510*/  @!P3 IADD3 R5, P1, P0, R98, R38, R160 ;  /* 0x000000266205b210 */ /* 0x000fe8000783e0a0 */
[----:B------:R-:W-:Y:S02]  /*6520*/  @!P3 IADD3.X R10, R108, R66, R149, P1, P0 ;  /* 0x000000426c0ab210 */ /* 0x000fe40000fe0495 */
        /* <DEDUP_REMOVED lines=89> */
[C---:B------:R-:W-:Y:S01]  /*6ac0*/  IMAD.SHL.U32 R41, R82.reuse, 0x40, RZ ;  /* 0x0000004052297824 */ /* 0x040fe200078e00ff */
[----:B------:R-:W-:Y:S01]  /*6ad0*/  SEL R3, R73, R72, !P2 ;  /* 0x0000004849037207 */ /* 0x000fe20005000000 */
[----:B-----5:R-:W-:Y:S01]  /*6ae0*/  IMAD.MOV.U32 R5, RZ, RZ, R8 ;  /* 0x000000ffff057224 */ /* 0x020fe200078e0008 */
[----:B------:R-:W-:Y:S01]  /*6af0*/  SHF.L.U32 R42, R82, 0x6, RZ ;  /* 0x00000006522a7819 */ /* 0x000fe200000006ff */
[----:B------:R-:W1:Y:S01]  /*6b00*/  LDS.128 R20, [R130+0x8100] ;  /* 0x0081000082147984 */ /* 0x000e620000000c00 */
[----:B------:R-:W-:Y:S02]  /*6b10*/  SHF.R.S32.HI R4, RZ, 0x1f, R3 ;  /* 0x0000001fff047819 */ /* 0x000fe40000011403 */
[----:B------:R-:W-:Y:S01]  /*6b20*/  LOP3.LUT R42, R42, 0x1c0, RZ, 0xc0, !PT ;  /* 0x000001c02a2a7812 */ /* 0x000fe200078ec0ff */
[----:B------:R-:W-:Y:S01]  /*6b30*/  @!P1 HADD2.F32 R5, -RZ, R5.H0_H0 ;  /* 0x20000005ff059230 */ /* 0x000fe20000004100 */
[----:B------:R-:W-:Y:S02]  /*6b40*/  LEA.HI R3, R4, R3, RZ, 0x4 ;  /* 0x0000000304037211 */ /* 0x000fe400078f20ff */
[----:B------:R-:W-:Y:S02]  /*6b50*/  LOP3.LUT R41, R41, 0x1c0, RZ, 0xc0, !PT ;  /* 0x000001c029297812 */ /* 0x000fe400078ec0ff */
[----:B------:R-:W-:Y:S02]  /*6b60*/  LEA.HI.SX32 R3, R3, R71, 0x1c ;  /* 0x0000004703037211 */ /* 0x000fe400078fe2ff */
[----:B------:R-:W-:Y:S02]  /*6b70*/  SHF.R.U32.HI R41, RZ, 0x3, R41 ;  /* 0x00000003ff297819 */ /* 0x000fe40000011629 */
[----:B------:R-:W-:Y:S02]  /*6b80*/  SHF.R.S32.HI R4, RZ, 0x1f, R3 ;  /* 0x0000001fff047819 */ /* 0x000fe40000011403 */
[----:B------:R-:W-:Y:S02]  /*6b90*/  SHF.L.U32 R87, R3, 0x3, RZ ;  /* 0x0000000303577819 */ /* 0x000fe400000006ff */
[----:B------:R-:W-:Y:S02]  /*6ba0*/  LEA.HI R4, R4, R3, RZ, 0x3 ;  /* 0x0000000304047211 */ /* 0x000fe400078f18ff */
[----:B------:R-:W-:Y:S02]  /*6bb0*/  MOV R15, R9 ;  /* 0x00000009000f7202 */ /* 0x000fe40000000f00 */
[----:B------:R-:W-:Y:S02]  /*6bc0*/  SHF.R.S32.HI R3, RZ, 0x3, R4 ;  /* 0x00000003ff037819 */ /* 0x000fe40000011404 */
[----:B------:R-:W-:Y:S02]  /*6bd0*/  LOP3.LUT R4, R42, 0x38, R87, 0xf8, !PT ;  /* 0x000000382a047812 */ /* 0x000fe400078ef857 */
[----:B------:R-:W-:Y:S01]  /*6be0*/  @!P1 SHF.R.U64 R42, R44, 0x10, R45 ;  /* 0x000000102c2a9819 */ /* 0x000fe2000000122d */
[----:B------:R-:W-:Y:S01]  /*6bf0*/  IMAD R3, R3, 0x1c00, R7 ;  /* 0x00001c0003037824 */ /* 0x000fe200078e0207 */
[----:B------:R-:W-:Y:S02]  /*6c00*/  LOP3.LUT R4, R4, R41, RZ, 0x3c, !PT ;  /* 0x0000002904047212 */ /* 0x000fe400078e3cff */
[----:B------:R-:W-:Y:S01]  /*6c10*/  MOV R43, R45 ;  /* 0x0000002d002b7202 */ /* 0x000fe20000000f00 */
[----:B------:R-:W-:Y:S01]  /*6c20*/  @!P1 HADD2.F32 R42, -RZ, R42.H0_H0 ;  /* 0x2000002aff2a9230 */ /* 0x000fe20000004100 */
[----:B------:R-:W-:Y:S01]  /*6c30*/  @!P1 SHF.R.U32.HI R64, RZ, 0x10, R45 ;  /* 0x00000010ff409819 */ /* 0x000fe2000001162d */
[----:B------:R-:W-:Y:S01]  /*6c40*/  IMAD.IADD R3, R3, 0x1, R4 ;  /* 0x0000000103037824 */ /* 0x000fe200078e0204 */
[--C-:B------:R-:W-:Y:S01]  /*6c50*/  @!P1 SHF.R.U64 R4, R8, 0x10, R9.reuse ;  /* 0x0000001008049819 */ /* 0x100fe20000001209 */
[----:B------:R-:W-:Y:S01]  /*6c60*/  IMAD.MOV.U32 R8, RZ, RZ, R44 ;  /* 0x000000ffff087224 */ /* 0x000fe200078e002c */
[----:B------:R-:W-:Y:S02]  /*6c70*/  @!P1 SHF.R.U32.HI R25, RZ, 0x10, R9 ;  /* 0x00000010ff199819 */ /* 0x000fe40000011609 */
[----:B------:R-:W-:Y:S01]  /*6c80*/  SHF.L.U32 R3, R3, 0x1, RZ ;  /* 0x0000000103037819 */ /* 0x000fe200000006ff */
[----:B------:R-:W-:Y:S02]  /*6c90*/  @!P1 HADD2.F32 R4, -RZ, R4.H0_H0 ;  /* 0x20000004ff049230 */ /* 0x000fe40000004100 */
[----:B------:R-:W-:Y:S02]  /*6ca0*/  @!P1 HADD2.F32 R24, -RZ, R8.H0_H0 ;  /* 0x20000008ff189230 */ /* 0x000fe40000004100 */
[----:B------:R1:W2:Y:S02]  /*6cb0*/  LDS.128 R48, [R3+0x8100] ;  /* 0x0081000003307984 */ /* 0x0002a40000000c00 */
[----:B-1----:R-:W-:Y:S05]  /*6cc0*/  @!P1 IMAD.MOV.U32 R3, RZ, RZ, R20 ;  /* 0x000000ffff039224 */ /* 0x002fea00078e0014 */
[--C-:B------:R-:W-:Y:S01]  /*6cd0*/  @!P1 HADD2.F32 R8, -RZ, R3.reuse.H0_H0 ;  /* 0x20000003ff089230 */ /* 0x100fe20000004100 */
[----:B--2---:R-:W-:Y:S01]  /*6ce0*/  @!P1 IMAD.MOV.U32 R45, RZ, RZ, R49 ;  /* 0x000000ffff2d9224 */ /* 0x004fe200078e0031 */
[----:B------:R-:W-:Y:S05]  /*6cf0*/  @!P1 MOV R6, R48 ;  /* 0x0000003000069202 */ /* 0x000fea0000000f00 */
[--C-:B------:R-:W-:Y:S02]  /*6d00*/  @!P1 HADD2.F32 R9, -RZ, R6.reuse.H0_H0 ;  /* 0x20000006ff099230 */ /* 0x100fe40000004100 */
[----:B------:R-:W-:Y:S02]  /*6d10*/  @!P1 HADD2.F32 R41, -RZ, R6.H1_H1 ;  /* 0x30000006ff299230 */ /* 0x000fe40000004100 */
[----:B------:R-:W-:Y:S01]  /*6d20*/  @!P1 HADD2.F32 R6, -RZ, R3.H1_H1 ;  /* 0x30000003ff069230 */ /* 0x000fe20000004100 */
[CC--:B------:R-:W-:Y:S02]  /*6d30*/  @!P1 FMUL.FTZ R3, R8.reuse, R5.reuse ;  /* 0x0000000508039220 */ /* 0x0c0fe40000410000 */
[C---:B------:R-:W-:Y:S02]  /*6d40*/  @!P1 FMUL.FTZ R44, R9.reuse, R5 ;  /* 0x00000005092c9220 */ /* 0x040fe40000410000 */
[-C--:B------:R-:W-:Y:S01]  /*6d50*/  @!P1 FFMA.FTZ R3, R9, R24.reuse, R3 ;  /* 0x0000001809039223 */ /* 0x080fe20000010003 */
[----:B------:R-:W-:Y:S01]  /*6d60*/  @!P1 HADD2.F32 R9, -RZ, R45.H0_H0 ;  /* 0x2000002dff099230 */ /* 0x000fe20000004100 */
[----:B------:R-:W-:Y:S01]  /*6d70*/  @!P1 FFMA.FTZ R88, R8, R24, -R44 ;  /* 0x0000001808589223 */ /* 0x000fe2000001082c */
[----:B------:R-:W-:Y:S01]  /*6d80*/  @!P1 MOV R24, R21 ;  /* 0x0000001500189202 */ /* 0x000fe20000000f00 */
[C---:B------:R-:W-:Y:S01]  /*6d90*/  @!P1 FMUL.FTZ R5, R41.reuse, R4 ;  /* 0x0000000429059220 */ /* 0x040fe20000410000 */
[----:B------:R-:W-:Y:S01]  /*6da0*/  MOV R44, R46 ;  /* 0x0000002e002c7202 */ /* 0x000fe20000000f00 */
[C---:B------:R-:W-:Y:S02]  /*6db0*/  @!P1 FMUL.FTZ R4, R6.reuse, R4 ;  /* 0x0000000406049220 */ /* 0x040fe40000410000 */
[-C--:B------:R-:W-:Y:S01]  /*6dc0*/  @!P1 FFMA.FTZ R80, R6, R42.reuse, -R5 ;  /* 0x0000002a06509223 */ /* 0x080fe20000010805 */
[----:B------:R-:W-:Y:S01]  /*6dd0*/  @!P1 HADD2.F32 R5, -RZ, R15.H0_H0 ;  /* 0x2000000fff059230 */ /* 0x000fe20000004100 */
[----:B------:R-:W-:Y:S01]  /*6de0*/  @!P1 FFMA.FTZ R4, R41, R42, R4 ;  /* 0x0000002a29049223 */ /* 0x000fe20000010004 */
[----:B------:R-:W-:Y:S01]  /*6df0*/  @!P1 MOV R15, R22 ;  /* 0x00000016000f9202 */ /* 0x000fe20000000f00 */
[----:B------:R-:W-:Y:S01]  /*6e00*/  IMAD.MOV.U32 R6, RZ, RZ, R10 ;  /* 0x000000ffff067224 */ /* 0x000fe200078e000a */
[----:B------:R-:W-:Y:S01]  /*6e10*/  @!P1 HADD2.F32 R8, -RZ, R24.H0_H0 ;  /* 0x20000018ff089230 */ /* 0x000fe20000004100 */
[CC--:B------:R-:W-:Y:S01]  /*6e20*/  @!P1 FMUL.FTZ R74, R9.reuse, R5.reuse ;  /* 0x00000005094a9220 */ /* 0x0c0fe20000410000 */
[----:B------:R-:W-:Y:S01]  /*6e30*/  @!P1 HADD2.F32 R41, -RZ, R43.H0_H0 ;  /* 0x2000002bff299230 */ /* 0x000fe20000004100 */
[----:B------:R-:W-:Y:S01]  /*6e40*/  @!P1 IMAD.MOV.U32 R43, RZ, RZ, R50 ;  /* 0x000000ffff2b9224 */ /* 0x000fe200078e0032 */
[----:B------:R-:W-:Y:S01]  /*6e50*/  @!P1 F2FP.PACK_AB R80, R80, R88 ;  /* 0x000000585050923e */ /* 0x000fe200000000ff */
[C---:B------:R-:W-:Y:S01]  /*6e60*/  @!P1 FMUL.FTZ R5, R8.reuse, R5 ;  /* 0x0000000508059220 */ /* 0x040fe20000410000 */
[----:B------:R-:W-:Y:S01]  /*6e70*/  @!P1 HADD2.F32 R6, -RZ, R6.H0_H0 ;  /* 0x20000006ff069230 */ /* 0x000fe20000004100 */
[-C--:B------:R-:W-:Y:S01]  /*6e80*/  @!P1 FFMA.FTZ R74, R8, R41.reuse, -R74 ;  /* 0x00000029084a9223 */ /* 0x080fe2000001084a */
[----:B------:R-:W-:Y:S01]  /*6e90*/  @!P1 HADD2.F32 R42, -RZ, R43.H0_H0 ;  /* 0x2000002bff2a9230 */ /* 0x000fe20000004100 */
[----:B------:R-:W-:Y:S01]  /*6ea0*/  @!P1 FFMA.FTZ R5, R9, R41, R5 ;  /* 0x0000002909059223 */ /* 0x000fe20000010005 */
[----:B------:R-:W-:Y:S01]  /*6eb0*/  @!P1 HADD2.F32 R9, -RZ, R15.H0_H0 ;  /* 0x2000000fff099230 */ /* 0x000fe20000004100 */
[----:B------:R-:W-:Y:S01]  /*6ec0*/  @!P1 IMAD.MOV.U32 R20, RZ, RZ, R80 ;  /* 0x000000ffff149224 */ /* 0x000fe200078e0050 */
[----:B------:R-:W-:Y:S01]  /*6ed0*/  @!P1 HADD2.F32 R41, -RZ, R44.H0_H0 ;  /* 0x2000002cff299230 */ /* 0x000fe20000004100 */
[-C--:B------:R-:W-:Y:S01]  /*6ee0*/  @!P1 FMUL.FTZ R44, R42, R6.reuse ;  /* 0x000000062a2c9220 */ /* 0x080fe20000410000 */
[----:B------:R-:W-:Y:S01]  /*6ef0*/  @!P1 SHF.R.U64 R10, R10, 0x10, R11 ;  /* 0x000000100a0a9819 */ /* 0x000fe2000000120b */
[C---:B------:R-:W-:Y:S01]  /*6f00*/  @!P1 FMUL.FTZ R8, R9.reuse, R6 ;  /* 0x0000000609089220 */ /* 0x040fe20000410000 */
[----:B------:R-:W-:Y:S01]  /*6f10*/  @!P1 HADD2.F32 R43, -RZ, R43.H1_H1 ;  /* 0x3000002bff2b9230 */ /* 0x000fe20000004100 */
[----:B------:R-:W-:Y:S01]  /*6f20*/  @!P1 FFMA.FTZ R89, R9, R41, -R44 ;  /* 0x0000002909599223 */ /* 0x000fe2000001082c */
[--C-:B------:R-:W-:Y:S01]  /*6f30*/  @!P1 SHF.R.U64 R9, R46, 0x10, R47.reuse ;  /* 0x000000102e099819 */ /* 0x100fe2000000122f */
[----:B------:R-:W-:Y:S02]  /*6f40*/  @!P1 HADD2.F32 R6, -RZ, R10.H0_H0 ;  /* 0x2000000aff069230 */ /* 0x000fe40000004100 */
[----:B------:R-:W-:Y:S02]  /*6f50*/  @!P1 HADD2.F32 R10, -RZ, R25.H0_H0 ;  /* 0x20000019ff0a9230 */ /* 0x000fe40000004100 */
[----:B------:R-:W-:Y:S01]  /*6f60*/  @!P1 HADD2.F32 R44, -RZ, R9.H0_H0 ;  /* 0x20000009ff2c9230 */ /* 0x000fe20000004100 */
[----:B------:R-:W-:Y:S01]  /*6f70*/  @!P1 FMUL.FTZ R46, R43, R6 ;  /* 0x000000062b2e9220 */ /* 0x000fe20000410000 */
[----:B------:R-:W-:Y:S02]  /*6f80*/  @!P1 HADD2.F32 R9, -RZ, R15.H1_H1 ;  /* 0x3000000fff099230 */ /* 0x000fe40000004100 */
[----:B------:R-:W-:Y:S01]  /*6f90*/  @!P1 HADD2.F32 R15, -RZ, R45.H1_H1 ;  /* 0x3000002dff0f9230 */ /* 0x000fe20000004100 */
[--C-:B------:R-:W-:Y:S01]  /*6fa0*/  IMAD.MOV.U32 R45, RZ, RZ, R47.reuse ;  /* 0x000000ffff2d7224 */ /* 0x100fe200078e002f */
[----:B------:R-:W-:Y:S01]  /*6fb0*/  @!P1 HADD2.F32 R25, -RZ, R64.H0_H0 ;  /* 0x20000040ff199230 */ /* 0x000fe20000004100 */
[C---:B------:R-:W-:Y:S01]  /*6fc0*/  @!P1 FFMA.FTZ R75, R9.reuse, R44, -R46 ;  /* 0x0000002c094b9223 */ /* 0x040fe2000001082e */
[----:B------:R-:W-:Y:S01]  /*6fd0*/  @!P1 SHF.R.U32.HI R47, RZ, 0x10, R47 ;  /* 0x00000010ff2f9819 */ /* 0x000fe2000001162f */
[----:B------:R-:W-:Y:S01]  /*6fe0*/  @!P1 FMUL.FTZ R9, R9, R6 ;  /* 0x0000000609099220 */ /* 0x000fe20000410000 */
[----:B------:R-:W-:Y:S01]  /*6ff0*/  @!P1 HADD2.F32 R6, -RZ, R24.H1_H1 ;  /* 0x30000018ff069230 */ /* 0x000fe20000004100 */
[-C--:B------:R-:W-:Y:S01]  /*7000*/  @!P1 FMUL.FTZ R24, R15, R10.reuse ;  /* 0x0000000a0f189220 */ /* 0x080fe20000410000 */
[----:B------:R-:W-:Y:S02]  /*7010*/  @!P1 HADD2.F32 R45, -RZ, R45.H0_H0 ;  /* 0x2000002dff2d9230 */ /* 0x000fe40000004100 */
[----:B------:R-:W-:Y:S01]  /*7020*/  @!P1 HADD2.F32 R47, -RZ, R47.H0_H0 ;  /* 0x2000002fff2f9230 */ /* 0x000fe20000004100 */
[C---:B------:R-:W-:Y:S01]  /*7030*/  @!P1 FFMA.FTZ R46, R6.reuse, R25, -R24 ;  /* 0x00000019062e9223 */ /* 0x040fe20000010818 */
[----:B------:R-:W-:Y:S01]  /*7040*/  @!P1 SHF.R.U32.HI R24, RZ, 0x10, R11 ;  /* 0x00000010ff189819 */ /* 0x000fe2000001160b */
[----:B------:R-:W-:Y:S01]  /*7050*/  @!P1 FMUL.FTZ R6, R6, R10 ;  /* 0x0000000a06069220 */ /* 0x000fe20000410000 */
[----:B------:R-:W-:Y:S02]  /*7060*/  MOV R10, R11 ;  /* 0x0000000b000a7202 */ /* 0x000fe40000000f00 */
[----:B------:R-:W-:Y:S01]  /*7070*/  @!P1 F2FP.PACK_AB R86, R46, R74 ;  /* 0x0000004a2e56923e */ /* 0x000fe200000000ff */
[----:B------:R-:W-:Y:S01]  /*7080*/  @!P1 IMAD.MOV.U32 R46, RZ, RZ, R51 ;  /* 0x000000ffff2e9224 */ /* 0x000fe200078e0033 */
[----:B------:R-:W-:Y:S01]  /*7090*/  LEA R74, P0, R93, R84, 0x1 ;  /* 0x000000545d4a7211 */ /* 0x000fe200078008ff */
[----:B------:R-:W-:Y:S01]  /*70a0*/  @!P1 FFMA.FTZ R6, R15, R25, R6 ;  /* 0x000000190f069223 */ /* 0x000fe20000010006 */
[----:B------:R-:W-:Y:S01]  /*70b0*/  @!P1 MOV R15, R23 ;  /* 0x00000017000f9202 */ /* 0x000fe20000000f00 */
[----:B------:R-:W-:Y:S01]  /*70c0*/  @!P1 FFMA.FTZ R8, R42, R41, R8 ;  /* 0x000000292a089223 */ /* 0x000fe20000010008 */
[----:B------:R-:W-:Y:S01]  /*70d0*/  @!P1 MOV R21, R86 ;  /* 0x0000005600159202 */ /* 0x000fe20000000f00 */
[----:B------:R-:W-:Y:S01]  /*70e0*/  @!P1 FFMA.FTZ R9, R43, R44, R9 ;  /* 0x0000002c2b099223 */ /* 0x000fe20000010009 */
[----:B------:R-:W-:Y:S01]  /*70f0*/  @!P1 F2FP.PACK_AB R5, R6, R5 ;  /* 0x000000050605923e */ /* 0x000fe200000000ff */
[----:B------:R-:W-:Y:S02]  /*7100*/  @!P1 HADD2.F32 R10, -RZ, R10.H0_H0 ;  /* 0x2000000aff0a9230 */ /* 0x000fe40000004100 */
[----:B------:R-:W-:Y:S02]  /*7110*/  @!P1 HADD2.F32 R25, -RZ, R46.H0_H0 ;  /* 0x2000002eff199230 */ /* 0x000fe40000004100 */
[----:B------:R-:W-:Y:S01]  /*7120*/  @!P1 IMAD.MOV.U32 R49, RZ, RZ, R5 ;  /* 0x000000ffff319224 */ /* 0x000fe200078e0005 */
[--C-:B------:R-:W-:Y:S02]  /*7130*/  @!P1 HADD2.F32 R11, -RZ, R15.reuse.H0_H0 ;  /* 0x2000000fff0b9230 */ /* 0x100fe40000004100 */
[-C--:B------:R-:W-:Y:S01]  /*7140*/  @!P1 FMUL.FTZ R64, R25, R10.reuse ;  /* 0x0000000a19409220 */ /* 0x080fe20000410000 */
[----:B------:R-:W-:Y:S02]  /*7150*/  @!P1 HADD2.F32 R24, -RZ, R24.H0_H0 ;  /* 0x20000018ff189230 */ /* 0x000fe40000004100 */
[----:B------:R-:W-:Y:S01]  /*7160*/  @!P1 HADD2.F32 R46, -RZ, R46.H1_H1 ;  /* 0x3000002eff2e9230 */ /* 0x000fe20000004100 */
[----:B------:R-:W-:Y:S01]  /*7170*/  @!P1 FFMA.FTZ R88, R11, R45, -R64 ;  /* 0x0000002d0b589223 */ /* 0x000fe20000010840 */
[----:B------:R-:W-:Y:S01]  /*7180*/  @!P1 F2FP.PACK_AB R64, R75, R89 ;  /* 0x000000594b40923e */ /* 0x000fe200000000ff */
[----:B------:R-:W-:Y:S01]  /*7190*/  @!P1 FMUL.FTZ R10, R11, R10 ;  /* 0x0000000a0b0a9220 */ /* 0x000fe20000410000 */
[----:B------:R-:W-:Y:S01]  /*71a0*/  LEA.HI.X R75, R93, R85, R107, 0x1, P0 ;  /* 0x000000555d4b7211 */ /* 0x000fe200000f0c6b */
[----:B------:R-:W-:Y:S01]  /*71b0*/  @!P1 HADD2.F32 R11, -RZ, R15.H1_H1 ;  /* 0x3000000fff0b9230 */ /* 0x000fe20000004100 */
[----:B------:R-:W-:Y:S01]  /*71c0*/  ISETP.GE.AND P0, PT, R87, c[0x0][0x1d4], PT ;  /* 0x0000750057007a0c */ /* 0x000fe20003f06270 */
[CC--:B------:R-:W-:Y:S02]  /*71d0*/  @!P1 FMUL.FTZ R15, R46.reuse, R24.reuse ;  /* 0x000000182e0f9220 */ /* 0x0c0fe40000410000 */
[----:B------:R-:W-:Y:S02]  /*71e0*/  @!P1 FFMA.FTZ R10, R25, R45, R10 ;  /* 0x0000002d190a9223 */ /* 0x000fe4000001000a */
[CC--:B------:R-:W-:Y:S02]  /*71f0*/  @!P1 FFMA.FTZ R15, R11.reuse, R47.reuse, -R15 ;  /* 0x0000002f0b0f9223 */ /* 0x0c0fe4000001080f */
[----:B------:R-:W-:Y:S02]  /*7200*/  @!P1 FMUL.FTZ R11, R11, R24 ;  /* 0x000000180b0b9220 */ /* 0x000fe40000410000 */
[----:B------:R-:W-:Y:S01]  /*7210*/  @!P1 IMAD.MOV.U32 R22, RZ, RZ, R64 ;  /* 0x000000ffff169224 */ /* 0x000fe200078e0040 */
[----:B------:R-:W-:Y:S01]  /*7220*/  @!P1 F2FP.PACK_AB R24, R15, R88 ;  /* 0x000000580f18923e */ /* 0x000fe200000000ff */
[----:B------:R-:W-:Y:S01]  /*7230*/  @!P1 FFMA.FTZ R11, R46, R47, R11 ;  /* 0x0000002f2e0b9223 */ /* 0x000fe2000001000b */
[----:B------:R-:W-:Y:S01]  /*7240*/  @!P1 F2FP.PACK_AB R15, R4, R3 ;  /* 0x00000003040f923e */ /* 0x000fe200000000ff */
[----:B------:R-:W-:Y:S01]  /*7250*/  @!P0 IMAD.WIDE R84, R87, 0x2, R84 ;  /* 0x0000000257548825 */ /* 0x000fe200078e0254 */
        /* <DEDUP_REMOVED lines=8> */
.L_x_1548:
[----:B------:R-:W-:Y:S05]  /*72e0*/  BSYNC B0 ;  /* 0x0000000000007941 */ /* 0x000fea0003800000 */
.L_x_1547:
        /* <DEDUP_REMOVED lines=23> */
[C---:B----4-:R-:W-:Y:S02]  /*7460*/  LEA R74, P0, R93.reuse, R44, 0x1 ;  /* 0x0000002c5d4a7211 */ /* 0x050fe400078008ff */
        /* <DEDUP_REMOVED lines=11> */
[----:B------:R-:W-:Y:S02]  /*7520*/  @!P1 SHF.R.U32.HI R25, RZ, 0x10, R53 ;  /* 0x00000010ff199819 */ /* 0x000fe40000011635 */
[----:B------:R-:W-:Y:S01]  /*7530*/  @!P1 SHF.R.U32.HI R41, RZ, 0x10, R55 ;  /* 0x00000010ff299819 */ /* 0x000fe20000011637 */
[----:B------:R-:W-:Y:S01]  /*7540*/  @!P0 IMAD.WIDE R86, R5, 0x2, R44 ;  /* 0x0000000205568825 */ /* 0x000fe200078e022c */
        /* <DEDUP_REMOVED lines=41> */
[--C-:B------:R-:W-:Y:S01]  /*77e0*/  @!P1 HADD2.F32 R10, -RZ, R27.reuse.H0_H0 ;  /* 0x2000001bff0a9230 */ /* 0x100fe20000004100 */
        /* <DEDUP_REMOVED lines=22> */
[----:B------:R-:W-:Y:S01]  /*7950*/  @!P1 HADD2.F32 R27, -RZ, R66.H1_H1 ;  /* 0x30000042ff1b9230 */ /* 0x000fe20000004100 */
        /* <DEDUP_REMOVED lines=26> */
.L_x_1550:
[----:B------:R-:W-:Y:S05]  /*7b00*/  BSYNC B0 ;  /* 0x0000000000007941 */ /* 0x000fea0003800000 */
.L_x_1549:
        /* <DEDUP_REMOVED lines=26> */
[----:B--2---:R-:W-:Y:S02]  /*7cb0*/  LEA.HI.X R51, R93, R17, R107, 0x1, P0 ;  /* 0x000000115d337211 */ /* 0x004fe400000f0c6b */
[----:B------:R-:W-:Y:S02]  /*7cc0*/  IADD3 R3, R3, R4, RZ ;  /* 0x0000000403037210 */ /* 0x000fe40007ffe0ff */
[----:B------:R-:W-:Y:S02]  /*7cd0*/  ISETP.GE.AND P0, PT, R5, c[0x0][0x1d4], PT ;  /* 0x0000750005007a0c */ /* 0x000fe40003f06270 */
[----:B------:R-:W-:Y:S01]  /*7ce0*/  @!P1 SHF.R.U64 R18, R56, 0x10, R57 ;  /* 0x0000001038129819 */ /* 0x000fe20000001239 */
[----:B------:R-:W-:Y:S01]  /*7cf0*/  IMAD.SHL.U32 R3, R3, 0x2, RZ ;  /* 0x0000000203037824 */ /* 0x000fe200078e00ff */
[----:B------:R-:W-:Y:S02]  /*7d00*/  @!P1 SHF.R.U64 R4, R28, 0x10, R29 ;  /* 0x000000101c049819 */ /* 0x000fe4000000121d */
[----:B------:R-:W-:Y:S01]  /*7d10*/  @!P1 SHF.R.U32.HI R25, RZ, 0x10, R57 ;  /* 0x00000010ff199819 */ /* 0x000fe20000011639 */
[----:B------:R-:W-:Y:S01]  /*7d20*/  @!P1 HADD2.F32 R18, -RZ, R18.H0_H0 ;  /* 0x20000012ff129230 */ /* 0x000fe20000004100 */
        /* <DEDUP_REMOVED lines=95> */
.L_x_1552:
[----:B------:R-:W-:Y:S05]  /*8320*/  BSYNC B0 ;  /* 0x0000000000007941 */ /* 0x000fea0003800000 */
.L_x_1551:
[----:B------:R1:W4:Y:S01]  /*8330*/  SHFL.IDX PT, R37, R91, 0x3, 0x181f ;  /* 0x00781f005b257f89 */ /* 0x00032200000e0000 */
[----:B------:R-:W-:Y:S03]  /*8340*/  ISETP.GE.OR P0, PT, R167, R90, P6 ;  /* 0x0000005aa700720c */ /* 0x000fe60003706670 */
[----:B------:R1:W3:Y:S10]  /*8350*/  SHFL.IDX PT, R36, R92, 0x3, 0x181f ;  /* 0x00781f005c247f89 */ /* 0x0002f400000e0000 */
[----:B------:R-:W-:-:S05]  /*8360*/  @P0 BRA `(.L_x_1544) ;  /* 0x00000c1000000947 */ /* 0x000fca0003800000 */
[----:B------:R-:W-:Y:S01]  /*8370*/  SEL R3, R73, R72, !P2 ;  /* 0x0000004849037207 */ /* 0x000fe20005000000 */
[----:B-1----:R-:W-:Y:S01]  /*8380*/  LDS.128 R20, [R127+0x8100] ;  /* 0x008100007f147984 */ /* 0x002fe20000000c00 */
[C---:B------:R-:W-:Y:S01]  /*8390*/  IADD3 R6, R82.reuse, 0x60, RZ ;  /* 0x0000006052067810 */ /* 0x040fe20007ffe0ff */
[----:B----4-:R-:W-:Y:S01]  /*83a0*/  @!P1 HADD2.F32 R16, -RZ, R69.H0_H0 ;  /* 0x20000045ff109230 */ /* 0x010fe20000004100 */
[----:B------:R-:W-:Y:S01]  /*83b0*/  SHF.R.S32.HI R4, RZ, 0x1f, R3 ;  /* 0x0000001fff047819 */ /* 0x000fe20000011403 */
[--C-:B------:R-:W-:Y:S01]  /*83c0*/  @!P1 HADD2.F32 R31, -RZ, R70.reuse.H0_H0 ;  /* 0x20000046ff1f9230 */ /* 0x100fe20000004100 */
[----:B------:R-:W-:Y:S01]  /*83d0*/  IADD3 R5, R82, 0x60, RZ ;  /* 0x0000006052057810 */ /* 0x000fe20007ffe0ff */
[----:B------:R-:W-:Y:S01]  /*83e0*/  IMAD.SHL.U32 R6, R6, 0x40, RZ ;  /* 0x0000004006067824 */ /* 0x000fe200078e00ff */
[----:B------:R-:W-:Y:S01]  /*83f0*/  LEA.HI R3, R4, R3, RZ, 0x4 ;  /* 0x0000000304037211 */ /* 0x000fe200078f20ff */
[----:B------:R-:W-:Y:S01]  /*8400*/  @!P1 HADD2.F32 R27, -RZ, R70.H1_H1 ;  /* 0x30000046ff1b9230 */ /* 0x000fe20000004100 */
        /* <DEDUP_REMOVED lines=11> */
[C---:B---3--:R-:W-:Y:S02]  /*84c0*/  LEA R50, P0, R93.reuse, R36, 0x1 ;  /* 0x000000245d327211 */ /* 0x048fe400078008ff */
[----:B------:R-:W-:Y:S01]  /*84d0*/  LOP3.LUT R4, R4, R5, RZ, 0x3c, !PT ;  /* 0x0000000504047212 */ /* 0x000fe200078e3cff */
[----:B------:R-:W-:Y:S01]  /*84e0*/  @!P1 HADD2.F32 R5, -RZ, R38.H0_H0 ;  /* 0x20000026ff059230 */ /* 0x000fe20000004100 */
[----:B------:R-:W-:Y:S02]  /*84f0*/  LEA.HI.X R51, R93, R37, R107, 0x1, P0 ;  /* 0x000000255d337211 */ /* 0x000fe400000f0c6b */
[----:B------:R-:W-:Y:S02]  /*8500*/  IADD3 R3, R3, R4, RZ ;  /* 0x0000000403037210 */ /* 0x000fe40007ffe0ff */
[----:B------:R-:W-:Y:S02]  /*8510*/  @!P1 SHF.R.U32.HI R9, RZ, 0x10, R33 ;  /* 0x00000010ff099819 */ /* 0x000fe40000011621 */
[----:B------:R-:W-:Y:S01]  /*8520*/  @!P1 SHF.R.U32.HI R11, RZ, 0x10, R35 ;  /* 0x00000010ff0b9819 */ /* 0x000fe20000011623 */
[----:B------:R-:W-:Y:S01]  /*8530*/  IMAD.SHL.U32 R3, R3, 0x2, RZ ;  /* 0x0000000203037824 */ /* 0x000fe200078e00ff */
[----:B------:R-:W-:Y:S02]  /*8540*/  @!P1 SHF.R.U64 R4, R32, 0x10, R33 ;  /* 0x0000001020049819 */ /* 0x000fe40000001221 */
[----:B------:R-:W-:Y:S01]  /*8550*/  @!P1 SHF.R.U64 R18, R60, 0x10, R61 ;  /* 0x000000103c129819 */ /* 0x000fe2000000123d */
[----:B------:R-:W-:Y:S01]  /*8560*/  @!P1 HADD2.F32 R11, -RZ, R11.H0_H0 ;  /* 0x2000000bff0b9230 */ /* 0x000fe20000004100 */
[----:B------:R-:W1:Y:S01]  /*8570*/  LDS.128 R44, [R3+0x8100] ;  /* 0x00810000032c7984 */ /* 0x000e620000000c00 */
[----:B------:R-:W-:Y:S01]  /*8580*/  @!P1 HADD2.F32 R4, -RZ, R4.H0_H0 ;  /* 0x20000004ff049230 */ /* 0x000fe20000004100 */
[----:B------:R-:W-:Y:S01]  /*8590*/  @!P1 SHF.R.U64 R15, R34, 0x10, R35 ;  /* 0x00000010220f9819 */ /* 0x000fe20000001223 */
[----:B------:R-:W-:Y:S01]  /*85a0*/  @!P1 HADD2.F32 R18, -RZ, R18.H0_H0 ;  /* 0x20000012ff129230 */ /* 0x000fe20000004100 */
[----:B------:R-:W-:Y:S02]  /*85b0*/  @!P1 SHF.R.U32.HI R25, RZ, 0x10, R61 ;  /* 0x00000010ff199819 */ /* 0x000fe4000001163d */
[--C-:B------:R-:W-:Y:S01]  /*85c0*/  @!P1 SHF.R.U32.HI R26, RZ, 0x10, R63.reuse ;  /* 0x00000010ff1a9819 */ /* 0x100fe2000001163f */
[----:B------:R-:W-:Y:S01]  /*85d0*/  @!P1 HADD2.F32 R15, -RZ, R15.H0_H0 ;  /* 0x2000000fff0f9230 */ /* 0x000fe20000004100 */
[----:B------:R-:W-:Y:S01]  /*85e0*/  @!P1 SHF.R.U64 R29, R62, 0x10, R63 ;  /* 0x000000103e1d9819 */ /* 0x000fe2000000123f */
        /* <DEDUP_REMOVED lines=8> */
[----:B--2---:R-:W-:Y:S01]  /*8670*/  @!P1 HADD2.F32 R17, -RZ, R6.H1_H1 ;  /* 0x30000006ff119230 */ /* 0x004fe20000004100 */
        /* <DEDUP_REMOVED lines=14> */
[----:B------:R-:W-:Y:S02]  /*8760*/  @!P1 HADD2.F32 R18, -RZ, R16.H0_H0 ;  /* 0x20000010ff129230 */ /* 0x000fe40000004100 */
[----:B------:R-:W-:Y:S02]  /*8770*/  @!P1 HADD2.F32 R10, -RZ, R6.H0_H0 ;  /* 0x20000006ff0a9230 */ /* 0x000fe40000004100 */
[----:B------:R-:W-:Y:S01]  /*8780*/  @!P1 HADD2.F32 R24, -RZ, R16.H1_H1 ;  /* 0x30000010ff189230 */ /* 0x000fe20000004100 */
[----:B------:R-:W-:Y:S01]  /*8790*/  @!P1 MOV R16, R47 ;  /* 0x0000002f00109202 */ /* 0x000fe20000000f00 */
[----:B------:R-:W-:Y:S01]  /*87a0*/  @!P1 HADD2.F32 R9, -RZ, R6.H1_H1 ;  /* 0x30000006ff099230 */ /* 0x000fe20000004100 */
[----:B------:R-:W-:Y:S02]  /*87b0*/  @!P1 FMUL.FTZ R6, R18, R5 ;  /* 0x0000000512069220 */ /* 0x000fe40000410000 */
[-C--:B------:R-:W-:Y:S01]  /*87c0*/  @!P1 FMUL.FTZ R17, R24, R8.reuse ;  /* 0x0000000818119220 */ /* 0x080fe20000410000 */
[--C-:B------:R-:W-:Y:S01]  /*87d0*/  @!P1 HADD2.F32 R30, -RZ, R16.reuse.H0_H0 ;  /* 0x20000010ff1e9230 */ /* 0x100fe20000004100 */
[C---:B------:R-:W-:Y:S01]  /*87e0*/  @!P1 FFMA.FTZ R48, R10.reuse, R19, -R6 ;  /* 0x000000130a309223 */ /* 0x040fe20000010806 */
[----:B------:R-:W-:Y:S01]  /*87f0*/  @!P1 HADD2.F32 R32, -RZ, R16.H1_H1 ;  /* 0x30000010ff209230 */ /* 0x000fe20000004100 */
[C---:B------:R-:W-:Y:S02]  /*8800*/  @!P1 FMUL.FTZ R6, R9.reuse, R8 ;  /* 0x0000000809069220 */ /* 0x040fe40000410000 */
[----:B------:R-:W-:Y:S02]  /*8810*/  @!P1 IMAD.MOV.U32 R8, RZ, RZ, R23 ;  /* 0x000000ffff089224 */ /* 0x000fe400078e0017 */
[----:B------:R-:W-:Y:S01]  /*8820*/  @!P1 FMUL.FTZ R5, R10, R5 ;  /* 0x000000050a059220 */ /* 0x000fe20000410000 */
[--C-:B------:R-:W-:Y:S01]  /*8830*/  @!P1 HADD2.F32 R10, -RZ, R39.reuse.H0_H0 ;  /* 0x20000027ff0a9230 */ /* 0x100fe20000004100 */
[----:B------:R-:W-:Y:S01]  /*8840*/  @!P1 FFMA.FTZ R43, R9, R25, -R17 ;  /* 0x00000019092b9223 */ /* 0x000fe20000010811 */
[--C-:B------:R-:W-:Y:S01]  /*8850*/  @!P1 HADD2.F32 R9, -RZ, R8.reuse.H0_H0 ;  /* 0x20000008ff099230 */ /* 0x100fe20000004100 */
[----:B------:R-:W-:Y:S01]  /*8860*/  @!P1 FMUL.FTZ R17, R32, R11 ;  /* 0x0000000b20119220 */ /* 0x000fe20000410000 */
        /* <DEDUP_REMOVED lines=47> */
.L_x_1522:
[----:B-1----:R1:W2:Y:S01]  /*8b60*/  SHFL.IDX PT, R5, R91, RZ, 0x181f ;  /* 0x00181fff5b057589 */ /* 0x0022a200000e0000 */
        /* <DEDUP_REMOVED lines=14> */
[----:B-----5:R-:W-:Y:S01]  /*8c50*/  @!P0 LEA.HI.X R5, R227, R5, R166, 0x1, P1 ;  /* 0x00000005e3058211 */ /* 0x020fe200008f0ca6 */
[----:B-1----:R-:W-:Y:S04]  /*8c60*/  @!P6 ST.E.128 [R8.64], R16 ;  /* 0x000000100800e985 */ /* 0x002fe8000c101d08 */
[----:B------:R-:W1:Y:S04]  /*8c70*/  @!P0 LDS.128 R8, [R228+0xb900] ;  /* 0x00b90000e4088984 */ /* 0x000e680000000c00 */
[----:B-1----:R1:W-:Y:S02]  /*8c80*/  @!P0 ST.E.128 [R4.64], R8 ;  /* 0x0000000804008985 */ /* 0x0023e4000c101d08 */
.L_x_1554:
[----:B-12---:R-:W-:Y:S05]  /*8c90*/  BSYNC B0 ;  /* 0x0000000000007941 */ /* 0x006fea0003800000 */
.L_x_1553:
        /* <DEDUP_REMOVED lines=11> */
[----:B-----5:R-:W-:Y:S01]  /*8d50*/  @!P0 LEA.HI.X R5, R227, R5, R166, 0x1, P1 ;  /* 0x00000005e3058211 */ /* 0x020fe200008f0ca6 */
[----:B----4-:R-:W-:Y:S04]  /*8d60*/  @!P6 ST.E.128 [R8.64], R16 ;  /* 0x000000100800e985 */ /* 0x010fe8000c101d08 */
[----:B------:R-:W2:Y:S04]  /*8d70*/  @!P0 LDS.128 R8, [R228+0xc900] ;  /* 0x00c90000e4088984 */ /* 0x000ea80000000c00 */
[----:B--2---:R2:W-:Y:S02]  /*8d80*/  @!P0 ST.E.128 [R4.64], R8 ;  /* 0x0000000804008985 */ /* 0x0045e4000c101d08 */
.L_x_1556:
[----:B------:R-:W-:Y:S05]  /*8d90*/  BSYNC B0 ;  /* 0x0000000000007941 */ /* 0x000fea0003800000 */
.L_x_1555:
[----:B--2---:R2:W4:Y:S01]  /*8da0*/  SHFL.IDX PT, R5, R91, 0x2, 0x181f ;  /* 0x00581f005b057f89 */ /* 0x00452200000e0000 */
[----:B------:R-:W-:Y:S01]  /*8db0*/  ISETP.GE.AND P0, PT, R3, 0x41, PT ;  /* 0x000000410300780c */ /* 0x000fe20003f06270 */
[----:B------:R-:W-:Y:S02]  /*8dc0*/  BSSY B0, `(.L_x_1557) ;  /* 0x000000d000007945 */ /* 0x000fe40003800000 */
[----:B---3--:R2:W3:Y:S10]  /*8dd0*/  SHFL.IDX PT, R4, R92, 0x2, 0x181f ;  /* 0x00581f005c047f89 */ /* 0x0084f400000e0000 */
[----:B------:R-:W-:-:S05]  /*8de0*/  @!P0 BRA `(.L_x_1558) ;  /* 0x000000a000008947 */ /* 0x000fca0003800000 */
[----:B------:R-:W1:Y:S01]  /*8df0*/  @!P6 LDS.128 R16, [R228+0xa100] ;  /* 0x00a10000e410e984 */ /* 0x000e620000000c00 */
[CC--:B---3--:R-:W-:Y:S04]  /*8e00*/  @!P6 LEA R8, P0, R76.reuse, R4.reuse, 0x1 ;  /* 0x000000044c08e211 */ /* 0x0c8fe800078008ff */
[-C--:B----4-:R-:W-:Y:S02]  /*8e10*/  @!P6 LEA.HI.X R9, R76, R5.reuse, R77, 0x1, P0 ;  /* 0x000000054c09e211 */ /* 0x090fe400000f0c4d */
[C---:B------:R-:W-:Y:S11]  /*8e20*/  ISETP.GE.AND P0, PT, R227.reuse, c[0x0][0x1d4], PT ;  /* 0x00007500e3007a0c */ /* 0x040ff60003f06270 */
[----:B------:R-:W-:Y:S02]  /*8e30*/  @!UPT UIADD3 URZ, URZ, URZ, URZ ;  /* 0x0000003f3f3ff290 */ /* 0x000fe4000fffe03f */
[C---:B------:R-:W-:Y:S04]  /*8e40*/  @!P0 LEA R4, P1, R227.reuse, R4, 0x1 ;  /* 0x00000004e3048211 */ /* 0x040fe800078208ff */
[----:B-----5:R-:W-:Y:S01]  /*8e50*/  @!P0 LEA.HI.X R5, R227, R5, R166, 0x1, P1 ;  /* 0x00000005e3058211 */ /* 0x020fe200008f0ca6 */
[----:B-1----:R-:W-:Y:S04]  /*8e60*/  @!P6 ST.E.128 [R8.64], R16 ;  /* 0x000000100800e985 */ /* 0x002fe8000c101d08 */
[----:B------:R-:W1:Y:S04]  /*8e70*/  @!P0 LDS.128 R8, [R228+0xd900] ;  /* 0x00d90000e4088984 */ /* 0x000e680000000c00 */
[----:B-1----:R1:W-:Y:S02]  /*8e80*/  @!P0 ST.E.128 [R4.64], R8 ;  /* 0x0000000804008985 */ /* 0x0023e4000c101d08 */
.L_x_1558:
[----:B------:R-:W-:Y:S05]  /*8e90*/  BSYNC B0 ;  /* 0x0000000000007941 */ /* 0x000fea0003800000 */
.L_x_1557:
[----:B-1--4-:R1:W4:Y:S01]  /*8ea0*/  SHFL.IDX PT, R5, R91, 0x3, 0x181f ;  /* 0x00781f005b057f89 */ /* 0x01232200000e0000 */
[----:B------:R-:W-:Y:S03]  /*8eb0*/  ISETP.GE.AND P0, PT, R3, 0x61, PT ;  /* 0x000000610300780c */ /* 0x000fe60003f06270 */
        /* <DEDUP_REMOVED lines=12> */
.L_x_1544:
[----:B------:R-:W-:Y:S05]  /*8f80*/  BSYNC B2 ;  /* 0x0000000000027941 */ /* 0x000fea0003800000 */
.L_x_1521:
[----:B------:R-:W-:Y:S01]  /*8f90*/  IMAD.IADD R3, R90, 0x1, -R82 ;  /* 0x000000015a037824 */ /* 0x000fe200078e0a52 */
[----:B--2---:R-:W-:Y:S01]  /*8fa0*/  P2R R24, PR, RZ, 0x4 ;  /* 0x00000004ff187803 */ /* 0x004fe20000000000 */
[----:B-1----:R-:W-:Y:S01]  /*8fb0*/  IMAD.WIDE R8, R40, 0x70, R114 ;  /* 0x0000007028087825 */ /* 0x002fe200078e0272 */
[----:B-----5:R-:W-:Y:S01]  /*8fc0*/  LOP3.LUT P2, RZ, R165, 0x4, RZ, 0xc0, !PT ;  /* 0x00000004a5ff7812 */ /* 0x020fe2000784c0ff */
        /* <DEDUP_REMOVED lines=13> */
[----:B---3--:R-:W-:Y:S01]  /*90a0*/  @P0 MOV R4, R96 ;  /* 0x0000006000040202 */ /* 0x008fe20000000f00 */
        /* <DEDUP_REMOVED lines=18> */
[----:B------:R-:W-:Y:S02]  /*91d0*/  @P1 MOV R4, R96 ;  /* 0x0000006000041202 */ /* 0x000fe40000000f00 */
        /* <DEDUP_REMOVED lines=28> */
[----:B------:R1:W3:Y:S10]  /*93a0*/  SHFL.IDX PT, R5, R6, RZ, 0x181f ;  /* 0x00181fff06057589 */ /* 0x0002f400000e0000 */
        /* <DEDUP_REMOVED lines=12> */
[----:B-123--:R-:W1:Y:S01]  /*9470*/  @!P6 LDS.128 R16, [R228+0x100] ;  /* 0x00010000e410e984 */ /* 0x00ee620000000c00 */
        /* <DEDUP_REMOVED lines=9> */
.L_x_1560:
[----:B-123--:R-:W-:Y:S05]  /*9510*/  BSYNC B0 ;  /* 0x0000000000007941 */ /* 0x00efea0003800000 */
.L_x_1559:
[----:B------:R1:W2:Y:S01]  /*9520*/  SHFL.IDX PT, R5, R6, 0x1, 0x181f ;  /* 0x00381f0006057f89 */ /* 0x0002a200000e0000 */
[----:B------:R-:W-:Y:S03]  /*9530*/  BSSY B0, `(.L_x_1561) ;  /* 0x000000d000007945 */ /* 0x000fe60003800000 */
[----:B------:R1:W3:Y:S01]  /*9540*/  SHFL.IDX PT, R3, R15, 0x1, 0x181f ;  /* 0x00381f000f037f89 */ /* 0x0002e200000e0000 */
[----:B------:R-:W-:-:S05]  /*9550*/  @!P1 BRA `(.L_x_1562) ;  /* 0x000000a000009947 */ /* 0x000fca0003800000 */
[----:B------:R-:W4:Y:S01]  /*9560*/  @!P6 LDS.128 R16, [R228+0x1100] ;  /* 0x00110000e410e984 */ /* 0x000f220000000c00 */
[C---:B---3--:R-:W-:Y:S04]  /*9570*/  @!P6 LEA R8, P0, R76.reuse, R3, 0x1 ;  /* 0x000000034c08e211 */ /* 0x048fe800078008ff */
[----:B--2---:R-:W-:Y:S02]  /*9580*/  @!P6 LEA.HI.X R9, R76, R5, R77, 0x1, P0 ;  /* 0x000000054c09e211 */ /* 0x004fe400000f0c4d */
[C---:B------:R-:W-:Y:S11]  /*9590*/  ISETP.GE.AND P0, PT, R227.reuse, c[0x0][0x1d4], PT ;  /* 0x00007500e3007a0c */ /* 0x040ff60003f06270 */
[----:B------:R-:W-:Y:S02]  /*95a0*/  @!UPT UIADD3 URZ, URZ, URZ, URZ ;  /* 0x0000003f3f3ff290 */ /* 0x000fe4000fffe03f */
[C---:B------:R-:W-:Y:S04]  /*95b0*/  @!P0 LEA R4, P1, R227.reuse, R3, 0x1 ;  /* 0x00000003e3048211 */ /* 0x040fe800078208ff */
[----:B------:R-:W-:Y:S01]  /*95c0*/  @!P0 LEA.HI.X R5, R227, R5, R166, 0x1, P1 ;  /* 0x00000005e3058211 */ /* 0x000fe200008f0ca6 */
[----:B----4-:R-:W-:Y:S04]  /*95d0*/  @!P6 ST.E.128 [R8.64], R16 ;  /* 0x000000100800e985 */ /* 0x010fe8000c101d08 */
[----:B------:R-:W2:Y:S04]  /*95e0*/  @!P0 LDS.128 R8, [R228+0x4900] ;  /* 0x00490000e4088984 */ /* 0x000ea80000000c00 */
[----:B--2---:R2:W-:Y:S02]  /*95f0*/  @!P0 ST.E.128 [R4.64], R8 ;  /* 0x0000000804008985 */ /* 0x0045e4000c101d08 */
.L_x_1562:
[----:B------:R-:W-:Y:S05]  /*9600*/  BSYNC B0 ;  /* 0x0000000000007941 */ /* 0x000fea0003800000 */
.L_x_1561:
[----:B--2---:R2:W4:Y:S01]  /*9610*/  SHFL.IDX PT, R5, R6, 0x2, 0x181f ;  /* 0x00581f0006057f89 */ /* 0x00452200000e0000 */
[----:B------:R-:W-:Y:S03]  /*9620*/  BSSY B0, `(.L_x_1563) ;  /* 0x000000d000007945 */ /* 0x000fe60003800000 */
[----:B---3--:R2:W3:Y:S01]  /*9630*/  SHFL.IDX PT, R3, R15, 0x2, 0x181f ;  /* 0x00581f000f037f89 */ /* 0x0084e200000e0000 */
[----:B------:R-:W-:-:S05]  /*9640*/  @!P3 BRA `(.L_x_1564) ;  /* 0x000000a00000b947 */ /* 0x000fca0003800000 */
[----:B------:R-:W5:Y:S01]  /*9650*/  @!P6 LDS.128 R16, [R228+0x2100] ;  /* 0x00210000e410e984 */ /* 0x000f620000000c00 */
[C---:B---3--:R-:W-:Y:S04]  /*9660*/  @!P6 LEA R8, P0, R76.reuse, R3, 0x1 ;  /* 0x000000034c08e211 */ /* 0x048fe800078008ff */
[----:B----4-:R-:W-:Y:S02]  /*9670*/  @!P6 LEA.HI.X R9, R76, R5, R77, 0x1, P0 ;  /* 0x000000054c09e211 */ /* 0x010fe400000f0c4d */
[C---:B------:R-:W-:Y:S11]  /*9680*/  ISETP.GE.AND P0, PT, R227.reuse, c[0x0][0x1d4], PT ;  /* 0x00007500e3007a0c */ /* 0x040ff60003f06270 */
[----:B------:R-:W-:Y:S02]  /*9690*/  @!UPT UIADD3 URZ, URZ, URZ, URZ ;  /* 0x0000003f3f3ff290 */ /* 0x000fe4000fffe03f */
[C---:B------:R-:W-:Y:S04]  /*96a0*/  @!P0 LEA R4, P1, R227.reuse, R3, 0x1 ;  /* 0x00000003e3048211 */ /* 0x040fe800078208ff */
[----:B------:R-:W-:Y:S01]  /*96b0*/  @!P0 LEA.HI.X R5, R227, R5, R166, 0x1, P1 ;  /* 0x00000005e3058211 */ /* 0x000fe200008f0ca6 */
[----:B-----5:R-:W-:Y:S04]  /*96c0*/  @!P6 ST.E.128 [R8.64], R16 ;  /* 0x000000100800e985 */ /* 0x020fe8000c101d08 */
[----:B------:R-:W3:Y:S04]  /*96d0*/  @!P0 LDS.128 R8, [R228+0x5900] ;  /* 0x00590000e4088984 */ /* 0x000ee80000000c00 */
[----:B---3--:R3:W-:Y:S02]  /*96e0*/  @!P0 ST.E.128 [R4.64], R8 ;  /* 0x0000000804008985 */ /* 0x0087e4000c101d08 */
.L_x_1564:
[----:B------:R-:W-:Y:S05]  /*96f0*/  BSYNC B0 ;  /* 0x0000000000007941 */ /* 0x000fea0003800000 */
.L_x_1563:
[----:B---34-:R3:W4:Y:S01]  /*9700*/  SHFL.IDX PT, R5, R6, 0x3, 0x181f ;  /* 0x00781f0006057f89 */ /* 0x01872200000e0000 */
[----:B------:R-:W-:Y:S03]  /*9710*/  BSSY B0, `(.L_x_1565) ;  /* 0x000000d000007945 */ /* 0x000fe60003800000 */
[----:B------:R3:W1:Y:S01]  /*9720*/  SHFL.IDX PT, R3, R15, 0x3, 0x181f ;  /* 0x00781f000f037f89 */ /* 0x00066200000e0000 */
[----:B------:R-:W-:-:S05]  /*9730*/  @!P4 BRA `(.L_x_1566) ;  /* 0x000000a00000c947 */ /* 0x000fca0003800000 */
[----:B------:R-:W5:Y:S01]  /*9740*/  @!P6 LDS.128 R16, [R228+0x3100] ;  /* 0x00310000e410e984 */ /* 0x000f620000000c00 */
[C---:B-1----:R-:W-:Y:S04]  /*9750*/  @!P6 LEA R8, P0, R76.reuse, R3, 0x1 ;  /* 0x000000034c08e211 */ /* 0x042fe800078008ff */
[----:B----4-:R-:W-:Y:S02]  /*9760*/  @!P6 LEA.HI.X R9, R76, R5, R77, 0x1, P0 ;  /* 0x000000054c09e211 */ /* 0x010fe400000f0c4d */
[C---:B------:R-:W-:Y:S11]  /*9770*/  ISETP.GE.AND P0, PT, R227.reuse, c[0x0][0x1d4], PT ;  /* 0x00007500e3007a0c */ /* 0x040ff60003f06270 */
[----:B------:R-:W-:Y:S02]  /*9780*/  @!UPT UIADD3 URZ, URZ, URZ, URZ ;  /* 0x0000003f3f3ff290 */ /* 0x000fe4000fffe03f */
[C---:B------:R-:W-:Y:S04]  /*9790*/  @!P0 LEA R4, P1, R227.reuse, R3, 0x1 ;  /* 0x00000003e3048211 */ /* 0x040fe800078208ff */
[----:B------:R-:W-:Y:S01]  /*97a0*/  @!P0 LEA.HI.X R5, R227, R5, R166, 0x1, P1 ;  /* 0x00000005e3058211 */ /* 0x000fe200008f0ca6 */
[----:B-----5:R-:W-:Y:S04]  /*97b0*/  @!P6 ST.E.128 [R8.64], R16 ;  /* 0x000000100800e985 */ /* 0x020fe8000c101d08 */
[----:B------:R-:W1:Y:S04]  /*97c0*/  @!P0 LDS.128 R8, [R228+0x6900] ;  /* 0x00690000e4088984 */ /* 0x000e680000000c00 */
[----:B-1----:R1:W-:Y:S02]  /*97d0*/  @!P0 ST.E.128 [R4.64], R8 ;  /* 0x0000000804008985 */ /* 0x0023e4000c101d08 */
.L_x_1566:
[----:B------:R-:W-:Y:S05]  /*97e0*/  BSYNC B0 ;  /* 0x0000000000007941 */ /* 0x000fea0003800000 */
.L_x_1565:
[----:B------:R-:W-:Y:S01]  /*97f0*/  ISETP.GT.AND P0, PT, R40, R126, PT ;  /* 0x0000007e2800720c */ /* 0x000fe20003f04270 */
[----:B------:R-:W-:Y:S03]  /*9800*/  BSSY B0, `(.L_x_1567) ;  /* 0x0000030000007945 */ /* 0x000fe60003800000 */
[----:B-123--:R-:W-:Y:S09]  /*9810*/  P2R R15, PR, RZ, 0x1 ;  /* 0x00000001ff0f7803 */ /* 0x00eff20000000000 */
[----:B------:R-:W-:-:S05]  /*9820*/  @!P0 BRA `(.L_x_1568) ;  /* 0x000002d000008947 */ /* 0x000fca0003800000 */
[----:B------:R-:W-:Y:S01]  /*9830*/  IADD3 R3, R40, -0x1, RZ ;  /* 0xffffffff28037810 */ /* 0x000fe20007ffe0ff */
[----:B------:R-:W-:Y:S01]  /*9840*/  IMAD.MOV.U32 R4, RZ, RZ, R118 ;  /* 0x000000ffff047224 */ /* 0x000fe200078e0076 */
[----:B------:R-:W-:Y:S01]  /*9850*/  ISETP.GE.AND P3, PT, R236, 0x21, PT ;  /* 0x00000021ec00780c */ /* 0x000fe20003f66270 */
[----:B----4-:R-:W-:Y:S01]  /*9860*/  IMAD.MOV.U32 R5, RZ, RZ, R117 ;  /* 0x000000ffff057224 */ /* 0x010fe200078e0075 */
[----:B------:R-:W-:Y:S01]  /*9870*/  SHF.R.S32.HI R8, RZ, 0x1f, R3 ;  /* 0x0000001fff087819 */ /* 0x000fe20000011403 */
[----:B------:R-:W-:Y:S01]  /*9880*/  IMAD R6, R152, R3, RZ ;  /* 0x0000000398067224 */ /* 0x000fe200078e02ff */
[C---:B------:R-:W-:Y:S01]  /*9890*/  ISETP.GE.AND P1, PT, R236.reuse, 0x41, PT ;  /* 0x00000041ec00780c */ /* 0x040fe20003f26270 */
        /* <DEDUP_REMOVED lines=38> */
.L_x_1568:
[----:B------:R-:W-:Y:S05]  /*9b00*/  BSYNC B0 ;  /* 0x0000000000007941 */ /* 0x000fea0003800000 */
.L_x_1567:
[----:B------:R-:W0:Y:S01]  /*9b10*/  LDGDEPBAR ;  /* 0x00000000000079af */ /* 0x000e220000000000 */
[----:B------:R-:W-:Y:S02]  /*9b20*/  ISETP.NE.AND P0, PT, R15, RZ, PT ;  /* 0x000000ff0f00720c */ /* 0x000fe40003f05270 */
[----:B------:R-:W-:Y:S11]  /*9b30*/  IADD3 R40, R40, -0x1, RZ ;  /* 0xffffffff28287810 */ /* 0x000ff60007ffe0ff */
[----:B------:R-:W-:-:S05]  /*9b40*/  @P0 BRA `(.L_x_1569) ;  /* 0xffff9ce000000947 */ /* 0x000fca000383ffff */
[----:B------:R-:W-:Y:S01]  /*9b50*/  WARPSYNC 0xffffffff ;  /* 0xffffffff00007948 */ /* 0x000fe20003800000 */
[----:B------:R-:W-:Y:S06]  /*9b60*/  BAR.SYNC.DEFER_BLOCKING 0x0 ;  /* 0x0000000000007b1d */ /* 0x000fec0000010000 */
.L_x_1520:
[----:B------:R-:W2:Y:S01]  /*9b70*/  LDL R98, [R1+0x40] ;  /* 0x0000400001627983 */ /* 0x000ea20000100800 */
[----:B------:R-:W-:-:S05]  /*9b80*/  IMAD.MOV.U32 R74, RZ, RZ, c[0x0][0x2c4] ;  /* 0x0000b100ff4a7624 */ /* 0x000fca00078e00ff */
[----:B------:R-:W-:Y:S01]  /*9b90*/  ISETP.NE.AND P3, PT, R74, 0x1, PT ;  /* 0x000000014a00780c */ /* 0x000fe20003f65270 */
[----:B------:R-:W-:Y:S01]  /*9ba0*/  BSSY B0, `(.L_x_1570) ;  /* 0x0000029000007945 */ /* 0x000fe20003800000 */
[----:B--2---:R-:W-:-:S11]  /*9bb0*/  IADD3 R2, R98, 0x7f, RZ ;  /* 0x0000007f62027810 */ /* 0x004fd60007ffe0ff */
[----:B------:R-:W-:-:S05]  /*9bc0*/  @P3 IMAD.HI.U32 R3, R2, c[0x0][0x2c8], RZ ;  /* 0x0000b20002033a27 */ /* 0x000fca00078e00ff */
[----:B------:R-:W-:-:S05]  /*9bd0*/  @P3 SHF.R.U32.HI R2, RZ, c[0x0][0x2cc], R3 ;  /* 0x0000b300ff023a19 */ /* 0x000fca0000011603 */
[----:B------:R-:W-:Y:S02]  /*9be0*/  IMAD.IADD R3, R151, 0x1, R2 ;  /* 0x0000000197037824 */ /* 0x000fe400078e0202 */
[----:B------:R-:W-:-:S04]  /*9bf0*/  IMAD.MOV.U32 R2, RZ, RZ, RZ ;  /* 0x000000ffff027224 */ /* 0x000fc800078e00ff */
[----:B------:R-:W-:-:S05]  /*9c00*/  IMAD.HI R2, R3, -0x6db6db6d, R2 ;  /* 0x9249249303027827 */ /* 0x000fca00078e0202 */
[----:B------:R-:W-:-:S04]  /*9c10*/  SHF.R.U32.HI R3, RZ, 0x1f, R2 ;  /* 0x0000001fff037819 */ /* 0x000fc80000011602 */
[----:B------:R-:W-:-:S04]  /*9c20*/  LEA.HI.SX32 R2, R2, R3, 0x1a ;  /* 0x0000000302027211 */ /* 0x000fc800078fd2ff */
[----:B------:R-:W-:-:S04]  /*9c30*/  IMNMX R6, R150, R2, PT ;  /* 0x0000000296067217 */ /* 0x000fc80003800200 */
[----:B------:R-:W-:Y:S01]  /*9c40*/  ISETP.GE.AND P0, PT, R6, 0x1, PT ;  /* 0x000000010600780c */ /* 0x000fe20003f06270 */
[----:B------:R-:W-:-:S12]  /*9c50*/  IMAD.MOV.U32 R2, RZ, RZ, RZ ;  /* 0x000000ffff027224 */ /* 0x000fd800078e00ff */
[----:B------:R-:W-:Y:S05]  /*9c60*/  @!P0 BRA `(.L_x_1571) ;  /* 0x000001c000008947 */ /* 0x000fea0003800000 */
[----:B------:R-:W-:Y:S02]  /*9c70*/  IABS R3, R135 ;  /* 0x0000008700037213 */ /* 0x000fe40000000000 */
[----:B-1----:R-:W-:Y:S02]  /*9c80*/  IADD3 R8, R135, -0x1, R6 ;  /* 0xffffffff87087810 */ /* 0x002fe40007ffe006 */
[----:B------:R-:W1:Y:S02]  /*9c90*/  I2F.RP R2, R3 ;  /* 0x0000000300027306 */ /* 0x000e640000209400 */
[----:B------:R-:W-:-:S06]  /*9ca0*/  IABS R11, R8 ;  /* 0x00000008000b7213 */ /* 0x000fcc0000000000 */
[----:B-1----:R-:W1:Y:S02]  /*9cb0*/  MUFU.RCP R2, R2 ;  /* 0x0000000200027308 */ /* 0x002e640000001000 */
[----:B-1----:R-:W-:-:S06]  /*9cc0*/  IADD3 R2, R2, 0xffffffe, RZ ;  /* 0x0ffffffe02027810 */ /* 0x002fcc0007ffe0ff */
[----:B----4-:R-:W1:Y:S02]  /*9cd0*/  F2I.FTZ.U32.TRUNC.NTZ R5, R2 ;  /* 0x0000000200057305 */ /* 0x010e64000021f000 */
        /* <DEDUP_REMOVED lines=21> */
.L_x_1571:
[----:B------:R-:W-:Y:S05]  /*9e30*/  BSYNC B0 ;  /* 0x0000000000007941 */ /* 0x000fea0003800000 */
.L_x_1570:
[----:B------:R-:W2:Y:S01]  /*9e40*/  LDL R3, [R1+0x78] ;  /* 0x0000780001037983 */ /* 0x000ea20000100800 */
        /* <DEDUP_REMOVED lines=33> */
[----:B-12---:R-:W-:-:S04]  /*a060*/  IMAD R4, R3, R2, RZ ;  /* 0x0000000203047224 */ /* 0x006fc800078e02ff */
[--C-:B------:R-:W-:Y:S01]  /*a070*/  IMAD.IADD R3, R4, 0x1, R2.reuse ;  /* 0x0000000104037824 */ /* 0x100fe200078e0202 */
[----:B------:R1:W-:Y:S01]  /*a080*/  STL [R1+0xc], R4 ;  /* 0x00000c0401007387 */ /* 0x0003e20000100800 */
[----:B------:R-:W-:-:S03]  /*a090*/  PRMT R2, RZ, 0x7610, R2 ;  /* 0x00007610ff027816 */ /* 0x000fc60000000002 */
[----:B------:R-:W-:-:S04]  /*a0a0*/  IMNMX R235, R6, R3, PT ;  /* 0x0000000306eb7217 */ /* 0x000fc80003800200 */
[----:B------:R-:W-:-:S13]  /*a0b0*/  ISETP.GT.AND P0, PT, R235, R4, PT ;  /* 0x00000004eb00720c */ /* 0x000fda0003f04270 */
[----:B------:R-:W-:Y:S05]  /*a0c0*/  @!P0 BRA `(.L_x_1572) ;  /* 0x0001127000008947 */ /* 0x000fea0003800000 */
[----:B----4-:R-:W2:Y:S04]  /*a0d0*/  LDL R5, [R1+0x68] ;  /* 0x0000680001057983 */ /* 0x010ea80000100800 */
[----:B-1----:R-:W3:Y:S01]  /*a0e0*/  LDL R4, [R1+0x6c] ;  /* 0x00006c0001047983 */ /* 0x002ee20000100800 */
[----:B------:R-:W-:-:S03]  /*a0f0*/  ISETP.NE.U32.AND P0, PT, RZ, c[0x0][0x340], PT ;  /* 0x0000d000ff007a0c */ /* 0x000fc60003f05070 */
[----:B------:R-:W4:Y:S01]  /*a100*/  LDL R8, [R1+0x58] ;  /* 0x0000580001087983 */ /* 0x000f220000100800 */
[----:B------:R-:W-:-:S03]  /*a110*/  ISETP.NE.AND.EX P1, PT, RZ, c[0x0][0x344], PT, P0 ;  /* 0x0000d100ff007a0c */ /* 0x000fc60003f25300 */
[----:B------:R-:W4:Y:S04]  /*a120*/  LDL R10, [R1+0x74] ;  /* 0x00007400010a7983 */ /* 0x000f280000100800 */
[----:B------:R-:W4:Y:S06]  /*a130*/  LDL R9, [R1+0x70] ;  /* 0x0000700001097983 */ /* 0x000f2c0000100800 */
[----:B--2---:R-:W-:-:S04]  /*a140*/  @P1 IADD3 R2, P0, R5, c[0x0][0x340], RZ ;  /* 0x0000d00005021a10 */ /* 0x004fc80007f1e0ff */
[----:B---3--:R-:W-:-:S05]  /*a150*/  @P1 IADD3.X R3, R4, c[0x0][0x344], RZ, P0, !PT ;  /* 0x0000d10004031a10 */ /* 0x008fca00007fe4ff */
[----:B------:R1:W5:Y:S01]  /*a160*/  @P1 LDG.E R2, [R2.64] ;  /* 0x0000000802021981 */ /* 0x000362000c1e1900 */
[----:B------:R-:W-:Y:S01]  /*a170*/  ISETP.NE.U32.AND P0, PT, RZ, c[0x0][0x348], PT ;  /* 0x0000d200ff007a0c */ /* 0x000fe20003f05070 */
[----:B------:R-:W-:Y:S01]  /*a180*/  IMAD.WIDE.U32 R4, R137, c[0x0][0x178], RZ ;  /* 0x00005e0089047a25 */ /* 0x000fe200078e00ff */
[----:B------:R-:W-:Y:S01]  /*a190*/  WARPSYNC 0xffffffff ;  /* 0xffffffff00007948 */ /* 0x000fe20003800000 */
[----:B----4-:R-:W-:Y:S02]  /*a1a0*/  LOP3.LUT R86, R8, 0xffff, RZ, 0xc0, !PT ;  /* 0x0000ffff08567812 */ /* 0x010fe400078ec0ff */
[----:B------:R-:W-:Y:S02]  /*a1b0*/  ISETP.NE.AND.EX P0, PT, RZ, c[0x0][0x34c], PT, P0 ;  /* 0x0000d300ff007a0c */ /* 0x000fe40003f05300 */
[----:B------:R-:W-:Y:S02]  /*a1c0*/  IADD3 R122, R235, -0x1, RZ ;  /* 0xffffffffeb7a7810 */ /* 0x000fe40007ffe0ff */
[----:B------:R-:W-:-:S02]  /*a1d0*/  SEL R11, R10, RZ, !P0 ;  /* 0x000000ff0a0b7207 */ /* 0x000fc40004000000 */
[----:B------:R-:W-:Y:S02]  /*a1e0*/  SEL R8, R9, RZ, !P0 ;  /* 0x000000ff09087207 */ /* 0x000fe40004000000 */
[----:B-1----:R-:W-:-:S05]  /*a1f0*/  SHF.R.S32.HI R3, RZ, 0x1f, R137 ;  /* 0x0000001fff037819 */ /* 0x002fca0000011489 */
[----:B------:R-:W-:-:S04]  /*a200*/  IMAD R3, R3, c[0x0][0x178], RZ ;  /* 0x00005e0003037a24 */ /* 0x000fc800078e02ff */
[----:B------:R-:W-:-:S04]  /*a210*/  IMAD R3, R137, c[0x0][0x17c], R3 ;  /* 0x00005f0089037a24 */ /* 0x000fc800078e0203 */
[----:B------:R-:W-:Y:S02]  /*a220*/  IMAD.IADD R10, R5, 0x1, R3 ;  /* 0x00000001050a7824 */ /* 0x000fe400078e0203 */
[----:B------:R-:W-:Y:S02]  /*a230*/  @!P1 IMAD.MOV.U32 R2, RZ, RZ, R9 ;  /* 0x000000ffff029224 */ /* 0x000fe400078e0009 */
[----:B------:R-:W2:Y:S04]  /*a240*/  LDL R15, [R1+0x4] ;  /* 0x00000400010f7983 */ /* 0x000ea80000100800 */
[----:B------:R-:W3:Y:S04]  /*a250*/  LDL.LU R9, [R1+0x8] ;  /* 0x0000080001097983 */ /* 0x000ee80000300800 */
[----:B------:R-:W4:Y:S04]  /*a260*/  LDL R75, [R1+0x48] ;  /* 0x00004800014b7983 */ /* 0x000f280000100800 */
[----:B------:R-:W2:Y:S01]  /*a270*/  LDL R6, [R1+0x3c] ;  /* 0x00003c0001067983 */ /* 0x000ea20000100800 */
[----:B------:R-:W-:-:S02]  /*a280*/  IMAD.MOV.U32 R3, RZ, RZ, c[0x0][0x2b8] ;  /* 0x0000ae00ff037624 */ /* 0x000fc400078e00ff */
[----:B------:R-:W-:-:S03]  /*a290*/  IMAD.MOV.U32 R121, RZ, RZ, 0x70 ;  /* 0x00000070ff797424 */ /* 0x000fc600078e00ff */
[----:B------:R-:W-:Y:S01]  /*a2a0*/  ISETP.NE.AND P1, PT, R3, 0x1, PT ;  /* 0x000000010300780c */ /* 0x000fe20003f25270 */
[----:B------:R-:W-:-:S04]  /*a2b0*/  IMAD R121, R235, R121, -0x70 ;  /* 0xffffff90eb797424 */ /* 0x000fc800078e0279 */
[----:B------:R-:W-:Y:S01]  /*a2c0*/  IMAD.IADD R3, R0, 0x1, R121 ;  /* 0x0000000100037824 */ /* 0x000fe200078e0279 */
[----:B-----5:R-:W-:Y:S01]  /*a2d0*/  SHF.R.S32.HI R5, RZ, 0x1f, R2 ;  /* 0x0000001fff057819 */ /* 0x020fe20000011402 */
[----:B------:R-:W-:-:S04]  /*a2e0*/  IMAD.WIDE.U32 R18, R2, c[0x0][0x2b0], RZ ;  /* 0x0000ac0002127a25 */ /* 0x000fc800078e00ff */
[----:B------:R-:W-:Y:S01]  /*a2f0*/  IMAD.MOV.U32 R234, RZ, RZ, RZ ;  /* 0x000000ffffea7224 */ /* 0x000fe200078e00ff */
[----:B------:R-:W-:Y:S01]  /*a300*/  BAR.SYNC.DEFER_BLOCKING 0x0 ;  /* 0x0000000000007b1d */ /* 0x000fe20000010000 */
[----:B---3--:R-:W-:-:S04]  /*a310*/  LOP3.LUT R9, R9, 0xfffffffd, RZ, 0xc0, !PT ;  /* 0xfffffffd09097812 */ /* 0x008fc800078ec0ff */
[----:B------:R-:W-:Y:S02]  /*a320*/  @P1 LOP3.LUT R9, R9, 0x2, RZ, 0xfc, !PT ;  /* 0x0000000209091812 */ /* 0x000fe400078efcff */
[----:B----4-:R-:W-:-:S03]  /*a330*/  ISETP.GE.AND P0, PT, R3, R75, PT ;  /* 0x0000004b0300720c */ /* 0x010fc60003f06270 */
[----:B------:R2:W-:Y:S01]  /*a340*/  STL [R1+0x8], R9 ;  /* 0x0000080901007387 */ /* 0x0005e20000100800 */
[----:B------:R-:W-:-:S03]  /*a350*/  ISETP.GT.OR P0, PT, R0, 0x6f, P0 ;  /* 0x0000006f0000780c */ /* 0x000fc60000704670 */
[----:B------:R-:W-:Y:S01]  /*a360*/  STL.64 [R1+0x30], R18 ;  /* 0x0000301201007387 */ /* 0x000fe20000100a00 */
        /* <DEDUP_REMOVED lines=8> */
[----:B------:R1:W-:Y:S01]  /*a3f0*/  STL [R1+0x38], R16 ;  /* 0x0000381001007387 */ /* 0x0003e20000100800 */
[----:B------:R-:W-:Y:S02]  /*a400*/  @!P0 LEA.HI.X.SX32 R5, R6, R16, 0x1, P1 ;  /* 0x0000001006058211 */ /* 0x000fe400008f0eff */
[----:B------:R-:W-:-:S04]  /*a410*/  @!P0 LEA R2, P1, R3, c[0x0][0x2a0], 0x2 ;  /* 0x0000a80003028a11 */ /* 0x000fc800078210ff */
[----:B------:R-:W-:-:S05]  /*a420*/  @!P0 LEA.HI.X R3, R3, c[0x0][0x2a4], R5, 0x2, P1 ;  /* 0x0000a90003038a11 */ /* 0x000fca00008f1405 */
[----:B------:R2:W3:Y:S04]  /*a430*/  @!P0 LDG.E R234, [R2.64] ;  /* 0x0000000802ea8981 */ /* 0x0004e8000c1e1900 */
[----:B-1----:R-:W4:Y:S01]  /*a440*/  LDL R16, [R1+0x44] ;  /* 0x0000440001107983 */ /* 0x002f220000100800 */
[----:B------:R-:W-:-:S04]  /*a450*/  IMAD.MOV.U32 R5, RZ, RZ, R10 ;  /* 0x000000ffff057224 */ /* 0x000fc800078e000a */
[----:B------:R-:W-:-:S04]  /*a460*/  IMAD.WIDE.U32 R4, R86, c[0x0][0x1b8], R4 ;  /* 0x00006e0056047a25 */ /* 0x000fc800078e0004 */
[----:B--2---:R-:W-:-:S04]  /*a470*/  IMAD.IADD R3, R0, 0x1, R98 ;  /* 0x0000000100037824 */ /* 0x004fc800078e0262 */
[----:B------:R-:W-:-:S04]  /*a480*/  @P3 IMAD.HI.U32 R10, R3, c[0x0][0x2c8], RZ ;  /* 0x0000b200030a3a27 */ /* 0x000fc800078e00ff */
        /* <DEDUP_REMOVED lines=8> */
[----:B------:R-:W-:Y:S02]  /*a510*/  IMAD R10, R10, c[0x0][0x1b0], RZ ;  /* 0x00006c000a0a7a24 */ /* 0x000fe400078e02ff */
[----:B------:R-:W-:Y:S02]  /*a520*/  IMAD.IADD R5, R5, 0x1, R11 ;  /* 0x0000000105057824 */ /* 0x000fe400078e020b */
[----:B------:R-:W-:Y:S02]  /*a530*/  IMAD R8, R8, c[0x0][0x2c4], R3 ;  /* 0x0000b10008087a24 */ /* 0x000fe400078e0203 */
[----:B------:R-:W-:-:S02]  /*a540*/  IMAD R10, R2, c[0x0][0x1b4], R10 ;  /* 0x00006d00020a7a24 */ /* 0x000fc400078e020a */
[----:B------:R-:W-:Y:S01]  /*a550*/  IMAD.WIDE.U32 R2, R2, c[0x0][0x1b0], R4 ;  /* 0x00006c0002027a25 */ /* 0x000fe200078e0004 */
[----:B------:R-:W-:-:S03]  /*a560*/  SHF.R.S32.HI R4, RZ, 0x1f, R8 ;  /* 0x0000001fff047819 */ /* 0x000fc60000011408 */
[----:B------:R-:W-:Y:S02]  /*a570*/  IMAD.IADD R3, R3, 0x1, R10 ;  /* 0x0000000103037824 */ /* 0x000fe400078e020a */
[----:B------:R-:W-:Y:S02]  /*a580*/  IMAD R5, R4, c[0x0][0x1a8], RZ ;  /* 0x00006a0004057a24 */ /* 0x000fe400078e02ff */
[----:B------:R-:W-:Y:S02]  /*a590*/  IMAD.MOV R4, RZ, RZ, -R6 ;  /* 0x000000ffff047224 */ /* 0x000fe400078e0a06 */
[C---:B------:R-:W-:Y:S02]  /*a5a0*/  IMAD R5, R8.reuse, c[0x0][0x1ac], R5 ;  /* 0x00006b0008057a24 */ /* 0x040fe400078e0205 */
[----:B------:R-:W-:-:S04]  /*a5b0*/  IMAD.WIDE.U32 R2, R8, c[0x0][0x1a8], R2 ;  /* 0x00006a0008027a25 */ /* 0x000fc800078e0002 */
[----:B------:R-:W-:Y:S02]  /*a5c0*/  IMAD R237, R4, c[0x0][0x2b8], R9 ;  /* 0x0000ae0004ed7a24 */ /* 0x000fe400078e0209 */
[----:B------:R-:W-:Y:S01]  /*a5d0*/  IMAD.IADD R4, R3, 0x1, R5 ;  /* 0x0000000103047824 */ /* 0x000fe200078e0205 */
[C---:B------:R-:W-:Y:S02]  /*a5e0*/  LEA R3, P0, R2.reuse, c[0x0][0x160], 0x1 ;  /* 0x0000580002037a11 */ /* 0x040fe400078008ff */
[----:B------:R-:W-:Y:S02]  /*a5f0*/  SHF.R.S32.HI R94, RZ, 0x1f, R237 ;  /* 0x0000001fff5e7819 */ /* 0x000fe400000114ed */
[----:B------:R-:W-:Y:S01]  /*a600*/  LEA.HI.X R2, R2, c[0x0][0x164], R4, 0x1, P0 ;  /* 0x0000590002027a11 */ /* 0x000fe200000f0c04 */
[----:B------:R-:W1:Y:S02]  /*a610*/  SHFL.IDX PT, R8, R3, RZ, 0x181f ;  /* 0x00181fff03087589 */ /* 0x000e6400000e0000 */
[----:B------:R-:W-:-:S02]  /*a620*/  IMAD R10, R94, c[0x0][0x1e0], RZ ;  /* 0x000078005e0a7a24 */ /* 0x000fc400078e02ff */
[----:B------:R-:W2:Y:S01]  /*a630*/  SHFL.IDX PT, R9, R2, RZ, 0x181f ;  /* 0x00181fff02097589 */ /* 0x000ea200000e0000 */
[----:B------:R-:W-:Y:S02]  /*a640*/  IMAD.MOV.U32 R102, RZ, RZ, R15 ;  /* 0x000000ffff667224 */ /* 0x000fe400078e000f */
[----:B------:R-:W-:Y:S01]  /*a650*/  IMAD.IADD R15, R82, 0x1, R98 ;  /* 0x00000001520f7824 */ /* 0x000fe200078e0262 */
[----:B------:R-:W1:Y:S04]  /*a660*/  SHFL.IDX PT, R6, R3, 0x1, 0x181f ;  /* 0x00381f0003067f89 */ /* 0x000e6800000e0000 */
[----:B------:R-:W1:Y:S01]  /*a670*/  SHFL.IDX PT, R11, R2, 0x1, 0x181f ;  /* 0x00381f00020b7f89 */ /* 0x000e6200000e0000 */
[----:B------:R-:W-:-:S03]  /*a680*/  IADD3 R19, R15, 0x20, RZ ;  /* 0x000000200f137810 */ /* 0x000fc60007ffe0ff */
[----:B------:R-:W-:Y:S01]  /*a690*/  SHFL.IDX PT, R17, R2, 0x2, 0x181f ;  /* 0x00581f0002117f89 */ /* 0x000fe200000e0000 */
[----:B------:R-:W-:Y:S01]  /*a6a0*/  IADD3 R18, R15, 0x40, RZ ;  /* 0x000000400f127810 */ /* 0x000fe20007ffe0ff */
[----:B------:R-:W-:Y:S02]  /*a6b0*/  IMAD.WIDE.U32 R4, R237, c[0x0][0x1e0], RZ ;  /* 0x00007800ed047a25 */ /* 0x000fe400078e00ff */
[----:B------:R-:W-:Y:S02]  /*a6c0*/  SHFL.IDX PT, R29, R3, 0x3, 0x181f ;  /* 0x00781f00031d7f89 */ /* 0x000fe400000e0000 */
[----:B------:R-:W-:-:S04]  /*a6d0*/  IMAD.WIDE.U32 R32, R86, c[0x0][0x1e8], RZ ;  /* 0x00007a0056207a25 */ /* 0x000fc800078e00ff */
[----:B------:R-:W-:Y:S01]  /*a6e0*/  IMAD R31, R86, c[0x0][0x1ec], R33 ;  /* 0x00007b00561f7a24 */ /* 0x000fe200078e0221 */
[----:B------:R-:W-:Y:S01]  /*a6f0*/  IADD3 R30, R15, 0x60, RZ ;  /* 0x000000600f1e7810 */ /* 0x000fe20007ffe0ff */
[----:B------:R-:W-:Y:S02]  /*a700*/  IMAD R120, R122, -0x70, R75 ;  /* 0xffffff907a787824 */ /* 0x000fe400078e024b */
[----:B----4-:R-:W-:Y:S02]  /*a710*/  IMAD R56, R16, c[0x0][0x2c4], RZ ;  /* 0x0000b10010387a24 */ /* 0x010fe400078e02ff */
[----:B------:R-:W-:Y:S02]  /*a720*/  IMAD R16, R237, c[0x0][0x1e4], R10 ;  /* 0x00007900ed107a24 */ /* 0x000fe400078e020a */
[----:B------:R-:W4:Y:S01]  /*a730*/  SHFL.IDX PT, R10, R3, 0x2, 0x181f ;  /* 0x00581f00030a7f89 */ /* 0x000f2200000e0000 */
[-C--:B------:R-:W-:Y:S02]  /*a740*/  ISETP.GE.AND P3, PT, R15, R56.reuse, PT ;  /* 0x000000380f00720c */ /* 0x080fe40003f66270 */
[----:B------:R-:W-:-:S02]  /*a750*/  ISETP.GE.AND P4, PT, R19, R56, PT ;  /* 0x000000381300720c */ /* 0x000fc40003f86270 */
[----:B------:R-:W-:Y:S01]  /*a760*/  ISETP.GE.AND P6, PT, R18, R56, PT ;  /* 0x000000381200720c */ /* 0x000fe20003fc6270 */
[----:B------:R-:W-:Y:S01]  /*a770*/  IMAD.IADD R5, R5, 0x1, R16 ;  /* 0x0000000105057824 */ /* 0x000fe200078e0210 */
[----:B---3--:R-:W-:-:S07]  /*a780*/  SHF.R.S32.HI R93, RZ, 0x1f, R234 ;  /* 0x0000001fff5d7819 */ /* 0x008fce00000114ea */
[CC--:B-1----:R-:W-:Y:S02]  /*a790*/  @!P3 LEA R26, P0, R76.reuse, R8.reuse, 0x1 ;  /* 0x000000084c1ab211 */ /* 0x0c2fe400078008ff */
[C---:B------:R-:W-:Y:S02]  /*a7a0*/  @!P3 LEA R24, P1, R227.reuse, R8, 0x1 ;  /* 0x00000008e318b211 */ /* 0x040fe400078208ff */
[CCC-:B--2---:R-:W-:Y:S02]  /*a7b0*/  @!P3 LEA.HI.X R27, R76.reuse, R9.reuse, R77.reuse, 0x1, P0 ;  /* 0x000000094c1bb211 */ /* 0x1c4fe400000f0c4d */
[C---:B------:R-:W-:Y:S01]  /*a7c0*/  @!P4 LEA R22, P0, R76.reuse, R6, 0x1 ;  /* 0x000000064c16c211 */ /* 0x040fe200078008ff */
[----:B------:R1:W2:Y:S01]  /*a7d0*/  SHFL.IDX PT, R8, R2, 0x3, 0x181f ;  /* 0x00781f0002087f89 */ /* 0x0002a200000e0000 */
[----:B------:R-:W-:Y:S01]  /*a7e0*/  @!P3 LEA.HI.X R25, R227, R9, R102, 0x1, P1 ;  /* 0x00000009e319b211 */ /* 0x000fe200008f0c66 */
[----:B------:R-:W-:Y:S01]  /*a7f0*/  IMAD R28, R93, c[0x0][0x1f0], RZ ;  /* 0x00007c005d1c7a24 */ /* 0x000fe200078e02ff */
[----:B------:R-:W-:-:S02]  /*a800*/  @!P4 LEA.HI.X R23, R76, R11, R77, 0x1, P0 ;  /* 0x0000000b4c17c211 */ /* 0x000fc400000f0c4d */
[CC--:B----4-:R-:W-:Y:S02]  /*a810*/  @!P6 LEA R18, P1, R76.reuse, R10.reuse, 0x1 ;  /* 0x0000000a4c12e211 */ /* 0x0d0fe400078208ff */
[C---:B------:R-:W-:Y:S02]  /*a820*/  @!P6 LEA R16, P0, R227.reuse, R10, 0x1 ;  /* 0x0000000ae310e211 */ /* 0x040fe400078008ff */
[-C--:B------:R-:W-:Y:S02]  /*a830*/  @!P6 LEA.HI.X R19, R76, R17.reuse, R77, 0x1, P1 ;  /* 0x000000114c13e211 */ /* 0x080fe400008f0c4d */
[----:B------:R-:W-:Y:S01]  /*a840*/  @!P6 LEA.HI.X R17, R227, R17, R102, 0x1, P0 ;  /* 0x00000011e311e211 */ /* 0x000fe200000f0c66 */
[----:B-1----:R-:W-:-:S04]  /*a850*/  IMAD.WIDE.U32 R2, R234, c[0x0][0x1f0], R4 ;  /* 0x00007c00ea027a25 */ /* 0x002fc800078e0004 */
[----:B------:R-:W-:Y:S01]  /*a860*/  IMAD R4, R234, c[0x0][0x1f4], R28 ;  /* 0x00007d00ea047a24 */ /* 0x000fe200078e021c */
[----:B------:R-:W-:-:S04]  /*a870*/  IADD3 R2, P0, R2, R32, RZ ;  /* 0x0000002002027210 */ /* 0x000fc80007f1e0ff */
[----:B------:R-:W-:Y:S02]  /*a880*/  IADD3.X R4, R31, R3, R4, P0, !PT ;  /* 0x000000031f047210 */ /* 0x000fe400007fe404 */
[----:B------:R-:W-:Y:S02]  /*a890*/  LEA R3, P0, R2, c[0x0][0x1c8], 0x1 ;  /* 0x0000720002037a11 */ /* 0x000fe400078008ff */
[----:B------:R-:W-:Y:S02]  /*a8a0*/  ISETP.GE.AND P5, PT, R30, R56, PT ;  /* 0x000000381e00720c */ /* 0x000fe40003fa6270 */
[----:B------:R-:W-:Y:S02]  /*a8b0*/  @!P4 LEA R20, P2, R227, R6, 0x1 ;  /* 0x00000006e314c211 */ /* 0x000fe400078408ff */
[----:B------:R-:W-:Y:S01]  /*a8c0*/  LEA.HI.X R30, R2, c[0x0][0x1cc], R4, 0x1, P0 ;  /* 0x00007300021e7a11 */ /* 0x000fe200000f0c04 */
[----:B------:R-:W1:Y:S01]  /*a8d0*/  SHFL.IDX PT, R6, R3, RZ, 0x181f ;  /* 0x00181fff03067589 */ /* 0x000e6200000e0000 */
[----:B------:R-:W-:-:S03]  /*a8e0*/  IMNMX R2, R120, 0x70, PT ;  /* 0x0000007078027817 */ /* 0x000fc60003800200 */
[----:B------:R-:W3:Y:S02]  /*a8f0*/  SHFL.IDX PT, R28, R30, RZ, 0x181f ;  /* 0x00181fff1e1c7589 */ /* 0x000ee400000e0000 */
[----:B------:R-:W-:Y:S01]  /*a900*/  IMAD.IADD R2, R2, 0x1, -R82 ;  /* 0x0000000102027824 */ /* 0x000fe200078e0a52 */
[----:B------:R-:W-:-:S04]  /*a910*/  @!P4 LEA.HI.X R21, R227, R11, R102, 0x1, P2 ;  /* 0x0000000be315c211 */ /* 0x000fc800010f0c66 */
[----:B------:R-:W-:Y:S02]  /*a920*/  ISETP.GE.AND P2, PT, R2, 0x1, PT ;  /* 0x000000010200780c */ /* 0x000fe40003f46270 */
[----:B------:R-:W-:-:S04]  /*a930*/  @!P5 LEA R4, P0, R76, R29, 0x1 ;  /* 0x0000001d4c04d211 */ /* 0x000fc800078008ff */
[----:B--2---:R-:W-:Y:S02]  /*a940*/  @!P5 LEA.HI.X R5, R76, R8, R77, 0x1, P0 ;  /* 0x000000084c05d211 */ /* 0x004fe400000f0c4d */
[----:B------:R-:W-:-:S04]  /*a950*/  @!P5 LEA R10, P0, R227, R29, 0x1 ;  /* 0x0000001de30ad211 */ /* 0x000fc800078008ff */
[C---:B------:R-:W-:Y:S02]  /*a960*/  @!P5 LEA.HI.X R11, R227.reuse, R8, R102, 0x1, P0 ;  /* 0x00000008e30bd211 */ /* 0x040fe400000f0c66 */
[C---:B-1----:R-:W-:Y:S02]  /*a970*/  @P2 LEA R8, P0, R76.reuse, R6, 0x1 ;  /* 0x000000064c082211 */ /* 0x042fe400078008ff */
[C---:B------:R-:W-:Y:S02]  /*a980*/  ISETP.GE.AND P1, PT, R76.reuse, c[0x0][0x198], PT ;  /* 0x000066004c007a0c */ /* 0x040fe40003f26270 */
[----:B---3--:R-:W-:Y:S02]  /*a990*/  @P2 LEA.HI.X R9, R76, R28, R77, 0x1, P0 ;  /* 0x0000001c4c092211 */ /* 0x008fe400000f0c4d */
[----:B------:R-:W-:-:S09]  /*a9a0*/  ISETP.GE.AND P0, PT, R227, c[0x0][0x198], PT ;  /* 0x00006600e3007a0c */ /* 0x000fd20003f06270 */
[----:B------:R1:W-:Y:S04]  /*a9b0*/  @!P3 LDGSTS.E.BYPASS.LTC128B.128 [R228+0x100], [R26.64], !P1 ;  /* 0x001000001ae4bfae */ /* 0x0003e8000c901d48 */
        /* <DEDUP_REMOVED lines=12> */
[----:B------:R-:W-:-:S07]  /*aa80*/  @P2 LEA.HI.X R5, R227, R28, R102, 0x1, P1 ;  /* 0x0000001ce3052211 */ /* 0x000fce00008f0c66 */
[----:B------:R2:W-:Y:S01]  /*aa90*/  @P2 LDGSTS.E.BYPASS.LTC128B.128 [R228+0xb900], [R4.64], !P0 ;  /* 0x0b90000004e42fae */ /* 0x0005e2000c101d48 */
[----:B------:R-:W-:-:S03]  /*aaa0*/  ISETP.GE.AND P0, PT, R2, 0x21, PT ;  /* 0x000000210200780c */ /* 0x000fc60003f06270 */
[----:B--2---:R-:W3:Y:S04]  /*aab0*/  SHFL.IDX PT, R4, R3, 0x1, 0x181f ;  /* 0x00381f0003047f89 */ /* 0x004ee800000e0000 */
[----:B------:R-:W2:Y:S06]  /*aac0*/  SHFL.IDX PT, R5, R30, 0x1, 0x181f ;  /* 0x00381f001e057f89 */ /* 0x000eac00000e0000 */
        /* <DEDUP_REMOVED lines=14> */
[C---:B------:R-:W-:Y:S02]  /*abb0*/  @P0 LEA.HI.X R5, R227.reuse, R5, R102, 0x1, P1 ;  /* 0x00000005e3050211 */ /* 0x040fe400008f0c66 */
[----:B------:R-:W-:Y:S01]  /*abc0*/  @P0 ISETP.GE.AND P1, PT, R76, c[0x0][0x1d4], PT ;  /* 0x000075004c000a0c */ /* 0x000fe20003f26270 */
[----:B------:R-:W2:Y:S04]  /*abd0*/  SHFL.IDX PT, R3, R3, 0x3, 0x181f ;  /* 0x00781f0003037f89 */ /* 0x000ea800000e0000 */
[----:B------:R-:W3:Y:S08]  /*abe0*/  SHFL.IDX PT, R6, R30, 0x3, 0x181f ;  /* 0x00781f001e067f89 */ /* 0x000ef000000e0000 */
[----:B------:R1:W-:Y:S01]  /*abf0*/  @P0 LDGSTS.E.BYPASS.LTC128B.128 [R229+0xa100], [R8.64], !P1 ;  /* 0x0a10000008e50fae */ /* 0x0003e2000c901d48 */
[----:B------:R-:W-:-:S13]  /*ac00*/  @P0 ISETP.GE.AND P1, PT, R227, c[0x0][0x1d4], PT ;  /* 0x00007500e3000a0c */ /* 0x000fda0003f26270 */
[----:B------:R2:W-:Y:S01]  /*ac10*/  @P0 LDGSTS.E.BYPASS.LTC128B.128 [R229+0xd900], [R4.64], !P1 ;  /* 0x0d90000004e50fae */ /* 0x0005e2000c901d48 */
[----:B------:R-:W-:-:S13]  /*ac20*/  ISETP.GE.AND P0, PT, R2, 0x61, PT ;  /* 0x000000610200780c */ /* 0x000fda0003f06270 */
[----:B--2---:R-:W-:-:S04]  /*ac30*/  @P0 LEA R4, P1, R76, R3, 0x1 ;  /* 0x000000034c040211 */ /* 0x004fc800078208ff */
[----:B---3--:R-:W-:Y:S02]  /*ac40*/  @P0 LEA.HI.X R5, R76, R6, R77, 0x1, P1 ;  /* 0x000000064c050211 */ /* 0x008fe400008f0c4d */
[----:B------:R-:W-:-:S04]  /*ac50*/  @P0 LEA R2, P1, R227, R3, 0x1 ;  /* 0x00000003e3020211 */ /* 0x000fc800078208ff */
[----:B------:R-:W-:Y:S02]  /*ac60*/  @P0 LEA.HI.X R3, R227, R6, R102, 0x1, P1 ;  /* 0x00000006e3030211 */ /* 0x000fe400008f0c66 */
[----:B------:R-:W-:Y:S01]  /*ac70*/  @P0 ISETP.GE.AND P1, PT, R76, c[0x0][0x1d4], PT ;  /* 0x000075004c000a0c */ /* 0x000fe20003f26270 */
[----:B------:R1:W-:-:S12]  /*ac80*/  STL.64 [R1+0x28], R32 ;  /* 0x0000282001007387 */ /* 0x0003d80000100a00 */
[----:B------:R1:W-:Y:S01]  /*ac90*/  @P0 LDGSTS.E.BYPASS.LTC128B.128 [R229+0xb100], [R4.64], !P1 ;  /* 0x0b10000004e50fae */ /* 0x0003e2000c901d48 */
[----:B------:R-:W-:-:S03]  /*aca0*/  @P0 ISETP.GE.AND P1, PT, R227, c[0x0][0x1d4], PT ;  /* 0x00007500e3000a0c */ /* 0x000fc60003f26270 */
[----:B------:R1:W-:Y:S10]  /*acb0*/  STL [R1+0x24], R31 ;  /* 0x0000241f01007387 */ /* 0x0003f40000100800 */
[----:B------:R1:W-:Y:S01]  /*acc0*/  @P0 LDGSTS.E.BYPASS.LTC128B.128 [R229+0xe900], [R2.64], !P1 ;  /* 0x0e90000002e50fae */ /* 0x0003e2000c901d48 */
[----:B------:R-:W-:-:S03]  /*acd0*/  ISETP.LT.AND P0, PT, RZ, c[0x0][0x27c], PT ;  /* 0x00009f00ff007a0c */ /* 0x000fc60003f01270 */
[----:B------:R-:W0:Y:S01]  /*ace0*/  LDGDEPBAR ;  /* 0x00000000000079af */ /* 0x000e220000000000 */
[----:B------:R-:W-:Y:S02]  /*acf0*/  P2R R46, PR, RZ, 0x20 ;  /* 0x00000020ff2e7803 */ /* 0x000fe40000000000 */
[----:B------:R-:W-:-:S07]  /*ad00*/  ISETP.GT.AND P5, PT, R0, 0x6f, PT ;  /* 0x0000006f0000780c */ /* 0x000fce0003fa4270 */
[----:B------:R-:W-:Y:S05]  /*ad10*/  @P0 BRA `(.L_x_1573) ;  /* 0x0000002000000947 */ /* 0x000fea0003800000 */
[----:B------:R-:W-:-:S04]  /*ad20*/  DEPBAR.LE SB0, 0x1 ;  /* 0x000080400000791a */ /* 0x000fc80000000000 */
[----:B------:R-:W-:Y:S05]  /*ad30*/  BRA `(.L_x_1574) ;  /* 0x00004a7000007947 */ /* 0x000fea0003800000 */
.L_x_1573:
        /* <DEDUP_REMOVED lines=8> */
[C---:B------:R-:W-:Y:S01]  /*adc0*/  IMAD R6, R136.reuse, c[0x0][0x294], R2 ;  /* 0x0000a50088067a24 */ /* 0x040fe200078e0202 */
        /* <DEDUP_REMOVED lines=57> */
.L_x_1577:
[----:B--2---:R-:W-:Y:S05]  /*b160*/  BSYNC B0 ;  /* 0x0000000000007941 */ /* 0x004fea0003800000 */
.L_x_1576:
        /* <DEDUP_REMOVED lines=17> */
[----:B---3--:R2:W3:Y:S01]  /*b280*/  SHFL.IDX PT, R21, R28, 0x1, 0x181f ;  /* 0x00381f001c157f89 */ /* 0x0084e200000e0000 */
        /* <DEDUP_REMOVED lines=11> */
[----:B-1----:R-:W-:-:S05]  /*b340*/  @!P1 IADD3 R24, P0, R6, R2, RZ ;  /* 0x0000000206189210 */ /* 0x002fca0007f1e0ff */
[----:B------:R-:W-:Y:S01]  /*b350*/  @!P1 IMAD.X R25, R20, 0x1, R3, P0 ;  /* 0x0000000114199824 */ /* 0x000fe200000e0603 */
[----:B------:R-:W-:-:S05]  /*b360*/  @!P1 IADD3 R22, P0, R15, R2, RZ ;  /* 0x000000020f169210 */ /* 0x000fca0007f1e0ff */
[----:B---3--:R-:W-:Y:S01]  /*b370*/  @!P1 IMAD.X R23, R21, 0x1, R3, P0 ;  /* 0x0000000115179824 */ /* 0x008fe200000e0603 */
[----:B------:R-:W-:-:S13]  /*b380*/  ISETP.GE.AND P0, PT, R81, c[0x0][0x27c], PT ;  /* 0x00009f0051007a0c */ /* 0x000fda0003f06270 */
[C---:B------:R-:W-:Y:S01]  /*b390*/  @!P0 IMAD.SHL.U32 R4, R81.reuse, 0x2, RZ ;  /* 0x0000000251048824 */ /* 0x040fe200078e00ff */
[----:B------:R-:W-:-:S04]  /*b3a0*/  @!P0 SHF.L.U64.HI R5, R81, 0x1, R65 ;  /* 0x0000000151058819 */ /* 0x000fc80000010241 */
[----:B------:R-:W-:-:S05]  /*b3b0*/  @!P0 IADD3 R2, P2, R6, R4, RZ ;  /* 0x0000000406028210 */ /* 0x000fca0007f5e0ff */
[----:B------:R-:W-:Y:S01]  /*b3c0*/  @!P0 IMAD.X R3, R20, 0x1, R5, P2 ;  /* 0x0000000114038824 */ /* 0x000fe200010e0605 */
[----:B------:R-:W-:Y:S01]  /*b3d0*/  @!P0 IADD3 R20, P2, R15, R4, RZ ;  /* 0x000000040f148210 */ /* 0x000fe20007f5e0ff */
[----:B------:R-:W-:-:S03]  /*b3e0*/  CS2R R34, SRZ ;  /* 0x0000000000227805 */ /* 0x000fc6000001ff00 */
[----:B------:R1:W5:Y:S01]  /*b3f0*/  @!P0 LD.E.64 R38, [R2.64] ;  /* 0x0000000802268980 */ /* 0x000362000c101b00 */
[----:B------:R-:W-:Y:S02]  /*b400*/  @!P0 IMAD.X R21, R21, 0x1, R5, P2 ;  /* 0x0000000115158824 */ /* 0x000fe400010e0605 */
[----:B------:R-:W-:-:S03]  /*b410*/  CS2R R4, SRZ ;  /* 0x0000000000047805 */ /* 0x000fc6000001ff00 */
[----:B------:R3:W5:Y:S04]  /*b420*/  @!P0 LD.E.64 R34, [R20.64] ;  /* 0x0000000814228980 */ /* 0x000768000c101b00 */
[----:B------:R3:W5:Y:S01]  /*b430*/  @!P1 LD.E.64 R4, [R24.64] ;  /* 0x0000000818049980 */ /* 0x000762000c101b00 */
[----:B-1----:R-:W-:-:S06]  /*b440*/  CS2R R2, SRZ ;  /* 0x0000000000027805 */ /* 0x002fcc000001ff00 */
[----:B------:R3:W5:Y:S02]  /*b450*/  @!P1 LD.E.64 R2, [R22.64] ;  /* 0x0000000816029980 */ /* 0x000764000c101b00 */
.L_x_1579:
[----:B----4-:R-:W-:Y:S05]  /*b460*/  BSYNC B0 ;  /* 0x0000000000007941 */ /* 0x010fea0003800000 */
.L_x_1578:
[----:B-1-3-5:R-:W-:Y:S01]  /*b470*/  IMAD.MOV.U32 R24, RZ, RZ, R38 ;  /* 0x000000ffff187224 */ /* 0x02afe200078e0026 */
[----:B------:R1:W3:Y:S01]  /*b480*/  SHFL.IDX PT, R21, R32, 0x2, 0x181f ;  /* 0x00581f0020157f89 */ /* 0x0002e200000e0000 */
        /* <DEDUP_REMOVED lines=27> */
[----:B------:R-:W-:Y:S01]  /*b640*/  ISETP.GE.AND P0, PT, R81, c[0x0][0x27c], PT ;  /* 0x00009f0051007a0c */ /* 0x000fe20003f06270 */
[----:B------:R-:W-:-:S10]  /*b650*/  CS2R R36, SRZ ;  /* 0x0000000000247805 */ /* 0x000fd4000001ff00 */
[C---:B------:R-:W-:Y:S01]  /*b660*/  @!P1 IMAD.SHL.U32 R6, R78.reuse, 0x2, RZ ;  /* 0x000000024e069824 */ /* 0x040fe200078e00ff */
[----:B------:R-:W-:Y:S02]  /*b670*/  @!P1 SHF.L.U64.HI R15, R78, 0x1, R79 ;  /* 0x000000014e0f9819 */ /* 0x000fe4000001024f */
[----:B------:R-:W-:Y:S02]  /*b680*/  @!P0 SHF.L.U64.HI R29, R81, 0x1, R65 ;  /* 0x00000001511d8819 */ /* 0x000fe40000010241 */
[----:B----4-:R-:W-:-:S05]  /*b690*/  @!P1 IADD3 R26, P2, R22, R6, RZ ;  /* 0x00000006161a9210 */ /* 0x010fca0007f5e0ff */
[--C-:B------:R-:W-:Y:S01]  /*b6a0*/  @!P1 IMAD.X R27, R21, 0x1, R15.reuse, P2 ;  /* 0x00000001151b9824 */ /* 0x100fe200010e060f */
[----:B-1----:R-:W-:Y:S01]  /*b6b0*/  @!P1 IADD3 R24, P2, R20, R6, RZ ;  /* 0x0000000614189210 */ /* 0x002fe20007f5e0ff */
[----:B------:R-:W-:Y:S01]  /*b6c0*/  @!P0 IMAD.SHL.U32 R6, R81, 0x2, RZ ;  /* 0x0000000251068824 */ /* 0x000fe200078e00ff */
[----:B------:R-:W-:Y:S01]  /*b6d0*/  CS2R R40, SRZ ;  /* 0x0000000000287805 */ /* 0x000fe2000001ff00 */
[----:B------:R-:W-:Y:S01]  /*b6e0*/  CS2R R42, SRZ ;  /* 0x00000000002a7805 */ /* 0x000fe2000001ff00 */
[----:B------:R1:W5:Y:S01]  /*b6f0*/  @!P1 LD.E.64 R36, [R26.64] ;  /* 0x000000081a249980 */ /* 0x000362000c101b00 */
[----:B--2---:R-:W-:Y:S01]  /*b700*/  @!P1 IMAD.X R25, R30, 0x1, R15, P2 ;  /* 0x000000011e199824 */ /* 0x004fe200010e060f */
[----:B------:R-:W-:-:S04]  /*b710*/  @!P0 IADD3 R22, P2, R22, R6, RZ ;  /* 0x0000000616168210 */ /* 0x000fc80007f5e0ff */
[----:B------:R1:W5:Y:S01]  /*b720*/  @!P1 LD.E.64 R40, [R24.64] ;  /* 0x0000000818289980 */ /* 0x000362000c101b00 */
[----:B------:R-:W-:Y:S01]  /*b730*/  @!P0 IMAD.X R23, R21, 0x1, R29, P2 ;  /* 0x0000000115178824 */ /* 0x000fe200010e061d */
[----:B------:R-:W-:-:S04]  /*b740*/  @!P0 IADD3 R20, P2, R20, R6, RZ ;  /* 0x0000000614148210 */ /* 0x000fc80007f5e0ff */
[----:B------:R1:W5:Y:S01]  /*b750*/  @!P0 LD.E.64 R44, [R22.64] ;  /* 0x00000008162c8980 */ /* 0x000362000c101b00 */
[----:B------:R-:W-:-:S05]  /*b760*/  @!P0 IMAD.X R21, R30, 0x1, R29, P2 ;  /* 0x000000011e158824 */ /* 0x000fca00010e061d */
[----:B------:R1:W5:Y:S03]  /*b770*/  @!P0 LD.E.64 R42, [R20.64] ;  /* 0x00000008142a8980 */ /* 0x000366000c101b00 */
.L_x_1581:
[----:B---3--:R-:W-:Y:S05]  /*b780*/  BSYNC B0 ;  /* 0x0000000000007941 */ /* 0x008fea0003800000 */
.L_x_1580:
[----:B------:R-:W-:Y:S01]  /*b790*/  ISETP.NE.AND P0, PT, R46, RZ, PT ;  /* 0x000000ff2e00720c */ /* 0x000fe20003f05270 */
[----:B-1--45:R-:W-:Y:S01]  /*b7a0*/  IMAD.MOV.U32 R22, RZ, RZ, R44 ;  /* 0x000000ffff167224 */ /* 0x032fe200078e002c */
[----:B--2---:R-:W1:Y:S01]  /*b7b0*/  SHFL.IDX PT, R30, R32, 0x3, 0x181f ;  /* 0x00781f00201e7f89 */ /* 0x004e6200000e0000 */
        /* <DEDUP_REMOVED lines=16> */
[----:B------:R-:W-:Y:S01]  /*b8c0*/  PRMT R64, R21, 0x7610, R64 ;  /* 0x0000761015407816 */ /* 0x000fe20000000040 */
[----:B------:R-:W-:Y:S01]  /*b8d0*/  CS2R R46, SRZ ;  /* 0x00000000002e7805 */ /* 0x000fe2000001ff00 */
[----:B------:R-:W-:Y:S01]  /*b8e0*/  PRMT R60, R60, 0x5410, R20 ;  /* 0x000054103c3c7816 */ /* 0x000fe20000000014 */
[----:B------:R4:W1:Y:S01]  /*b8f0*/  SHFL.IDX PT, R23, R31, 0x3, 0x181f ;  /* 0x00781f001f177f89 */ /* 0x00086200000e0000 */
[----:B------:R-:W-:Y:S01]  /*b900*/  PRMT R62, R6, 0x7610, R62 ;  /* 0x00007610063e7816 */ /* 0x000fe2000000003e */
[----:B--2---:R-:W-:Y:S01]  /*b910*/  CS2R R32, SRZ ;  /* 0x0000000000207805 */ /* 0x004fe2000001ff00 */
[----:B------:R-:W-:Y:S05]  /*b920*/  @P0 BRA `(.L_x_1583) ;  /* 0x0000016000000947 */ /* 0x000fea0003800000 */
[----:B---3--:R-:W-:Y:S01]  /*b930*/  ISETP.GE.AND P1, PT, R78, c[0x0][0x27c], PT ;  /* 0x00009f004e007a0c */ /* 0x008fe20003f26270 */
[----:B------:R-:W-:Y:S01]  /*b940*/  CS2R R50, SRZ ;  /* 0x0000000000327805 */ /* 0x000fe2000001ff00 */
[----:B------:R-:W-:Y:S01]  /*b950*/  ISETP.GE.AND P0, PT, R81, c[0x0][0x27c], PT ;  /* 0x00009f0051007a0c */ /* 0x000fe20003f06270 */
[----:B------:R-:W-:-:S10]  /*b960*/  CS2R R32, SRZ ;  /* 0x0000000000207805 */ /* 0x000fd4000001ff00 */
[C---:B------:R-:W-:Y:S01]  /*b970*/  @!P1 IMAD.SHL.U32 R6, R78.reuse, 0x2, RZ ;  /* 0x000000024e069824 */ /* 0x040fe200078e00ff */
[----:B------:R-:W-:Y:S01]  /*b980*/  @!P1 SHF.L.U64.HI R21, R78, 0x1, R79 ;  /* 0x000000014e159819 */ /* 0x000fe2000001024f */
[C---:B------:R-:W-:Y:S01]  /*b990*/  @!P0 IMAD.SHL.U32 R20, R81.reuse, 0x2, RZ ;  /* 0x0000000251148824 */ /* 0x040fe200078e00ff */
[----:B----4-:R-:W-:Y:S02]  /*b9a0*/  @!P0 SHF.L.U64.HI R28, R81, 0x1, R65 ;  /* 0x00000001511c8819 */ /* 0x010fe40000010241 */
[-C--:B------:R-:W-:Y:S02]  /*b9b0*/  @!P1 IADD3 R26, P2, R15, R6.reuse, RZ ;  /* 0x000000060f1a9210 */ /* 0x080fe40007f5e0ff */
[----:B-1----:R-:W-:Y:S02]  /*b9c0*/  @!P1 IADD3 R24, P4, R23, R6, RZ ;  /* 0x0000000617189210 */ /* 0x002fe40007f9e0ff */
[-C--:B------:R-:W-:Y:S01]  /*b9d0*/  @!P0 IADD3 R22, P3, R15, R20.reuse, RZ ;  /* 0x000000140f168210 */ /* 0x080fe20007f7e0ff */
[C-C-:B------:R-:W-:Y:S01]  /*b9e0*/  @!P1 IMAD.X R27, R30.reuse, 0x1, R21.reuse, P2 ;  /* 0x000000011e1b9824 */ /* 0x140fe200010e0615 */
[----:B------:R-:W-:Y:S01]  /*b9f0*/  @!P0 IADD3 R20, P2, R23, R20, RZ ;  /* 0x0000001417148210 */ /* 0x000fe20007f5e0ff */
[C---:B------:R-:W-:Y:S01]  /*ba00*/  @!P1 IMAD.X R25, R29.reuse, 0x1, R21, P4 ;  /* 0x000000011d199824 */ /* 0x040fe200020e0615 */
[----:B------:R-:W-:Y:S01]  /*ba10*/  CS2R R46, SRZ ;  /* 0x00000000002e7805 */ /* 0x000fe2000001ff00 */
[----:B------:R-:W-:Y:S01]  /*ba20*/  CS2R R48, SRZ ;  /* 0x0000000000307805 */ /* 0x000fe2000001ff00 */
[--C-:B------:R-:W-:Y:S01]  /*ba30*/  @!P0 IMAD.X R23, R30, 0x1, R28.reuse, P3 ;  /* 0x000000011e178824 */ /* 0x100fe200018e061c */
[----:B------:R1:W5:Y:S01]  /*ba40*/  @!P1 LD.E.64 R32, [R26.64] ;  /* 0x000000081a209980 */ /* 0x000362000c101b00 */
[----:B------:R-:W-:-:S03]  /*ba50*/  @!P0 IMAD.X R21, R29, 0x1, R28, P2 ;  /* 0x000000011d158824 */ /* 0x000fc600010e061c */
[----:B------:R1:W5:Y:S04]  /*ba60*/  @!P0 LD.E.64 R50, [R22.64] ;  /* 0x0000000816328980 */ /* 0x000368000c101b00 */
[----:B------:R1:W5:Y:S04]  /*ba70*/  @!P1 LD.E.64 R46, [R24.64] ;  /* 0x00000008182e9980 */ /* 0x000368000c101b00 */
[----:B------:R1:W5:Y:S02]  /*ba80*/  @!P0 LD.E.64 R48, [R20.64] ;  /* 0x0000000814308980 */ /* 0x000364000c101b00 */
.L_x_1583:
[----:B---3--:R-:W-:Y:S05]  /*ba90*/  BSYNC B0 ;  /* 0x0000000000007941 */ /* 0x008fea0003800000 */
.L_x_1582:
[----:B-1----:R-:W-:Y:S01]  /*baa0*/  IMAD.IADD R20, R56, 0x1, -R98 ;  /* 0x0000000138147824 */ /* 0x002fe200078e0a62 */
[----:B------:R-:W-:-:S04]  /*bab0*/  DEPBAR.LE SB0, 0x1 ;  /* 0x000080400000791a */ /* 0x000fc80000000000 */
[----:B----4-:R-:W-:Y:S01]  /*bac0*/  IMNMX R31, R20, 0x80, PT ;  /* 0x00000080141f7817 */ /* 0x010fe20003800200 */
        /* <DEDUP_REMOVED lines=22> */
[----:B------:R-:W-:Y:S02]  /*bc30*/  SHF.R.U32.HI R6, RZ, 0x10, R9 ;  /* 0x00000010ff067819 */ /* 0x000fe40000011609 */
[----:B------:R-:W-:Y:S02]  /*bc40*/  SHF.R.U32.HI R26, RZ, 0x10, R17 ;  /* 0x00000010ff1a7819 */ /* 0x000fe40000011611 */
[----:B------:R-:W-:Y:S01]  /*bc50*/  SHF.R.U64 R29, R8, 0x10, R9 ;  /* 0x00000010081d7819 */ /* 0x000fe20000001209 */
[----:B------:R-:W-:Y:S01]  /*bc60*/  HADD2.F32 R9, -RZ, R52.H1_H1 ;  /* 0x30000034ff097230 */ /* 0x000fe20000004100 */
[----:B------:R-:W-:Y:S01]  /*bc70*/  SHF.R.U64 R30, R16, 0x10, R17 ;  /* 0x00000010101e7819 */ /* 0x000fe20000001211 */
[----:B------:R-:W-:Y:S02]  /*bc80*/  HADD2.F32 R27, -RZ, R26.H0_H0 ;  /* 0x2000001aff1b7230 */ /* 0x000fe40000004100 */
[----:B-1----:R-:W-:-:S02]  /*bc90*/  HADD2.F32 R25, -RZ, R22.H0_H0 ;  /* 0x20000016ff197230 */ /* 0x002fc40000004100 */
[----:B------:R-:W-:Y:S02]  /*bca0*/  HADD2.F32 R15, -RZ, R22.H1_H1 ;  /* 0x30000016ff0f7230 */ /* 0x000fe40000004100 */
[--C-:B------:R-:W-:Y:S02]  /*bcb0*/  HADD2.F32 R8, -RZ, R23.reuse.H1_H1 ;  /* 0x30000017ff087230 */ /* 0x100fe40000004100 */
[----:B------:R-:W-:Y:S02]  /*bcc0*/  HADD2.F32 R22, -RZ, R6.H0_H0 ;  /* 0x20000006ff167230 */ /* 0x000fe40000004100 */
[----:B------:R-:W-:Y:S02]  /*bcd0*/  HADD2.F32 R24, -RZ, R23.H0_H0 ;  /* 0x20000017ff187230 */ /* 0x000fe40000004100 */
[--C-:B------:R-:W-:Y:S02]  /*bce0*/  HADD2.F32 R17, -RZ, R21.reuse.H0_H0 ;  /* 0x20000015ff117230 */ /* 0x100fe40000004100 */
[----:B------:R-:W-:Y:S01]  /*bcf0*/  HADD2.F32 R16, -RZ, R21.H1_H1 ;  /* 0x30000015ff107230 */ /* 0x000fe20000004100 */
[-C--:B------:R-:W-:Y:S01]  /*bd00*/  FMUL.FTZ R21, R8, R22.reuse ;  /* 0x0000001608157220 */ /* 0x080fe20000410000 */
[----:B------:R-:W-:Y:S01]  /*bd10*/  HADD2.F32 R23, -RZ, R20.H0_H0 ;  /* 0x20000014ff177230 */ /* 0x000fe20000004100 */
[C---:B------:R-:W-:Y:S01]  /*bd20*/  FMUL.FTZ R22, R24.reuse, R22 ;  /* 0x0000001618167220 */ /* 0x040fe20000410000 */
[----:B------:R-:W-:Y:S01]  /*bd30*/  HADD2.F32 R6, -RZ, R52.H0_H0 ;  /* 0x20000034ff067230 */ /* 0x000fe20000004100 */
[-C--:B------:R-:W-:Y:S01]  /*bd40*/  FFMA.FTZ R28, R24, R27.reuse, -R21 ;  /* 0x0000001b181c7223 */ /* 0x080fe20000010815 */
[----:B------:R-:W-:Y:S01]  /*bd50*/  HADD2.F32 R20, -RZ, R20.H1_H1 ;  /* 0x30000014ff147230 */ /* 0x000fe20000004100 */
[----:B------:R-:W-:Y:S01]  /*bd60*/  FFMA.FTZ R27, R8, R27, R22 ;  /* 0x0000001b081b7223 */ /* 0x000fe20000010016 */
[----:B------:R-:W-:Y:S01]  /*bd70*/  HADD2.F32 R8, -RZ, R53.H1_H1 ;  /* 0x30000035ff087230 */ /* 0x000fe20000004100 */
[----:B------:R-:W-:-:S02]  /*bd80*/  FMUL.FTZ R21, R23, R6 ;  /* 0x0000000617157220 */ /* 0x000fc40000410000 */
[C---:B------:R-:W-:Y:S01]  /*bd90*/  FMUL.FTZ R26, R20.reuse, R6 ;  /* 0x00000006141a7220 */ /* 0x040fe20000410000 */
[----:B------:R-:W-:Y:S01]  /*bda0*/  HADD2.F32 R6, -RZ, R53.H0_H0 ;  /* 0x20000035ff067230 */ /* 0x000fe20000004100 */
[-C--:B------:R-:W-:Y:S01]  /*bdb0*/  FFMA.FTZ R24, R20, R9.reuse, R21 ;  /* 0x0000000914187223 */ /* 0x080fe20000010015 */
[----:B------:R-:W-:Y:S01]  /*bdc0*/  HADD2.F32 R21, -RZ, R29.H0_H0 ;  /* 0x2000001dff157230 */ /* 0x000fe20000004100 */
[----:B------:R-:W-:Y:S01]  /*bdd0*/  FFMA.FTZ R26, R23, R9, -R26 ;  /* 0x00000009171a7223 */ /* 0x000fe2000001081a */
[----:B------:R-:W-:Y:S01]  /*bde0*/  HADD2.F32 R23, -RZ, R30.H0_H0 ;  /* 0x2000001eff177230 */ /* 0x000fe20000004100 */
[-C--:B------:R-:W-:Y:S02]  /*bdf0*/  FMUL.FTZ R9, R15, R6.reuse ;  /* 0x000000060f097220 */ /* 0x080fe40000410000 */
[----:B------:R-:W-:Y:S02]  /*be00*/  FMUL.FTZ R6, R25, R6 ;  /* 0x0000000619067220 */ /* 0x000fe40000410000 */
[----:B------:R-:W-:-:S02]  /*be10*/  FMUL.FTZ R20, R16, R21 ;  /* 0x0000001510147220 */ /* 0x000fc40000410000 */
[----:B------:R-:W-:Y:S02]  /*be20*/  FMUL.FTZ R21, R17, R21 ;  /* 0x0000001511157220 */ /* 0x000fe40000410000 */
[-C--:B------:R-:W-:Y:S02]  /*be30*/  FFMA.FTZ R22, R25, R8.reuse, -R9 ;  /* 0x0000000819167223 */ /* 0x080fe40000010809 */
[----:B------:R-:W-:Y:S02]  /*be40*/  FFMA.FTZ R6, R15, R8, R6 ;  /* 0x000000080f067223 */ /* 0x000fe40000010006 */
[-C--:B------:R-:W-:Y:S01]  /*be50*/  FFMA.FTZ R9, R17, R23.reuse, -R20 ;  /* 0x0000001711097223 */ /* 0x080fe20000010814 */
[----:B------:R-:W-:Y:S01]  /*be60*/  F2FP.PACK_AB R20, R24, R26 ;  /* 0x0000001a1814723e */ /* 0x000fe200000000ff */
[----:B------:R-:W-:Y:S01]  /*be70*/  FFMA.FTZ R8, R16, R23, R21 ;  /* 0x0000001710087223 */ /* 0x000fe20000010015 */
[----:B------:R-:W-:Y:S02]  /*be80*/  F2FP.PACK_AB R23, R27, R28 ;  /* 0x0000001c1b17723e */ /* 0x000fe400000000ff */
[----:B------:R-:W-:-:S02]  /*be90*/  F2FP.PACK_AB R22, R6, R22 ;  /* 0x000000160616723e */ /* 0x000fc400000000ff */
[----:B------:R-:W-:-:S05]  /*bea0*/  F2FP.PACK_AB R21, R8, R9 ;  /* 0x000000090815723e */ /* 0x000fca00000000ff */
[----:B------:R1:W-:Y:S02]  /*beb0*/  STS.128 [R228+0x100], R20 ;  /* 0x00010014e4007388 */ /* 0x0003e40000000c00 */
.L_x_1587:
[----:B------:R-:W-:Y:S05]  /*bec0*/  BSYNC B0 ;  /* 0x0000000000007941 */ /* 0x000fea0003800000 */
.L_x_1586:
        /* <DEDUP_REMOVED lines=9> */
[--C-:B------:R-:W-:Y:S02]  /*bf60*/  HADD2.F32 R18, -RZ, R23.reuse.H0_H0 ;  /* 0x20000017ff127230 */ /* 0x100fe40000004100 */
[----:B------:R-:W-:Y:S02]  /*bf70*/  HADD2.F32 R8, -RZ, R23.H1_H1 ;  /* 0x30000017ff087230 */ /* 0x000fe40000004100 */
[----:B------:R-:W-:Y:S02]  /*bf80*/  HADD2.F32 R22, -RZ, R6.H0_H0 ;  /* 0x20000006ff167230 */ /* 0x000fe40000004100 */
[----:B------:R-:W-:Y:S02]  /*bf90*/  HADD2.F32 R16, -RZ, R20.H1_H1 ;  /* 0x30000014ff107230 */ /* 0x000fe40000004100 */
[----:B------:R-:W-:Y:S02]  /*bfa0*/  HADD2.F32 R6, -RZ, R54.H0_H0 ;  /* 0x20000036ff067230 */ /* 0x000fe40000004100 */
[----:B------:R-:W-:Y:S01]  /*bfb0*/  HADD2.F32 R17, -RZ, R20.H0_H0 ;  /* 0x20000014ff117230 */ /* 0x000fe20000004100 */
[----:B------:R-:W-:Y:S01]  /*bfc0*/  FMUL.FTZ R20, R8, R22 ;  /* 0x0000001608147220 */ /* 0x000fe20000410000 */
[----:B------:R-:W-:-:S02]  /*bfd0*/  HADD2.F32 R15, -RZ, R21.H0_H0 ;  /* 0x20000015ff0f7230 */ /* 0x000fc40000004100 */
[----:B------:R-:W-:Y:S01]  /*bfe0*/  HADD2.F32 R11, -RZ, R21.H1_H1 ;  /* 0x30000015ff0b7230 */ /* 0x000fe20000004100 */
[----:B------:R-:W-:Y:S01]  /*bff0*/  FMUL.FTZ R21, R18, R22 ;  /* 0x0000001612157220 */ /* 0x000fe20000410000 */
[----:B------:R-:W-:Y:S01]  /*c000*/  HADD2.F32 R23, -RZ, R9.H0_H0 ;  /* 0x20000009ff177230 */ /* 0x000fe20000004100 */
[----:B------:R-:W-:Y:S01]  /*c010*/  FMUL.FTZ R22, R16, R6 ;  /* 0x0000000610167220 */ /* 0x000fe20000410000 */
[----:B------:R-:W-:-:S03]  /*c020*/  HADD2.F32 R9, -RZ, R54.H1_H1 ;  /* 0x30000036ff097230 */ /* 0x000fc60000004100 */
[----:B------:R-:W-:Y:S02]  /*c030*/  FFMA.FTZ R20, R18, R23, -R20 ;  /* 0x0000001712147223 */ /* 0x000fe40000010814 */
[C---:B------:R-:W-:Y:S01]  /*c040*/  FMUL.FTZ R18, R17.reuse, R6 ;  /* 0x0000000611127220 */ /* 0x040fe20000410000 */
[--C-:B------:R-:W-:Y:S01]  /*c050*/  HADD2.F32 R6, -RZ, R55.reuse.H0_H0 ;  /* 0x20000037ff067230 */ /* 0x100fe20000004100 */
[----:B------:R-:W-:Y:S01]  /*c060*/  FFMA.FTZ R22, R17, R9, -R22 ;  /* 0x0000000911167223 */ /* 0x000fe20000010816 */
[----:B------:R-:W-:Y:S01]  /*c070*/  HADD2.F32 R17, -RZ, R24.H0_H0 ;  /* 0x20000018ff117230 */ /* 0x000fe20000004100 */
[----:B------:R-:W-:Y:S01]  /*c080*/  FFMA.FTZ R21, R8, R23, R21 ;  /* 0x0000001708157223 */ /* 0x000fe20000010015 */
[----:B------:R-:W-:Y:S01]  /*c090*/  HADD2.F32 R8, -RZ, R55.H1_H1 ;  /* 0x30000037ff087230 */ /* 0x000fe20000004100 */
[----:B------:R-:W-:Y:S01]  /*c0a0*/  FFMA.FTZ R18, R16, R9, R18 ;  /* 0x0000000910127223 */ /* 0x000fe20000010012 */
[----:B------:R-:W-:Y:S01]  /*c0b0*/  HADD2.F32 R23, -RZ, R25.H0_H0 ;  /* 0x20000019ff177230 */ /* 0x000fe20000004100 */
[----:B------:R-:W-:-:S02]  /*c0c0*/  FMUL.FTZ R9, R10, R6 ;  /* 0x000000060a097220 */ /* 0x000fc40000410000 */
[-C--:B------:R-:W-:Y:S02]  /*c0d0*/  FMUL.FTZ R16, R11, R17.reuse ;  /* 0x000000110b107220 */ /* 0x080fe40000410000 */
        /* <DEDUP_REMOVED lines=11> */
.L_x_1585:
[----:B------:R-:W-:Y:S05]  /*c190*/  BSYNC B1 ;  /* 0x0000000000017941 */ /* 0x000fea0003800000 */
.L_x_1584:
        /* <DEDUP_REMOVED lines=11> */
[----:B------:R-:W-:-:S03]  /*c250*/  SHF.R.U32.HI R4, RZ, 0x10, R5 ;  /* 0x00000010ff047819 */ /* 0x000fc60000011605 */
[----:B------:R-:W-:Y:S02]  /*c260*/  HADD2.F32 R21, -RZ, R21.H0_H0 ;  /* 0x20000015ff157230 */ /* 0x000fe40000004100 */
[----:B------:R-:W-:Y:S02]  /*c270*/  HADD2.F32 R22, -RZ, R4.H0_H0 ;  /* 0x20000004ff167230 */ /* 0x000fe40000004100 */
[----:B------:R-:W-:Y:S02]  /*c280*/  HADD2.F32 R4, -RZ, R57.H1_H1 ;  /* 0x30000039ff047230 */ /* 0x000fe40000004100 */
[--C-:B-1----:R-:W-:Y:S02]  /*c290*/  HADD2.F32 R17, -RZ, R10.reuse.H0_H0 ;  /* 0x2000000aff117230 */ /* 0x102fe40000004100 */
[----:B------:R-:W-:Y:S02]  /*c2a0*/  HADD2.F32 R5, -RZ, R10.H1_H1 ;  /* 0x3000000aff057230 */ /* 0x000fe40000004100 */
[----:B------:R-:W-:-:S02]  /*c2b0*/  HADD2.F32 R3, -RZ, R11.H1_H1 ;  /* 0x3000000bff037230 */ /* 0x000fc40000004100 */
[----:B------:R-:W-:Y:S02]  /*c2c0*/  HADD2.F32 R10, -RZ, R2.H0_H0 ;  /* 0x20000002ff0a7230 */ /* 0x000fe40000004100 */
        /* <DEDUP_REMOVED lines=8> */
[----:B------:R-:W-:Y:S02]  /*c350*/  FFMA.FTZ R19, R16, R22, -R9 ;  /* 0x0000001610137223 */ /* 0x000fe40000010809 */
[-C--:B------:R-:W-:Y:S02]  /*c360*/  FMUL.FTZ R18, R11, R2.reuse ;  /* 0x000000020b127220 */ /* 0x080fe40000410000 */
        /* <DEDUP_REMOVED lines=8> */
[C---:B------:R-:W-:Y:S02]  /*c3f0*/  FMUL.FTZ R2, R17.reuse, R2 ;  /* 0x0000000211027220 */ /* 0x040fe40000410000 */
[-C--:B------:R-:W-:Y:S02]  /*c400*/  FMUL.FTZ R9, R6, R11.reuse ;  /* 0x0000000b06097220 */ /* 0x080fe40000410000 */
[C---:B------:R-:W-:Y:S02]  /*c410*/  FMUL.FTZ R11, R8.reuse, R11 ;  /* 0x0000000b080b7220 */ /* 0x040fe40000410000 */
[-C--:B------:R-:W-:Y:S02]  /*c420*/  FFMA.FTZ R10, R17, R3.reuse, -R4 ;  /* 0x00000003110a7223 */ /* 0x080fe40000010804 */
[----:B------:R-:W-:Y:S02]  /*c430*/  FFMA.FTZ R3, R5, R3, R2 ;  /* 0x0000000305037223 */ /* 0x000fe40000010002 */
[-C--:B------:R-:W-:Y:S01]  /*c440*/  FFMA.FTZ R4, R8, R21.reuse, -R9 ;  /* 0x0000001508047223 */ /* 0x080fe20000010809 */
[----:B------:R-:W-:Y:S01]  /*c450*/  F2FP.PACK_AB R8, R15, R18 ;  /* 0x000000120f08723e */ /* 0x000fe200000000ff */
[----:B------:R-:W-:Y:S01]  /*c460*/  FFMA.FTZ R2, R6, R21, R11 ;  /* 0x0000001506027223 */ /* 0x000fe2000001000b */
[----:B------:R-:W-:-:S02]  /*c470*/  F2FP.PACK_AB R11, R16, R19 ;  /* 0x00000013100b723e */ /* 0x000fc400000000ff */
[----:B------:R-:W-:Y:S02]  /*c480*/  F2FP.PACK_AB R10, R3, R10 ;  /* 0x0000000a030a723e */ /* 0x000fe400000000ff */
[----:B------:R-:W-:-:S05]  /*c490*/  F2FP.PACK_AB R9, R2, R4 ;  /* 0x000000040209723e */ /* 0x000fca00000000ff */
[----:B------:R1:W-:Y:S02]  /*c4a0*/  STS.128 [R228+0x1100], R8 ;  /* 0x00110008e4007388 */ /* 0x0003e40000000c00 */
.L_x_1591:
[----:B------:R-:W-:Y:S05]  /*c4b0*/  BSYNC B0 ;  /* 0x0000000000007941 */ /* 0x000fea0003800000 */
.L_x_1590:
        /* <DEDUP_REMOVED lines=9> */
[--C-:B-1----:R-:W-:Y:S02]  /*c550*/  HADD2.F32 R17, -RZ, R10.reuse.H0_H0 ;  /* 0x2000000aff117230 */ /* 0x102fe40000004100 */
[----:B------:R-:W-:Y:S02]  /*c560*/  HADD2.F32 R6, -RZ, R10.H1_H1 ;  /* 0x3000000aff067230 */ /* 0x000fe40000004100 */
[--C-:B------:R-:W-:Y:S02]  /*c570*/  HADD2.F32 R5, -RZ, R11.reuse.H1_H1 ;  /* 0x3000000bff057230 */ /* 0x100fe40000004100 */
[----:B------:R-:W-:Y:S02]  /*c580*/  HADD2.F32 R10, -RZ, R2.H0_H0 ;  /* 0x20000002ff0a7230 */ /* 0x000fe40000004100 */
[----:B------:R-:W-:Y:S02]  /*c590*/  HADD2.F32 R16, -RZ, R11.H0_H0 ;  /* 0x2000000bff107230 */ /* 0x000fe40000004100 */
[----:B------:R-:W-:-:S02]  /*c5a0*/  HADD2.F32 R15, -RZ, R8.H0_H0 ;  /* 0x20000008ff0f7230 */ /* 0x000fc40000004100 */
[----:B------:R-:W-:Y:S02]  /*c5b0*/  HADD2.F32 R11, -RZ, R8.H1_H1 ;  /* 0x30000008ff0b7230 */ /* 0x000fe40000004100 */
[--C-:B------:R-:W-:Y:S02]  /*c5c0*/  HADD2.F32 R8, -RZ, R9.reuse.H0_H0 ;  /* 0x20000009ff087230 */ /* 0x100fe40000004100 */
[----:B------:R-:W-:Y:S01]  /*c5d0*/  HADD2.F32 R4, -RZ, R9.H1_H1 ;  /* 0x30000009ff047230 */ /* 0x000fe20000004100 */
[-C--:B------:R-:W-:Y:S01]  /*c5e0*/  FMUL.FTZ R9, R5, R10.reuse ;  /* 0x0000000a05097220 */ /* 0x080fe20000410000 */
[----:B------:R-:W-:Y:S01]  /*c5f0*/  HADD2.F32 R2, -RZ, R59.H0_H0 ;  /* 0x2000003bff027230 */ /* 0x000fe20000004100 */
[C---:B------:R-:W-:Y:S02]  /*c600*/  FMUL.FTZ R10, R16.reuse, R10 ;  /* 0x0000000a100a7220 */ /* 0x040fe40000410000 */
[----:B------:R-:W-:Y:S02]  /*c610*/  FFMA.FTZ R21, R16, R22, -R9 ;  /* 0x0000001610157223 */ /* 0x000fe40000010809 */
[----:B------:R-:W-:-:S02]  /*c620*/  FMUL.FTZ R18, R11, R2 ;  /* 0x000000020b127220 */ /* 0x000fc40000410000 */
[C---:B------:R-:W-:Y:S01]  /*c630*/  FMUL.FTZ R9, R15.reuse, R2 ;  /* 0x000000020f097220 */ /* 0x040fe20000410000 */
[----:B------:R-:W-:Y:S01]  /*c640*/  HADD2.F32 R2, -RZ, R60.H0_H0 ;  /* 0x2000003cff027230 */ /* 0x000fe20000004100 */
[-C--:B------:R-:W-:Y:S02]  /*c650*/  FFMA.FTZ R18, R15, R3.reuse, -R18 ;  /* 0x000000030f127223 */ /* 0x080fe40000010812 */
[----:B------:R-:W-:Y:S01]  /*c660*/  FFMA.FTZ R15, R11, R3, R9 ;  /* 0x000000030b0f7223 */ /* 0x000fe20000010009 */
[----:B------:R-:W-:Y:S01]  /*c670*/  HADD2.F32 R11, -RZ, R19.H0_H0 ;  /* 0x20000013ff0b7230 */ /* 0x000fe20000004100 */
[----:B------:R-:W-:Y:S01]  /*c680*/  FFMA.FTZ R16, R5, R22, R10 ;  /* 0x0000001605107223 */ /* 0x000fe2000001000a */
[----:B------:R-:W-:Y:S01]  /*c690*/  HADD2.F32 R3, -RZ, R61.H0_H0 ;  /* 0x2000003dff037230 */ /* 0x000fe20000004100 */
[-C--:B------:R-:W-:Y:S01]  /*c6a0*/  FMUL.FTZ R5, R6, R2.reuse ;  /* 0x0000000206057220 */ /* 0x080fe20000410000 */
[----:B------:R-:W-:Y:S01]  /*c6b0*/  HADD2.F32 R19, -RZ, R20.H0_H0 ;  /* 0x20000014ff137230 */ /* 0x000fe20000004100 */
[----:B------:R-:W-:-:S02]  /*c6c0*/  FMUL.FTZ R2, R17, R2 ;  /* 0x0000000211027220 */ /* 0x000fc40000410000 */
[-C--:B------:R-:W-:Y:S02]  /*c6d0*/  FMUL.FTZ R9, R4, R11.reuse ;  /* 0x0000000b04097220 */ /* 0x080fe40000410000 */
[----:B------:R-:W-:Y:S02]  /*c6e0*/  FMUL.FTZ R11, R8, R11 ;  /* 0x0000000b080b7220 */ /* 0x000fe40000410000 */
        /* <DEDUP_REMOVED lines=9> */
.L_x_1589:
[----:B------:R-:W-:Y:S05]  /*c780*/  BSYNC B1 ;  /* 0x0000000000017941 */ /* 0x000fea0003800000 */
.L_x_1588:
        /* <DEDUP_REMOVED lines=24> */
[----:B------:R-:W-:Y:S01]  /*c910*/  HADD2.F32 R2, -RZ, R60.H1_H1 ;  /* 0x3000003cff027230 */ /* 0x000fe20000004100 */
[C---:B------:R-:W-:Y:S02]  /*c920*/  FMUL.FTZ R10, R16.reuse, R10 ;  /* 0x0000000a100a7220 */ /* 0x040fe40000410000 */
[----:B------:R-:W-:Y:S02]  /*c930*/  FFMA.FTZ R21, R16, R22, -R9 ;  /* 0x0000001610157223 */ /* 0x000fe40000010809 */
[----:B------:R-:W-:-:S02]  /*c940*/  FMUL.FTZ R18, R11, R2 ;  /* 0x000000020b127220 */ /* 0x000fc40000410000 */
        /* <DEDUP_REMOVED lines=21> */
.L_x_1595:
[----:B------:R-:W-:Y:S05]  /*caa0*/  BSYNC B0 ;  /* 0x0000000000007941 */ /* 0x000fea0003800000 */
.L_x_1594:
        /* <DEDUP_REMOVED lines=44> */
.L_x_1593:
[----:B------:R-:W-:Y:S05]  /*cd70*/  BSYNC B1 ;  /* 0x0000000000017941 */ /* 0x000fea0003800000 */
.L_x_1592:
        /* <DEDUP_REMOVED lines=48> */
.L_x_1598:
[----:B------:R-:W-:Y:S05]  /*d080*/  BSYNC B0 ;  /* 0x0000000000007941 */ /* 0x000fea0003800000 */
.L_x_1597:
        /* <DEDUP_REMOVED lines=24> */
[----:B------:R-:W-:Y:S01]  /*d210*/  HADD2.F32 R2, -RZ, R66.H1_H1 ;  /* 0x30000042ff027230 */ /* 0x000fe20000004100 */
        /* <DEDUP_REMOVED lines=18> */
[----:B------:R1:W-:Y:S01]  /*d340*/  STS.128 [R228+0x7100], R8 ;  /* 0x00710008e4007388 */ /* 0x0003e20000000c00 */
[----:B------:R-:W-:Y:S05]  /*d350*/  BRA `(.L_x_1596) ;  /* 0x0000244000007947 */ /* 0x000fea0003800000 */
.L_x_1575:
        /* <DEDUP_REMOVED lines=34> */
[----:B------:R1:W2:Y:S01]  /*d580*/  @!P0 LD.E.128 R20, [R4.64] ;  /* 0x0000000804148980 */ /* 0x0002a2000c101d00 */
[----:B------:R-:W-:Y:S03]  /*d590*/  BSSY B0, `(.L_x_1599) ;  /* 0x0000025000007945 */ /* 0x000fe60003800000 */
[----:B------:R4:W1:Y:S01]  /*d5a0*/  SHFL.IDX PT, R30, R29, 0x1, 0x181f ;  /* 0x00381f001d1e7f89 */ /* 0x00086200000e0000 */
[----:B------:R-:W-:-:S03]  /*d5b0*/  ISETP.GE.AND P2, PT, R76, c[0x0][0x27c], PT ;  /* 0x00009f004c007a0c */ /* 0x000fc60003f46270 */
[----:B------:R4:W1:Y:S01]  /*d5c0*/  SHFL.IDX PT, R31, R15, 0x1, 0x181f ;  /* 0x00381f000f1f7f89 */ /* 0x00086200000e0000 */
[----:B------:R-:W-:-:S03]  /*d5d0*/  CS2R R18, SRZ ;  /* 0x0000000000127805 */ /* 0x000fc6000001ff00 */
[----:B------:R4:W1:Y:S01]  /*d5e0*/  SHFL.IDX PT, R32, R28, 0x1, 0x181f ;  /* 0x00381f001c207f89 */ /* 0x00086200000e0000 */
[----:B------:R-:W-:-:S03]  /*d5f0*/  CS2R R16, SRZ ;  /* 0x0000000000107805 */ /* 0x000fc6000001ff00 */
[----:B------:R4:W1:Y:S01]  /*d600*/  SHFL.IDX PT, R33, R6, 0x1, 0x181f ;  /* 0x00381f0006217f89 */ /* 0x00086200000e0000 */
[----:B------:R-:W-:Y:S01]  /*d610*/  CS2R R10, SRZ ;  /* 0x00000000000a7805 */ /* 0x000fe2000001ff00 */
[----:B---3--:R-:W-:Y:S01]  /*d620*/  IMAD.MOV.U32 R8, RZ, RZ, R26 ;  /* 0x000000ffff087224 */ /* 0x008fe200078e001a */
[----:B-1----:R-:W-:Y:S01]  /*d630*/  MOV R4, R24 ;  /* 0x0000001800047202 */ /* 0x002fe20000000f00 */
[----:B------:R-:W-:-:S03]  /*d640*/  IMAD.MOV.U32 R3, RZ, RZ, R25 ;  /* 0x000000ffff037224 */ /* 0x000fc600078e0019 */
[----:B------:R-:W-:Y:S01]  /*d650*/  PRMT R71, R8, 0x7610, R71 ;  /* 0x0000761008477816 */ /* 0x000fe20000000047 */
[----:B--2---:R-:W-:Y:S02]  /*d660*/  IMAD.MOV.U32 R2, RZ, RZ, R22 ;  /* 0x000000ffff027224 */ /* 0x004fe400078e0016 */
[----:B------:R-:W-:Y:S01]  /*d670*/  IMAD.MOV.U32 R8, RZ, RZ, R27 ;  /* 0x000000ffff087224 */ /* 0x000fe200078e001b */
[----:B------:R-:W-:Y:S01]  /*d680*/  PRMT R43, R3, 0x5410, R4 ;  /* 0x00005410032b7816 */ /* 0x000fe20000000004 */
[----:B------:R-:W-:Y:S01]  /*d690*/  IMAD.MOV.U32 R4, RZ, RZ, R23 ;  /* 0x000000ffff047224 */ /* 0x000fe200078e0017 */
[----:B------:R-:W-:Y:S01]  /*d6a0*/  PRMT R57, R2, 0x7610, R57 ;  /* 0x0000761002397816 */ /* 0x000fe20000000039 */
[----:B------:R-:W-:Y:S01]  /*d6b0*/  IMAD.MOV.U32 R2, RZ, RZ, R21 ;  /* 0x000000ffff027224 */ /* 0x000fe200078e0015 */
[----:B------:R-:W-:Y:S02]  /*d6c0*/  PRMT R59, R59, 0x5410, R8 ;  /* 0x000054103b3b7816 */ /* 0x000fe40000000008 */
[----:B------:R-:W-:Y:S01]  /*d6d0*/  MOV R3, R20 ;  /* 0x0000001400037202 */ /* 0x000fe20000000f00 */
[----:B------:R-:W-:Y:S01]  /*d6e0*/  CS2R R8, SRZ ;  /* 0x0000000000087805 */ /* 0x000fe2000001ff00 */
[----:B------:R-:W-:-:S02]  /*d6f0*/  PRMT R59, R4, 0x7610, R59 ;  /* 0x00007610043b7816 */ /* 0x000fc4000000003b */
[----:B------:R-:W-:Y:S01]  /*d700*/  PRMT R41, R2, 0x5410, R3 ;  /* 0x0000541002297816 */ /* 0x000fe20000000003 */
[----:B------:R-:W-:Y:S05]  /*d710*/  @P4 BRA `(.L_x_1600) ;  /* 0x000000c000004947 */ /* 0x000fea0003800000 */
[----:B----4-:R-:W-:Y:S01]  /*d720*/  CS2R R16, SRZ ;  /* 0x0000000000107805 */ /* 0x010fe2000001ff00 */
        /* <DEDUP_REMOVED lines=11> */
.L_x_1600:
[----:B----4-:R-:W-:Y:S05]  /*d7e0*/  BSYNC B0 ;  /* 0x0000000000007941 */ /* 0x010fea0003800000 */
.L_x_1599:
[----:B-1----:R-:W1:Y:S01]  /*d7f0*/  SHFL.IDX PT, R4, R29, 0x2, 0x181f ;  /* 0x00581f001d047f89 */ /* 0x002e6200000e0000 */
[----:B------:R-:W-:Y:S01]  /*d800*/  ISETP.GE.OR P0, PT, R76, c[0x0][0x27c], P6 ;  /* 0x00009f004c007a0c */ /* 0x000fe20003706670 */
[----:B------:R-:W-:Y:S01]  /*d810*/  CS2R R50, SRZ ;  /* 0x0000000000327805 */ /* 0x000fe2000001ff00 */
[----:B------:R-:W-:Y:S01]  /*d820*/  CS2R R48, SRZ ;  /* 0x0000000000307805 */ /* 0x000fe2000001ff00 */
[----:B------:R-:W2:Y:S01]  /*d830*/  SHFL.IDX PT, R5, R28, 0x2, 0x181f ;  /* 0x00581f001c057f89 */ /* 0x000ea200000e0000 */
[----:B------:R-:W-:-:S03]  /*d840*/  ISETP.NE.AND P3, PT, R46, RZ, PT ;  /* 0x000000ff2e00720c */ /* 0x000fc60003f65270 */
        /* <DEDUP_REMOVED lines=12> */
[----:B------:R-:W-:Y:S01]  /*d910*/  BSSY B0, `(.L_x_1601) ;  /* 0x000002e000007945 */ /* 0x000fe20003800000 */
[----:B------:R-:W-:Y:S01]  /*d920*/  CS2R R62, SRZ ;  /* 0x00000000003e7805 */ /* 0x000fe2000001ff00 */
[----:B------:R-:W-:Y:S01]  /*d930*/  CS2R R60, SRZ ;  /* 0x00000000003c7805 */ /* 0x000fe2000001ff00 */
[----:B------:R-:W2:Y:S01]  /*d940*/  SHFL.IDX PT, R28, R28, 0x3, 0x181f ;  /* 0x00781f001c1c7f89 */ /* 0x000ea200000e0000 */
[----:B------:R-:W-:Y:S01]  /*d950*/  CS2R R54, SRZ ;  /* 0x0000000000367805 */ /* 0x000fe2000001ff00 */
[----:B------:R-:W-:Y:S02]  /*d960*/  CS2R R52, SRZ ;  /* 0x0000000000347805 */ /* 0x000fe4000001ff00 */
[----:B------:R-:W2:Y:S04]  /*d970*/  SHFL.IDX PT, R29, R29, 0x3, 0x181f ;  /* 0x00781f001d1d7f89 */ /* 0x000ea800000e0000 */
[----:B------:R-:W2:Y:S04]  /*d980*/  SHFL.IDX PT, R15, R15, 0x3, 0x181f ;  /* 0x00781f000f0f7f89 */ /* 0x000ea800000e0000 */
[----:B------:R-:W2:Y:S01]  /*d990*/  SHFL.IDX PT, R6, R6, 0x3, 0x181f ;  /* 0x00781f0006067f89 */ /* 0x000ea200000e0000 */
[----:B-1---5:R-:W-:Y:S01]  /*d9a0*/  IMAD.MOV.U32 R5, RZ, RZ, R18 ;  /* 0x000000ffff057224 */ /* 0x022fe200078e0012 */
[----:B------:R-:W-:-:S04]  /*d9b0*/  MOV R4, R19 ;  /* 0x0000001300047202 */ /* 0x000fc80000000f00 */
[----:B------:R-:W-:Y:S01]  /*d9c0*/  PRMT R80, R4, 0x5410, R5 ;  /* 0x0000541004507816 */ /* 0x000fe20000000005 */
[----:B------:R-:W-:Y:S01]  /*d9d0*/  IMAD.MOV.U32 R5, RZ, RZ, R10 ;  /* 0x000000ffff057224 */ /* 0x000fe200078e000a */
[----:B------:R-:W-:Y:S01]  /*d9e0*/  MOV R4, R11 ;  /* 0x0000000b00047202 */ /* 0x000fe20000000f00 */
[----:B---3--:R-:W-:Y:S02]  /*d9f0*/  IMAD.MOV.U32 R3, RZ, RZ, R16 ;  /* 0x000000ffff037224 */ /* 0x008fe400078e0010 */
[----:B------:R-:W-:Y:S01]  /*da00*/  IMAD.MOV.U32 R2, RZ, RZ, R17 ;  /* 0x000000ffff027224 */ /* 0x000fe200078e0011 */
[----:B------:R-:W-:-:S04]  /*da10*/  PRMT R75, R5, 0x5410, R4 ;  /* 0x00005410054b7816 */ /* 0x000fc80000000004 */
[----:B------:R-:W-:Y:S01]  /*da20*/  PRMT R74, R2, 0x5410, R3 ;  /* 0x00005410024a7816 */ /* 0x000fe20000000003 */
[----:B------:R-:W-:Y:S02]  /*da30*/  IMAD.MOV.U32 R3, RZ, RZ, R8 ;  /* 0x000000ffff037224 */ /* 0x000fe400078e0008 */
[----:B------:R-:W-:-:S05]  /*da40*/  IMAD.MOV.U32 R2, RZ, RZ, R9 ;  /* 0x000000ffff027224 */ /* 0x000fca00078e0009 */
[----:B------:R-:W-:Y:S01]  /*da50*/  PRMT R73, R2, 0x5410, R3 ;  /* 0x0000541002497816 */ /* 0x000fe20000000003 */
[----:B--2---:R-:W-:Y:S01]  /*da60*/  IMAD.MOV.U32 R5, RZ, RZ, R50 ;  /* 0x000000ffff057224 */ /* 0x004fe200078e0032 */
[----:B------:R-:W-:Y:S01]  /*da70*/  MOV R4, R51 ;  /* 0x0000003300047202 */ /* 0x000fe20000000f00 */
[----:B------:R-:W-:Y:S02]  /*da80*/  IMAD.MOV.U32 R3, RZ, RZ, R48 ;  /* 0x000000ffff037224 */ /* 0x000fe400078e0030 */
[----:B------:R-:W-:Y:S01]  /*da90*/  IMAD.MOV.U32 R2, RZ, RZ, R49 ;  /* 0x000000ffff027224 */ /* 0x000fe200078e0031 */
[----:B------:R-:W-:Y:S01]  /*daa0*/  PRMT R88, R4, 0x5410, R5 ;  /* 0x0000541004587816 */ /* 0x000fe20000000005 */
[----:B----4-:R-:W-:-:S03]  /*dab0*/  IMAD.MOV.U32 R5, RZ, RZ, R46 ;  /* 0x000000ffff057224 */ /* 0x010fc600078e002e */
[----:B------:R-:W-:Y:S01]  /*dac0*/  PRMT R85, R2, 0x5410, R3 ;  /* 0x0000541002557816 */ /* 0x000fe20000000003 */
[----:B------:R-:W-:Y:S01]  /*dad0*/  IMAD.MOV.U32 R3, RZ, RZ, R44 ;  /* 0x000000ffff037224 */ /* 0x000fe200078e002c */
[----:B------:R-:W-:Y:S01]  /*dae0*/  MOV R4, R47 ;  /* 0x0000002f00047202 */ /* 0x000fe20000000f00 */
[----:B------:R-:W-:-:S03]  /*daf0*/  IMAD.MOV.U32 R2, RZ, RZ, R45 ;  /* 0x000000ffff027224 */ /* 0x000fc600078e002d */
[----:B------:R-:W-:Y:S02]  /*db00*/  PRMT R87, R5, 0x5410, R4 ;  /* 0x0000541005577816 */ /* 0x000fe40000000004 */
[----:B------:R-:W-:Y:S01]  /*db10*/  PRMT R84, R2, 0x5410, R3 ;  /* 0x0000541002547816 */ /* 0x000fe20000000003 */
[----:B------:R-:W-:Y:S05]  /*db20*/  @P3 BRA `(.L_x_1602) ;  /* 0x000000c000003947 */ /* 0x000fea0003800000 */
[----:B------:R-:W-:Y:S01]  /*db30*/  CS2R R60, SRZ ;  /* 0x00000000003c7805 */ /* 0x000fe2000001ff00 */
        /* <DEDUP_REMOVED lines=11> */
.L_x_1602:
[----:B------:R-:W-:Y:S05]  /*dbf0*/  BSYNC B0 ;  /* 0x0000000000007941 */ /* 0x000fea0003800000 */
.L_x_1601:
[----:B-1----:R-:W-:Y:S01]  /*dc00*/  IADD3 R4, -R98, R56, RZ ;  /* 0x0000003862047210 */ /* 0x002fe20007ffe1ff */
        /* <DEDUP_REMOVED lines=20> */
[----:B------:R-:W-:Y:S02]  /*dd50*/  SHF.L.U32 R6, R82, 0x6, RZ ;  /* 0x0000000652067819 */ /* 0x000fe400000006ff */
        /* <DEDUP_REMOVED lines=18> */
[----:B------:R-:W-:Y:S01]  /*de80*/  SHF.R.U32.HI R39, RZ, 0x10, R25 ;  /* 0x00000010ff277819 */ /* 0x000fe20000011619 */
[----:B------:R-:W2:Y:S01]  /*de90*/  LDS.128 R32, [R42+0x100] ;  /* 0x000100002a207984 */ /* 0x000ea20000000c00 */
[----:B------:R-:W-:Y:S01]  /*dea0*/  SHF.R.U64 R67, R20, 0x10, R21 ;  /* 0x0000001014437819 */ /* 0x000fe20000001215 */
[----:B-1----:R-:W-:Y:S01]  /*deb0*/  HADD2.F32 R37, -RZ, R29.H0_H0 ;  /* 0x2000001dff257230 */ /* 0x002fe20000004100 */
[--C-:B------:R-:W-:Y:S01]  /*dec0*/  SHF.R.U32.HI R40, RZ, 0x10, R23.reuse ;  /* 0x00000010ff287819 */ /* 0x100fe20000011617 */
[--C-:B------:R-:W-:Y:S01]  /*ded0*/  HADD2.F32 R27, -RZ, R31.reuse.H0_H0 ;  /* 0x2000001fff1b7230 */ /* 0x100fe20000004100 */
[----:B------:R-:W-:Y:S01]  /*dee0*/  SHF.R.U64 R64, R22, 0x10, R23 ;  /* 0x0000001016407819 */ /* 0x000fe20000001217 */
[----:B------:R-:W-:Y:S01]  /*def0*/  HADD2.F32 R26, -RZ, R31.H1_H1 ;  /* 0x3000001fff1a7230 */ /* 0x000fe20000004100 */
[----:B------:R-:W-:Y:S01]  /*df00*/  FMUL.FTZ R15, R37, R2 ;  /* 0x00000002250f7220 */ /* 0x000fe20000410000 */
[----:B------:R-:W-:Y:S01]  /*df10*/  HADD2.F32 R29, -RZ, R29.H1_H1 ;  /* 0x3000001dff1d7230 */ /* 0x000fe20000004100 */
[----:B------:R-:W-:Y:S01]  /*df20*/  SHF.R.U64 R69, R24, 0x10, R25 ;  /* 0x0000001018457819 */ /* 0x000fe20000001219 */
[----:B------:R-:W-:-:S02]  /*df30*/  HADD2.F32 R31, -RZ, R5.H0_H0 ;  /* 0x20000005ff1f7230 */ /* 0x000fc40000004100 */
[----:B------:R-:W-:Y:S02]  /*df40*/  HADD2.F32 R20, -RZ, R43.H0_H0 ;  /* 0x2000002bff147230 */ /* 0x000fe40000004100 */
[--C-:B------:R-:W-:Y:S02]  /*df50*/  HADD2.F32 R36, -RZ, R28.reuse.H0_H0 ;  /* 0x2000001cff247230 */ /* 0x100fe40000004100 */
[----:B------:R-:W-:Y:S02]  /*df60*/  HADD2.F32 R5, -RZ, R41.H1_H1 ;  /* 0x30000029ff057230 */ /* 0x000fe40000004100 */
[----:B------:R-:W-:Y:S02]  /*df70*/  HADD2.F32 R72, -RZ, R39.H0_H0 ;  /* 0x20000027ff487230 */ /* 0x000fe40000004100 */
[----:B------:R-:W-:Y:S02]  /*df80*/  HADD2.F32 R38, -RZ, R28.H1_H1 ;  /* 0x3000001cff267230 */ /* 0x000fe40000004100 */
[----:B------:R-:W-:-:S02]  /*df90*/  HADD2.F32 R28, -RZ, R30.H0_H0 ;  /* 0x2000001eff1c7230 */ /* 0x000fc40000004100 */
[----:B------:R-:W-:Y:S02]  /*dfa0*/  HADD2.F32 R30, -RZ, R30.H1_H1 ;  /* 0x3000001eff1e7230 */ /* 0x000fe40000004100 */
        /* <DEDUP_REMOVED lines=8> */
[----:B------:R-:W-:Y:S01]  /*e030*/  HADD2.F32 R15, -RZ, R43.H1_H1 ;  /* 0x3000002bff0f7230 */ /* 0x000fe20000004100 */
[----:B------:R-:W-:Y:S01]  /*e040*/  FMUL.FTZ R4, R36, R5 ;  /* 0x0000000524047220 */ /* 0x000fe20000410000 */
[----:B------:R-:W-:Y:S01]  /*e050*/  HADD2.F32 R32, -RZ, R40.H0_H0 ;  /* 0x20000028ff207230 */ /* 0x000fe20000004100 */
[C---:B------:R-:W-:Y:S01]  /*e060*/  FFMA.FTZ R65, R3.reuse, R72, R2 ;  /* 0x0000004803417223 */ /* 0x040fe20000010002 */
[----:B------:R-:W-:Y:S01]  /*e070*/  HADD2.F32 R2, -RZ, R59.H0_H0 ;  /* 0x2000003bff027230 */ /* 0x000fe20000004100 */
[----:B------:R-:W-:Y:S01]  /*e080*/  FMUL.FTZ R43, R3, R31 ;  /* 0x0000001f032b7220 */ /* 0x000fe20000410000 */
[----:B------:R-:W-:Y:S01]  /*e090*/  HADD2.F32 R3, -RZ, R57.H0_H0 ;  /* 0x20000039ff037230 */ /* 0x000fe20000004100 */
[C---:B------:R-:W-:Y:S01]  /*e0a0*/  FFMA.FTZ R57, R6.reuse, R15, R4 ;  /* 0x0000000f06397223 */ /* 0x040fe20000010004 */
[----:B------:R-:W-:Y:S01]  /*e0b0*/  HADD2.F32 R4, -RZ, R59.H1_H1 ;  /* 0x3000003bff047230 */ /* 0x000fe20000004100 */
[----:B------:R-:W-:Y:S01]  /*e0c0*/  FMUL.FTZ R41, R6, R5 ;  /* 0x0000000506297220 */ /* 0x000fe20000410000 */
[----:B------:R-:W-:Y:S01]  /*e0d0*/  HADD2.F32 R24, -RZ, R34.H0_H0 ;  /* 0x20000022ff187230 */ /* 0x000fe20000004100 */
[----:B------:R-:W-:Y:S01]  /*e0e0*/  FMUL.FTZ R6, R27, R2 ;  /* 0x000000021b067220 */ /* 0x000fe20000410000 */
[----:B------:R-:W-:Y:S01]  /*e0f0*/  HADD2.F32 R21, -RZ, R35.H1_H1 ;  /* 0x30000023ff157230 */ /* 0x000fe20000004100 */
[----:B------:R-:W-:Y:S01]  /*e100*/  FMUL.FTZ R31, R28, R3 ;  /* 0x000000031c1f7220 */ /* 0x000fe20000410000 */
[----:B------:R-:W-:Y:S01]  /*e110*/  HADD2.F32 R5, -RZ, R71.H0_H0 ;  /* 0x20000047ff057230 */ /* 0x000fe20000004100 */
[C---:B------:R-:W-:Y:S01]  /*e120*/  FFMA.FTZ R35, R22.reuse, R4, R6 ;  /* 0x0000000416237223 */ /* 0x040fe20000010006 */
[----:B------:R-:W-:Y:S01]  /*e130*/  HADD2.F32 R71, -RZ, R58.H0_H0 ;  /* 0x2000003aff477230 */ /* 0x000fe20000004100 */
[----:B------:R-:W-:Y:S01]  /*e140*/  FMUL.FTZ R33, R22, R2 ;  /* 0x0000000216217220 */ /* 0x000fe20000410000 */
[----:B------:R-:W-:Y:S01]  /*e150*/  HADD2.F32 R6, -RZ, R67.H0_H0 ;  /* 0x20000043ff067230 */ /* 0x000fe20000004100 */
[-C--:B------:R-:W-:Y:S01]  /*e160*/  FMUL.FTZ R2, R26, R32.reuse ;  /* 0x000000201a027220 */ /* 0x080fe20000410000 */
[----:B------:R-:W-:Y:S01]  /*e170*/  HADD2.F32 R22, -RZ, R64.H0_H0 ;  /* 0x20000040ff167230 */ /* 0x000fe20000004100 */
[C---:B------:R-:W-:Y:S01]  /*e180*/  FFMA.FTZ R59, R24.reuse, R5, R31 ;  /* 0x00000005183b7223 */ /* 0x040fe2000001001f */
[----:B------:R-:W-:Y:S01]  /*e190*/  HADD2.F32 R23, -RZ, R34.H1_H1 ;  /* 0x30000022ff177230 */ /* 0x000fe20000004100 */
[----:B------:R-:W-:Y:S01]  /*e1a0*/  FMUL.FTZ R39, R24, R3 ;  /* 0x0000000318277220 */ /* 0x000fe20000410000 */
[----:B------:R-:W-:Y:S01]  /*e1b0*/  HADD2.F32 R64, -RZ, R69.H0_H0 ;  /* 0x20000045ff407230 */ /* 0x000fe20000004100 */
[C---:B------:R-:W-:Y:S01]  /*e1c0*/  FMUL.FTZ R31, R21.reuse, R32 ;  /* 0x00000020151f7220 */ /* 0x040fe20000410000 */
[----:B------:R-:W-:Y:S01]  /*e1d0*/  HADD2.F32 R58, -RZ, R68.H0_H0 ;  /* 0x20000044ff3a7230 */ /* 0x000fe20000004100 */
[----:B------:R-:W-:-:S02]  /*e1e0*/  FFMA.FTZ R32, R21, R71, R2 ;  /* 0x0000004715207223 */ /* 0x000fc40000010002 */
[----:B------:R-:W-:Y:S02]  /*e1f0*/  FMUL.FTZ R3, R38, R6 ;  /* 0x0000000626037220 */ /* 0x000fe40000410000 */
[----:B------:R-:W-:Y:S02]  /*e200*/  FMUL.FTZ R2, R30, R22 ;  /* 0x000000161e027220 */ /* 0x000fe40000410000 */
[----:B------:R-:W-:Y:S02]  /*e210*/  FMUL.FTZ R24, R25, R6 ;  /* 0x0000000619187220 */ /* 0x000fe40000410000 */
[----:B------:R-:W-:Y:S02]  /*e220*/  FMUL.FTZ R21, R23, R22 ;  /* 0x0000001617157220 */ /* 0x000fe40000410000 */
[----:B------:R-:W-:Y:S02]  /*e230*/  FFMA.FTZ R34, R25, R64, R3 ;  /* 0x0000004019227223 */ /* 0x000fe40000010003 */
[----:B------:R-:W-:Y:S01]  /*e240*/  FFMA.FTZ R40, R23, R58, R2 ;  /* 0x0000003a17287223 */ /* 0x000fe20000010002 */
[----:B------:R-:W-:Y:S01]  /*e250*/  F2FP.PACK_AB R23, R32, R35 ;  /* 0x000000232017723e */ /* 0x000fe200000000ff */
[----:B------:R-:W-:-:S02]  /*e260*/  FFMA.FTZ R6, R28, R5, -R39 ;  /* 0x000000051c067223 */ /* 0x000fc40000010827 */
[----:B------:R-:W-:Y:S02]  /*e270*/  FFMA.FTZ R3, R27, R4, -R33 ;  /* 0x000000041b037223 */ /* 0x000fe40000010821 */
[----:B------:R-:W-:Y:S01]  /*e280*/  FFMA.FTZ R25, R37, R20, -R56 ;  /* 0x0000001425197223 */ /* 0x000fe20000010838 */
[----:B------:R-:W-:Y:S01]  /*e290*/  F2FP.PACK_AB R20, R34, R57 ;  /* 0x000000392214723e */ /* 0x000fe200000000ff */
        /* <DEDUP_REMOVED lines=10> */
[----:B------:R-:W-:-:S03]  /*e340*/  F2FP.PACK_AB R21, R65, R66 ;  /* 0x000000424115723e */ /* 0x000fc600000000ff */
[----:B------:R1:W-:Y:S04]  /*e350*/  STS.128 [R228+0x100], R24 ;  /* 0x00010018e4007388 */ /* 0x0003e80000000c00 */
[----:B------:R1:W-:Y:S02]  /*e360*/  STS.128 [R42+0x100], R20 ;  /* 0x000100142a007388 */ /* 0x0003e40000000c00 */
.L_x_1604:
[----:B------:R-:W-:Y:S05]  /*e370*/  BSYNC B0 ;  /* 0x0000000000007941 */ /* 0x000fea0003800000 */
.L_x_1603:
[----:B------:R-:W-:Y:S01]  /*e380*/  IADD3 R2, R82, 0x20, RZ ;  /* 0x0000002052027810 */ /* 0x000fe20007ffe0ff */
[----:B------:R-:W-:Y:S03]  /*e390*/  BSSY B0, `(.L_x_1605) ;  /* 0x000006a000007945 */ /* 0x000fe60003800000 */
[----:B------:R-:W-:-:S13]  /*e3a0*/  ISETP.GE.OR P0, PT, R2, R70, P2 ;  /* 0x000000460200720c */ /* 0x000fda0001706670 */
[----:B------:R-:W-:Y:S05]  /*e3b0*/  @P0 BRA `(.L_x_1606) ;  /* 0x0000067000000947 */ /* 0x000fea0003800000 */
[----:B------:R-:W2:Y:S01]  /*e3c0*/  LDL R64, [R1+0x120] ;  /* 0x0001200001407983 */ /* 0x000ea20000100800 */
[----:B------:R-:W-:Y:S02]  /*e3d0*/  MOV R2, c[0x0][0x27c] ;  /* 0x00009f0000027a02 */ /* 0x000fe40000000f00 */
[----:B------:R-:W-:Y:S02]  /*e3e0*/  IADD3 R5, R82, 0x20, RZ ;  /* 0x0000002052057810 */ /* 0x000fe40007ffe0ff */
        /* <DEDUP_REMOVED lines=16> */
[--C-:B------:R-:W-:Y:S02]  /*e4f0*/  SHF.R.U64 R56, R18, 0x10, R19.reuse ;  /* 0x0000001012387819 */ /* 0x100fe40000001213 */
[----:B------:R-:W-:Y:S01]  /*e500*/  SHF.L.U32 R35, R2, 0x1, RZ ;  /* 0x0000000102237819 */ /* 0x000fe200000006ff */
[----:B------:R-:W-:Y:S01]  /*e510*/  HADD2.F32 R2, -RZ, R73.H0_H0 ;  /* 0x20000049ff027230 */ /* 0x000fe20000004100 */
[----:B------:R-:W-:Y:S02]  /*e520*/  SHF.R.U32.HI R38, RZ, 0x10, R19 ;  /* 0x00000010ff267819 */ /* 0x000fe40000011613 */
[----:B------:R-:W-:Y:S01]  /*e530*/  SHF.R.U32.HI R31, RZ, 0x10, R17 ;  /* 0x00000010ff1f7819 */ /* 0x000fe20000011611 */
[----:B-1----:R-:W1:Y:S01]  /*e540*/  LDS.128 R24, [R35+0x100] ;  /* 0x0001000023187984 */ /* 0x002e620000000c00 */
[----:B------:R-:W-:Y:S01]  /*e550*/  SHF.R.U64 R43, R8, 0x10, R9 ;  /* 0x00000010082b7819 */ /* 0x000fe20000001209 */
[----:B------:R-:W-:Y:S01]  /*e560*/  HADD2.F32 R9, -RZ, R74.H0_H0 ;  /* 0x2000004aff097230 */ /* 0x000fe20000004100 */
[--C-:B------:R-:W-:Y:S01]  /*e570*/  SHF.R.U32.HI R32, RZ, 0x10, R11.reuse ;  /* 0x00000010ff207819 */ /* 0x100fe2000001160b */
[----:B------:R-:W-:Y:S01]  /*e580*/  HADD2.F32 R59, -RZ, R31.H0_H0 ;  /* 0x2000001fff3b7230 */ /* 0x000fe20000004100 */
[----:B------:R-:W-:Y:S01]  /*e590*/  SHF.R.U64 R40, R10, 0x10, R11 ;  /* 0x000000100a287819 */ /* 0x000fe2000000120b */
[----:B------:R-:W-:Y:S01]  /*e5a0*/  HADD2.F32 R58, -RZ, R38.H0_H0 ;  /* 0x20000026ff3a7230 */ /* 0x000fe20000004100 */
[----:B------:R-:W-:Y:S01]  /*e5b0*/  SHF.R.U64 R57, R16, 0x10, R17 ;  /* 0x0000001010397819 */ /* 0x000fe20000001211 */
[----:B------:R-:W-:-:S02]  /*e5c0*/  HADD2.F32 R38, -RZ, R56.H0_H0 ;  /* 0x20000038ff267230 */ /* 0x000fc40000004100 */
[--C-:B-1----:R-:W-:Y:S02]  /*e5d0*/  HADD2.F32 R4, -RZ, R25.reuse.H0_H0 ;  /* 0x20000019ff047230 */ /* 0x102fe40000004100 */
[----:B------:R-:W-:Y:S02]  /*e5e0*/  HADD2.F32 R3, -RZ, R25.H1_H1 ;  /* 0x30000019ff037230 */ /* 0x000fe40000004100 */
[--C-:B------:R-:W-:Y:S01]  /*e5f0*/  HADD2.F32 R6, -RZ, R24.reuse.H0_H0 ;  /* 0x20000018ff067230 */ /* 0x100fe20000004100 */
[----:B------:R-:W-:Y:S01]  /*e600*/  FMUL.FTZ R36, R4, R2 ;  /* 0x0000000204247220 */ /* 0x000fe20000410000 */
[----:B------:R-:W-:Y:S02]  /*e610*/  HADD2.F32 R11, -RZ, R27.H0_H0 ;  /* 0x2000001bff0b7230 */ /* 0x000fe40000004100 */
[----:B------:R-:W-:Y:S02]  /*e620*/  HADD2.F32 R17, -RZ, R24.H1_H1 ;  /* 0x30000018ff117230 */ /* 0x000fe40000004100 */
[----:B------:R-:W-:-:S02]  /*e630*/  HADD2.F32 R24, -RZ, R32.H0_H0 ;  /* 0x20000020ff187230 */ /* 0x000fc40000004100 */
[--C-:B------:R-:W-:Y:S02]  /*e640*/  HADD2.F32 R16, -RZ, R26.reuse.H0_H0 ;  /* 0x2000001aff107230 */ /* 0x100fe40000004100 */
[----:B------:R-:W-:Y:S02]  /*e650*/  HADD2.F32 R10, -RZ, R27.H1_H1 ;  /* 0x3000001bff0a7230 */ /* 0x000fe40000004100 */
[----:B------:R-:W-:Y:S01]  /*e660*/  HADD2.F32 R15, -RZ, R26.H1_H1 ;  /* 0x3000001aff0f7230 */ /* 0x000fe20000004100 */
[----:B--2---:R-:W1:Y:S02]  /*e670*/  LDS.128 R20, [R64] ;  /* 0x0000000040147984 */ /* 0x004e640000000c00 */
[----:B-1----:R-:W-:Y:S02]  /*e680*/  HADD2.F32 R29, -RZ, R21.H0_H0 ;  /* 0x20000015ff1d7230 */ /* 0x002fe40000004100 */
[--C-:B------:R-:W-:Y:S02]  /*e690*/  HADD2.F32 R19, -RZ, R23.reuse.H0_H0 ;  /* 0x20000017ff137230 */ /* 0x100fe40000004100 */
[----:B------:R-:W-:Y:S01]  /*e6a0*/  HADD2.F32 R18, -RZ, R23.H1_H1 ;  /* 0x30000017ff127230 */ /* 0x000fe20000004100 */
[----:B------:R-:W-:Y:S01]  /*e6b0*/  FMUL.FTZ R8, R29, R2 ;  /* 0x000000021d087220 */ /* 0x000fe20000410000 */
[----:B------:R-:W-:-:S02]  /*e6c0*/  HADD2.F32 R21, -RZ, R21.H1_H1 ;  /* 0x30000015ff157230 */ /* 0x000fc40000004100 */
[----:B------:R-:W-:Y:S01]  /*e6d0*/  HADD2.F32 R23, -RZ, R5.H0_H0 ;  /* 0x20000005ff177230 */ /* 0x000fe20000004100 */
[----:B------:R-:W-:Y:S01]  /*e6e0*/  FFMA.FTZ R42, R4, R9, R8 ;  /* 0x00000009042a7223 */ /* 0x000fe20000010008 */
[----:B------:R-:W-:Y:S02]  /*e6f0*/  HADD2.F32 R28, -RZ, R20.H0_H0 ;  /* 0x20000014ff1c7230 */ /* 0x000fe40000004100 */
[----:B------:R-:W-:Y:S01]  /*e700*/  HADD2.F32 R5, -RZ, R73.H1_H1 ;  /* 0x30000049ff057230 */ /* 0x000fe20000004100 */
[-C--:B------:R-:W-:Y:S01]  /*e710*/  FMUL.FTZ R2, R21, R23.reuse ;  /* 0x0000001715027220 */ /* 0x080fe20000410000 */
[----:B------:R-:W-:Y:S01]  /*e720*/  HADD2.F32 R8, -RZ, R74.H1_H1 ;  /* 0x3000004aff087230 */ /* 0x000fe20000004100 */
[C---:B------:R-:W-:Y:S01]  /*e730*/  FMUL.FTZ R34, R3.reuse, R23 ;  /* 0x0000001703227220 */ /* 0x040fe20000410000 */
[----:B------:R-:W-:Y:S01]  /*e740*/  HADD2.F32 R30, -RZ, R20.H1_H1 ;  /* 0x30000014ff1e7230 */ /* 0x000fe20000004100 */
[----:B------:R-:W-:Y:S01]  /*e750*/  FMUL.FTZ R4, R28, R5 ;  /* 0x000000051c047220 */ /* 0x000fe20000410000 */
[----:B------:R-:W-:Y:S01]  /*e760*/  HADD2.F32 R20, -RZ, R22.H0_H0 ;  /* 0x20000016ff147230 */ /* 0x000fe20000004100 */
[----:B------:R-:W-:Y:S01]  /*e770*/  FFMA.FTZ R41, R3, R59, R2 ;  /* 0x0000003b03297223 */ /* 0x000fe20000010002 */
[--C-:B------:R-:W-:Y:S01]  /*e780*/  HADD2.F32 R2, -RZ, R75.reuse.H1_H1 ;  /* 0x3000004bff027230 */ /* 0x100fe20000004100 */
[C---:B------:R-:W-:Y:S01]  /*e790*/  FFMA.FTZ R37, R6.reuse, R8, R4 ;  /* 0x0000000806257223 */ /* 0x040fe20000010004 */
[----:B------:R-:W-:Y:S01]  /*e7a0*/  HADD2.F32 R3, -RZ, R75.H0_H0 ;  /* 0x2000004bff037230 */ /* 0x000fe20000004100 */
[----:B------:R-:W-:Y:S01]  /*e7b0*/  FMUL.FTZ R33, R6, R5 ;  /* 0x0000000506217220 */ /* 0x000fe20000410000 */
[--C-:B------:R-:W-:Y:S01]  /*e7c0*/  HADD2.F32 R4, -RZ, R80.reuse.H0_H0 ;  /* 0x20000050ff047230 */ /* 0x100fe20000004100 */
[----:B------:R-:W-:Y:S01]  /*e7d0*/  FMUL.FTZ R6, R19, R2 ;  /* 0x0000000213067220 */ /* 0x000fe20000410000 */
[----:B------:R-:W-:Y:S01]  /*e7e0*/  HADD2.F32 R5, -RZ, R80.H1_H1 ;  /* 0x30000050ff057230 */ /* 0x000fe20000004100 */
[----:B------:R-:W-:Y:S01]  /*e7f0*/  FMUL.FTZ R23, R20, R3 ;  /* 0x0000000314177220 */ /* 0x000fe20000410000 */
[----:B------:R-:W-:Y:S01]  /*e800*/  HADD2.F32 R22, -RZ, R22.H1_H1 ;  /* 0x30000016ff167230 */ /* 0x000fe20000004100 */
[C---:B------:R-:W-:Y:S01]  /*e810*/  FFMA.FTZ R27, R11.reuse, R4, R6 ;  /* 0x000000040b1b7223 */ /* 0x040fe20000010006 */
[----:B------:R-:W-:Y:S01]  /*e820*/  HADD2.F32 R6, -RZ, R43.H0_H0 ;  /* 0x2000002bff067230 */ /* 0x000fe20000004100 */
[----:B------:R-:W-:Y:S01]  /*e830*/  FMUL.FTZ R25, R11, R2 ;  /* 0x000000020b197220 */ /* 0x000fe20000410000 */
[----:B------:R-:W-:Y:S01]  /*e840*/  HADD2.F32 R11, -RZ, R40.H0_H0 ;  /* 0x20000028ff0b7230 */ /* 0x000fe20000004100 */
[----:B------:R-:W-:Y:S01]  /*e850*/  FMUL.FTZ R2, R18, R24 ;  /* 0x0000001812027220 */ /* 0x000fe20000410000 */
[----:B------:R-:W-:Y:S01]  /*e860*/  HADD2.F32 R40, -RZ, R57.H0_H0 ;  /* 0x20000039ff287230 */ /* 0x000fe20000004100 */
[----:B------:R-:W-:-:S02]  /*e870*/  FFMA.FTZ R39, R16, R5, R23 ;  /* 0x0000000510277223 */ /* 0x000fc40000010017 */
[----:B------:R-:W-:Y:S02]  /*e880*/  FMUL.FTZ R31, R16, R3 ;  /* 0x00000003101f7220 */ /* 0x000fe40000410000 */
[C---:B------:R-:W-:Y:S02]  /*e890*/  FMUL.FTZ R23, R10.reuse, R24 ;  /* 0x000000180a177220 */ /* 0x040fe40000410000 */
[----:B------:R-:W-:Y:S02]  /*e8a0*/  FFMA.FTZ R24, R10, R58, R2 ;  /* 0x0000003a0a187223 */ /* 0x000fe40000010002 */
[-C--:B------:R-:W-:Y:S02]  /*e8b0*/  FMUL.FTZ R3, R30, R6.reuse ;  /* 0x000000061e037220 */ /* 0x080fe40000410000 */
[----:B------:R-:W-:Y:S02]  /*e8c0*/  FMUL.FTZ R2, R22, R11 ;  /* 0x0000000b16027220 */ /* 0x000fe40000410000 */
[----:B------:R-:W-:-:S02]  /*e8d0*/  FMUL.FTZ R16, R17, R6 ;  /* 0x0000000611107220 */ /* 0x000fc40000410000 */
[----:B------:R-:W-:Y:S02]  /*e8e0*/  FMUL.FTZ R11, R15, R11 ;  /* 0x0000000b0f0b7220 */ /* 0x000fe40000410000 */
        /* <DEDUP_REMOVED lines=20> */
.L_x_1606:
[----:B------:R-:W-:Y:S05]  /*ea30*/  BSYNC B0 ;  /* 0x0000000000007941 */ /* 0x000fea0003800000 */
.L_x_1605:
        /* <DEDUP_REMOVED lines=28> */
[----:B------:R-:W-:Y:S01]  /*ec00*/  SHF.R.U32.HI R29, RZ, 0x10, R47 ;  /* 0x00000010ff1d7819 */ /* 0x000fe2000001162f */
[----:B-1----:R-:W1:Y:S01]  /*ec10*/  LDS.128 R16, [R31+0x100] ;  /* 0x000100001f107984 */ /* 0x002e620000000c00 */
[----:B------:R-:W-:Y:S02]  /*ec20*/  SHF.R.U32.HI R32, RZ, 0x10, R51 ;  /* 0x00000010ff207819 */ /* 0x000fe40000011633 */
[----:B------:R-:W-:Y:S01]  /*ec30*/  SHF.R.U64 R38, R46, 0x10, R47 ;  /* 0x000000102e267819 */ /* 0x000fe2000000122f */
[----:B------:R-:W-:Y:S01]  /*ec40*/  HADD2.F32 R28, -RZ, R29.H0_H0 ;  /* 0x2000001dff1c7230 */ /* 0x000fe20000004100 */
[----:B------:R-:W-:Y:S01]  /*ec50*/  SHF.R.U64 R43, R48, 0x10, R49 ;  /* 0x00000010302b7819 */ /* 0x000fe20000001231 */
[----:B------:R-:W-:Y:S01]  /*ec60*/  HADD2.F32 R44, -RZ, R32.H0_H0 ;  /* 0x20000020ff2c7230 */ /* 0x000fe20000004100 */
[----:B------:R-:W-:-:S03]  /*ec70*/  SHF.R.U64 R42, R50, 0x10, R51 ;  /* 0x00000010322a7819 */ /* 0x000fc60000001233 */
[----:B------:R-:W-:Y:S02]  /*ec80*/  HADD2.F32 R43, -RZ, R43.H0_H0 ;  /* 0x2000002bff2b7230 */ /* 0x000fe40000004100 */
[--C-:B-1----:R-:W-:Y:S02]  /*ec90*/  HADD2.F32 R4, -RZ, R17.reuse.H0_H0 ;  /* 0x20000011ff047230 */ /* 0x102fe40000004100 */
[----:B------:R-:W-:Y:S02]  /*eca0*/  HADD2.F32 R3, -RZ, R17.H1_H1 ;  /* 0x30000011ff037230 */ /* 0x000fe40000004100 */
[----:B------:R-:W-:Y:S01]  /*ecb0*/  HADD2.F32 R17, -RZ, R16.H1_H1 ;  /* 0x30000010ff117230 */ /* 0x000fe20000004100 */
[----:B------:R-:W-:Y:S01]  /*ecc0*/  FMUL.FTZ R35, R4, R2 ;  /* 0x0000000204237220 */ /* 0x000fe20000410000 */
[----:B------:R-:W-:Y:S01]  /*ecd0*/  HADD2.F32 R15, -RZ, R18.H1_H1 ;  /* 0x30000012ff0f7230 */ /* 0x000fe20000004100 */
[----:B--2---:R-:W1:Y:S02]  /*ece0*/  LDS.128 R8, [R56] ;  /* 0x0000000038087984 */ /* 0x004e640000000c00 */
[----:B-1----:R-:W-:-:S02]  /*ecf0*/  HADD2.F32 R22, -RZ, R10.H0_H0 ;  /* 0x2000000aff167230 */ /* 0x002fc40000004100 */
[----:B------:R-:W-:Y:S02]  /*ed00*/  HADD2.F32 R25, -RZ, R10.H1_H1 ;  /* 0x3000000aff197230 */ /* 0x000fe40000004100 */
[--C-:B------:R-:W-:Y:S02]  /*ed10*/  HADD2.F32 R26, -RZ, R9.reuse.H0_H0 ;  /* 0x20000009ff1a7230 */ /* 0x100fe40000004100 */
[----:B------:R-:W-:Y:S02]  /*ed20*/  HADD2.F32 R10, -RZ, R16.H0_H0 ;  /* 0x20000010ff0a7230 */ /* 0x000fe40000004100 */
[----:B------:R-:W-:Y:S01]  /*ed30*/  HADD2.F32 R16, -RZ, R18.H0_H0 ;  /* 0x20000012ff107230 */ /* 0x000fe20000004100 */
[----:B------:R-:W-:Y:S01]  /*ed40*/  FMUL.FTZ R6, R26, R2 ;  /* 0x000000021a067220 */ /* 0x000fe20000410000 */
[----:B------:R-:W-:Y:S02]  /*ed50*/  HADD2.F32 R23, -RZ, R9.H1_H1 ;  /* 0x30000009ff177230 */ /* 0x000fe40000004100 */
[----:B------:R-:W-:-:S02]  /*ed60*/  HADD2.F32 R18, -RZ, R5.H0_H0 ;  /* 0x20000005ff127230 */ /* 0x000fc40000004100 */
[--C-:B------:R-:W-:Y:S02]  /*ed70*/  HADD2.F32 R24, -RZ, R8.reuse.H0_H0 ;  /* 0x20000008ff187230 */ /* 0x100fe40000004100 */
[----:B------:R-:W-:Y:S01]  /*ed80*/  HADD2.F32 R27, -RZ, R8.H1_H1 ;  /* 0x30000008ff1b7230 */ /* 0x000fe20000004100 */
[-C--:B------:R-:W-:Y:S01]  /*ed90*/  FMUL.FTZ R2, R23, R18.reuse ;  /* 0x0000001217027220 */ /* 0x080fe20000410000 */
[----:B------:R-:W-:Y:S01]  /*eda0*/  HADD2.F32 R8, -RZ, R85.H0_H0 ;  /* 0x20000055ff087230 */ /* 0x000fe20000004100 */
[C---:B------:R-:W-:Y:S01]  /*edb0*/  FMUL.FTZ R34, R3.reuse, R18 ;  /* 0x0000001203227220 */ /* 0x040fe20000410000 */
[----:B------:R-:W-:Y:S01]  /*edc0*/  HADD2.F32 R5, -RZ, R84.H1_H1 ;  /* 0x30000054ff057230 */ /* 0x000fe20000004100 */
[----:B------:R-:W-:Y:S01]  /*edd0*/  FFMA.FTZ R39, R3, R45, R2 ;  /* 0x0000002d03277223 */ /* 0x000fe20000010002 */
[----:B------:R-:W-:Y:S01]  /*ede0*/  HADD2.F32 R21, -RZ, R11.H0_H0 ;  /* 0x2000000bff157230 */ /* 0x000fe20000004100 */
[----:B------:R-:W-:Y:S01]  /*edf0*/  FFMA.FTZ R40, R4, R8, R6 ;  /* 0x0000000804287223 */ /* 0x000fe20000010006 */
[----:B------:R-:W-:Y:S01]  /*ee00*/  HADD2.F32 R6, -RZ, R85.H1_H1 ;  /* 0x30000055ff067230 */ /* 0x000fe20000004100 */
[-C--:B------:R-:W-:Y:S01]  /*ee10*/  FMUL.FTZ R4, R24, R5.reuse ;  /* 0x0000000518047220 */ /* 0x080fe20000410000 */
[----:B------:R-:W-:Y:S01]  /*ee20*/  HADD2.F32 R2, -RZ, R87.H1_H1 ;  /* 0x30000057ff027230 */ /* 0x000fe20000004100 */
[C---:B------:R-:W-:Y:S01]  /*ee30*/  FMUL.FTZ R33, R10.reuse, R5 ;  /* 0x000000050a217220 */ /* 0x040fe20000410000 */
[----:B------:R-:W-:Y:S01]  /*ee40*/  HADD2.F32 R20, -RZ, R11.H1_H1 ;  /* 0x3000000bff147230 */ /* 0x000fe20000004100 */
[----:B------:R-:W-:Y:S01]  /*ee50*/  FFMA.FTZ R36, R10, R6, R4 ;  /* 0x000000060a247223 */ /* 0x000fe20000010004 */
[----:B------:R-:W-:Y:S01]  /*ee60*/  HADD2.F32 R11, -RZ, R19.H0_H0 ;  /* 0x20000013ff0b7230 */ /* 0x000fe20000004100 */
[----:B------:R-:W-:Y:S01]  /*ee70*/  FMUL.FTZ R10, R21, R2 ;  /* 0x00000002150a7220 */ /* 0x000fe20000410000 */
[----:B------:R-:W-:-:S02]  /*ee80*/  HADD2.F32 R4, -RZ, R88.H0_H0 ;  /* 0x20000058ff047230 */ /* 0x000fc40000004100 */
[----:B------:R-:W-:Y:S02]  /*ee90*/  HADD2.F32 R3, -RZ, R87.H0_H0 ;  /* 0x20000057ff037230 */ /* 0x000fe40000004100 */
[----:B------:R-:W-:Y:S01]  /*eea0*/  HADD2.F32 R9, -RZ, R19.H1_H1 ;  /* 0x30000013ff097230 */ /* 0x000fe20000004100 */
[C---:B------:R-:W-:Y:S01]  /*eeb0*/  FMUL.FTZ R19, R11.reuse, R2 ;  /* 0x000000020b137220 */ /* 0x040fe20000410000 */
[----:B------:R-:W-:Y:S01]  /*eec0*/  HADD2.F32 R5, -RZ, R88.H1_H1 ;  /* 0x30000058ff057230 */ /* 0x000fe20000004100 */
[----:B------:R-:W-:Y:S01]  /*eed0*/  FFMA.FTZ R29, R11, R4, R10 ;  /* 0x000000040b1d7223 */ /* 0x000fe2000001000a */
[----:B------:R-:W-:Y:S01]  /*eee0*/  HADD2.F32 R11, -RZ, R41.H0_H0 ;  /* 0x20000029ff0b7230 */ /* 0x000fe20000004100 */
[-C--:B------:R-:W-:Y:S01]  /*eef0*/  FMUL.FTZ R18, R22, R3.reuse ;  /* 0x0000000316127220 */ /* 0x080fe20000410000 */
[----:B------:R-:W-:Y:S01]  /*ef00*/  HADD2.F32 R10, -RZ, R38.H0_H0 ;  /* 0x20000026ff0a7230 */ /* 0x000fe20000004100 */
[----:B------:R-:W-:Y:S01]  /*ef10*/  FMUL.FTZ R2, R20, R28 ;  /* 0x0000001c14027220 */ /* 0x000fe20000410000 */
[----:B------:R-:W-:Y:S01]  /*ef20*/  HADD2.F32 R38, -RZ, R42.H0_H0 ;  /* 0x2000002aff267230 */ /* 0x000fe20000004100 */
[----:B------:R-:W-:-:S02]  /*ef30*/  FMUL.FTZ R30, R16, R3 ;  /* 0x00000003101e7220 */ /* 0x000fc40000410000 */
[----:B------:R-:W-:Y:S02]  /*ef40*/  FFMA.FTZ R37, R16, R5, R18 ;  /* 0x0000000510257223 */ /* 0x000fe40000010012 */
[----:B------:R-:W-:Y:S02]  /*ef50*/  FFMA.FTZ R18, R9, R44, R2 ;  /* 0x0000002c09127223 */ /* 0x000fe40000010002 */
[-C--:B------:R-:W-:Y:S02]  /*ef60*/  FMUL.FTZ R3, R27, R11.reuse ;  /* 0x0000000b1b037220 */ /* 0x080fe40000410000 */
[----:B------:R-:W-:Y:S02]  /*ef70*/  FMUL.FTZ R16, R9, R28 ;  /* 0x0000001c09107220 */ /* 0x000fe40000410000 */
        /* <DEDUP_REMOVED lines=23> */
.L_x_1608:
[----:B------:R-:W-:Y:S05]  /*f0f0*/  BSYNC B0 ;  /* 0x0000000000007941 */ /* 0x000fea0003800000 */
.L_x_1607:
[----:B------:R-:W-:-:S04]  /*f100*/  IADD3 R2, R82, 0x60, RZ ;  /* 0x0000006052027810 */ /* 0x000fc80007ffe0ff */
        /* <DEDUP_REMOVED lines=22> */
[----:B-1----:R-:W-:Y:S01]  /*f270*/  SHF.L.U32 R31, R2, 0x1, RZ ;  /* 0x00000001021f7819 */ /* 0x002fe200000006ff */
[----:B------:R-:W-:Y:S01]  /*f280*/  HADD2.F32 R2, -RZ, R89.H0_H0 ;  /* 0x20000059ff027230 */ /* 0x000fe20000004100 */
[----:B------:R-:W-:Y:S01]  /*f290*/  SHF.R.U32.HI R29, RZ, 0x10, R55 ;  /* 0x00000010ff1d7819 */ /* 0x000fe20000011637 */
[----:B------:R-:W-:Y:S01]  /*f2a0*/  HADD2.F32 R45, -RZ, R28.H0_H0 ;  /* 0x2000001cff2d7230 */ /* 0x000fe20000004100 */
[----:B------:R-:W-:Y:S01]  /*f2b0*/  SHF.R.U64 R36, R52, 0x10, R53 ;  /* 0x0000001034247819 */ /* 0x000fe20000001235 */
[----:B------:R-:W1:Y:S01]  /*f2c0*/  LDS.128 R16, [R31+0x100] ;  /* 0x000100001f107984 */ /* 0x000e620000000c00 */
[----:B------:R-:W-:Y:S01]  /*f2d0*/  SHF.R.U32.HI R32, RZ, 0x10, R63 ;  /* 0x00000010ff207819 */ /* 0x000fe2000001163f */
[----:B------:R-:W-:Y:S01]  /*f2e0*/  HADD2.F32 R28, -RZ, R29.H0_H0 ;  /* 0x2000001dff1c7230 */ /* 0x000fe20000004100 */
[----:B------:R-:W-:-:S02]  /*f2f0*/  SHF.R.U64 R37, R54, 0x10, R55 ;  /* 0x0000001036257819 */ /* 0x000fc40000001237 */
[----:B------:R-:W-:Y:S01]  /*f300*/  SHF.R.U64 R43, R60, 0x10, R61 ;  /* 0x000000103c2b7819 */ /* 0x000fe2000000123d */
[----:B------:R-:W-:Y:S01]  /*f310*/  HADD2.F32 R44, -RZ, R32.H0_H0 ;  /* 0x20000020ff2c7230 */ /* 0x000fe20000004100 */
[----:B------:R-:W-:Y:S01]  /*f320*/  SHF.R.U64 R41, R62, 0x10, R63 ;  /* 0x000000103e297819 */ /* 0x000fe2000000123f */
        /* <DEDUP_REMOVED lines=17> */
[--C-:B------:R-:W-:Y:S01]  /*f440*/  HADD2.F32 R8, -RZ, R90.reuse.H0_H0 ;  /* 0x2000005aff087230 */ /* 0x100fe20000004100 */
        /* <DEDUP_REMOVED lines=24> */
[C---:B------:R-:W-:Y:S01]  /*f5d0*/  FMUL.FTZ R30, R16.reuse, R3 ;  /* 0x00000003101e7220 */ /* 0x040fe20000410000 */
[----:B------:R-:W-:Y:S01]  /*f5e0*/  HADD2.F32 R36, -RZ, R41.H0_H0 ;  /* 0x20000029ff247230 */ /* 0x000fe20000004100 */
[----:B------:R-:W-:-:S02]  /*f5f0*/  FFMA.FTZ R39, R16, R5, R18 ;  /* 0x0000000510277223 */ /* 0x000fc40000010012 */
[----:B------:R-:W-:Y:S02]  /*f600*/  FFMA.FTZ R18, R9, R44, R2 ;  /* 0x0000002c09127223 */ /* 0x000fe40000010002 */
[-C--:B------:R-:W-:Y:S02]  /*f610*/  FMUL.FTZ R3, R27, R11.reuse ;  /* 0x0000000b1b037220 */ /* 0x080fe40000410000 */
[----:B------:R-:W-:Y:S02]  /*f620*/  FMUL.FTZ R16, R9, R28 ;  /* 0x0000001c09107220 */ /* 0x000fe40000410000 */
[-C--:B------:R-:W-:Y:S02]  /*f630*/  FMUL.FTZ R2, R25, R10.reuse ;  /* 0x0000000a19027220 */ /* 0x080fe40000410000 */
[----:B------:R-:W-:Y:S02]  /*f640*/  FMUL.FTZ R11, R17, R11 ;  /* 0x0000000b110b7220 */ /* 0x000fe40000410000 */
[----:B------:R-:W-:-:S02]  /*f650*/  FMUL.FTZ R9, R15, R10 ;  /* 0x0000000a0f097220 */ /* 0x000fc40000410000 */
[----:B------:R-:W-:Y:S02]  /*f660*/  FFMA.FTZ R28, R17, R37, R3 ;  /* 0x00000025111c7223 */ /* 0x000fe40000010003 */
        /* <DEDUP_REMOVED lines=19> */
.L_x_1596:
[----:B------:R-:W-:Y:S05]  /*f7a0*/  BSYNC B2 ;  /* 0x0000000000027941 */ /* 0x000fea0003800000 */
.L_x_1574:
[----:B------:R-:W-:Y:S01]  /*f7b0*/  BAR.SYNC.DEFER_BLOCKING 0x0 ;  /* 0x0000000000007b1d */ /* 0x000fe20000010000 */
[----:B-1----:R-:W-:Y:S01]  /*f7c0*/  IMAD R4, R94, c[0x0][0x208], RZ ;  /* 0x000082005e047a24 */ /* 0x002fe200078e02ff */
[----:B------:R-:W-:Y:S01]  /*f7d0*/  ISETP.GE.AND P1, PT, R76, c[0x0][0x1d4], PT ;  /* 0x000075004c007a0c */ /* 0x000fe20003f26270 */
[----:B------:R-:W-:Y:S01]  /*f7e0*/  IMAD.WIDE.U32 R2, R237, c[0x0][0x208], RZ ;  /* 0x00008200ed027a25 */ /* 0x000fe200078e00ff */
[----:B------:R-:W-:-:S02]  /*f7f0*/  IADD3 R207, R202, 0x20, RZ ;  /* 0x00000020cacf7810 */ /* 0x000fc40007ffe0ff */
[----:B------:R-:W-:Y:S01]  /*f800*/  SHF.L.U64.HI R231, R76, 0x1, R77 ;  /* 0x000000014ce77819 */ /* 0x000fe2000001024d */
[----:B------:R-:W-:Y:S01]  /*f810*/  IMAD R4, R237, c[0x0][0x20c], R4 ;  /* 0x00008300ed047a24 */ /* 0x000fe200078e0204 */
[C---:B------:R-:W-:Y:S01]  /*f820*/  ISETP.GE.AND P2, PT, R227.reuse, c[0x0][0x1d4], PT ;  /* 0x00007500e3007a0c */ /* 0x040fe20003f46270 */
[----:B------:R-:W-:Y:S01]  /*f830*/  IMAD.WIDE.U32 R8, R86, c[0x0][0x210], RZ ;  /* 0x0000840056087a25 */ /* 0x000fe200078e00ff */
[----:B------:R-:W-:Y:S01]  /*f840*/  SHF.L.U64.HI R232, R227, 0x1, R102 ;  /* 0x00000001e3e87819 */ /* 0x000fe20000010266 */
[----:B------:R-:W1:Y:S01]  /*f850*/  S2R R15, SR_TID.X ;  /* 0x00000000000f7919 */ /* 0x000e620000002100 */
[----:B------:R-:W-:Y:S01]  /*f860*/  BSSY B0, `(.L_x_1609) ;  /* 0x0000061000007945 */ /* 0x000fe20003800000 */
[----:B------:R-:W-:Y:S02]  /*f870*/  IMAD.IADD R3, R3, 0x1, R4 ;  /* 0x0000000103037824 */ /* 0x000fe400078e0204 */
[----:B------:R-:W-:Y:S01]  /*f880*/  IMAD R4, R93, c[0x0][0x218], RZ ;  /* 0x000086005d047a24 */ /* 0x000fe200078e02ff */
[----:B------:R-:W-:Y:S01]  /*f890*/  STL.64 [R1+0x18], R8 ;  /* 0x0000180801007387 */ /* 0x000fe20000100a00 */
        /* <DEDUP_REMOVED lines=23> */
[----:B------:R-:W-:Y:S01]  /*fa10*/  SHFL.IDX PT, R10, R5, 0x1, 0x181f ;  /* 0x00381f00050a7f89 */ /* 0x000fe200000e0000 */
[----:B------:R-:W-:-:S03]  /*fa20*/  LOP3.LUT P0, RZ, R83, 0x2, RZ, 0xc0, !PT ;  /* 0x0000000253ff7812 */ /* 0x000fc6000780c0ff */
[----:B------:R-:W2:Y:S04]  /*fa30*/  SHFL.IDX PT, R2, R5, RZ, 0x181f ;  /* 0x00181fff05027589 */ /* 0x000ea800000e0000 */
[----:B------:R-:W3:Y:S04]  /*fa40*/  SHFL.IDX PT, R6, R3, RZ, 0x181f ;  /* 0x00181fff03067589 */ /* 0x000ee800000e0000 */
[----:B------:R-:W4:Y:S02]  /*fa50*/  SHFL.IDX PT, R11, R3, 0x1, 0x181f ;  /* 0x00381f00030b7f89 */ /* 0x000f2400000e0000 */
[----:B------:R-:W-:-:S02]  /*fa60*/  @P0 IADD3 R207, R202, -0x20, RZ ;  /* 0xffffffe0cacf0810 */ /* 0x000fc40007ffe0ff */
[----:B------:R-:W-:Y:S01]  /*fa70*/  ISETP.LT.OR P0, PT, R4, 0x1, P1 ;  /* 0x000000010400780c */ /* 0x000fe20000f01670 */
        /* <DEDUP_REMOVED lines=8> */
[----:B--2---:R-:W-:Y:S01]  /*fb00*/  IADD3 R8, P3, R2, R230, RZ ;  /* 0x000000e602087210 */ /* 0x004fe20007f7e0ff */
[----:B------:R-:W-:Y:S01]  /*fb10*/  LDSM.16.M88.4 R48, [R202+0x1800] ;  /* 0x00180000ca30783b */ /* 0x000fe20000000200 */
[----:B------:R-:W-:-:S03]  /*fb20*/  IADD3 R215, R207, 0x800, RZ ;  /* 0x00000800cfd77810 */ /* 0x000fc60007ffe0ff */
[----:B---3--:R-:W-:Y:S01]  /*fb30*/  IMAD.X R9, R6, 0x1, R231, P3 ;  /* 0x0000000106097824 */ /* 0x008fe200018e06e7 */
[----:B------:R-:W-:Y:S01]  /*fb40*/  LDSM.16.M88.4 R60, [R202+0x2000] ;  /* 0x00200000ca3c783b */ /* 0x000fe20000000200 */
[----:B------:R-:W-:-:S03]  /*fb50*/  ISETP.LT.OR P3, PT, R4, 0x21, P1 ;  /* 0x000000210400780c */ /* 0x000fc60000f61670 */
[----:B------:R-:W-:Y:S04]  /*fb60*/  LDSM.16.M88.4 R68, [R202+0x2800] ;  /* 0x00280000ca44783b */ /* 0x000fe80000000200 */
[----:B------:R-:W-:Y:S04]  /*fb70*/  LDSM.16.M88.4 R112, [R202+0x3000] ;  /* 0x00300000ca70783b */ /* 0x000fe80000000200 */
[----:B------:R-:W-:Y:S04]  /*fb80*/  LDSM.16.M88.4 R24, [R207] ;  /* 0x00000000cf18783b */ /* 0x000fe80000000200 */
[----:B------:R-:W-:Y:S04]  /*fb90*/  LDSM.16.M88.4 R96, [R207+0x800] ;  /* 0x00080000cf60783b */ /* 0x000fe80000000200 */
[----:B------:R-:W-:Y:S04]  /*fba0*/  LDSM.16.M88.4 R88, [R207+0x1000] ;  /* 0x00100000cf58783b */ /* 0x000fe80000000200 */
[----:B------:R-:W-:Y:S04]  /*fbb0*/  LDSM.16.M88.4 R72, [R207+0x1800] ;  /* 0x00180000cf48783b */ /* 0x000fe80000000200 */
[----:B------:R-:W-:Y:S04]  /*fbc0*/  LDSM.16.M88.4 R104, [R207+0x2000] ;  /* 0x00200000cf68783b */ /* 0x000fe80000000200 */
[----:B------:R-:W-:Y:S04]  /*fbd0*/  LDSM.16.M88.4 R108, [R207+0x2800] ;  /* 0x00280000cf6c783b */ /* 0x000fe80000000200 */
[----:B------:R-:W-:Y:S04]  /*fbe0*/  LDSM.16.M88.4 R116, [R207+0x3000] ;  /* 0x00300000cf74783b */ /* 0x000fe80000000200 */
[----:B------:R-:W-:Y:S01]  /*fbf0*/  @!PT LDS RZ, [RZ] ;  /* 0x00000000fffff984 */ /* 0x000fe20000000800 */
[----:B------:R-:W-:Y:S01]  /*fc00*/  @!PT LDS RZ, [RZ] ;  /* 0x00000000fffff984 */ /* 0x000fe20000000800 */
[----:B------:R-:W-:Y:S01]  /*fc10*/  @!PT LDS RZ, [RZ] ;  /* 0x00000000fffff984 */ /* 0x000fe20000000800 */
[----:B------:R2:W-:Y:S02]  /*fc20*/  LDGSTS.E.BYPASS.LTC128B.128 [R228+0x100], [R8.64], !P0 ;  /* 0x0010000008e47fae */ /* 0x0005e4000c101d48 */
[----:B--2---:R-:W-:-:S02]  /*fc30*/  IADD3 R8, P0, R2, R233, RZ ;  /* 0x000000e902087210 */ /* 0x004fc40007f1e0ff */
[----:B------:R-:W2:Y:S03]  /*fc40*/  SHFL.IDX PT, R2, R5, 0x2, 0x181f ;  /* 0x00581f0005027f89 */ /* 0x000ea600000e0000 */
[----:B------:R-:W-:Y:S02]  /*fc50*/  IMAD.X R9, R6, 0x1, R232, P0 ;  /* 0x0000000106097824 */ /* 0x000fe400000e06e8 */
[----:B------:R-:W3:Y:S04]  /*fc60*/  SHFL.IDX PT, R6, R3, 0x2, 0x181f ;  /* 0x00581f0003067f89 */ /* 0x000ee800000e0000 */
[----:B------:R5:W-:Y:S01]  /*fc70*/  LDGSTS.E.BYPASS.LTC128B.128 [R228+0x3900], [R8.64], !P4 ;  /* 0x0390000008e47fae */ /* 0x000be2000e101d48 */
[----:B------:R-:W-:-:S02]  /*fc80*/  ISETP.LT.OR P4, PT, R4, 0x21, P2 ;  /* 0x000000210400780c */ /* 0x000fc40001781670 */
[----:B-----5:R-:W-:-:S05]  /*fc90*/  IADD3 R8, P0, R10, R230, RZ ;  /* 0x000000e60a087210 */ /* 0x020fca0007f1e0ff */
[----:B----4-:R-:W-:-:S05]  /*fca0*/  IMAD.X R9, R11, 0x1, R231, P0 ;  /* 0x000000010b097824 */ /* 0x010fca00000e06e7 */
[----:B------:R4:W-:Y:S02]  /*fcb0*/  LDGSTS.E.BYPASS.LTC128B.128 [R228+0x1100], [R8.64], !P3 ;  /* 0x0110000008e47fae */ /* 0x0009e4000d901d48 */
[----:B----4-:R-:W-:Y:S02]  /*fcc0*/  IADD3 R8, P0, R10, R233, RZ ;  /* 0x000000e90a087210 */ /* 0x010fe40007f1e0ff */
[----:B--2---:R-:W-:-:S03]  /*fcd0*/  IADD3 R10, P3, R2, R230, RZ ;  /* 0x000000e6020a7210 */ /* 0x004fc60007f7e0ff */
[----:B------:R-:W-:Y:S02]  /*fce0*/  IMAD.X R9, R11, 0x1, R232, P0 ;  /* 0x000000010b097824 */ /* 0x000fe400000e06e8 */
[----:B---3--:R-:W-:Y:S01]  /*fcf0*/  IMAD.X R11, R6, 0x1, R231, P3 ;  /* 0x00000001060b7824 */ /* 0x008fe200018e06e7 */
[----:B------:R-:W-:Y:S02]  /*fd00*/  ISETP.LT.OR P3, PT, R4, 0x41, P1 ;  /* 0x000000410400780c */ /* 0x000fe40000f61670 */
[----:B------:R2:W-:Y:S11]  /*fd10*/  LDGSTS.E.BYPASS.LTC128B.128 [R228+0x4900], [R8.64], !P4 ;  /* 0x0490000008e47fae */ /* 0x0005f6000e101d48 */
[----:B------:R3:W-:Y:S01]  /*fd20*/  LDGSTS.E.BYPASS.LTC128B.128 [R228+0x2100], [R10.64], !P3 ;  /* 0x021000000ae47fae */ /* 0x0007e2000d901d48 */
[----:B--2---:R-:W-:-:S05]  /*fd30*/  IADD3 R8, P0, R2, R233, RZ ;  /* 0x000000e902087210 */ /* 0x004fca0007f1e0ff */
[----:B------:R-:W-:Y:S01]  /*fd40*/  IMAD.X R9, R6, 0x1, R232, P0 ;  /* 0x0000000106097824 */ /* 0x000fe200000e06e8 */
[----:B------:R-:W-:-:S13]  /*fd50*/  ISETP.LT.OR P0, PT, R4, 0x41, P2 ;  /* 0x000000410400780c */ /* 0x000fda0001701670 */
[----:B------:R3:W-:Y:S01]  /*fd60*/  LDGSTS.E.BYPASS.LTC128B.128 [R228+0x5900], [R8.64], !P0 ;  /* 0x0590000008e47fae */ /* 0x0007e2000c101d48 */
[----:B-1----:R-:W-:-:S13]  /*fd70*/  ISETP.GT.AND P0, PT, R15, 0x7f, PT ;  /* 0x0000007f0f00780c */ /* 0x002fda0003f04270 */
[----:B------:R-:W-:Y:S05]  /*fd80*/  @P0 BRA `(.L_x_1610) ;  /* 0x000000e000000947 */ /* 0x000fea0003800000 */
[----:B------:R-:W-:Y:S05]  /*fd90*/  BRA.DIV ~URZ, `(.L_x_1611) ;  /* 0x0000f8527f007947 */ /* 0x000fea000b800000 */
[----:B------:R1:W2:Y:S04]  /*fda0*/  SHFL.IDX PT, R6, R3, 0x3, 0x181f ;  /* 0x00781f0003067f89 */ /* 0x0002a800000e0000 */
[----:B------:R1:W4:Y:S02]  /*fdb0*/  SHFL.IDX PT, R2, R5, 0x3, 0x181f ;  /* 0x00781f0005027f89 */ /* 0x00032400000e0000 */
.L_x_1728:
[C---:B------:R-:W-:Y:S02]  /*fdc0*/  ISETP.LT.OR P3, PT, R4.reuse, 0x61, P1 ;  /* 0x000000610400780c */ /* 0x040fe40000f61670 */
[----:B------:R-:W-:Y:S02]  /*fdd0*/  ISETP.LT.OR P2, PT, R4, 0x61, P2 ;  /* 0x000000610400780c */ /* 0x000fe40001741670 */
[C---:B----4-:R-:W-:Y:S02]  /*fde0*/  IADD3 R4, P1, R2.reuse, R230, RZ ;  /* 0x000000e602047210 */ /* 0x050fe40007f3e0ff */
[----:B------:R-:W-:-:S03]  /*fdf0*/  IADD3 R2, P0, R2, R233, RZ ;  /* 0x000000e902027210 */ /* 0x000fc60007f1e0ff */
[C---:B-12---:R-:W-:Y:S02]  /*fe00*/  IMAD.X R5, R6.reuse, 0x1, R231, P1 ;  /* 0x0000000106057824 */ /* 0x046fe400008e06e7 */
[----:B------:R-:W-:-:S03]  /*fe10*/  IMAD.X R3, R6, 0x1, R232, P0 ;  /* 0x0000000106037824 */ /* 0x000fc600000e06e8 */
[----:B------:R-:W-:Y:S01]  /*fe20*/  @!PT LDS RZ, [RZ] ;  /* 0x00000000fffff984 */ /* 0x000fe20000000800 */
[----:B------:R-:W-:Y:S01]  /*fe30*/  @!PT LDS RZ, [RZ] ;  /* 0x00000000fffff984 */ /* 0x000fe20000000800 */
[----:B------:R-:W-:Y:S01]  /*fe40*/  @!PT LDS RZ, [RZ] ;  /* 0x00000000fffff984 */ /* 0x000fe20000000800 */
[----:B------:R1:W-:Y:S04]  /*fe50*/  LDGSTS.E.BYPASS.LTC128B.128 [R229+0x3100], [R4.64], !P3 ;  /* 0x0310000004e57fae */ /* 0x0003e8000d901d48 */
[----:B------:R1:W-:Y:S02]  /*fe60*/  LDGSTS.E.BYPASS.LTC128B.128 [R229+0x6900], [R2.64], !P2 ;  /* 0x0690000002e57fae */ /* 0x0003e4000d101d48 */
.L_x_1610:
[----:B------:R-:W-:Y:S05]  /*fe70*/  BSYNC B0 ;  /* 0x0000000000007941 */ /* 0x000fea0003800000 */
.L_x_1609:
[----:B-1----:R-:W2:Y:S01]  /*fe80*/  LDL R3, [R1+0xc] ;  /* 0x00000c0001037983 */ /* 0x002ea20000100800 */
[----:B------:R-:W-:Y:S01]  /*fe90*/  IMAD.MOV.U32 R2, RZ, RZ, 0x40 ;  /* 0x00000040ff027424 */ /* 0x000fe200078e00ff */
[----:B------:R-:W-:Y:S02]  /*fea0*/  LOP3.LUT P0, RZ, R83, 0x4, RZ, 0xc0, !PT ;  /* 0x0000000453ff7812 */ /* 0x000fe4000780c0ff */
[----:B------:R-:W0:Y:S01]  /*feb0*/  LDGDEPBAR ;  /* 0x00000000000079af */ /* 0x000e220000000000 */
[----:B------:R-:W-:Y:S01]  /*fec0*/  WARPSYNC 0xffffffff ;  /* 0xffffffff00007948 */ /* 0x000fe20003800000 */
[----:B---3--:R-:W-:Y:S01]  /*fed0*/  HMMA.16816.F32 R8, R140, R22, RZ ;  /* 0x000000168c08723c */ /* 0x008fe200000018ff */
[----:B------:R-:W-:Y:S01]  /*fee0*/  SEL R2, R2, 0xffffffc0, !P0 ;  /* 0xffffffc002027807 */ /* 0x000fe20004000000 */
[----:B------:R-:W-:Y:S01]  /*fef0*/  BSSY B1, `(.L_x_1612) ;  /* 0x0000111000017945 */ /* 0x000fe20003800000 */
[----:B------:R-:W-:-:S02]  /*ff00*/  IADD3 R214, R207, 0x3800, RZ ;  /* 0x00003800cfd67810 */ /* 0x000fc40007ffe0ff */
[C---:B------:R-:W-:Y:S01]  /*ff10*/  IADD3 R213, R207.reuse, 0x6800, RZ ;  /* 0x00006800cfd57810 */ /* 0x040fe20007ffe0ff */
[--C-:B------:R-:W-:Y:S01]  /*ff20*/  IMAD.IADD R201, R202, 0x1, R2.reuse ;  /* 0x00000001cac97824 */ /* 0x100fe200078e0202 */
[C---:B------:R-:W-:Y:S01]  /*ff30*/  IADD3 R212, R207.reuse, 0x6000, RZ ;  /* 0x00006000cfd47810 */ /* 0x040fe20007ffe0ff */
[C---:B------:R-:W-:Y:S01]  /*ff40*/  HMMA.16816.F32 R16, R140.reuse, R20, RZ ;  /* 0x000000148c10723c */ /* 0x040fe200000018ff */
[C---:B------:R-:W-:Y:S01]  /*ff50*/  IMAD.IADD R200, R207.reuse, 0x1, R2 ;  /* 0x00000001cfc87824 */ /* 0x040fe200078e0202 */
[C---:B------:R-:W-:Y:S01]  /*ff60*/  IADD3 R211, R207.reuse, 0x5800, RZ ;  /* 0x00005800cfd37810 */ /* 0x040fe20007ffe0ff */
[----:B------:R-:W-:Y:S01]  /*ff70*/  LDSM.16.M88.4 R56, [R201] ;  /* 0x00000000c938783b */ /* 0x000fe20000000200 */
[C---:B------:R-:W-:Y:S02]  /*ff80*/  IADD3 R210, R207.reuse, 0x5000, RZ ;  /* 0x00005000cfd27810 */ /* 0x040fe40007ffe0ff */
[C---:B------:R-:W-:Y:S02]  /*ff90*/  IADD3 R209, R207.reuse, 0x4800, RZ ;  /* 0x00004800cfd17810 */ /* 0x040fe40007ffe0ff */
[----:B------:R-:W-:Y:S01]  /*ffa0*/  HMMA.16816.F32 R20, R140, R60, RZ ;  /* 0x0000003c8c14723c */ /* 0x000fe200000018ff */
[----:B------:R-:W-:-:S07]  /*ffb0*/  IADD3 R208, R207, 0x4000, RZ ;  /* 0x00004000cfd07810 */ /* 0x000fce0007ffe0ff */
[----:B------:R-:W-:Y:S08]  /*ffc0*/  HMMA.16816.F32 R52, R144, R26, R8 ;  /* 0x0000001a9034723c */ /* 0x000ff00000001808 */
[C---:B------:R-:W-:Y:S08]  /*ffd0*/  HMMA.16816.F32 R8, R140.reuse, R68, RZ ;  /* 0x000000448c08723c */ /* 0x040ff000000018ff */
[----:B------:R-:W-:Y:S08]  /*ffe0*/  HMMA.16816.F32 R44, R140, R40, RZ ;  /* 0x000000288c2c723c */ /* 0x000ff000000018ff */
[----:B------:R-:W-:Y:S08]  /*fff0*/  HMMA.16816.F32 R64, R144, R24, R16 ;  /* 0x000000189040723c */ /* 0x000ff00000001810 */
        /* <DEDUP_REMOVED lines=8> */
[C---:B------:R-:W-:Y:S08]  /*10080*/  HMMA.16816.F32 R20, R144.reuse, R108, R8 ;  /* 0x0000006c9014723c */ /* 0x040ff00000001808 */
[----:B------:R-:W-:Y:S08]  /*10090*/  HMMA.16816.F32 R100, R144, R96, R44 ;  /* 0x000000609064723c */ /* 0x000ff0000000182c */
[C---:B------:R-:W-:Y:S08]  /*100a0*/  HMMA.16816.F32 R8, R140.reuse, R112, RZ ;  /* 0x000000708c08723c */ /* 0x040ff000000018ff */
[----:B------:R-:W-:Y:S08]  /*100b0*/  HMMA.16816.F32 R44, R140, R114, RZ ;  /* 0x000000728c2c723c */ /* 0x000ff000000018ff */
[C---:B------:R-:W-:Y:S01]  /*100c0*/  HMMA.16816.F32 R96, R144.reuse, R98, R40 ;  /* 0x000000629060723c */ /* 0x040fe20000001828 */
[----:B------:R-:W1:Y:S07]  /*100d0*/  LDSM.16.M88.4 R40, [R201+0x800] ;  /* 0x00080000c928783b */ /* 0x000e6e0000000200 */
[C---:B------:R-:W-:Y:S01]  /*100e0*/  HMMA.16816.F32 R84, R144.reuse, R72, R28 ;  /* 0x000000489054723c */ /* 0x040fe2000000181c */
[----:B------:R-:W-:Y:S07]  /*100f0*/  LDSM.16.M88.4 R28, [R201+0x2000] ;  /* 0x00200000c91c783b */ /* 0x000fee0000000200 */
[C---:B------:R-:W-:Y:S01]  /*10100*/  HMMA.16816.F32 R92, R144.reuse, R88, R36 ;  /* 0x00000058905c723c */ /* 0x040fe20000001824 */
[----:B------:R-:W3:Y:S07]  /*10110*/  LDSM.16.M88.4 R36, [R201+0x1000] ;  /* 0x00100000c924783b */ /* 0x000eee0000000200 */
[C---:B------:R-:W-:Y:S01]  /*10120*/  HMMA.16816.F32 R72, R144.reuse, R74, R24 ;  /* 0x0000004a9048723c */ /* 0x040fe20000001818 */
[----:B------:R-:W4:Y:S07]  /*10130*/  LDSM.16.M88.4 R24, [R201+0x2800] ;  /* 0x00280000c918783b */ /* 0x000f2e0000000200 */
[C---:B------:R-:W-:Y:S08]  /*10140*/  HMMA.16816.F32 R60, R144.reuse, R106, R16 ;  /* 0x0000006a903c723c */ /* 0x040ff00000001810 */
[C---:B------:R-:W-:Y:S01]  /*10150*/  HMMA.16816.F32 R16, R144.reuse, R110, R48 ;  /* 0x0000006e9010723c */ /* 0x040fe20000001830 */
[----:B------:R-:W5:Y:S07]  /*10160*/  LDSM.16.M88.4 R48, [R201+0x3000] ;  /* 0x00300000c930783b */ /* 0x000f6e0000000200 */
[C---:B------:R-:W-:Y:S01]  /*10170*/  HMMA.16816.F32 R88, R144.reuse, R90, R32 ;  /* 0x0000005a9058723c */ /* 0x040fe20000001820 */
[----:B------:R-:W2:Y:S07]  /*10180*/  LDSM.16.M88.4 R32, [R201+0x1800] ;  /* 0x00180000c920783b */ /* 0x000eae0000000200 */
[C---:B------:R-:W-:Y:S08]  /*10190*/  HMMA.16816.F32 R8, R144.reuse, R116, R8 ;  /* 0x000000749008723c */ /* 0x040ff00000001808 */
[----:B------:R-:W-:Y:S08]  /*101a0*/  HMMA.16816.F32 R44, R144, R118, R44 ;  /* 0x00000076902c723c */ /* 0x000ff0000000182c */
[C---:B-1----:R-:W-:Y:S08]  /*101b0*/  HMMA.16816.F32 R100, R176.reuse, R40, R100 ;  /* 0x00000028b064723c */ /* 0x042ff00000001864 */
[C---:B------:R-:W-:Y:S08]  /*101c0*/  HMMA.16816.F32 R96, R176.reuse, R42, R96 ;  /* 0x0000002ab060723c */ /* 0x040ff00000001860 */
[C---:B------:R-:W-:Y:S08]  /*101d0*/  HMMA.16816.F32 R108, R176.reuse, R56, R64 ;  /* 0x00000038b06c723c */ /* 0x040ff00000001840 */
[C---:B---3--:R-:W-:Y:S08]  /*101e0*/  HMMA.16816.F32 R92, R176.reuse, R36, R92 ;  /* 0x00000024b05c723c */ /* 0x048ff0000000185c */
[C---:B------:R-:W-:Y:S08]  /*101f0*/  HMMA.16816.F32 R88, R176.reuse, R38, R88 ;  /* 0x00000026b058723c */ /* 0x040ff00000001858 */
[C---:B----4-:R-:W-:Y:S01]  /*10200*/  HMMA.16816.F32 R40, R176.reuse, R26, R16 ;  /* 0x0000001ab028723c */ /* 0x050fe20000001810 */
[----:B------:R-:W1:Y:S07]  /*10210*/  LDSM.16.M88.4 R16, [R200+0x2000] ;  /* 0x00200000c810783b */ /* 0x000e6e0000000200 */
[C---:B------:R-:W-:Y:S08]  /*10220*/  HMMA.16816.F32 R64, R176.reuse, R30, R60 ;  /* 0x0000001eb040723c */ /* 0x040ff0000000183c */
[C---:B-----5:R-:W-:Y:S01]  /*10230*/  HMMA.16816.F32 R36, R176.reuse, R48, R8 ;  /* 0x00000030b024723c */ /* 0x060fe20000001808 */
[----:B------:R-:W3:Y:S07]  /*10240*/  LDSM.16.M88.4 R8, [R200+0x2800] ;  /* 0x00280000c808783b */ /* 0x000eee0000000200 */
[----:B------:R-:W-:Y:S01]  /*10250*/  HMMA.16816.F32 R60, R176, R50, R44 ;  /* 0x00000032b03c723c */ /* 0x000fe2000000182c */
[----:B------:R-:W4:Y:S01]  /*10260*/  LDSM.16.M88.4 R48, [R200+0x3000] ;  /* 0x00300000c830783b */ /* 0x000f220000000200 */
[----:B--2---:R-:W-:-:S06]  /*10270*/  ISETP.GT.AND P0, PT, R122, R3, PT ;  /* 0x000000037a00720c */ /* 0x004fcc0003f04270 */
[C---:B------:R-:W-:Y:S08]  /*10280*/  HMMA.16816.F32 R104, R176.reuse, R58, R52 ;  /* 0x0000003ab068723c */ /* 0x040ff00000001834 */
[C---:B------:R-:W-:Y:S08]  /*10290*/  HMMA.16816.F32 R84, R176.reuse, R32, R84 ;  /* 0x00000020b054723c */ /* 0x040ff00000001854 */
[C---:B------:R-:W-:Y:S01]  /*102a0*/  HMMA.16816.F32 R72, R176.reuse, R34, R72 ;  /* 0x00000022b048723c */ /* 0x040fe20000001848 */
[----:B------:R-:W2:Y:S07]  /*102b0*/  LDSM.16.M88.4 R32, [R200] ;  /* 0x00000000c820783b */ /* 0x000eae0000000200 */
[C---:B------:R-:W-:Y:S01]  /*102c0*/  HMMA.16816.F32 R68, R176.reuse, R28, R68 ;  /* 0x0000001cb044723c */ /* 0x040fe20000001844 */
[----:B------:R-:W5:Y:S07]  /*102d0*/  LDSM.16.M88.4 R28, [R200+0x800] ;  /* 0x00080000c81c783b */ /* 0x000f6e0000000200 */
[----:B------:R-:W-:Y:S01]  /*102e0*/  HMMA.16816.F32 R52, R176, R24, R20 ;  /* 0x00000018b034723c */ /* 0x000fe20000001814 */
[----:B------:R-:W2:Y:S04]  /*102f0*/  LDSM.16.M88.4 R24, [R200+0x1000] ;  /* 0x00100000c818783b */ /* 0x000ea80000000200 */
[----:B------:R-:W2:Y:S03]  /*10300*/  LDSM.16.M88.4 R20, [R200+0x1800] ;  /* 0x00180000c814783b */ /* 0x000ea60000000200 */
[C---:B-1----:R-:W-:Y:S08]  /*10310*/  HMMA.16816.F32 R64, R180.reuse, R18, R64 ;  /* 0x00000012b440723c */ /* 0x042ff00000001840 */
[C---:B------:R-:W-:Y:S01]  /*10320*/  HMMA.16816.F32 R68, R180.reuse, R16, R68 ;  /* 0x00000010b444723c */ /* 0x040fe20000001844 */
[----:B------:R-:W1:Y:S07]  /*10330*/  LDSM.16.M88.4 R16, [R202+0x6000] ;  /* 0x00600000ca10783b */ /* 0x000e6e0000000200 */
[C---:B---3--:R-:W-:Y:S01]  /*10340*/  HMMA.16816.F32 R44, R180.reuse, R8, R52 ;  /* 0x00000008b42c723c */ /* 0x048fe20000001834 */
[----:B------:R-:W-:Y:S07]  /*10350*/  LDSM.16.M88.4 R52, [R201+0x6800] ;  /* 0x00680000c934783b */ /* 0x000fee0000000200 */
[C---:B------:R-:W-:Y:S08]  /*10360*/  HMMA.16816.F32 R40, R180.reuse, R10, R40 ;  /* 0x0000000ab428723c */ /* 0x040ff00000001828 */
[C---:B----4-:R-:W-:Y:S01]  /*10370*/  HMMA.16816.F32 R8, R180.reuse, R48, R36 ;  /* 0x00000030b408723c */ /* 0x050fe20000001824 */
[----:B------:R-:W3:Y:S07]  /*10380*/  LDSM.16.M88.4 R36, [R202+0x3800] ;  /* 0x00380000ca24783b */ /* 0x000eee0000000200 */
[C---:B--2---:R-:W-:Y:S08]  /*10390*/  HMMA.16816.F32 R56, R180.reuse, R32, R108 ;  /* 0x00000020b438723c */ /* 0x044ff0000000186c */
[C---:B------:R-:W-:Y:S01]  /*103a0*/  HMMA.16816.F32 R104, R180.reuse, R34, R104 ;  /* 0x00000022b468723c */ /* 0x040fe20000001868 */
[----:B------:R-:W2:Y:S07]  /*103b0*/  LDSM.16.M88.4 R32, [R202+0x4000] ;  /* 0x00400000ca20783b */ /* 0x000eae0000000200 */
[C---:B-----5:R-:W-:Y:S08]  /*103c0*/  HMMA.16816.F32 R100, R180.reuse, R28, R100 ;  /* 0x0000001cb464723c */ /* 0x060ff00000001864 */
        /* <DEDUP_REMOVED lines=8> */
[----:B------:R-:W-:Y:S01]  /*10450*/  HMMA.16816.F32 R60, R180, R50, R60 ;  /* 0x00000032b43c723c */ /* 0x000fe2000000183c */
[----:B------:R-:W4:Y:S07]  /*10460*/  LDSM.16.M88.4 R48, [R202+0x6800] ;  /* 0x00680000ca30783b */ /* 0x000f2e0000000200 */
[C---:B-1----:R-:W-:Y:S08]  /*10470*/  HMMA.16816.F32 R44, R184.reuse, R16, R44 ;  /* 0x00000010b82c723c */ /* 0x042ff0000000182c */
[C---:B------:R-:W-:Y:S01]  /*10480*/  HMMA.16816.F32 R40, R184.reuse, R18, R40 ;  /* 0x00000012b828723c */ /* 0x040fe20000001828 */
[----:B------:R-:W1:Y:S07]  /*10490*/  LDSM.16.M88.4 R16, [R207+0x6000] ;  /* 0x00600000cf10783b */ /* 0x000e6e0000000200 */
[C---:B---3--:R-:W-:Y:S08]  /*104a0*/  HMMA.16816.F32 R56, R184.reuse, R36, R56 ;  /* 0x00000024b838723c */ /* 0x048ff00000001838 */
[C---:B------:R-:W-:Y:S01]  /*104b0*/  HMMA.16816.F32 R104, R184.reuse, R38, R104 ;  /* 0x00000026b868723c */ /* 0x040fe20000001868 */
[----:B------:R-:W3:Y:S07]  /*104c0*/  LDSM.16.M88.4 R36, [R207+0x3800] ;  /* 0x00380000cf24783b */ /* 0x000eee0000000200 */
        /* <DEDUP_REMOVED lines=34> */
[----:B------:R-:W-:Y:S08]  /*106f0*/  HMMA.16816.F32 R60, R188, R50, R60 ;  /* 0x00000032bc3c723c */ /* 0x000ff0000000183c */
[C---:B-1----:R-:W-:Y:S01]  /*10700*/  HMMA.16816.F32 R56, R192.reuse, R16, R44 ;  /* 0x00000010c038723c */ /* 0x042fe2000000182c */
[----:B------:R-:W1:Y:S07]  /*10710*/  LDSM.16.M88.4 R44, [R200+0x3800] ;  /* 0x00380000c82c783b */ /* 0x000e6e0000000200 */
        /* <DEDUP_REMOVED lines=23> */
[C---:B------:R-:W-:Y:S08]  /*10890*/  HMMA.16816.F32 R104, R196.reuse, R42, R96 ;  /* 0x0000002ac468723c */ /* 0x040ff00000001860 */
[C---:B---3--:R-:W-:Y:S08]  /*108a0*/  HMMA.16816.F32 R60, R196.reuse, R36, R92 ;  /* 0x00000024c43c723c */ /* 0x048ff0000000185c */
[C---:B------:R-:W-:Y:S08]  /*108b0*/  HMMA.16816.F32 R100, R196.reuse, R38, R88 ;  /* 0x00000026c464723c */ /* 0x040ff00000001858 */
[C---:B--2---:R-:W-:Y:S08]  /*108c0*/  HMMA.16816.F32 R96, R196.reuse, R32, R84 ;  /* 0x00000020c460723c */ /* 0x044ff00000001854 */
[C---:B------:R-:W-:Y:S08]  /*108d0*/  HMMA.16816.F32 R92, R196.reuse, R34, R72 ;  /* 0x00000022c45c723c */ /* 0x040ff00000001848 */
[C---:B----4-:R-:W-:Y:S08]  /*108e0*/  HMMA.16816.F32 R52, R196.reuse, R28, R68 ;  /* 0x0000001cc434723c */ /* 0x050ff00000001844 */
[C---:B------:R-:W-:Y:S08]  /*108f0*/  HMMA.16816.F32 R88, R196.reuse, R30, R64 ;  /* 0x0000001ec458723c */ /* 0x040ff00000001840 */
[C---:B-----5:R-:W-:Y:S08]  /*10900*/  HMMA.16816.F32 R84, R196.reuse, R24, R56 ;  /* 0x00000018c454723c */ /* 0x060ff00000001838 */
[C---:B------:R-:W-:Y:S08]  /*10910*/  HMMA.16816.F32 R32, R196.reuse, R26, R48 ;  /* 0x0000001ac420723c */ /* 0x040ff00000001830 */
[C---:B------:R-:W-:Y:S08]  /*10920*/  HMMA.16816.F32 R44, R196.reuse, R20, R16 ;  /* 0x00000014c42c723c */ /* 0x040ff00000001810 */
[----:B------:R-:W-:Y:S01]  /*10930*/  HMMA.16816.F32 R28, R196, R22, R8 ;  /* 0x00000016c41c723c */ /* 0x000fe20000001808 */
[----:B------:R-:W-:Y:S06]  /*10940*/  BAR.SYNC.DEFER_BLOCKING 0x0 ;  /* 0x0000000000007b1d */ /* 0x000fec0000010000 */
[----:B------:R-:W-:Y:S01]  /*10950*/  @!UPT UIADD3 URZ, URZ, URZ, URZ ;  /* 0x0000003f3f3ff290 */ /* 0x000fe2000fffe03f */
[----:B------:R-:W-:Y:S11]  /*10960*/  @!P0 BRA `(.L_x_1613) ;  /* 0x0000069000008947 */ /* 0x000ff60003800000 */
[----:B------:R-:W2:Y:S04]  /*10970*/  LDL R3, [R1+0x3c] ;  /* 0x00003c0001037983 */ /* 0x000ea80000100800 */
[----:B------:R-:W3:Y:S01]  /*10980*/  LDL.64 R124, [R1+0x30] ;  /* 0x00003000017c7983 */ /* 0x000ee20000100a00 */
[----:B------:R-:W-:-:S03]  /*10990*/  IMAD.MOV.U32 R4, RZ, RZ, c[0x0][0x2b8] ;  /* 0x0000ae00ff047624 */ /* 0x000fc600078e00ff */
[----:B------:R-:W4:Y:S02]  /*109a0*/  LDL R6, [R1+0x38] ;  /* 0x0000380001067983 */ /* 0x000f240000100800 */
[----:B------:R-:W-:Y:S01]  /*109b0*/  ISETP.NE.AND P1, PT, R4, 0x1, PT ;  /* 0x000000010400780c */ /* 0x000fe20003f25270 */
[----:B------:R-:W-:Y:S01]  /*109c0*/  IMAD.MOV.U32 R234, RZ, RZ, RZ ;  /* 0x000000ffffea7224 */ /* 0x000fe200078e00ff */
        /* <DEDUP_REMOVED lines=29> */
.L_x_1729:
[----:B------:R-:W-:Y:S05]  /*10ba0*/  BRA.DIV ~URZ, `(.L_x_1615) ;  /* 0x0000eb827f007947 */ /* 0x000fea000b800000 */
[----:B------:R3:W4:Y:S02]  /*10bb0*/  SHFL.IDX PT, R2, R5, RZ, 0x181f ;  /* 0x00181fff05027589 */ /* 0x00072400000e0000 */
.L_x_1730:
[----:B------:R-:W-:Y:S01]  /*10bc0*/  ISETP.GE.AND P0, PT, R236, 0x1, PT ;  /* 0x00000001ec00780c */ /* 0x000fe20003f06270 */
[----:B------:R-:W-:-:S12]  /*10bd0*/  BSSY B0, `(.L_x_1616) ;  /* 0x000000d000007945 */ /* 0x000fd80003800000 */
[----:B------:R-:W-:Y:S05]  /*10be0*/  @!P0 BRA `(.L_x_1617) ;  /* 0x000000b000008947 */ /* 0x000fea0003800000 */
[----:B------:R-:W-:Y:S02]  /*10bf0*/  ISETP.GE.AND P1, PT, R76, c[0x0][0x1d4], PT ;  /* 0x000075004c007a0c */ /* 0x000fe40003f26270 */
        /* <DEDUP_REMOVED lines=10> */
.L_x_1617:
[----:B------:R-:W-:Y:S05]  /*10ca0*/  BSYNC B0 ;  /* 0x0000000000007941 */ /* 0x000fea0003800000 */
.L_x_1616:
[----:B------:R-:W-:Y:S05]  /*10cb0*/  BRA.DIV ~URZ, `(.L_x_1618) ;  /* 0x0000eae27f007947 */ /* 0x000fea000b800000 */
[----:B--2---:R2:W1:Y:S04]  /*10cc0*/  SHFL.IDX PT, R6, R4, 0x1, 0x181f ;  /* 0x00381f0004067f89 */ /* 0x00446800000e0000 */
[----:B----4-:R2:W4:Y:S02]  /*10cd0*/  SHFL.IDX PT, R2, R5, 0x1, 0x181f ;  /* 0x00381f0005027f89 */ /* 0x01052400000e0000 */
.L_x_1731:
[----:B------:R-:W-:Y:S01]  /*10ce0*/  ISETP.GE.AND P0, PT, R236, 0x21, PT ;  /* 0x00000021ec00780c */ /* 0x000fe20003f06270 */
[----:B------:R-:W-:-:S12]  /*10cf0*/  BSSY B0, `(.L_x_1619) ;  /* 0x000000d000007945 */ /* 0x000fd80003800000 */
[----:B------:R-:W-:Y:S05]  /*10d00*/  @!P0 BRA `(.L_x_1620) ;  /* 0x000000b000008947 */ /* 0x000fea0003800000 */
[----:B------:R-:W-:Y:S02]  /*10d10*/  ISETP.GE.AND P1, PT, R76, c[0x0][0x1d4], PT ;  /* 0x000075004c007a0c */ /* 0x000fe40003f26270 */
        /* <DEDUP_REMOVED lines=10> */
.L_x_1620:
[----:B------:R-:W-:Y:S05]  /*10dc0*/  BSYNC B0 ;  /* 0x0000000000007941 */ /* 0x000fea0003800000 */
.L_x_1619:
[----:B------:R-:W-:Y:S05]  /*10dd0*/  BRA.DIV ~URZ, `(.L_x_1621) ;  /* 0x0000ea927f007947 */ /* 0x000fea000b800000 */
[----:B-1----:R1:W2:Y:S02]  /*10de0*/  SHFL.IDX PT, R6, R4, 0x2, 0x181f ;  /* 0x00581f0004067f89 */ /* 0x0022a400000e0000 */
.L_x_1732:
[----:B------:R-:W-:Y:S05]  /*10df0*/  BRA.DIV ~URZ, `(.L_x_1622) ;  /* 0x0000eae27f007947 */ /* 0x000fea000b800000 */
[----:B----4-:R4:W1:Y:S02]  /*10e00*/  SHFL.IDX PT, R2, R5, 0x2, 0x181f ;  /* 0x00581f0005027f89 */ /* 0x01086400000e0000 */
.L_x_1733:
[----:B------:R-:W-:Y:S01]  /*10e10*/  ISETP.GE.AND P0, PT, R236, 0x41, PT ;  /* 0x00000041ec00780c */ /* 0x000fe20003f06270 */
[----:B------:R-:W-:-:S12]  /*10e20*/  BSSY B0, `(.L_x_1623) ;  /* 0x000000d000007945 */ /* 0x000fd80003800000 */
[----:B------:R-:W-:Y:S05]  /*10e30*/  @!P0 BRA `(.L_x_1624) ;  /* 0x000000b000008947 */ /* 0x000fea0003800000 */
[----:B------:R-:W-:Y:S02]  /*10e40*/  ISETP.GE.AND P1, PT, R76, c[0x0][0x1d4], PT ;  /* 0x000075004c007a0c */ /* 0x000fe40003f26270 */
        /* <DEDUP_REMOVED lines=10> */
.L_x_1624:
[----:B------:R-:W-:Y:S05]  /*10ef0*/  BSYNC B0 ;  /* 0x0000000000007941 */ /* 0x000fea0003800000 */
.L_x_1623:
[----:B------:R-:W-:Y:S05]  /*10f00*/  BRA.DIV ~URZ, `(.L_x_1625) ;  /* 0x0000ea427f007947 */ /* 0x000fea000b800000 */
[----:B--2---:R2:W3:Y:S04]  /*10f10*/  SHFL.IDX PT, R6, R4, 0x3, 0x181f ;  /* 0x00781f0004067f89 */ /* 0x0044e800000e0000 */
[----:B-1----:R2:W1:Y:S02]  /*10f20*/  SHFL.IDX PT, R2, R5, 0x3, 0x181f ;  /* 0x00781f0005027f89 */ /* 0x00246400000e0000 */
.L_x_1734:
[----:B------:R-:W-:-:S13]  /*10f30*/  ISETP.GE.AND P0, PT, R236, 0x61, PT ;  /* 0x00000061ec00780c */ /* 0x000fda0003f06270 */
[----:B------:R-:W-:Y:S05]  /*10f40*/  @!P0 BRA `(.L_x_1613) ;  /* 0x000000b000008947 */ /* 0x000fea0003800000 */
[----:B------:R-:W-:Y:S02]  /*10f50*/  ISETP.GE.AND P1, PT, R76, c[0x0][0x1d4], PT ;  /* 0x000075004c007a0c */ /* 0x000fe40003f26270 */
[----:B------:R-:W-:Y:S02]  /*10f60*/  ISETP.GE.AND P0, PT, R227, c[0x0][0x1d4], PT ;  /* 0x00007500e3007a0c */ /* 0x000fe40003f06270 */
        /* <DEDUP_REMOVED lines=9> */
.L_x_1613:
[----:B------:R-:W-:Y:S05]  /*11000*/  BSYNC B1 ;  /* 0x0000000000017941 */ /* 0x000fea0003800000 */
.L_x_1612:
[----:B-1----:R-:W5:Y:S01]  /*11010*/  LDL R3, [R1+0x40] ;  /* 0x0000400001037983 */ /* 0x002f620000100800 */
[----:B--2---:R-:W-:-:S03]  /*11020*/  IMAD.MOV.U32 R4, RZ, RZ, c[0x0][0x2c4] ;  /* 0x0000b100ff047624 */ /* 0x004fc600078e00ff */
[----:B------:R-:W5:Y:S04]  /*11030*/  LDL R2, [R1+0x64] ;  /* 0x0000640001027983 */ /* 0x000f680000100800 */
[----:B---3--:R-:W2:Y:S04]  /*11040*/  LDL R6, [R1+0x60] ;  /* 0x0000600001067983 */ /* 0x008ea80000100800 */
[----:B----4-:R-:W3:Y:S01]  /*11050*/  LDL R5, [R1+0x44] ;  /* 0x0000440001057983 */ /* 0x010ee20000100800 */
[----:B------:R-:W-:-:S03]  /*11060*/  ISETP.NE.AND P0, PT, R4, 0x1, PT ;  /* 0x000000010400780c */ /* 0x000fc60003f05270 */
[----:B------:R-:W0:Y:S01]  /*11070*/  LDGDEPBAR ;  /* 0x00000000000079af */ /* 0x000e220000000000 */
[----:B-----5:R-:W-:-:S09]  /*11080*/  IADD3 R2, R2, R3, RZ ;  /* 0x0000000302027210 */ /* 0x020fd20007ffe0ff */
[----:B------:R-:W-:-:S04]  /*11090*/  @P0 IMAD.HI.U32 R3, R2, c[0x0][0x2c8], RZ ;  /* 0x0000b20002030a27 */ /* 0x000fc800078e00ff */
[----:B------:R-:W-:Y:S01]  /*110a0*/  IMAD.MOV.U32 R4, RZ, RZ, R2 ;  /* 0x000000ffff047224 */ /* 0x000fe200078e0002 */
[C---:B--2---:R-:W-:Y:S02]  /*110b0*/  IADD3 R2, -R6.reuse, 0x1, R120 ;  /* 0x0000000106027810 */ /* 0x044fe40007ffe178 */
[----:B------:R-:W-:Y:S02]  /*110c0*/  @P0 SHF.R.U32.HI R4, RZ, c[0x0][0x2cc], R3 ;  /* 0x0000b300ff040a19 */ /* 0x000fe40000011603 */
[----:B------:R-:W-:Y:S01]  /*110d0*/  IADD3 R6, -R6, R120, RZ ;  /* 0x0000007806067210 */ /* 0x000fe20007ffe1ff */
[----:B---3--:R-:W-:Y:S01]  /*110e0*/  IMAD.IADD R5, R2, 0x1, -R5 ;  /* 0x0000000102057824 */ /* 0x008fe200078e0a05 */
[----:B------:R-:W-:Y:S05]  /*110f0*/  BRA.DIV ~URZ, `(.L_x_1626) ;  /* 0x0000e9227f007947 */ /* 0x000fea000b800000 */
[----:B------:R1:W2:Y:S02]  /*11100*/  SHFL.IDX PT, R2, R4, RZ, 0x1c1f ;  /* 0x001c1fff04027589 */ /* 0x0002a400000e0000 */
.L_x_1735:
[----:B--2---:R-:W-:-:S05]  /*11110*/  IMAD.IADD R2, R5, 0x1, R2 ;  /* 0x0000000105027824 */ /* 0x004fca00078e0202 */
[----:B------:R-:W-:-:S04]  /*11120*/  IMNMX R2, R6, R2, PT ;  /* 0x0000000206027217 */ /* 0x000fc80003800200 */
[C---:B------:R-:W-:Y:S02]  /*11130*/  ISETP.GT.AND P0, PT, R2.reuse, RZ, PT ;  /* 0x000000ff0200720c */ /* 0x040fe40003f04270 */
[----:B------:R-:W-:Y:S02]  /*11140*/  ISETP.GT.AND P1, PT, R2, 0x1, PT ;  /* 0x000000010200780c */ /* 0x000fe40003f24270 */
[----:B------:R-:W-:Y:S02]  /*11150*/  FSEL R9, R116, -INF , P0 ;  /* 0xff80000074097808 */ /* 0x000fe40000000000 */
[----:B------:R-:W-:Y:S02]  /*11160*/  ISETP.GT.AND P0, PT, R2, 0x10, PT ;  /* 0x000000100200780c */ /* 0x000fe40003f04270 */
[----:B------:R-:W-:Y:S02]  /*11170*/  FSEL R10, R117, -INF , P1 ;  /* 0xff800000750a7808 */ /* 0x000fe40000800000 */
[----:B------:R-:W-:-:S02]  /*11180*/  FSEL R21, R108, -INF , P0 ;  /* 0xff8000006c157808 */ /* 0x000fc40000000000 */
[C---:B------:R-:W-:Y:S02]  /*11190*/  ISETP.GT.AND P2, PT, R2.reuse, 0x8, PT ;  /* 0x000000080200780c */ /* 0x040fe40003f44270 */
[C---:B------:R-:W-:Y:S02]  /*111a0*/  ISETP.GT.AND P3, PT, R2.reuse, 0x9, PT ;  /* 0x000000090200780c */ /* 0x040fe40003f64270 */
[C---:B------:R-:W-:Y:S02]  /*111b0*/  ISETP.GT.AND P1, PT, R2.reuse, 0x11, PT ;  /* 0x000000110200780c */ /* 0x040fe40003f24270 */
[C---:B------:R-:W-:Y:S02]  /*111c0*/  ISETP.GT.AND P4, PT, R2.reuse, 0x19, PT ;  /* 0x000000190200780c */ /* 0x040fe40003f84270 */
[----:B------:R-:W-:Y:S02]  /*111d0*/  ISETP.GT.AND P0, PT, R2, 0x20, PT ;  /* 0x000000200200780c */ /* 0x000fe40003f04270 */
[----:B------:R-:W-:-:S02]  /*111e0*/  FSEL R11, R112, -INF , P2 ;  /* 0xff800000700b7808 */ /* 0x000fc40001000000 */
[----:B------:R-:W-:Y:S02]  /*111f0*/  FSEL R20, R113, -INF , P3 ;  /* 0xff80000071147808 */ /* 0x000fe40001800000 */
[----:B------:R-:W-:Y:S02]  /*11200*/  FSEL R22, R109, -INF , P1 ;  /* 0xff8000006d167808 */ /* 0x000fe40000800000 */
[----:B------:R-:W-:Y:S02]  /*11210*/  FSEL R26, R105, -INF , P4 ;  /* 0xff800000691a7808 */ /* 0x000fe40002000000 */
[----:B------:R-:W-:Y:S02]  /*11220*/  FSEL R39, R60, -INF , P0 ;  /* 0xff8000003c277808 */ /* 0x000fe40000000000 */
[C---:B------:R-:W-:Y:S02]  /*11230*/  ISETP.GT.AND P2, PT, R2.reuse, 0x18, PT ;  /* 0x000000180200780c */ /* 0x040fe40003f44270 */
[----:B------:R-:W-:-:S02]  /*11240*/  ISETP.GT.AND P1, PT, R2, 0x21, PT ;  /* 0x000000210200780c */ /* 0x000fc40003f24270 */
[C---:B------:R-:W-:Y:S02]  /*11250*/  ISETP.GT.AND P3, PT, R2.reuse, 0x28, PT ;  /* 0x000000280200780c */ /* 0x040fe40003f64270 */
[C---:B------:R-:W-:Y:S02]  /*11260*/  ISETP.GT.AND P4, PT, R2.reuse, 0x29, PT ;  /* 0x000000290200780c */ /* 0x040fe40003f84270 */
[----:B------:R-:W-:Y:S02]  /*11270*/  ISETP.GT.AND P0, PT, R2, 0x30, PT ;  /* 0x000000300200780c */ /* 0x000fe40003f04270 */
[----:B------:R-:W-:Y:S02]  /*11280*/  FSEL R23, R104, -INF , P2 ;  /* 0xff80000068177808 */ /* 0x000fe40001000000 */
        /* <DEDUP_REMOVED lines=8> */
[----:B------:R-:W-:Y:S02]  /*11310*/  ISETP.GT.AND P0, PT, R2, 0x41, PT ;  /* 0x000000410200780c */ /* 0x000fe40003f04270 */
[----:B------:R-:W-:Y:S02]  /*11320*/  FSEL R41, R97, -INF , P2 ;  /* 0xff80000061297808 */ /* 0x000fe40001000000 */
[----:B------:R-:W-:Y:S02]  /*11330*/  FSEL R42, R92, -INF , P3 ;  /* 0xff8000005c2a7808 */ /* 0x000fe40001800000 */
[----:B------:R-:W-:Y:S02]  /*11340*/  FSEL R43, R93, -INF , P4 ;  /* 0xff8000005d2b7808 */ /* 0x000fe40002000000 */
        /* <DEDUP_REMOVED lines=41> */
[----:B-1----:R-:W-:Y:S02]  /*115e0*/  FMNMX.FTZ R4, R8, R15, !PT ;  /* 0x0000000f08047209 */ /* 0x002fe40007810000 */
        /* <DEDUP_REMOVED lines=101> */
.L_x_1736:
[C---:B------:R-:W-:Y:S01]  /*11c40*/  FMUL.FTZ R3, R6.reuse, c[0x0][0x2d0] ;  /* 0x0000b40006037a20 */ /* 0x040fe20000410000 */
[----:B------:R-:W-:Y:S01]  /*11c50*/  FSETP.NEU.FTZ.AND P0, PT, R6, -INF , PT ;  /* 0xff8000000600780b */ /* 0x000fe20003f1d000 */
[----:B------:R-:W-:Y:S01]  /*11c60*/  WARPSYNC 0xffffffff ;  /* 0xffffffff00007948 */ /* 0x000fe20003800000 */
[----:B--23--:R-:W-:Y:S01]  /*11c70*/  FMNMX.FTZ R5, R4, R5, !PT ;  /* 0x0000000504057209 */ /* 0x00cfe20007810000 */
[----:B------:R-:W2:Y:S01]  /*11c80*/  LDL R149, [R1+0x40] ;  /* 0x0000400001957983 */ /* 0x000ea20000100800 */
[----:B------:R-:W-:Y:S02]  /*11c90*/  FSEL R3, R3, RZ, P0 ;  /* 0x000000ff03037208 */ /* 0x000fe40000000000 */
[----:B------:R-:W-:Y:S01]  /*11ca0*/  FSETP.NEU.FTZ.AND P0, PT, R5, -INF , PT ;  /* 0xff8000000500780b */ /* 0x000fe20003f1d000 */
[----:B------:R-:W3:Y:S02]  /*11cb0*/  LDL R148, [R1+0x44] ;  /* 0x0000440001947983 */ /* 0x000ee40000100800 */
        /* <DEDUP_REMOVED lines=11> */
[----:B------:R1:W5:Y:S01]  /*11d70*/  MUFU.EX2 R86, R2 ;  /* 0x0000000200567308 */ /* 0x0003620000000800 */
[----:B----4-:R-:W-:-:S07]  /*11d80*/  FFMA.FTZ R4, R26, c[0x0][0x2d0], -R3 ;  /* 0x0000b4001a047a23 */ /* 0x010fce0000010803 */
[----:B------:R-:W4:Y:S01]  /*11d90*/  MUFU.EX2 R96, R4 ;  /* 0x0000000400607308 */ /* 0x000f220000000800 */
[----:B-1----:R-:W-:Y:S01]  /*11da0*/  FFMA.FTZ R2, R11, c[0x0][0x2d0], -R3 ;  /* 0x0000b4000b027a23 */ /* 0x002fe20000010803 */
[----:B-----5:R-:W-:-:S06]  /*11db0*/  F2FP.PACK_AB R32, R86, R87 ;  /* 0x000000575620723e */ /* 0x020fcc00000000ff */
[----:B------:R1:W-:Y:S01]  /*11dc0*/  MUFU.EX2 R89, R2 ;  /* 0x0000000200597308 */ /* 0x0003e20000000800 */
[----:B----4-:R-:W-:Y:S01]  /*11dd0*/  F2FP.PACK_AB R30, R96, R94 ;  /* 0x0000005e601e723e */ /* 0x010fe200000000ff */
[----:B-1----:R-:W-:-:S06]  /*11de0*/  FFMA.FTZ R2, R20, c[0x0][0x2d0], -R3 ;  /* 0x0000b40014027a23 */ /* 0x002fcc0000010803 */
[----:B------:R1:W4:Y:S02]  /*11df0*/  MUFU.EX2 R88, R2 ;  /* 0x0000000200587308 */ /* 0x0003240000000800 */
[----:B-1----:R-:W-:Y:S01]  /*11e00*/  FFMA.FTZ R2, R21, c[0x0][0x2d0], -R3 ;  /* 0x0000b40015027a23 */ /* 0x002fe20000010803 */
[----:B----4-:R-:W-:-:S05]  /*11e10*/  F2FP.PACK_AB R34, R88, R89 ;  /* 0x000000595822723e */ /* 0x010fca00000000ff */
[----:B------:R1:W-:Y:S02]  /*11e20*/  MUFU.EX2 R91, R2 ;  /* 0x00000002005b7308 */ /* 0x0003e40000000800 */
[----:B-1----:R-:W-:Y:S02]  /*11e30*/  FFMA.FTZ R2, R22, c[0x0][0x2d0], -R3 ;  /* 0x0000b40016027a23 */ /* 0x002fe40000010803 */
[----:B------:R-:W-:Y:S04]  /*11e40*/  LDSM.16.MT88.4 R20, [R203+0x800] ;  /* 0x00080000cb14783b */ /* 0x000fe80000004200 */
[----:B------:R1:W4:Y:S02]  /*11e50*/  MUFU.EX2 R92, R2 ;  /* 0x00000002005c7308 */ /* 0x0003240000000800 */
[----:B-1----:R-:W-:Y:S01]  /*11e60*/  FMUL.FTZ R2, R5, c[0x0][0x2d0] ;  /* 0x0000b40005027a20 */ /* 0x002fe20000410000 */
[----:B----4-:R-:W-:-:S04]  /*11e70*/  F2FP.PACK_AB R28, R92, R91 ;  /* 0x0000005b5c1c723e */ /* 0x010fc800000000ff */
[----:B------:R-:W-:-:S05]  /*11e80*/  FSEL R2, R2, RZ, P0 ;  /* 0x000000ff02027208 */ /* 0x000fca0000000000 */
[--C-:B------:R-:W-:Y:S02]  /*11e90*/  FFMA.FTZ R4, R8, c[0x0][0x2d0], -R2.reuse ;  /* 0x0000b40008047a23 */ /* 0x100fe40000010802 */
[----:B------:R-:W1:Y:S01]  /*11ea0*/  LDSM.16.MT88.4 R8, [R203] ;  /* 0x00000000cb08783b */ /* 0x000e620000004200 */
[--C-:B------:R-:W-:Y:S01]  /*11eb0*/  FFMA.FTZ R64, R64, c[0x0][0x2d0], -R2.reuse ;  /* 0x0000b40040407a23 */ /* 0x100fe20000010802 */
[----:B------:R4:W-:Y:S01]  /*11ec0*/  MUFU.EX2 R84, R4 ;  /* 0x0000000400547308 */ /* 0x0009e20000000800 */
[--C-:B------:R-:W-:Y:S02]  /*11ed0*/  FFMA.FTZ R63, R63, c[0x0][0x2d0], -R2.reuse ;  /* 0x0000b4003f3f7a23 */ /* 0x100fe40000010802 */
[--C-:B------:R-:W-:Y:S02]  /*11ee0*/  FFMA.FTZ R62, R62, c[0x0][0x2d0], -R2.reuse ;  /* 0x0000b4003e3e7a23 */ /* 0x100fe40000010802 */
[--C-:B------:R-:W-:Y:S02]  /*11ef0*/  FFMA.FTZ R61, R61, c[0x0][0x2d0], -R2.reuse ;  /* 0x0000b4003d3d7a23 */ /* 0x100fe40000010802 */
[----:B------:R-:W-:-:S02]  /*11f00*/  FFMA.FTZ R60, R60, c[0x0][0x2d0], -R2 ;  /* 0x0000b4003c3c7a23 */ /* 0x000fc40000010802 */
[--C-:B------:R-:W-:Y:S02]  /*11f10*/  FFMA.FTZ R58, R58, c[0x0][0x2d0], -R2.reuse ;  /* 0x0000b4003a3a7a23 */ /* 0x100fe40000010802 */
[--C-:B------:R-:W-:Y:S02]  /*11f20*/  FFMA.FTZ R59, R59, c[0x0][0x2d0], -R2.reuse ;  /* 0x0000b4003b3b7a23 */ /* 0x100fe40000010802 */
[--C-:B------:R-:W-:Y:S02]  /*11f30*/  FFMA.FTZ R57, R57, c[0x0][0x2d0], -R2.reuse ;  /* 0x0000b40039397a23 */ /* 0x100fe40000010802 */
[--C-:B------:R-:W-:Y:S02]  /*11f40*/  FFMA.FTZ R56, R56, c[0x0][0x2d0], -R2.reuse ;  /* 0x0000b40038387a23 */ /* 0x100fe40000010802 */
[--C-:B----4-:R-:W-:Y:S02]  /*11f50*/  FFMA.FTZ R4, R15, c[0x0][0x2d0], -R2.reuse ;  /* 0x0000b4000f047a23 */ /* 0x110fe40000010802 */
[----:B------:R-:W-:-:S02]  /*11f60*/  FFMA.FTZ R55, R55, c[0x0][0x2d0], -R2 ;  /* 0x0000b40037377a23 */ /* 0x000fc40000010802 */
[----:B------:R4:W5:Y:S01]  /*11f70*/  MUFU.EX2 R44, R4 ;  /* 0x00000004002c7308 */ /* 0x0009620000000800 */
[--C-:B------:R-:W-:Y:S02]  /*11f80*/  FFMA.FTZ R54, R54, c[0x0][0x2d0], -R2.reuse ;  /* 0x0000b40036367a23 */ /* 0x100fe40000010802 */
[--C-:B------:R-:W-:Y:S02]  /*11f90*/  FFMA.FTZ R53, R53, c[0x0][0x2d0], -R2.reuse ;  /* 0x0000b40035357a23 */ /* 0x100fe40000010802 */
[--C-:B------:R-:W-:Y:S02]  /*11fa0*/  FFMA.FTZ R52, R52, c[0x0][0x2d0], -R2.reuse ;  /* 0x0000b40034347a23 */ /* 0x100fe40000010802 */
[--C-:B------:R-:W-:Y:S02]  /*11fb0*/  FFMA.FTZ R51, R51, c[0x0][0x2d0], -R2.reuse ;  /* 0x0000b40033337a23 */ /* 0x100fe40000010802 */
[--C-:B------:R-:W-:Y:S02]  /*11fc0*/  FFMA.FTZ R50, R50, c[0x0][0x2d0], -R2.reuse ;  /* 0x0000b40032327a23 */ /* 0x100fe40000010802 */
[----:B------:R-:W-:-:S02]  /*11fd0*/  FFMA.FTZ R49, R49, c[0x0][0x2d0], -R2 ;  /* 0x0000b40031317a23 */ /* 0x000fc40000010802 */
[--C-:B------:R-:W-:Y:S02]  /*11fe0*/  FFMA.FTZ R48, R48, c[0x0][0x2d0], -R2.reuse ;  /* 0x0000b40030307a23 */ /* 0x100fe40000010802 */
[----:B----4-:R-:W-:Y:S01]  /*11ff0*/  FFMA.FTZ R4, R19, c[0x0][0x2d0], -R2 ;  /* 0x0000b40013047a23 */ /* 0x010fe20000010802 */
[----:B-----5:R-:W-:-:S03]  /*12000*/  F2FP.PACK_AB R33, R44, R84 ;  /* 0x000000542c21723e */ /* 0x020fc600000000ff */
[----:B------:R4:W-:Y:S02]  /*12010*/  MUFU.EX2 R15, R4 ;  /* 0x00000004000f7308 */ /* 0x0009e40000000800 */
[----:B----4-:R-:W-:-:S06]  /*12020*/  FFMA.FTZ R4, R18, c[0x0][0x2d0], -R2 ;  /* 0x0000b40012047a23 */ /* 0x010fcc0000010802 */
[----:B------:R4:W5:Y:S02]  /*12030*/  MUFU.EX2 R85, R4 ;  /* 0x0000000400557308 */ /* 0x0009640000000800 */
[----:B----4-:R-:W-:Y:S01]  /*12040*/  FFMA.FTZ R4, R17, c[0x0][0x2d0], -R2 ;  /* 0x0000b40011047a23 */ /* 0x010fe20000010802 */
[----:B-----5:R-:W-:-:S05]  /*12050*/  F2FP.PACK_AB R35, R85, R15 ;  /* 0x0000000f5523723e */ /* 0x020fca00000000ff */
[----:B------:R4:W-:Y:S02]  /*12060*/  MUFU.EX2 R90, R4 ;  /* 0x00000004005a7308 */ /* 0x0009e40000000800 */
[--C-:B----4-:R-:W-:Y:S02]  /*12070*/  FFMA.FTZ R4, R16, c[0x0][0x2d0], -R2.reuse ;  /* 0x0000b40010047a23 */ /* 0x110fe40000010802 */
[C---:B-1----:R-:W-:Y:S04]  /*12080*/  HMMA.16816.F32 R16, R32.reuse, R8, RZ ;  /* 0x000000082010723c */ /* 0x042fe800000018ff */
[----:B------:R1:W4:Y:S04]  /*12090*/  MUFU.EX2 R93, R4 ;  /* 0x00000004005d7308 */ /* 0x0003280000000800 */
[----:B------:R-:W-:Y:S01]  /*120a0*/  HMMA.16816.F32 R8, R32, R10, RZ ;  /* 0x0000000a2008723c */ /* 0x000fe200000018ff */
[----:B-1----:R-:W-:Y:S01]  /*120b0*/  FFMA.FTZ R4, R24, c[0x0][0x2d0], -R2 ;  /* 0x0000b40018047a23 */ /* 0x002fe20000010802 */
[----:B----4-:R-:W-:-:S03]  /*120c0*/  F2FP.PACK_AB R29, R93, R90 ;  /* 0x0000005a5d1d723e */ /* 0x010fc600000000ff */
[----:B------:R1:W-:Y:S02]  /*120d0*/  MUFU.EX2 R95, R4 ;  /* 0x00000004005f7308 */ /* 0x0003e40000000800 */
[----:B-1----:R-:W-:Y:S02]  /*120e0*/  FFMA.FTZ R4, R25, c[0x0][0x2d0], -R2 ;  /* 0x0000b40019047a23 */ /* 0x002fe40000010802 */
[----:B------:R-:W1:Y:S04]  /*120f0*/  LDSM.16.MT88.4 R24, [R204] ;  /* 0x00000000cc18783b */ /* 0x000e680000004200 */
[----:B------:R-:W4:Y:S02]  /*12100*/  MUFU.EX2 R97, R4 ;  /* 0x0000000400617308 */ /* 0x000f240000000800 */
[----:B----4-:R-:W-:Y:S01]  /*12110*/  F2FP.PACK_AB R31, R97, R95 ;  /* 0x0000005f611f723e */ /* 0x010fe200000000ff */
[----:B------:R-:W-:-:S04]  /*12120*/  FADD.FTZ R4, R87, R86 ;  /* 0x0000005657047221 */ /* 0x000fc80000010000 */
[----:B------:R-:W-:Y:S02]  /*12130*/  FADD.FTZ R4, R89, R4 ;  /* 0x0000000459047221 */ /* 0x000fe40000010000 */
[----:B------:R-:W-:Y:S02]  /*12140*/  HMMA.16816.F32 R136, R28, R20, R16 ;  /* 0x000000141c88723c */ /* 0x000fe40000001810 */
[----:B------:R-:W-:-:S04]  /*12150*/  FADD.FTZ R4, R88, R4 ;  /* 0x0000000458047221 */ /* 0x000fc80000010000 */
[----:B------:R-:W-:Y:S02]  /*12160*/  FADD.FTZ R4, R91, R4 ;  /* 0x000000045b047221 */ /* 0x000fe40000010000 */
[----:B------:R-:W-:Y:S01]  /*12170*/  HMMA.16816.F32 R132, R28, R22, R8 ;  /* 0x000000161c84723c */ /* 0x000fe20000001808 */
[----:B------:R-:W4:Y:S01]  /*12180*/  LDSM.16.MT88.4 R20, [R204+0x800] ;  /* 0x00080000cc14783b */ /* 0x000f220000004200 */
[----:B------:R-:W-:-:S06]  /*12190*/  FADD.FTZ R4, R92, R4 ;  /* 0x000000045c047221 */ /* 0x000fcc0000010000 */
[C---:B-1----:R-:W-:Y:S08]  /*121a0*/  HMMA.16816.F32 R16, R32.reuse, R24, RZ ;  /* 0x000000182010723c */ /* 0x042ff000000018ff */
[----:B------:R-:W-:Y:S01]  /*121b0*/  HMMA.16816.F32 R8, R32, R26, RZ ;  /* 0x0000001a2008723c */ /* 0x000fe200000018ff */
[----:B------:R-:W1:Y:S11]  /*121c0*/  LDSM.16.MT88.4 R24, [R206] ;  /* 0x00000000ce18783b */ /* 0x000e760000004200 */
[----:B------:R-:W-:Y:S04]  /*121d0*/  @!UPT UIADD3 URZ, URZ, URZ, URZ ;  /* 0x0000003f3f3ff290 */ /* 0x000fe8000fffe03f */
[C---:B----4-:R-:W-:Y:S01]  /*121e0*/  HMMA.16816.F32 R128, R28.reuse, R20, R16 ;  /* 0x000000141c80723c */ /* 0x050fe20000001810 */
[----:B------:R-:W4:Y:S07]  /*121f0*/  LDSM.16.MT88.4 R16, [R206+0x800] ;  /* 0x00080000ce10783b */ /* 0x000f2e0000004200 */
[----:B------:R-:W-:Y:S01]  /*12200*/  HMMA.16816.F32 R124, R28, R22, R8 ;  /* 0x000000161c7c723c */ /* 0x000fe20000001808 */
[----:B------:R-:W5:Y:S07]  /*12210*/  LDSM.16.MT88.4 R20, [R205] ;  /* 0x00000000cd14783b */ /* 0x000f6e0000004200 */
[----:B-1----:R-:W-:Y:S07]  /*12220*/  HMMA.16816.F32 R8, R32, R24, RZ ;  /* 0x000000182008723c */ /* 0x002fee00000018ff */
[----:B------:R-:W-:-:S02]  /*12230*/  FFMA.FTZ R25, R42, c[0x0][0x2d0], -R3 ;  /* 0x0000b4002a197a23 */ /* 0x000fc40000010803 */
[--C-:B------:R-:W-:Y:S02]  /*12240*/  FFMA.FTZ R24, R43, c[0x0][0x2d0], -R3.reuse ;  /* 0x0000b4002b187a23 */ /* 0x100fe40000010803 */
[--C-:B------:R-:W-:Y:S02]  /*12250*/  FFMA.FTZ R42, R68, c[0x0][0x2d0], -R3.reuse ;  /* 0x0000b400442a7a23 */ /* 0x100fe40000010803 */
[--C-:B------:R-:W-:Y:S01]  /*12260*/  FFMA.FTZ R43, R73, c[0x0][0x2d0], -R3.reuse ;  /* 0x0000b400492b7a23 */ /* 0x100fe20000010803 */
[----:B------:R-:W-:Y:S01]  /*12270*/  MUFU.EX2 R25, R25 ;  /* 0x0000001900197308 */ /* 0x000fe20000000800 */
[----:B------:R-:W-:Y:S02]  /*12280*/  FFMA.FTZ R68, R71, c[0x0][0x2d0], -R3 ;  /* 0x0000b40047447a23 */ /* 0x000fe40000010803 */
[----:B------:R-:W-:-:S07]  /*12290*/  FFMA.FTZ R71, R47, c[0x0][0x2d0], -R2 ;  /* 0x0000b4002f477a23 */ /* 0x000fce0000010802 */
[----:B----4-:R-:W-:Y:S07]  /*122a0*/  HMMA.16816.F32 R120, R28, R16, R8 ;  /* 0x000000101c78723c */ /* 0x010fee0000001808 */
[----:B------:R-:W-:Y:S02]  /*122b0*/  FADD.FTZ R8, R84, R44 ;  /* 0x0000002c54087221 */ /* 0x000fe40000010000 */
[----:B------:R-:W-:Y:S02]  /*122c0*/  FFMA.FTZ R44, R80, c[0x0][0x2d0], -R3 ;  /* 0x0000b400502c7a23 */ /* 0x000fe40000010803 */
[----:B------:R-:W-:-:S02]  /*122d0*/  FADD.FTZ R15, R15, R8 ;  /* 0x000000080f0f7221 */ /* 0x000fc40000010000 */
[----:B------:R-:W-:Y:S01]  /*122e0*/  HMMA.16816.F32 R8, R32, R26, RZ ;  /* 0x0000001a2008723c */ /* 0x000fe200000018ff */
[----:B------:R-:W-:Y:S02]  /*122f0*/  FFMA.FTZ R80, R46, c[0x0][0x2d0], -R2 ;  /* 0x0000b4002e507a23 */ /* 0x000fe40000010802 */
[----:B------:R-:W-:-:S04]  /*12300*/  FADD.FTZ R15, R85, R15 ;  /* 0x0000000f550f7221 */ /* 0x000fc80000010000 */
[--C-:B------:R-:W-:Y:S02]  /*12310*/  FFMA.FTZ R27, R40, c[0x0][0x2d0], -R3.reuse ;  /* 0x0000b400281b7a23 */ /* 0x100fe40000010803 */
[--C-:B------:R-:W-:Y:S02]  /*12320*/  FFMA.FTZ R26, R41, c[0x0][0x2d0], -R3.reuse ;  /* 0x0000b400291a7a23 */ /* 0x100fe40000010803 */
[--C-:B------:R-:W-:Y:S02]  /*12330*/  FFMA.FTZ R40, R66, c[0x0][0x2d0], -R3.reuse ;  /* 0x0000b40042287a23 */ /* 0x100fe40000010803 */
[--C-:B------:R-:W-:Y:S02]  /*12340*/  FFMA.FTZ R41, R67, c[0x0][0x2d0], -R3.reuse ;  /* 0x0000b40043297a23 */ /* 0x100fe40000010803 */
[--C-:B------:R-:W-:Y:S02]  /*12350*/  FFMA.FTZ R66, R74, c[0x0][0x2d0], -R3.reuse ;  /* 0x0000b4004a427a23 */ /* 0x100fe40000010803 */
[----:B------:R-:W-:-:S07]  /*12360*/  FFMA.FTZ R67, R72, c[0x0][0x2d0], -R3 ;  /* 0x0000b40048437a23 */ /* 0x000fce0000010803 */
[----:B------:R-:W-:Y:S01]  /*12370*/  HMMA.16816.F32 R116, R28, R18, R8 ;  /* 0x000000121c74723c */ /* 0x000fe20000001808 */
[----:B------:R-:W1:Y:S07]  /*12380*/  LDSM.16.MT88.4 R16, [R205+0x800] ;  /* 0x00080000cd10783b */ /* 0x000e6e0000004200 */
[----:B-----5:R-:W-:Y:S11]  /*12390*/  HMMA.16816.F32 R8, R32, R20, RZ ;  /* 0x000000142008723c */ /* 0x020ff600000018ff */
[----:B------:R-:W-:Y:S11]  /*123a0*/  @!UPT UIADD3 URZ, URZ, URZ, URZ ;  /* 0x0000003f3f3ff290 */ /* 0x000ff6000fffe03f */
[----:B------:R-:W-:Y:S02]  /*123b0*/  @!UPT UIADD3 URZ, URZ, URZ, URZ ;  /* 0x0000003f3f3ff290 */ /* 0x000fe4000fffe03f */
[----:B-1----:R-:W-:Y:S08]  /*123c0*/  HMMA.16816.F32 R112, R28, R16, R8 ;  /* 0x000000101c70723c */ /* 0x002ff00000001808 */
[----:B------:R-:W-:Y:S01]  /*123d0*/  HMMA.16816.F32 R8, R32, R22, RZ ;  /* 0x000000162008723c */ /* 0x000fe200000018ff */
[----:B------:R-:W-:Y:S11]  /*123e0*/  LDSM.16.MT88.4 R20, [R203+0x4000] ;  /* 0x00400000cb14783b */ /* 0x000ff60000004200 */
[----:B------:R-:W-:Y:S11]  /*123f0*/  @!UPT UIADD3 URZ, URZ, URZ, URZ ;  /* 0x0000003f3f3ff290 */ /* 0x000ff6000fffe03f */
[----:B------:R-:W-:Y:S01]  /*12400*/  @!UPT UIADD3 URZ, URZ, URZ, URZ ;  /* 0x0000003f3f3ff290 */ /* 0x000fe2000fffe03f */
[----:B------:R-:W-:Y:S01]  /*12410*/  HMMA.16816.F32 R108, R28, R18, R8 ;  /* 0x000000121c6c723c */ /* 0x000fe20000001808 */
[----:B------:R-:W1:Y:S06]  /*12420*/  LDSM.16.MT88.4 R16, [R203+0x3800] ;  /* 0x00380000cb10783b */ /* 0x000e6c0000004200 */
[----:B------:R-:W-:Y:S02]  /*12430*/  FADD.FTZ R8, R90, R15 ;  /* 0x0000000f5a087221 */ /* 0x000fe40000010000 */
[--C-:B------:R-:W-:Y:S02]  /*12440*/  FFMA.FTZ R15, R65, c[0x0][0x2d0], -R3.reuse ;  /* 0x0000b400410f7a23 */ /* 0x100fe40000010803 */
[----:B------:R-:W-:-:S02]  /*12450*/  FFMA.FTZ R65, R75, c[0x0][0x2d0], -R3 ;  /* 0x0000b4004b417a23 */ /* 0x000fc40000010803 */
[----:B------:R-:W-:Y:S02]  /*12460*/  FADD.FTZ R3, R94, R4 ;  /* 0x000000045e037221 */ /* 0x000fe40000010000 */
[----:B------:R-:W-:Y:S01]  /*12470*/  FADD.FTZ R4, R93, R8 ;  /* 0x000000085d047221 */ /* 0x000fe20000010000 */
[----:B------:R-:W-:Y:S01]  /*12480*/  MUFU.EX2 R15, R15 ;  /* 0x0000000f000f7308 */ /* 0x000fe20000000800 */
[----:B------:R-:W-:Y:S02]  /*12490*/  FFMA.FTZ R75, R45, c[0x0][0x2d0], -R2 ;  /* 0x0000b4002d4b7a23 */ /* 0x000fe40000010802 */
[----:B------:R-:W-:Y:S02]  /*124a0*/  FADD.FTZ R2, R96, R3 ;  /* 0x0000000360027221 */ /* 0x000fe40000010000 */
[----:B------:R-:W-:-:S03]  /*124b0*/  FADD.FTZ R3, R95, R4 ;  /* 0x000000045f037221 */ /* 0x000fc60000010000 */
[----:B------:R-:W-:Y:S01]  /*124c0*/  MUFU.EX2 R4, R38 ;  /* 0x0000002600047308 */ /* 0x000fe20000000800 */
[----:B------:R-:W-:Y:S01]  /*124d0*/  FADD.FTZ R3, R97, R3 ;  /* 0x0000000361037221 */ /* 0x000fe20000010000 */
[----:B-1----:R-:W-:Y:S06]  /*124e0*/  HMMA.16816.F32 R8, R32, R16, RZ ;  /* 0x000000102008723c */ /* 0x002fec00000018ff */
[----:B------:R-:W1:Y:S08]  /*124f0*/  MUFU.EX2 R16, R39 ;  /* 0x0000002700107308 */ /* 0x000e700000000800 */
[----:B------:R-:W-:Y:S01]  /*12500*/  MUFU.EX2 R17, R36 ;  /* 0x0000002400117308 */ /* 0x000fe20000000800 */
[----:B-1----:R-:W-:-:S04]  /*12510*/  FADD.FTZ R2, R16, R2 ;  /* 0x0000000210027221 */ /* 0x002fc80000010000 */
[----:B------:R-:W-:-:S05]  /*12520*/  FADD.FTZ R2, R4, R2 ;  /* 0x0000000204027221 */ /* 0x000fca0000010000 */
[----:B------:R-:W-:Y:S01]  /*12530*/  HMMA.16816.F32 R88, R28, R20, R8 ;  /* 0x000000141c58723c */ /* 0x000fe20000001808 */
[----:B------:R-:W-:Y:S07]  /*12540*/  MUFU.EX2 R20, R27 ;  /* 0x0000001b00147308 */ /* 0x000fee0000000800 */
[----:B------:R-:W-:Y:S01]  /*12550*/  HMMA.16816.F32 R8, R32, R18, RZ ;  /* 0x000000122008723c */ /* 0x000fe200000018ff */
[----:B------:R-:W1:Y:S08]  /*12560*/  MUFU.EX2 R18, R37 ;  /* 0x0000002500127308 */ /* 0x000e700000000800 */
[----:B------:R4:W5:Y:S08]  /*12570*/  MUFU.EX2 R21, R24 ;  /* 0x0000001800157308 */ /* 0x0009700000000800 */
[----:B------:R-:W2:Y:S01]  /*12580*/  MUFU.EX2 R19, R26 ;  /* 0x0000001a00137308 */ /* 0x000ea20000000800 */
[----:B-1----:R-:W-:-:S04]  /*12590*/  FADD.FTZ R2, R18, R2 ;  /* 0x0000000212027221 */ /* 0x002fc80000010000 */
[----:B------:R-:W-:Y:S02]  /*125a0*/  FADD.FTZ R2, R17, R2 ;  /* 0x0000000211027221 */ /* 0x000fe40000010000 */
[----:B------:R-:W-:Y:S01]  /*125b0*/  HMMA.16816.F32 R92, R28, R22, R8 ;  /* 0x000000161c5c723c */ /* 0x000fe20000001808 */
[----:B----4-:R-:W-:Y:S01]  /*125c0*/  F2FP.PACK_AB R24, R4, R16 ;  /* 0x000000100418723e */ /* 0x010fe200000000ff */
[----:B------:R-:W-:Y:S01]  /*125d0*/  FADD.FTZ R2, R20, R2 ;  /* 0x0000000214027221 */ /* 0x000fe20000010000 */
[----:B------:R1:W-:Y:S04]  /*125e0*/  MUFU.EX2 R4, R44 ;  /* 0x0000002c00047308 */ /* 0x0003e80000000800 */
[----:B-----5:R-:W-:Y:S01]  /*125f0*/  F2FP.PACK_AB R22, R21, R25 ;  /* 0x000000191516723e */ /* 0x020fe200000000ff */
[----:B--2---:R-:W-:Y:S01]  /*12600*/  FADD.FTZ R2, R19, R2 ;  /* 0x0000000213027221 */ /* 0x004fe20000010000 */
[----:B------:R-:W-:-:S02]  /*12610*/  F2FP.PACK_AB R26, R17, R18 ;  /* 0x00000012111a723e */ /* 0x000fc400000000ff */
[----:B------:R-:W2:Y:S01]  /*12620*/  MUFU.EX2 R11, R40 ;  /* 0x00000028000b7308 */ /* 0x000ea20000000800 */
[----:B------:R-:W-:Y:S01]  /*12630*/  F2FP.PACK_AB R20, R19, R20 ;  /* 0x000000141314723e */ /* 0x000fe200000000ff */
[----:B------:R-:W-:-:S04]  /*12640*/  FADD.FTZ R2, R25, R2 ;  /* 0x0000000219027221 */ /* 0x000fc80000010000 */
[----:B------:R-:W-:Y:S01]  /*12650*/  FADD.FTZ R2, R21, R2 ;  /* 0x0000000215027221 */ /* 0x000fe20000010000 */
[----:B-1----:R-:W1:Y:S01]  /*12660*/  LDSM.16.MT88.4 R44, [R204+0x3800] ;  /* 0x00380000cc2c783b */ /* 0x002e620000004200 */
[----:B------:R-:W4:Y:S02]  /*12670*/  MUFU.EX2 R10, R41 ;  /* 0x00000029000a7308 */ /* 0x000f240000000800 */
[----:B------:R-:W-:-:S04]  /*12680*/  FADD.FTZ R2, R15, R2 ;  /* 0x000000020f027221 */ /* 0x000fc80000010000 */
[C---:B--2---:R-:W-:Y:S02]  /*12690*/  FADD.FTZ R2, R11.reuse, R2 ;  /* 0x000000020b027221 */ /* 0x044fe40000010000 */
[----:B------:R-:W2:Y:S01]  /*126a0*/  MUFU.EX2 R9, R42 ;  /* 0x0000002a00097308 */ /* 0x000ea20000000800 */
[----:B------:R-:W-:-:S07]  /*126b0*/  F2FP.PACK_AB R16, R11, R15 ;  /* 0x0000000f0b10723e */ /* 0x000fce00000000ff */
[----:B------:R5:W3:Y:S01]  /*126c0*/  MUFU.EX2 R8, R43 ;  /* 0x0000002b00087308 */ /* 0x000ae20000000800 */
[----:B----4-:R-:W-:-:S04]  /*126d0*/  FADD.FTZ R2, R10, R2 ;  /* 0x000000020a027221 */ /* 0x010fc80000010000 */
[C---:B--2---:R-:W-:Y:S01]  /*126e0*/  FADD.FTZ R2, R9.reuse, R2 ;  /* 0x0000000209027221 */ /* 0x044fe20000010000 */
[----:B------:R-:W-:Y:S02]  /*126f0*/  F2FP.PACK_AB R18, R9, R10 ;  /* 0x0000000a0912723e */ /* 0x000fe400000000ff */
[----:B------:R-:W-:Y:S01]  /*12700*/  MUFU.EX2 R11, R67 ;  /* 0x00000043000b7308 */ /* 0x000fe20000000800 */
[----:B-----5:R-:W2:Y:S01]  /*12710*/  LDSM.16.MT88.4 R40, [R204+0x4000] ;  /* 0x00400000cc28783b */ /* 0x020ea20000004200 */
[----:B---3--:R-:W-:-:S06]  /*12720*/  FADD.FTZ R2, R8, R2 ;  /* 0x0000000208027221 */ /* 0x008fcc0000010000 */
[----:B------:R-:W3:Y:S01]  /*12730*/  MUFU.EX2 R10, R65 ;  /* 0x00000041000a7308 */ /* 0x000ee20000000800 */
[C---:B------:R-:W-:Y:S01]  /*12740*/  F2FP.PACK_AB R8, R4.reuse, R8 ;  /* 0x000000080408723e */ /* 0x040fe200000000ff */
[----:B------:R-:W-:Y:S01]  /*12750*/  FADD.FTZ R2, R4, R2 ;  /* 0x0000000204027221 */ /* 0x000fe20000010000 */
[----:B-1----:R-:W-:Y:S05]  /*12760*/  HMMA.16816.F32 R36, R32, R44, RZ ;  /* 0x0000002c2024723c */ /* 0x002fea00000018ff */
[----:B------:R-:W1:Y:S08]  /*12770*/  MUFU.EX2 R4, R66 ;  /* 0x0000004200047308 */ /* 0x000e700000000800 */
[----:B------:R-:W4:Y:S01]  /*12780*/  MUFU.EX2 R9, R69 ;  /* 0x0000004500097308 */ /* 0x000f220000000800 */
[----:B---3--:R-:W-:-:S07]  /*12790*/  FADD.FTZ R2, R10, R2 ;  /* 0x000000020a027221 */ /* 0x008fce0000010000 */
[----:B------:R-:W3:Y:S01]  /*127a0*/  MUFU.EX2 R25, R64 ;  /* 0x0000004000197308 */ /* 0x000ee20000000800 */
[C---:B-1----:R-:W-:Y:S01]  /*127b0*/  FADD.FTZ R2, R4.reuse, R2 ;  /* 0x0000000204027221 */ /* 0x042fe20000010000 */
[----:B------:R-:W-:-:S03]  /*127c0*/  F2FP.PACK_AB R10, R4, R10 ;  /* 0x0000000a040a723e */ /* 0x000fc600000000ff */
[----:B------:R-:W-:-:S03]  /*127d0*/  FADD.FTZ R2, R11, R2 ;  /* 0x000000020b027221 */ /* 0x000fc60000010000 */
[----:B------:R-:W1:Y:S01]  /*127e0*/  MUFU.EX2 R19, R70 ;  /* 0x0000004600137308 */ /* 0x000e620000000800 */
[C---:B----4-:R-:W-:Y:S01]  /*127f0*/  FADD.FTZ R2, R9.reuse, R2 ;  /* 0x0000000209027221 */ /* 0x050fe20000010000 */
[----:B------:R-:W-:Y:S01]  /*12800*/  F2FP.PACK_AB R72, R9, R11 ;  /* 0x0000000b0948723e */ /* 0x000fe200000000ff */
[----:B--2---:R-:W-:Y:S05]  /*12810*/  HMMA.16816.F32 R100, R28, R40, R36 ;  /* 0x000000281c64723c */ /* 0x004fea0000001824 */
[----:B------:R-:W2:Y:S01]  /*12820*/  MUFU.EX2 R23, R63 ;  /* 0x0000003f00177308 */ /* 0x000ea20000000800 */
[----:B---3--:R-:W-:Y:S02]  /*12830*/  FADD.FTZ R3, R25, R3 ;  /* 0x0000000319037221 */ /* 0x008fe40000010000 */
[----:B------:R-:W-:Y:S01]  /*12840*/  HMMA.16816.F32 R36, R32, R46, RZ ;  /* 0x0000002e2024723c */ /* 0x000fe200000018ff */
[----:B------:R-:W3:Y:S04]  /*12850*/  LDSM.16.MT88.4 R44, [R206+0x3800] ;  /* 0x00380000ce2c783b */ /* 0x000ee80000004200 */
[----:B------:R-:W4:Y:S01]  /*12860*/  MUFU.EX2 R17, R68 ;  /* 0x0000004400117308 */ /* 0x000f220000000800 */
[----:B-1----:R-:W-:-:S07]  /*12870*/  FADD.FTZ R2, R19, R2 ;  /* 0x0000000213027221 */ /* 0x002fce0000010000 */
[----:B------:R-:W1:Y:S01]  /*12880*/  MUFU.EX2 R41, R62 ;  /* 0x0000003e00297308 */ /* 0x000e620000000800 */
[C---:B--2---:R-:W-:Y:S01]  /*12890*/  FADD.FTZ R3, R23.reuse, R3 ;  /* 0x0000000317037221 */ /* 0x044fe20000010000 */
[----:B------:R-:W-:-:S06]  /*128a0*/  F2FP.PACK_AB R25, R23, R25 ;  /* 0x000000191719723e */ /* 0x000fcc00000000ff */
[----:B------:R-:W2:Y:S01]  /*128b0*/  MUFU.EX2 R27, R61 ;  /* 0x0000003d001b7308 */ /* 0x000ea20000000800 */
[C---:B----4-:R-:W-:Y:S01]  /*128c0*/  FADD.FTZ R240, R17.reuse, R2 ;  /* 0x0000000211f07221 */ /* 0x050fe20000010000 */
[----:B------:R-:W-:Y:S01]  /*128d0*/  F2FP.PACK_AB R74, R17, R19 ;  /* 0x00000013114a723e */ /* 0x000fe200000000ff */
[----:B------:R-:W-:Y:S05]  /*128e0*/  HMMA.16816.F32 R104, R28, R42, R36 ;  /* 0x0000002a1c68723c */ /* 0x000fea0000001824 */
[----:B------:R-:W4:Y:S01]  /*128f0*/  MUFU.EX2 R40, R60 ;  /* 0x0000003c00287308 */ /* 0x000f220000000800 */
[----:B-1----:R-:W-:-:S07]  /*12900*/  FADD.FTZ R2, R41, R3 ;  /* 0x0000000329027221 */ /* 0x002fce0000010000 */
[----:B------:R-:W1:Y:S01]  /*12910*/  MUFU.EX2 R21, R58 ;  /* 0x0000003a00157308 */ /* 0x000e620000000800 */
[C---:B--2---:R-:W-:Y:S01]  /*12920*/  FADD.FTZ R2, R27.reuse, R2 ;  /* 0x000000021b027221 */ /* 0x044fe20000010000 */
[----:B------:R-:W-:Y:S01]  /*12930*/  F2FP.PACK_AB R27, R27, R41 ;  /* 0x000000291b1b723e */ /* 0x000fe200000000ff */
[----:B---3--:R-:W-:Y:S02]  /*12940*/  HMMA.16816.F32 R36, R32, R44, RZ ;  /* 0x0000002c2024723c */ /* 0x008fe400000018ff */
[----:B----4-:R-:W-:-:S03]  /*12950*/  FADD.FTZ R2, R40, R2 ;  /* 0x0000000228027221 */ /* 0x010fc60000010000 */
[----:B------:R-:W2:Y:S01]  /*12960*/  MUFU.EX2 R15, R59 ;  /* 0x0000003b000f7308 */ /* 0x000ea20000000800 */
[C---:B-1----:R-:W-:Y:S01]  /*12970*/  FADD.FTZ R2, R21.reuse, R2 ;  /* 0x0000000215027221 */ /* 0x042fe20000010000 */
[----:B------:R-:W-:-:S06]  /*12980*/  F2FP.PACK_AB R21, R21, R40 ;  /* 0x000000281515723e */ /* 0x000fcc00000000ff */
[----:B------:R-:W1:Y:S01]  /*12990*/  MUFU.EX2 R9, R57 ;  /* 0x0000003900097308 */ /* 0x000e620000000800 */
[----:B------:R-:W3:Y:S01]  /*129a0*/  LDSM.16.MT88.4 R40, [R206+0x4000] ;  /* 0x00400000ce28783b */ /* 0x000ee20000004200 */
[----:B--2---:R-:W-:-:S06]  /*129b0*/  FADD.FTZ R2, R15, R2 ;  /* 0x000000020f027221 */ /* 0x004fcc0000010000 */
[----:B------:R-:W2:Y:S08]  /*129c0*/  MUFU.EX2 R4, R56 ;  /* 0x0000003800047308 */ /* 0x000eb00000000800 */
[----:B------:R-:W4:Y:S01]  /*129d0*/  MUFU.EX2 R3, R55 ;  /* 0x0000003700037308 */ /* 0x000f220000000800 */
[C---:B-1----:R-:W-:Y:S01]  /*129e0*/  FADD.FTZ R2, R9.reuse, R2 ;  /* 0x0000000209027221 */ /* 0x042fe20000010000 */
[----:B------:R-:W-:-:S06]  /*129f0*/  F2FP.PACK_AB R23, R9, R15 ;  /* 0x0000000f0917723e */ /* 0x000fcc00000000ff */
[----:B------:R-:W1:Y:S01]  /*12a00*/  MUFU.EX2 R11, R54 ;  /* 0x00000036000b7308 */ /* 0x000e620000000800 */
[----:B--2---:R-:W-:-:S07]  /*12a10*/  FADD.FTZ R2, R4, R2 ;  /* 0x0000000204027221 */ /* 0x004fce0000010000 */
[----:B------:R-:W2:Y:S01]  /*12a20*/  MUFU.EX2 R9, R53 ;  /* 0x0000003500097308 */ /* 0x000ea20000000800 */
[C---:B----4-:R-:W-:Y:S01]  /*12a30*/  FADD.FTZ R2, R3.reuse, R2 ;  /* 0x0000000203027221 */ /* 0x050fe20000010000 */
[----:B------:R-:W-:-:S06]  /*12a40*/  F2FP.PACK_AB R17, R3, R4 ;  /* 0x000000040311723e */ /* 0x000fcc00000000ff */
[----:B------:R-:W-:Y:S01]  /*12a50*/  MUFU.EX2 R15, R51 ;  /* 0x00000033000f7308 */ /* 0x000fe20000000800 */
[----:B---3--:R-:W-:Y:S01]  /*12a60*/  HMMA.16816.F32 R96, R28, R40, R36 ;  /* 0x000000281c60723c */ /* 0x008fe20000001824 */
[----:B-1----:R-:W-:-:S06]  /*12a70*/  FADD.FTZ R2, R11, R2 ;  /* 0x000000020b027221 */ /* 0x002fcc0000010000 */
[----:B------:R-:W1:Y:S01]  /*12a80*/  MUFU.EX2 R40, R52 ;  /* 0x0000003400287308 */ /* 0x000e620000000800 */
[----:B------:R-:W-:Y:S01]  /*12a90*/  HMMA.16816.F32 R36, R32, R46, RZ ;  /* 0x0000002e2024723c */ /* 0x000fe200000018ff */
[C---:B--2---:R-:W-:Y:S01]  /*12aa0*/  FADD.FTZ R2, R9.reuse, R2 ;  /* 0x0000000209027221 */ /* 0x044fe20000010000 */
[----:B------:R-:W-:-:S05]  /*12ab0*/  F2FP.PACK_AB R19, R9, R11 ;  /* 0x0000000b0913723e */ /* 0x000fca00000000ff */
[----:B------:R-:W2:Y:S08]  /*12ac0*/  MUFU.EX2 R44, R50 ;  /* 0x00000032002c7308 */ /* 0x000eb00000000800 */
[----:B------:R-:W3:Y:S01]  /*12ad0*/  MUFU.EX2 R41, R49 ;  /* 0x0000003100297308 */ /* 0x000ee20000000800 */
[----:B-1----:R-:W-:Y:S01]  /*12ae0*/  FADD.FTZ R2, R40, R2 ;  /* 0x0000000228027221 */ /* 0x002fe20000010000 */
[----:B------:R-:W-:-:S03]  /*12af0*/  F2FP.PACK_AB R9, R15, R40 ;  /* 0x000000280f09723e */ /* 0x000fc600000000ff */
[----:B------:R-:W-:-:S03]  /*12b00*/  FADD.FTZ R2, R15, R2 ;  /* 0x000000020f027221 */ /* 0x000fc60000010000 */
[----:B------:R-:W-:Y:S01]  /*12b10*/  MUFU.EX2 R3, R71 ;  /* 0x0000004700037308 */ /* 0x000fe20000000800 */
[----:B------:R-:W-:Y:S01]  /*12b20*/  HMMA.16816.F32 R84, R28, R42, R36 ;  /* 0x0000002a1c54723c */ /* 0x000fe20000001824 */
[----:B------:R-:W1:Y:S01]  /*12b30*/  LDSM.16.MT88.4 R36, [R205+0x3800] ;  /* 0x00380000cd24783b */ /* 0x000e620000004200 */
[----:B--2---:R-:W-:-:S04]  /*12b40*/  FADD.FTZ R2, R44, R2 ;  /* 0x000000022c027221 */ /* 0x004fc80000010000 */
[C---:B---3--:R-:W-:Y:S01]  /*12b50*/  FADD.FTZ R2, R41.reuse, R2 ;  /* 0x0000000229027221 */ /* 0x048fe20000010000 */
[----:B------:R-:W-:Y:S01]  /*12b60*/  F2FP.PACK_AB R11, R41, R44 ;  /* 0x0000002c290b723e */ /* 0x000fe200000000ff */
[----:B------:R-:W2:Y:S02]  /*12b70*/  MUFU.EX2 R4, R48 ;  /* 0x0000003000047308 */ /* 0x000ea40000000800 */
[----:B--2---:R-:W-:Y:S01]  /*12b80*/  FADD.FTZ R2, R4, R2 ;  /* 0x0000000204027221 */ /* 0x004fe20000010000 */
[----:B------:R-:W-:-:S05]  /*12b90*/  F2FP.PACK_AB R73, R3, R4 ;  /* 0x000000040349723e */ /* 0x000fca00000000ff */
[----:B------:R-:W2:Y:S01]  /*12ba0*/  MUFU.EX2 R4, R80 ;  /* 0x0000005000047308 */ /* 0x000ea20000000800 */
[----:B------:R-:W-:-:S07]  /*12bb0*/  FADD.FTZ R2, R3, R2 ;  /* 0x0000000203027221 */ /* 0x000fce0000010000 */
[----:B------:R-:W3:Y:S01]  /*12bc0*/  MUFU.EX2 R3, R75 ;  /* 0x0000004b00037308 */ /* 0x000ee20000000800 */
[----:B-1----:R-:W-:Y:S01]  /*12bd0*/  HMMA.16816.F32 R40, R32, R36, RZ ;  /* 0x000000242028723c */ /* 0x002fe200000018ff */
[----:B--2---:R-:W-:-:S07]  /*12be0*/  FADD.FTZ R2, R4, R2 ;  /* 0x0000000204027221 */ /* 0x004fce0000010000 */
[----:B------:R-:W-:Y:S01]  /*12bf0*/  HMMA.16816.F32 R32, R32, R38, RZ ;  /* 0x000000262020723c */ /* 0x000fe200000018ff */
[----:B------:R-:W1:Y:S01]  /*12c00*/  LDSM.16.MT88.4 R36, [R205+0x4000] ;  /* 0x00400000cd24783b */ /* 0x000e620000004200 */
[----:B---3--:R-:W-:Y:S11]  /*12c10*/  FADD.FTZ R2, R3, R2 ;  /* 0x0000000203027221 */ /* 0x008ff60000010000 */
[----:B------:R-:W-:Y:S03]  /*12c20*/  @!UPT UIADD3 URZ, URZ, URZ, URZ ;  /* 0x0000003f3f3ff290 */ /* 0x000fe6000fffe03f */
        /* <DEDUP_REMOVED lines=39> */
[----:B------:R-:W2:Y:S04]  /*12ea0*/  LDSM.16.MT88.4 R28, [R203+0x5000] ;  /* 0x00500000cb1c783b */ /* 0x000ea80000004200 */
[----:B------:R-:W-:Y:S04]  /*12eb0*/  STL [R1], R2 ;  /* 0x0000000201007387 */ /* 0x000fe80000100800 */
[----:B------:R-:W3:Y:S04]  /*12ec0*/  LDL R80, [R1+0x48] ;  /* 0x0000480001507983 */ /* 0x000ee80000100800 */
[----:B------:R-:W4:Y:S01]  /*12ed0*/  LDL R15, [R1+0xc] ;  /* 0x00000c00010f7983 */ /* 0x000f220000100800 */
[C---:B-1----:R-:W-:Y:S08]  /*12ee0*/  HMMA.16816.F32 R64, R20.reuse, R24, R100 ;  /* 0x000000181440723c */ /* 0x042ff00000001864 */
[C---:B------:R-:W-:Y:S01]  /*12ef0*/  HMMA.16816.F32 R56, R20.reuse, R26, R104 ;  /* 0x0000001a1438723c */ /* 0x040fe20000001868 */
[----:B------:R-:W1:Y:S07]  /*12f00*/  LDSM.16.MT88.4 R24, [R205+0x5000] ;  /* 0x00500000cd18783b */ /* 0x000e6e0000004200 */
[C---:B--2---:R-:W-:Y:S08]  /*12f10*/  HMMA.16816.F32 R36, R20.reuse, R28, R88 ;  /* 0x0000001c1424723c */ /* 0x044ff00000001858 */
[C---:B------:R-:W-:Y:S01]  /*12f20*/  HMMA.16816.F32 R32, R20.reuse, R30, R92 ;  /* 0x0000001e1420723c */ /* 0x040fe2000000185c */
[----:B------:R-:W2:Y:S07]  /*12f30*/  LDSM.16.MT88.4 R28, [R206+0x5000] ;  /* 0x00500000ce1c783b */ /* 0x000eae0000004200 */
[C---:B-1----:R-:W-:Y:S01]  /*12f40*/  HMMA.16816.F32 R60, R20.reuse, R24, R116 ;  /* 0x00000018143c723c */ /* 0x042fe20000001874 */
[----:B------:R-:W-:Y:S01]  /*12f50*/  MOV R150, c[0x0][0x2c4] ;  /* 0x0000b10000967a02 */ /* 0x000fe20000000f00 */
[----:B------:R-:W-:Y:S06]  /*12f60*/  LDSM.16.MT88.4 R116, [R206+0x3000] ;  /* 0x00300000ce74783b */ /* 0x000fec0000004200 */
[C---:B------:R-:W-:Y:S01]  /*12f70*/  HMMA.16816.F32 R40, R20.reuse, R26, R40 ;  /* 0x0000001a1428723c */ /* 0x040fe20000001828 */
[----:B------:R-:W1:Y:S07]  /*12f80*/  LDSM.16.MT88.4 R24, [R203+0x2000] ;  /* 0x00200000cb18783b */ /* 0x000e6e0000004200 */
[C---:B--2---:R-:W-:Y:S08]  /*12f90*/  HMMA.16816.F32 R48, R20.reuse, R28, R132 ;  /* 0x0000001c1430723c */ /* 0x044ff00000001884 */
[----:B------:R-:W-:Y:S01]  /*12fa0*/  HMMA.16816.F32 R52, R20, R30, R120 ;  /* 0x0000001e1434723c */ /* 0x000fe20000001878 */
[----:B------:R-:W2:Y:S04]  /*12fb0*/  LDSM.16.MT88.4 R20, [R204+0x2000] ;  /* 0x00200000cc14783b */ /* 0x000ea80000004200 */
[----:B------:R-:W5:Y:S01]  /*12fc0*/  LDSM.16.MT88.4 R28, [R206+0x2000] ;  /* 0x00200000ce1c783b */ /* 0x000f620000004200 */
[----:B------:R-:W-:-:S02]  /*12fd0*/  ISETP.NE.AND P1, PT, R150, 0x1, PT ;  /* 0x000000019600780c */ /* 0x000fc40003f25270 */
[----:B------:R-:W-:Y:S01]  /*12fe0*/  F2FP.PACK_AB R75, R3, R4 ;  /* 0x00000004034b723e */ /* 0x000fe200000000ff */
[----:B------:R-:W-:Y:S01]  /*12ff0*/  LDSM.16.MT88.4 R132, [R203+0x3000] ;  /* 0x00300000cb84783b */ /* 0x000fe20000004200 */
[C---:B-1----:R-:W-:Y:S08]  /*13000*/  HMMA.16816.F32 R112, R16.reuse, R24, R112 ;  /* 0x000000181070723c */ /* 0x042ff00000001870 */
[C---:B------:R-:W-:Y:S01]  /*13010*/  HMMA.16816.F32 R108, R16.reuse, R26, R108 ;  /* 0x0000001a106c723c */ /* 0x040fe2000000186c */
[----:B------:R-:W1:Y:S07]  /*13020*/  LDSM.16.MT88.4 R24, [R205+0x2000] ;  /* 0x00200000cd18783b */ /* 0x000e6e0000004200 */
[C---:B--2---:R-:W-:Y:S08]  /*13030*/  HMMA.16816.F32 R96, R16.reuse, R20, R96 ;  /* 0x000000141060723c */ /* 0x044ff00000001860 */
[C---:B------:R-:W-:Y:S01]  /*13040*/  HMMA.16816.F32 R84, R16.reuse, R22, R84 ;  /* 0x000000161054723c */ /* 0x040fe20000001854 */
[----:B------:R-:W2:Y:S07]  /*13050*/  LDSM.16.MT88.4 R20, [R203+0x5800] ;  /* 0x00580000cb14783b */ /* 0x000eae0000004200 */
[C---:B-----5:R-:W-:Y:S08]  /*13060*/  HMMA.16816.F32 R120, R16.reuse, R28, R128 ;  /* 0x0000001c1078723c */ /* 0x060ff00000001880 */
[----:B------:R-:W-:Y:S01]  /*13070*/  HMMA.16816.F32 R88, R16, R30, R124 ;  /* 0x0000001e1058723c */ /* 0x000fe2000000187c */
[----:B------:R-:W5:Y:S01]  /*13080*/  LDSM.16.MT88.4 R28, [R204+0x5800] ;  /* 0x00580000cc1c783b */ /* 0x000f620000004200 */
[----:B------:R-:W-:Y:S01]  /*13090*/  @P1 IMAD.HI.U32 R3, R149, c[0x0][0x2c8], RZ ;  /* 0x0000b20095031a27 */ /* 0x000fe200078e00ff */
[----:B------:R-:W-:-:S02]  /*130a0*/  MOV R2, R149 ;  /* 0x0000009500027202 */ /* 0x000fc40000000f00 */
[----:B------:R-:W-:Y:S03]  /*130b0*/  LDSM.16.MT88.4 R124, [R204+0x3000] ;  /* 0x00300000cc7c783b */ /* 0x000fe60000004200 */
[C---:B-1----:R-:W-:Y:S08]  /*130c0*/  HMMA.16816.F32 R104, R16.reuse, R24, R68 ;  /* 0x000000181068723c */ /* 0x042ff00000001844 */
[C---:B------:R-:W-:Y:S01]  /*130d0*/  HMMA.16816.F32 R100, R16.reuse, R26, R44 ;  /* 0x0000001a1064723c */ /* 0x040fe2000000182c */
[----:B------:R-:W1:Y:S07]  /*130e0*/  LDSM.16.MT88.4 R24, [R206+0x5800] ;  /* 0x00580000ce18783b */ /* 0x000e6e0000004200 */
[C---:B--2---:R-:W-:Y:S08]  /*130f0*/  HMMA.16816.F32 R92, R16.reuse, R20, R36 ;  /* 0x00000014105c723c */ /* 0x044ff00000001824 */
[C---:B------:R-:W-:Y:S01]  /*13100*/  HMMA.16816.F32 R68, R16.reuse, R22, R32 ;  /* 0x000000161044723c */ /* 0x040fe20000001820 */
[----:B------:R-:W2:Y:S07]  /*13110*/  LDSM.16.MT88.4 R20, [R205+0x5800] ;  /* 0x00580000cd14783b */ /* 0x000eae0000004200 */
[C---:B-----5:R-:W-:Y:S08]  /*13120*/  HMMA.16816.F32 R64, R16.reuse, R28, R64 ;  /* 0x0000001c1040723c */ /* 0x060ff00000001840 */
[C---:B------:R-:W-:Y:S01]  /*13130*/  HMMA.16816.F32 R56, R16.reuse, R30, R56 ;  /* 0x0000001e1038723c */ /* 0x040fe20000001838 */
[----:B------:R-:W-:Y:S07]  /*13140*/  LDSM.16.MT88.4 R28, [R205+0x2800] ;  /* 0x00280000cd1c783b */ /* 0x000fee0000004200 */
[C---:B-1----:R-:W-:Y:S08]  /*13150*/  HMMA.16816.F32 R36, R16.reuse, R24, R48 ;  /* 0x000000181024723c */ /* 0x042ff00000001830 */
[C---:B------:R-:W-:Y:S01]  /*13160*/  HMMA.16816.F32 R32, R16.reuse, R26, R52 ;  /* 0x0000001a1020723c */ /* 0x040fe20000001834 */
[----:B------:R-:W-:Y:S07]  /*13170*/  LDSM.16.MT88.4 R24, [R203+0x2800] ;  /* 0x00280000cb18783b */ /* 0x000fee0000004200 */
[C---:B--2---:R-:W-:Y:S08]  /*13180*/  HMMA.16816.F32 R60, R16.reuse, R20, R60 ;  /* 0x00000014103c723c */ /* 0x044ff0000000183c */
[----:B------:R-:W-:Y:S01]  /*13190*/  HMMA.16816.F32 R44, R16, R22, R40 ;  /* 0x00000016102c723c */ /* 0x000fe20000001828 */
[----:B------:R-:W1:Y:S04]  /*131a0*/  LDSM.16.MT88.4 R16, [R206+0x2800] ;  /* 0x00280000ce10783b */ /* 0x000e680000004200 */
[----:B------:R-:W2:Y:S03]  /*131b0*/  LDSM.16.MT88.4 R20, [R204+0x2800] ;  /* 0x00280000cc14783b */ /* 0x000ea60000004200 */
[C---:B-1----:R-:W-:Y:S08]  /*131c0*/  HMMA.16816.F32 R120, R8.reuse, R16, R120 ;  /* 0x000000100878723c */ /* 0x042ff00000001878 */
[C---:B------:R-:W-:Y:S01]  /*131d0*/  HMMA.16816.F32 R52, R8.reuse, R18, R88 ;  /* 0x000000120834723c */ /* 0x040fe20000001858 */
[----:B------:R-:W1:Y:S07]  /*131e0*/  LDSM.16.MT88.4 R16, [R206+0x6000] ;  /* 0x00600000ce10783b */ /* 0x000e6e0000004200 */
[C---:B------:R-:W-:Y:S08]  /*131f0*/  HMMA.16816.F32 R136, R8.reuse, R24, R112 ;  /* 0x000000180888723c */ /* 0x040ff00000001870 */
[----:B------:R-:W-:Y:S01]  /*13200*/  HMMA.16816.F32 R40, R8, R26, R108 ;  /* 0x0000001a0828723c */ /* 0x000fe2000000186c */
[----:B------:R-:W5:Y:S01]  /*13210*/  LDSM.16.MT88.4 R24, [R203+0x6000] ;  /* 0x00600000cb18783b */ /* 0x000f620000004200 */
[----:B------:R-:W-:-:S03]  /*13220*/  @P1 SHF.R.U32.HI R2, RZ, c[0x0][0x2cc], R3 ;  /* 0x0000b300ff021a19 */ /* 0x000fc60000011603 */
[----:B------:R-:W-:Y:S03]  /*13230*/  LDSM.16.MT88.4 R108, [R205+0x3000] ;  /* 0x00300000cd6c783b */ /* 0x000fe60000004200 */
[C---:B--2---:R-:W-:Y:S08]  /*13240*/  HMMA.16816.F32 R128, R8.reuse, R20, R96 ;  /* 0x000000140880723c */ /* 0x044ff00000001860 */
[C---:B------:R-:W-:Y:S01]  /*13250*/  HMMA.16816.F32 R48, R8.reuse, R22, R84 ;  /* 0x000000160830723c */ /* 0x040fe20000001854 */
[----:B------:R-:W2:Y:S07]  /*13260*/  LDSM.16.MT88.4 R20, [R204+0x6000] ;  /* 0x00600000cc14783b */ /* 0x000eae0000004200 */
[C---:B-1----:R-:W-:Y:S01]  /*13270*/  HMMA.16816.F32 R36, R8.reuse, R16, R36 ;  /* 0x000000100824723c */ /* 0x042fe20000001824 */
[----:B------:R-:W-:Y:S07]  /*13280*/  LDSM.16.MT88.4 R84, [R206+0x6800] ;  /* 0x00680000ce54783b */ /* 0x000fee0000004200 */
[----:B------:R-:W-:Y:S01]  /*13290*/  HMMA.16816.F32 R32, R8, R18, R32 ;  /* 0x000000120820723c */ /* 0x000fe20000001820 */
[----:B------:R-:W1:Y:S01]  /*132a0*/  LDSM.16.MT88.4 R16, [R205+0x6000] ;  /* 0x00600000cd10783b */ /* 0x000e620000004200 */
[----:B---3--:R-:W-:-:S06]  /*132b0*/  IADD3 R3, R2, R80, -R148 ;  /* 0x0000005002037210 */ /* 0x008fcc0007ffe894 */
[----:B------:R-:W-:Y:S01]  /*132c0*/  HMMA.16816.F32 R112, R8, R28, R104 ;  /* 0x0000001c0870723c */ /* 0x000fe20000001868 */
[----:B------:R-:W-:-:S07]  /*132d0*/  MOV R2, RZ ;  /* 0x000000ff00027202 */ /* 0x000fce0000000f00 */
[C---:B------:R-:W-:Y:S01]  /*132e0*/  HMMA.16816.F32 R28, R8.reuse, R30, R100 ;  /* 0x0000001e081c723c */ /* 0x040fe20000001864 */
[----:B------:R-:W3:Y:S07]  /*132f0*/  LDSM.16.MT88.4 R100, [R203+0x6800] ;  /* 0x00680000cb64783b */ /* 0x000eee0000004200 */
[C---:B-----5:R-:W-:Y:S01]  /*13300*/  HMMA.16816.F32 R104, R8.reuse, R24, R92 ;  /* 0x000000180868723c */ /* 0x060fe2000000185c */
[----:B------:R-:W5:Y:S07]  /*13310*/  LDSM.16.MT88.4 R92, [R204+0x6800] ;  /* 0x00680000cc5c783b */ /* 0x000f6e0000004200 */
[----:B------:R-:W-:Y:S01]  /*13320*/  HMMA.16816.F32 R68, R8, R26, R68 ;  /* 0x0000001a0844723c */ /* 0x000fe20000001844 */
[----:B------:R-:W-:-:S07]  /*13330*/  IMAD.HI R2, R3, -0x6db6db6d, R2 ;  /* 0x9249249303027827 */ /* 0x000fce00078e0202 */
[C---:B--2---:R-:W-:Y:S08]  /*13340*/  HMMA.16816.F32 R64, R8.reuse, R20, R64 ;  /* 0x000000140840723c */ /* 0x044ff00000001840 */
[C---:B------:R-:W-:Y:S08]  /*13350*/  HMMA.16816.F32 R56, R8.reuse, R22, R56 ;  /* 0x000000160838723c */ /* 0x040ff00000001838 */
[C---:B-1----:R-:W-:Y:S08]  /*13360*/  HMMA.16816.F32 R60, R8.reuse, R16, R60 ;  /* 0x00000010083c723c */ /* 0x042ff0000000183c */
[----:B------:R-:W-:Y:S01]  /*13370*/  HMMA.16816.F32 R44, R8, R18, R44 ;  /* 0x00000012082c723c */ /* 0x000fe2000000182c */
[----:B------:R-:W1:Y:S01]  /*13380*/  LDSM.16.MT88.4 R8, [R205+0x6800] ;  /* 0x00680000cd08783b */ /* 0x000e620000004200 */
[----:B------:R-:W-:-:S04]  /*13390*/  SHF.R.U32.HI R3, RZ, 0x1f, R2 ;  /* 0x0000001fff037819 */ /* 0x000fc80000011602 */
[----:B------:R-:W-:-:S04]  /*133a0*/  LEA.HI.SX32 R2, R2, R3, 0x1a ;  /* 0x0000000302027211 */ /* 0x000fc800078fd2ff */
[----:B----4-:R-:W-:Y:S02]  /*133b0*/  IMNMX R4, R15, R2, !PT ;  /* 0x000000020f047217 */ /* 0x010fe40007800200 */
[----:B------:R-:W-:-:S03]  /*133c0*/  IADD3 R235, R235, -0x2, RZ ;  /* 0xfffffffeebeb7810 */ /* 0x000fc60007ffe0ff */
[----:B------:R2:W-:Y:S01]  /*133d0*/  STL [R1+0x10], R4 ;  /* 0x0000100401007387 */ /* 0x0005e20000100800 */
[----:B------:R-:W-:Y:S01]  /*133e0*/  ISETP.GE.AND P0, PT, R235, R4, PT ;  /* 0x00000004eb00720c */ /* 0x000fe20003f06270 */
[C---:B---3--:R-:W-:Y:S08]  /*133f0*/  HMMA.16816.F32 R104, R72.reuse, R100, R104 ;  /* 0x000000644868723c */ /* 0x048ff00000001868 */
[C---:B------:R-:W-:Y:S08]  /*13400*/  HMMA.16816.F32 R136, R72.reuse, R132, R136 ;  /* 0x000000844888723c */ /* 0x040ff00000001888 */
[C---:B------:R-:W-:Y:S08]  /*13410*/  HMMA.16816.F32 R128, R72.reuse, R124, R128 ;  /* 0x0000007c4880723c */ /* 0x040ff00000001880 */
[C---:B------:R-:W-:Y:S08]  /*13420*/  HMMA.16816.F32 R120, R72.reuse, R116, R120 ;  /* 0x000000744878723c */ /* 0x040ff00000001878 */
[C---:B------:R-:W-:Y:S08]  /*13430*/  HMMA.16816.F32 R112, R72.reuse, R108, R112 ;  /* 0x0000006c4870723c */ /* 0x040ff00000001870 */
        /* <DEDUP_REMOVED lines=11> */
[----:B------:R-:W-:Y:S03]  /*134f0*/  @!UPT UIADD3 URZ, URZ, URZ, URZ ;  /* 0x0000003f3f3ff290 */ /* 0x000fe6000fffe03f */
[----:B------:R-:W-:Y:S11]  /*13500*/  @!P0 BRA `(.L_x_1628) ;  /* 0x0000400000008947 */ /* 0x000ff60003800000 */
[----:B--2---:R-:W-:Y:S02]  /*13510*/  MOV R80, R5 ;  /* 0x0000000500507202 */ /* 0x004fe40000000f00 */
[----:B------:R-:W-:-:S07]  /*13520*/  MOV R15, R6 ;  /* 0x00000006000f7202 */ /* 0x000fce0000000f00 */
.L_x_1644:
        /* <DEDUP_REMOVED lines=22> */
[----:B-1-34-:R-:W2:Y:S01]  /*13690*/  LDL.64 R8, [R1+0x18] ;  /* 0x0000180001087983 */ /* 0x01aea20000100a00 */
[----:B------:R-:W-:Y:S05]  /*136a0*/  SHF.R.S32.HI R2, RZ, 0x1f, R237 ;  /* 0x0000001fff027819 */ /* 0x000fea00000114ed */
[----:B------:R-:W-:Y:S01]  /*136b0*/  IMAD R4, R2, c[0x0][0x208], RZ ;  /* 0x0000820002047a24 */ /* 0x000fe200078e02ff */
[----:B------:R-:W3:Y:S01]  /*136c0*/  LDL R5, [R1+0x20] ;  /* 0x0000200001057983 */ /* 0x000ee20000100800 */
[C---:B------:R-:W-:Y:S04]  /*136d0*/  IMAD.WIDE.U32 R2, R237.reuse, c[0x0][0x208], RZ ;  /* 0x00008200ed027a25 */ /* 0x040fe800078e00ff */
        /* <DEDUP_REMOVED lines=12> */
.L_x_1737:
[----:B------:R-:W-:-:S05]  /*137a0*/  BRA.DIV ~URZ, `(.L_x_1632) ;  /* 0x0000cbf27f007947 */ /* 0x000fca000b800000 */
[----:B------:R-:W3:Y:S01]  /*137b0*/  SHFL.IDX PT, R2, R8, RZ, 0x181f ;  /* 0x00181fff08027589 */ /* 0x000ee200000e0000 */
[----:B------:R-:W-:Y:S02]  /*137c0*/  ISETP.GE.AND P2, PT, R76, c[0x0][0x1d4], PT ;  /* 0x000075004c007a0c */ /* 0x000fe40003f46270 */
[----:B------:R-:W-:Y:S01]  /*137d0*/  ISETP.GE.AND P1, PT, R227, c[0x0][0x1d4], PT ;  /* 0x00007500e3007a0c */ /* 0x000fe20003f26270 */
[----:B------:R-:W-:Y:S01]  /*137e0*/  SHFL.IDX PT, R10, R6, 0x2, 0x181f ;  /* 0x00581f00060a7f89 */ /* 0x000fe200000e0000 */
[CC--:B---3--:R-:W-:Y:S05]  /*137f0*/  IADD3 R4, P0, R2.reuse, R230.reuse, RZ ;  /* 0x000000e602047210 */ /* 0x0c8fea0007f1e0ff */
[C-C-:B--2---:R-:W-:Y:S01]  /*13800*/  IMAD.X R5, R9.reuse, 0x1, R231.reuse, P0 ;  /* 0x0000000109057824 */ /* 0x144fe200000e06e7 */
[-C--:B------:R-:W-:Y:S04]  /*13810*/  IADD3 R2, P0, R2, R233.reuse, RZ ;  /* 0x000000e902027210 */ /* 0x080fe80007f1e0ff */
[----:B------:R-:W-:Y:S01]  /*13820*/  @!PT LDS RZ, [RZ] ;  /* 0x00000000fffff984 */ /* 0x000fe20000000800 */
[----:B------:R2:W-:Y:S01]  /*13830*/  LDGSTS.E.BYPASS.LTC128B.128 [R228+0x100], [R4.64], !P2 ;  /* 0x0010000004e47fae */ /* 0x0005e2000d101d48 */
[--C-:B------:R-:W-:Y:S03]  /*13840*/  IMAD.X R3, R9, 0x1, R232.reuse, P0 ;  /* 0x0000000109037824 */ /* 0x100fe600000e06e8 */
[----:B------:R-:W-:Y:S04]  /*13850*/  SHFL.IDX PT, R9, R8, 0x2, 0x181f ;  /* 0x00581f0008097f89 */ /* 0x000fe800000e0000 */
        /* <DEDUP_REMOVED lines=8> */
[----:B------:R3:W-:Y:S01]  /*138e0*/  LDGSTS.E.BYPASS.LTC128B.128 [R228+0x4900], [R2.64], !P1 ;  /* 0x0490000002e47fae */ /* 0x0007e2000c901d48 */
[----:B--2---:R-:W-:Y:S02]  /*138f0*/  SEL R5, RZ, 0x10, P2 ;  /* 0x00000010ff057807 */ /* 0x004fe40001000000 */
[----:B------:R-:W-:Y:S02]  /*13900*/  SEL R4, RZ, 0x10, P1 ;  /* 0x00000010ff047807 */ /* 0x000fe40000800000 */
.L_x_1738:
[C---:B---3--:R-:W-:Y:S01]  /*13910*/  IADD3 R2, -R5.reuse, 0x10, RZ ;  /* 0x0000001005027810 */ /* 0x048fe20007ffe1ff */
[----:B------:R-:W2:Y:S01]  /*13920*/  S2R R11, SR_TID.X ;  /* 0x00000000000b7919 */ /* 0x000ea20000002100 */
        /* <DEDUP_REMOVED lines=9> */
[----:B---3--:R-:W-:Y:S04]  /*139c0*/  IADD3 R2, -R4, 0x10, RZ ;  /* 0x0000001004027810 */ /* 0x008fe80007ffe1ff */
        /* <DEDUP_REMOVED lines=8> */
[----:B-1----:R3:W1:Y:S02]  /*13a50*/  SHFL.IDX PT, R6, R8, 0x3, 0x181f ;  /* 0x00781f0008067f89 */ /* 0x00266400000e0000 */
.L_x_1739:
[C---:B--2---:R-:W-:Y:S02]  /*13a60*/  IADD3 R2, -R5.reuse, 0x10, RZ ;  /* 0x0000001005027810 */ /* 0x044fe40007ffe1ff */
[----:B------:R-:W-:Y:S02]  /*13a70*/  ISETP.NE.U32.AND P0, PT, R5, RZ, PT ;  /* 0x000000ff0500720c */ /* 0x000fe40003f05070 */
[----:B------:R-:W-:Y:S04]  /*13a80*/  LOP3.LUT R2, R2, 0xf, RZ, 0xc0, !PT ;  /* 0x0000000f02027812 */ /* 0x000fe800078ec0ff */
[-C--:B-1----:R-:W-:Y:S04]  /*13a90*/  IADD3 R2, P2, P1, R2, R6.reuse, R230 ;  /* 0x0000000602027210 */ /* 0x082fe8000795e0e6 */
        /* <DEDUP_REMOVED lines=11> */
.L_x_1630:
[----:B-1-34-:R-:W-:Y:S05]  /*13b50*/  BSYNC B0 ;  /* 0x0000000000007941 */ /* 0x01afea0003800000 */
.L_x_1629:
[----:B------:R-:W0:Y:S01]  /*13b60*/  LDGDEPBAR ;  /* 0x00000000000079af */ /* 0x000e220000000000 */
[----:B------:R-:W-:Y:S01]  /*13b70*/  WARPSYNC 0xffffffff ;  /* 0xffffffff00007948 */ /* 0x000fe20003800000 */
[C---:B------:R-:W-:Y:S01]  /*13b80*/  HMMA.16816.F32 R8, R140.reuse, R16, RZ ;  /* 0x000000108c08723c */ /* 0x040fe200000018ff */
[----:B------:R-:W-:Y:S05]  /*13b90*/  BSSY B0, `(.L_x_1634) ;  /* 0x0000103000007945 */ /* 0x000fea0003800000 */
[----:B--2---:R-:W2:Y:S02]  /*13ba0*/  LDL R2, [R1+0xc] ;  /* 0x00000c0001027983 */ /* 0x004ea40000100800 */
        /* <DEDUP_REMOVED lines=64> */
[----:B------:R-:W-:Y:S07]  /*13fb0*/  LDSM.16.M88.4 R160, [R202+0x6000] ;  /* 0x00600000caa0783b */ /* 0x000fee0000000200 */
[C---:B------:R-:W-:Y:S08]  /*13fc0*/  HMMA.16816.F32 R36, R180.reuse, R164, R36 ;  /* 0x000000a4b424723c */ /* 0x040ff00000001824 */
[C---:B------:R-:W-:Y:S01]  /*13fd0*/  HMMA.16816.F32 R40, R180.reuse, R166, R40 ;  /* 0x000000a6b428723c */ /* 0x040fe20000001828 */
[----:B------:R-:W-:Y:S07]  /*13fe0*/  LDSM.16.M88.4 R164, [R202+0x6800] ;  /* 0x00680000caa4783b */ /* 0x000fee0000000200 */
[C---:B--2---:R-:W-:Y:S08]  /*13ff0*/  HMMA.16816.F32 R44, R180.reuse, R168, R44 ;  /* 0x000000a8b42c723c */ /* 0x044ff0000000182c */
[C---:B------:R-:W-:Y:S01]  /*14000*/  HMMA.16816.F32 R48, R180.reuse, R170, R48 ;  /* 0x000000aab430723c */ /* 0x040fe20000001830 */
[----:B------:R-:W-:Y:S07]  /*14010*/  LDSM.16.M88.4 R168, [R214] ;  /* 0x00000000d6a8783b */ /* 0x000fee0000000200 */
[C---:B-1----:R-:W-:Y:S08]  /*14020*/  HMMA.16816.F32 R52, R180.reuse, R148, R52 ;  /* 0x00000094b434723c */ /* 0x042ff00000001834 */
[C---:B------:R-:W-:Y:S01]  /*14030*/  HMMA.16816.F32 R56, R180.reuse, R150, R56 ;  /* 0x00000096b438723c */ /* 0x040fe20000001838 */
[----:B------:R-:W1:Y:S07]  /*14040*/  LDSM.16.M88.4 R148, [R202+0x4800] ;  /* 0x00480000ca94783b */ /* 0x000e6e0000000200 */
[C---:B---3--:R-:W-:Y:S08]  /*14050*/  HMMA.16816.F32 R60, R180.reuse, R152, R60 ;  /* 0x00000098b43c723c */ /* 0x048ff0000000183c */
[----:B------:R-:W-:Y:S01]  /*14060*/  HMMA.16816.F32 R64, R180, R154, R64 ;  /* 0x0000009ab440723c */ /* 0x000fe20000001840 */
[----:B------:R-:W2:Y:S07]  /*14070*/  LDSM.16.M88.4 R152, [R202+0x5000] ;  /* 0x00500000ca98783b */ /* 0x000eae0000000200 */
[C---:B----4-:R-:W-:Y:S08]  /*14080*/  HMMA.16816.F32 R8, R184.reuse, R156, R8 ;  /* 0x0000009cb808723c */ /* 0x050ff00000001808 */
[C---:B------:R-:W-:Y:S01]  /*14090*/  HMMA.16816.F32 R16, R184.reuse, R158, R16 ;  /* 0x0000009eb810723c */ /* 0x040fe20000001810 */
[----:B------:R-:W3:Y:S07]  /*140a0*/  LDSM.16.M88.4 R156, [R202+0x5800] ;  /* 0x00580000ca9c783b */ /* 0x000eee0000000200 */
[C---:B------:R-:W-:Y:S08]  /*140b0*/  HMMA.16816.F32 R20, R184.reuse, R172, R20 ;  /* 0x000000acb814723c */ /* 0x040ff00000001814 */
[C---:B------:R-:W-:Y:S01]  /*140c0*/  HMMA.16816.F32 R24, R184.reuse, R174, R24 ;  /* 0x000000aeb818723c */ /* 0x040fe20000001818 */
[----:B------:R-:W4:Y:S07]  /*140d0*/  LDSM.16.M88.4 R172, [R208] ;  /* 0x00000000d0ac783b */ /* 0x000f2e0000000200 */
[C---:B-1----:R-:W-:Y:S08]  /*140e0*/  HMMA.16816.F32 R28, R184.reuse, R148, R28 ;  /* 0x00000094b81c723c */ /* 0x042ff0000000181c */
[C---:B------:R-:W-:Y:S01]  /*140f0*/  HMMA.16816.F32 R32, R184.reuse, R150, R32 ;  /* 0x00000096b820723c */ /* 0x040fe20000001820 */
[----:B------:R-:W1:Y:S07]  /*14100*/  LDSM.16.M88.4 R148, [R209] ;  /* 0x00000000d194783b */ /* 0x000e6e0000000200 */
[C---:B--2---:R-:W-:Y:S08]  /*14110*/  HMMA.16816.F32 R36, R184.reuse, R152, R36 ;  /* 0x00000098b824723c */ /* 0x044ff00000001824 */
[C---:B------:R-:W-:Y:S01]  /*14120*/  HMMA.16816.F32 R40, R184.reuse, R154, R40 ;  /* 0x0000009ab828723c */ /* 0x040fe20000001828 */
[----:B------:R-:W2:Y:S07]  /*14130*/  LDSM.16.M88.4 R152, [R210] ;  /* 0x00000000d298783b */ /* 0x000eae0000000200 */
[C---:B---3--:R-:W-:Y:S08]  /*14140*/  HMMA.16816.F32 R44, R184.reuse, R156, R44 ;  /* 0x0000009cb82c723c */ /* 0x048ff0000000182c */
[C---:B------:R-:W-:Y:S01]  /*14150*/  HMMA.16816.F32 R48, R184.reuse, R158, R48 ;  /* 0x0000009eb830723c */ /* 0x040fe20000001830 */
[----:B------:R-:W3:Y:S07]  /*14160*/  LDSM.16.M88.4 R156, [R211] ;  /* 0x00000000d39c783b */ /* 0x000eee0000000200 */
[C---:B------:R-:W-:Y:S08]  /*14170*/  HMMA.16816.F32 R52, R184.reuse, R160, R52 ;  /* 0x000000a0b834723c */ /* 0x040ff00000001834 */
[C---:B------:R-:W-:Y:S01]  /*14180*/  HMMA.16816.F32 R56, R184.reuse, R162, R56 ;  /* 0x000000a2b838723c */ /* 0x040fe20000001838 */
[----:B------:R-:W5:Y:S07]  /*14190*/  LDSM.16.M88.4 R160, [R212] ;  /* 0x00000000d4a0783b */ /* 0x000f6e0000000200 */
[C---:B------:R-:W-:Y:S08]  /*141a0*/  HMMA.16816.F32 R60, R184.reuse, R164, R60 ;  /* 0x000000a4b83c723c */ /* 0x040ff0000000183c */
[----:B------:R-:W-:Y:S01]  /*141b0*/  HMMA.16816.F32 R64, R184, R166, R64 ;  /* 0x000000a6b840723c */ /* 0x000fe20000001840 */
[----:B------:R-:W2:Y:S07]  /*141c0*/  LDSM.16.M88.4 R164, [R213] ;  /* 0x00000000d5a4783b */ /* 0x000eae0000000200 */
        /* <DEDUP_REMOVED lines=23> */
[----:B------:R-:W3:Y:S07]  /*14340*/  LDSM.16.M88.4 R168, [R200+0x3800] ;  /* 0x00380000c8a8783b */ /* 0x000eee0000000200 */
[C---:B----4-:R-:W-:Y:S08]  /*14350*/  HMMA.16816.F32 R20, R192.reuse, R172, R20 ;  /* 0x000000acc014723c */ /* 0x050ff00000001814 */
        /* <DEDUP_REMOVED lines=13> */
[----:B------:R-:W4:Y:S07]  /*14430*/  LDSM.16.M88.4 R160, [R200+0x5800] ;  /* 0x00580000c8a0783b */ /* 0x000f2e0000000200 */
[C---:B------:R-:W-:Y:S08]  /*14440*/  HMMA.16816.F32 R60, R192.reuse, R164, R60 ;  /* 0x000000a4c03c723c */ /* 0x040ff0000000183c */
[----:B------:R-:W-:Y:S01]  /*14450*/  HMMA.16816.F32 R64, R192, R166, R64 ;  /* 0x000000a6c040723c */ /* 0x000fe20000001840 */
[----:B------:R-:W5:Y:S01]  /*14460*/  LDSM.16.M88.4 R164, [R200+0x6000] ;  /* 0x00600000c8a4783b */ /* 0x000f620000000200 */
[----:B------:R-:W-:Y:S06]  /*14470*/  DEPBAR.LE SB0, 0x0 ;  /* 0x000080000000791a */ /* 0x000fec0000000000 */
[C---:B------:R-:W-:Y:S01]  /*14480*/  HMMA.16816.F32 R8, R196.reuse, R168, R8 ;  /* 0x000000a8c408723c */ /* 0x040fe20000001808 */
[----:B------:R-:W-:Y:S07]  /*14490*/  BAR.SYNC.DEFER_BLOCKING 0x0 ;  /* 0x0000000000007b1d */ /* 0x000fee0000010000 */
        /* <DEDUP_REMOVED lines=15> */
[----:B------:R-:W2:Y:S01]  /*14590*/  LDL R2, [R1+0x3c] ;  /* 0x00003c0001027983 */ /* 0x000ea20000100800 */
[----:B------:R-:W-:Y:S02]  /*145a0*/  IMAD.MOV.U32 R3, RZ, RZ, c[0x0][0x2b8] ;  /* 0x0000ae00ff037624 */ /* 0x000fe400078e00ff */
[----:B------:R-:W-:Y:S01]  /*145b0*/  IMAD.MOV.U32 R234, RZ, RZ, RZ ;  /* 0x000000ffffea7224 */ /* 0x000fe200078e00ff */
[----:B------:R-:W3:Y:S02]  /*145c0*/  LDL.64 R242, [R1+0x30] ;  /* 0x0000300001f27983 */ /* 0x000ee40000100a00 */
[----:B------:R-:W-:Y:S02]  /*145d0*/  ISETP.NE.AND P1, PT, R3, 0x1, PT ;  /* 0x000000010300780c */ /* 0x000fe40003f25270 */
        /* <DEDUP_REMOVED lines=8> */
[C---:B------:R-:W-:Y:S02]  /*14660*/  IADD3 R5, -R2.reuse, RZ, RZ ;  /* 0x000000ff02057210 */ /* 0x040fe40007ffe1ff */
[C---:B---3--:R-:W-:Y:S03]  /*14670*/  @!P5 IADD3 R4, P0, R2.reuse, R242, RZ ;  /* 0x000000f20204d210 */ /* 0x048fe60007f1e0ff */
        /* <DEDUP_REMOVED lines=8> */
[----:B------:R-:W-:Y:S05]  /*14700*/  IMAD R4, R237, c[0x0][0x1e4], R4 ;  /* 0x00007900ed047a24 */ /* 0x000fea00078e0204 */
[----:B------:R-:W-:Y:S02]  /*14710*/  IADD3 R3, R3, R4, RZ ;  /* 0x0000000403037210 */ /* 0x000fe40007ffe0ff */
        /* <DEDUP_REMOVED lines=10> */
.L_x_1740:
[----:B------:R-:W-:-:S05]  /*147c0*/  BRA.DIV ~URZ, `(.L_x_1637) ;  /* 0x0000c0a27f007947 */ /* 0x000fca000b800000 */
[----:B------:R3:W4:Y:S02]  /*147d0*/  SHFL.IDX PT, R2, R5, RZ, 0x181f ;  /* 0x00181fff05027589 */ /* 0x00072400000e0000 */
.L_x_1741:
[----:B------:R-:W-:Y:S11]  /*147e0*/  ISETP.GE.AND P0, PT, R236, 0x1, PT ;  /* 0x00000001ec00780c */ /* 0x000ff60003f06270 */
[----:B------:R-:W-:Y:S02]  /*147f0*/  @!UPT UIADD3 URZ, URZ, URZ, URZ ;  /* 0x0000003f3f3ff290 */ /* 0x000fe4000fffe03f */
[----:B------:R-:W-:Y:S02]  /*14800*/  @P0 ISETP.GE.AND P3, PT, R76, c[0x0][0x1d4], PT ;  /* 0x000075004c000a0c */ /* 0x000fe40003f66270 */
[----:B----4-:R-:W-:Y:S02]  /*14810*/  @P0 IADD3 R148, P1, R2, R230, RZ ;  /* 0x000000e602940210 */ /* 0x010fe40007f3e0ff */
[----:B------:R-:W-:Y:S03]  /*14820*/  @P0 ISETP.GE.AND P2, PT, R227, c[0x0][0x1d4], PT ;  /* 0x00007500e3000a0c */ /* 0x000fe60003f46270 */
[----:B--2---:R-:W-:Y:S01]  /*14830*/  @P0 IMAD.X R149, R6, 0x1, R231, P1 ;  /* 0x0000000106950824 */ /* 0x004fe200008e06e7 */
        /* <DEDUP_REMOVED lines=10> */
.L_x_1742:
[----:B------:R-:W-:Y:S11]  /*148e0*/  ISETP.GE.AND P0, PT, R236, 0x21, PT ;  /* 0x00000021ec00780c */ /* 0x000ff60003f06270 */
[----:B------:R-:W-:Y:S02]  /*148f0*/  @!UPT UIADD3 URZ, URZ, URZ, URZ ;  /* 0x0000003f3f3ff290 */ /* 0x000fe4000fffe03f */
[----:B------:R-:W-:Y:S02]  /*14900*/  @P0 ISETP.GE.AND P3, PT, R76, c[0x0][0x1d4], PT ;  /* 0x000075004c000a0c */ /* 0x000fe40003f66270 */
[----:B--2---:R-:W-:Y:S02]  /*14910*/  @P0 IADD3 R148, P1, R2, R230, RZ ;  /* 0x000000e602940210 */ /* 0x004fe40007f3e0ff */
[----:B------:R-:W-:Y:S03]  /*14920*/  @P0 ISETP.GE.AND P2, PT, R227, c[0x0][0x1d4], PT ;  /* 0x00007500e3000a0c */ /* 0x000fe60003f46270 */
[----:B-1----:R-:W-:Y:S01]  /*14930*/  @P0 IMAD.X R149, R6, 0x1, R231, P1 ;  /* 0x0000000106950824 */ /* 0x002fe200008e06e7 */
        /* <DEDUP_REMOVED lines=9> */
.L_x_1743:
[----:B------:R-:W-:-:S05]  /*149d0*/  BRA.DIV ~URZ, `(.L_x_1640) ;  /* 0x0000c0427f007947 */ /* 0x000fca000b800000 */
[----:B-1----:R1:W2:Y:S02]  /*149e0*/  SHFL.IDX PT, R2, R5, 0x2, 0x181f ;  /* 0x00581f0005027f89 */ /* 0x0022a400000e0000 */
.L_x_1744:
[----:B------:R-:W-:Y:S11]  /*149f0*/  ISETP.GE.AND P0, PT, R236, 0x41, PT ;  /* 0x00000041ec00780c */ /* 0x000ff60003f06270 */
[----:B------:R-:W-:Y:S02]  /*14a00*/  @!UPT UIADD3 URZ, URZ, URZ, URZ ;  /* 0x0000003f3f3ff290 */ /* 0x000fe4000fffe03f */
[----:B------:R-:W-:Y:S02]  /*14a10*/  @P0 ISETP.GE.AND P3, PT, R76, c[0x0][0x1d4], PT ;  /* 0x000075004c000a0c */ /* 0x000fe40003f66270 */
[----:B--2---:R-:W-:Y:S02]  /*14a20*/  @P0 IADD3 R148, P1, R2, R230, RZ ;  /* 0x000000e602940210 */ /* 0x004fe40007f3e0ff */
        /* <DEDUP_REMOVED lines=11> */
[----:B--2---:R1:W2:Y:S02]  /*14ae0*/  SHFL.IDX PT, R2, R5, 0x3, 0x181f ;  /* 0x00781f0005027f89 */ /* 0x0042a400000e0000 */
.L_x_1745:
[----:B------:R-:W-:Y:S11]  /*14af0*/  ISETP.GE.AND P0, PT, R236, 0x61, PT ;  /* 0x00000061ec00780c */ /* 0x000ff60003f06270 */
[----:B------:R-:W-:Y:S02]  /*14b00*/  @!UPT UIADD3 URZ, URZ, URZ, URZ ;  /* 0x0000003f3f3ff290 */ /* 0x000fe4000fffe03f */
[----:B------:R-:W-:Y:S02]  /*14b10*/  @P0 ISETP.GE.AND P3, PT, R76, c[0x0][0x1d4], PT ;  /* 0x000075004c000a0c */ /* 0x000fe40003f66270 */
[----:B-12-4-:R-:W-:Y:S02]  /*14b20*/  @P0 IADD3 R4, P1, R2, R230, RZ ;  /* 0x000000e602040210 */ /* 0x016fe40007f3e0ff */
[----:B------:R-:W-:Y:S03]  /*14b30*/  @P0 ISETP.GE.AND P2, PT, R227, c[0x0][0x1d4], PT ;  /* 0x00007500e3000a0c */ /* 0x000fe60003f46270 */
[----:B---3--:R-:W-:Y:S01]  /*14b40*/  @P0 IMAD.X R5, R6, 0x1, R231, P1 ;  /* 0x0000000106050824 */ /* 0x008fe200008e06e7 */
[----:B------:R-:W-:Y:S05]  /*14b50*/  @P0 IADD3 R2, P1, R2, R233, RZ ;  /* 0x000000e902020210 */ /* 0x000fea0007f3e0ff */
[----:B------:R-:W-:Y:S01]  /*14b60*/  @!PT LDS RZ, [RZ] ;  /* 0x00000000fffff984 */ /* 0x000fe20000000800 */
[----:B------:R-:W-:Y:S01]  /*14b70*/  @!PT LDS RZ, [RZ] ;  /* 0x00000000fffff984 */ /* 0x000fe20000000800 */
[----:B------:R-:W-:Y:S01]  /*14b80*/  @!PT LDS RZ, [RZ] ;  /* 0x00000000fffff984 */ /* 0x000fe20000000800 */
[----:B------:R1:W-:Y:S01]  /*14b90*/  @P0 LDGSTS.E.BYPASS.LTC128B.128 [R229+0xb100], [R4.64], !P3 ;  /* 0x0b10000004e50fae */ /* 0x0003e2000d901d48 */
[----:B------:R-:W-:Y:S05]  /*14ba0*/  @P0 IMAD.X R3, R6, 0x1, R232, P1 ;  /* 0x0000000106030824 */ /* 0x000fea00008e06e8 */
[----:B------:R1:W-:Y:S02]  /*14bb0*/  @P0 LDGSTS.E.BYPASS.LTC128B.128 [R229+0xe900], [R2.64], !P2 ;  /* 0x0e90000002e50fae */ /* 0x0003e4000d101d48 */
.L_x_1635:
[----:B------:R-:W-:Y:S05]  /*14bc0*/  BSYNC B0 ;  /* 0x0000000000007941 */ /* 0x000fea0003800000 */
.L_x_1634:
[----:B-1----:R-:W2:Y:S01]  /*14bd0*/  LDL R4, [R1+0x40] ;  /* 0x0000400001047983 */ /* 0x002ea20000100800 */
[----:B------:R-:W-:Y:S03]  /*14be0*/  IMAD.MOV.U32 R148, RZ, RZ, c[0x0][0x2c4] ;  /* 0x0000b100ff947624 */ /* 0x000fe600078e00ff */
[----:B------:R-:W2:Y:S02]  /*14bf0*/  LDL R2, [R1+0x64] ;  /* 0x0000640001027983 */ /* 0x000ea40000100800 */
[----:B------:R-:W-:Y:S02]  /*14c00*/  ISETP.NE.AND P0, PT, R148, 0x1, PT ;  /* 0x000000019400780c */ /* 0x000fe40003f05270 */
[----:B------:R-:W3:Y:S04]  /*14c10*/  LDL R6, [R1+0x60] ;  /* 0x0000600001067983 */ /* 0x000ee80000100800 */
[----:B------:R-:W4:Y:S04]  /*14c20*/  LDL R5, [R1+0x48] ;  /* 0x0000480001057983 */ /* 0x000f280000100800 */
[----:B------:R-:W4:Y:S04]  /*14c30*/  LDL R3, [R1+0x44] ;  /* 0x0000440001037983 */ /* 0x000f280000100800 */
[----:B------:R-:W0:Y:S01]  /*14c40*/  LDGDEPBAR ;  /* 0x00000000000079af */ /* 0x000e220000000000 */
[----:B--2---:R-:W-:Y:S04]  /*14c50*/  IMAD.IADD R4, R2, 0x1, R4 ;  /* 0x0000000102047824 */ /* 0x004fe800078e0204 */
[----:B------:R-:W-:Y:S05]  /*14c60*/  @P0 IMAD.HI.U32 R2, R4, c[0x0][0x2c8], RZ ;  /* 0x0000b20004020a27 */ /* 0x000fea00078e00ff */
[----:B------:R-:W-:Y:S01]  /*14c70*/  @P0 SHF.R.U32.HI R4, RZ, c[0x0][0x2cc], R2 ;  /* 0x0000b300ff040a19 */ /* 0x000fe20000011602 */
[----:B------:R-:W-:Y:S05]  /*14c80*/  IMAD R2, R235, -0x70, RZ ;  /* 0xffffff90eb027824 */ /* 0x000fea00078e02ff */
[----:B---3--:R-:W-:Y:S04]  /*14c90*/  IADD3 R2, -R6, 0x1, R2 ;  /* 0x0000000106027810 */ /* 0x008fe80007ffe102 */
[----:B----4-:R-:W-:Y:S01]  /*14ca0*/  IADD3 R5, -R3, R2, R5 ;  /* 0x0000000203057210 */ /* 0x010fe20007ffe105 */
[----:B------:R-:W-:-:S05]  /*14cb0*/  BRA.DIV ~URZ, `(.L_x_1642) ;  /* 0x0000bea27f007947 */ /* 0x000fca000b800000 */
[----:B------:R1:W2:Y:S02]  /*14cc0*/  SHFL.IDX PT, R2, R4, RZ, 0x1c1f ;  /* 0x001c1fff04027589 */ /* 0x0002a400000e0000 */
.L_x_1746:
[----:B--2---:R-:W-:Y:S05]  /*14cd0*/  IMAD.IADD R2, R5, 0x1, R2 ;  /* 0x0000000105027824 */ /* 0x004fea00078e0202 */
[C---:B------:R-:W-:Y:S02]  /*14ce0*/  ISETP.GT.AND P0, PT, R2.reuse, RZ, PT ;  /* 0x000000ff0200720c */ /* 0x040fe40003f04270 */
[----:B------:R-:W-:Y:S02]  /*14cf0*/  ISETP.GT.AND P1, PT, R2, 0x1, PT ;  /* 0x000000010200780c */ /* 0x000fe40003f24270 */
[----:B------:R-:W-:Y:S02]  /*14d00*/  FSEL R161, R8, -INF , P0 ;  /* 0xff80000008a17808 */ /* 0x000fe40000000000 */
[C---:B------:R-:W-:Y:S02]  /*14d10*/  ISETP.GT.AND P0, PT, R2.reuse, 0x10, PT ;  /* 0x000000100200780c */ /* 0x040fe40003f04270 */
[C---:B------:R-:W-:Y:S02]  /*14d20*/  ISETP.GT.AND P2, PT, R2.reuse, 0x8, PT ;  /* 0x000000080200780c */ /* 0x040fe40003f44270 */
[C---:B------:R-:W-:Y:S02]  /*14d30*/  ISETP.GT.AND P3, PT, R2.reuse, 0x9, PT ;  /* 0x000000090200780c */ /* 0x040fe40003f64270 */
[----:B------:R-:W-:Y:S02]  /*14d40*/  FSEL R170, R9, -INF , P1 ;  /* 0xff80000009aa7808 */ /* 0x000fe40000800000 */
[C---:B------:R-:W-:Y:S02]  /*14d50*/  ISETP.GT.AND P1, PT, R2.reuse, 0x11, PT ;  /* 0x000000110200780c */ /* 0x040fe40003f24270 */
[----:B------:R-:W-:Y:S02]  /*14d60*/  ISETP.GT.AND P4, PT, R2, 0x19, PT ;  /* 0x000000190200780c */ /* 0x000fe40003f84270 */
[----:B------:R-:W-:Y:S02]  /*14d70*/  FSEL R168, R20, -INF , P0 ;  /* 0xff80000014a87808 */ /* 0x000fe40000000000 */
[----:B------:R-:W-:Y:S02]  /*14d80*/  ISETP.GT.AND P0, PT, R2, 0x20, PT ;  /* 0x000000200200780c */ /* 0x000fe40003f04270 */
[----:B------:R-:W-:Y:S02]  /*14d90*/  FSEL R16, R16, -INF , P2 ;  /* 0xff80000010107808 */ /* 0x000fe40001000000 */
[C---:B------:R-:W-:Y:S02]  /*14da0*/  ISETP.GT.AND P2, PT, R2.reuse, 0x18, PT ;  /* 0x000000180200780c */ /* 0x040fe40003f44270 */
[----:B------:R-:W-:Y:S02]  /*14db0*/  FSEL R169, R17, -INF , P3 ;  /* 0xff80000011a97808 */ /* 0x000fe40001800000 */
[----:B------:R-:W-:Y:S02]  /*14dc0*/  FSEL R167, R21, -INF , P1 ;  /* 0xff80000015a77808 */ /* 0x000fe40000800000 */
[C---:B------:R-:W-:Y:S02]  /*14dd0*/  ISETP.GT.AND P1, PT, R2.reuse, 0x21, PT ;  /* 0x000000210200780c */ /* 0x040fe40003f24270 */
[C---:B------:R-:W-:Y:S02]  /*14de0*/  ISETP.GT.AND P3, PT, R2.reuse, 0x28, PT ;  /* 0x000000280200780c */ /* 0x040fe40003f64270 */
[----:B------:R-:W-:Y:S02]  /*14df0*/  FSEL R165, R25, -INF , P4 ;  /* 0xff80000019a57808 */ /* 0x000fe40002000000 */
[----:B------:R-:W-:Y:S02]  /*14e00*/  ISETP.GT.AND P4, PT, R2, 0x29, PT ;  /* 0x000000290200780c */ /* 0x000fe40003f84270 */
[----:B------:R-:W-:Y:S02]  /*14e10*/  FSEL R164, R28, -INF , P0 ;  /* 0xff8000001ca47808 */ /* 0x000fe40000000000 */
[----:B------:R-:W-:Y:S02]  /*14e20*/  ISETP.GT.AND P0, PT, R2, 0x30, PT ;  /* 0x000000300200780c */ /* 0x000fe40003f04270 */
[----:B------:R-:W-:Y:S02]  /*14e30*/  FSEL R166, R24, -INF , P2 ;  /* 0xff80000018a67808 */ /* 0x000fe40001000000 */
        /* <DEDUP_REMOVED lines=8> */
[----:B------:R-:W-:Y:S02]  /*14ec0*/  ISETP.GT.AND P0, PT, R2, 0x41, PT ;  /* 0x000000410200780c */ /* 0x000fe40003f04270 */
[----:B------:R-:W-:Y:S02]  /*14ed0*/  FSEL R158, R37, -INF , P2 ;  /* 0xff800000259e7808 */ /* 0x000fe40001000000 */
[----:B------:R-:W-:Y:S02]  /*14ee0*/  FSEL R157, R40, -INF , P3 ;  /* 0xff800000289d7808 */ /* 0x000fe40001800000 */
[C---:B------:R-:W-:Y:S02]  /*14ef0*/  ISETP.GT.AND P3, PT, R2.reuse, 0x48, PT ;  /* 0x000000480200780c */ /* 0x040fe40003f64270 */
[----:B------:R-:W-:Y:S02]  /*14f00*/  FSEL R156, R41, -INF , P4 ;  /* 0xff800000299c7808 */ /* 0x000fe40002000000 */
[----:B------:R-:W-:Y:S02]  /*14f10*/  ISETP.GT.AND P4, PT, R2, 0x49, PT ;  /* 0x000000490200780c */ /* 0x000fe40003f84270 */
[----:B------:R-:W-:Y:S02]  /*14f20*/  FSEL R155, R44, -INF , P1 ;  /* 0xff8000002c9b7808 */ /* 0x000fe40000800000 */
[C---:B------:R-:W-:Y:S02]  /*14f30*/  ISETP.GT.AND P2, PT, R2.reuse, 0x50, PT ;  /* 0x000000500200780c */ /* 0x040fe40003f44270 */
[----:B------:R-:W-:Y:S02]  /*14f40*/  FSEL R154, R45, -INF , P0 ;  /* 0xff8000002d9a7808 */ /* 0x000fe40000000000 */
[C---:B------:R-:W-:Y:S02]  /*14f50*/  ISETP.GT.AND P1, PT, R2.reuse, 0x51, PT ;  /* 0x000000510200780c */ /* 0x040fe40003f24270 */
        /* <DEDUP_REMOVED lines=138> */
.L_x_1747:
[----:B------:R-:W3:Y:S01]  /*15800*/  LDL.LU R50, [R1] ;  /* 0x0000000001327983 */ /* 0x000ee20000300800 */
[C---:B------:R-:W-:Y:S01]  /*15810*/  FSETP.NEU.FTZ.AND P0, PT, R6.reuse, -INF , PT ;  /* 0xff8000000600780b */ /* 0x040fe20003f1d000 */
[----:B------:R-:W-:Y:S01]  /*15820*/  FMUL.FTZ R3, R6, c[0x0][0x2d0] ;  /* 0x0000b40006037a20 */ /* 0x000fe20000410000 */
[----:B-12---:R-:W-:Y:S01]  /*15830*/  FMNMX.FTZ R4, R2, R4, !PT ;  /* 0x0000000402047209 */ /* 0x006fe20007810000 */
        /* <DEDUP_REMOVED lines=37> */
[----:B------:R-:W-:Y:S01]  /*15a90*/  MUFU.EX2 R32, R32 ;  /* 0x0000002000207308 */ /* 0x000fe20000000800 */
[C---:B-1----:R-:W-:Y:S01]  /*15aa0*/  FFMA.FTZ R3, R2.reuse, R240, R34 ;  /* 0x000000f002037223 */ /* 0x042fe20000010022 */
[C---:B--2---:R-:W-:Y:S01]  /*15ab0*/  F2FP.PACK_AB R148, R5.reuse, R34 ;  /* 0x000000220594723e */ /* 0x044fe200000000ff */
[----:B------:R-:W-:Y:S02]  /*15ac0*/  FMUL.FTZ R64, R2, R84 ;  /* 0x0000005402407220 */ /* 0x000fe40000410000 */
[----:B------:R-:W-:Y:S01]  /*15ad0*/  FADD.FTZ R17, R5, R3 ;  /* 0x0000000305117221 */ /* 0x000fe20000010000 */
[C---:B------:R-:W-:Y:S01]  /*15ae0*/  FSEL R3, R4.reuse, RZ, P0 ;  /* 0x000000ff04037208 */ /* 0x040fe20000000000 */
[----:B------:R-:W-:Y:S02]  /*15af0*/  FMUL.FTZ R5, R4, c[0x0][0x2d0] ;  /* 0x0000b40004057a20 */ /* 0x000fe40000410000 */
[C---:B------:R-:W-:Y:S01]  /*15b00*/  FMUL.FTZ R65, R2.reuse, R85 ;  /* 0x0000005502417220 */ /* 0x040fe20000410000 */
[----:B------:R1:W2:Y:S01]  /*15b10*/  MUFU.EX2 R34, R16 ;  /* 0x0000001000227308 */ /* 0x0002a20000000800 */
[----:B------:R-:W-:Y:S01]  /*15b20*/  FADD.FTZ R3, -R3, R80 ;  /* 0x0000005003037221 */ /* 0x000fe20000010100 */
[----:B------:R-:W-:Y:S01]  /*15b30*/  FSEL R5, R5, RZ, P0 ;  /* 0x000000ff05057208 */ /* 0x000fe20000000000 */
[----:B------:R-:W-:Y:S02]  /*15b40*/  FMUL.FTZ R49, R2, R101 ;  /* 0x0000006502317220 */ /* 0x000fe40000410000 */
[----:B------:R-:W-:Y:S02]  /*15b50*/  FMUL.FTZ R3, R3, c[0x0][0x2d0] ;  /* 0x0000b40003037a20 */ /* 0x000fe40000410000 */
[--C-:B------:R-:W-:Y:S02]  /*15b60*/  FFMA.FTZ R15, R37, c[0x0][0x2d0], -R5.reuse ;  /* 0x0000b400250f7a23 */ /* 0x100fe40000010805 */
[--C-:B------:R-:W-:Y:S02]  /*15b70*/  FFMA.FTZ R43, R11, c[0x0][0x2d0], -R5.reuse ;  /* 0x0000b4000b2b7a23 */ /* 0x100fe40000010805 */
[----:B------:R-:W4:Y:S01]  /*15b80*/  MUFU.EX2 R3, R3 ;  /* 0x0000000300037308 */ /* 0x000f220000000800 */
[--C-:B------:R-:W-:Y:S02]  /*15b90*/  FFMA.FTZ R151, R48, c[0x0][0x2d0], -R5.reuse ;  /* 0x0000b40030977a23 */ /* 0x100fe40000010805 */
[--C-:B------:R-:W-:Y:S02]  /*15ba0*/  FFMA.FTZ R80, R52, c[0x0][0x2d0], -R5.reuse ;  /* 0x0000b40034507a23 */ /* 0x100fe40000010805 */
[--C-:B------:R-:W-:Y:S02]  /*15bb0*/  FFMA.FTZ R46, R10, c[0x0][0x2d0], -R5.reuse ;  /* 0x0000b4000a2e7a23 */ /* 0x100fe40000010805 */
[--C-:B------:R-:W-:Y:S02]  /*15bc0*/  FFMA.FTZ R170, R29, c[0x0][0x2d0], -R5.reuse ;  /* 0x0000b4001daa7a23 */ /* 0x100fe40000010805 */
[----:B------:R-:W-:Y:S01]  /*15bd0*/  FMUL.FTZ R29, R2, R121 ;  /* 0x00000079021d7220 */ /* 0x000fe20000410000 */
[----:B------:R-:W-:Y:S01]  /*15be0*/  MUFU.EX2 R11, R15 ;  /* 0x0000000f000b7308 */ /* 0x000fe20000000800 */
[--C-:B------:R-:W-:Y:S02]  /*15bf0*/  FFMA.FTZ R169, R28, c[0x0][0x2d0], -R5.reuse ;  /* 0x0000b4001ca97a23 */ /* 0x100fe40000010805 */
[--C-:B-1----:R-:W-:Y:S01]  /*15c00*/  FFMA.FTZ R16, R53, c[0x0][0x2d0], -R5.reuse ;  /* 0x0000b40035107a23 */ /* 0x102fe20000010805 */
[----:B--2---:R-:W-:Y:S01]  /*15c10*/  F2FP.PACK_AB R150, R32, R34 ;  /* 0x000000222096723e */ /* 0x004fe200000000ff */
[----:B------:R-:W-:Y:S02]  /*15c20*/  FMUL.FTZ R28, R2, R120 ;  /* 0x00000078021c7220 */ /* 0x000fe40000410000 */
[--C-:B------:R-:W-:Y:S02]  /*15c30*/  FFMA.FTZ R154, R45, c[0x0][0x2d0], -R5.reuse ;  /* 0x0000b4002d9a7a23 */ /* 0x100fe40000010805 */
[--C-:B------:R-:W-:Y:S01]  /*15c40*/  FFMA.FTZ R153, R44, c[0x0][0x2d0], -R5.reuse ;  /* 0x0000b4002c997a23 */ /* 0x100fe20000010805 */
[----:B------:R-:W-:Y:S01]  /*15c50*/  MUFU.EX2 R120, R80 ;  /* 0x0000005000787308 */ /* 0x000fe20000000800 */
[--C-:B------:R-:W-:Y:S02]  /*15c60*/  FFMA.FTZ R155, R41, c[0x0][0x2d0], -R5.reuse ;  /* 0x0000b400299b7a23 */ /* 0x100fe40000010805 */
[--C-:B------:R-:W-:Y:S02]  /*15c70*/  FFMA.FTZ R156, R40, c[0x0][0x2d0], -R5.reuse ;  /* 0x0000b400289c7a23 */ /* 0x100fe40000010805 */
[C---:B----4-:R-:W-:Y:S02]  /*15c80*/  FMUL.FTZ R66, R3.reuse, R86 ;  /* 0x0000005603427220 */ /* 0x050fe40000410000 */
[----:B------:R-:W-:Y:S02]  /*15c90*/  FMUL.FTZ R67, R3, R87 ;  /* 0x0000005703437220 */ /* 0x000fe40000410000 */
[----:B------:R-:W1:Y:S01]  /*15ca0*/  LDSM.16.MT88.4 R84, [R203] ;  /* 0x00000000cb54783b */ /* 0x000e620000004200 */
        /* <DEDUP_REMOVED lines=27> */
[C---:B------:R-:W-:Y:S02]  /*15e60*/  FMUL.FTZ R19, R3.reuse, R135 ;  /* 0x0000008703137220 */ /* 0x040fe40000410000 */
        /* <DEDUP_REMOVED lines=8> */
[C---:B------:R-:W-:Y:S02]  /*15ef0*/  FMUL.FTZ R26, R3.reuse, R126 ;  /* 0x0000007e031a7220 */ /* 0x040fe40000410000 */
[C---:B------:R-:W-:Y:S02]  /*15f00*/  FMUL.FTZ R27, R3.reuse, R127 ;  /* 0x0000007f031b7220 */ /* 0x040fe40000410000 */
[C---:B------:R-:W-:Y:S01]  /*15f10*/  FMUL.FTZ R24, R2.reuse, R124 ;  /* 0x0000007c02187220 */ /* 0x040fe20000410000 */
[----:B------:R-:W-:Y:S01]  /*15f20*/  MOV R124, R46 ;  /* 0x0000002e007c7202 */ /* 0x000fe20000000f00 */
[C---:B------:R-:W-:Y:S01]  /*15f30*/  FMUL.FTZ R25, R2.reuse, R125 ;  /* 0x0000007d02197220 */ /* 0x040fe20000410000 */
[----:B------:R-:W-:Y:S01]  /*15f40*/  MOV R125, R43 ;  /* 0x0000002b007d7202 */ /* 0x000fe20000000f00 */
[C---:B------:R-:W-:Y:S01]  /*15f50*/  FMUL.FTZ R30, R3.reuse, R122 ;  /* 0x0000007a031e7220 */ /* 0x040fe20000410000 */
[----:B------:R-:W-:Y:S01]  /*15f60*/  MUFU.EX2 R133, R158 ;  /* 0x0000009e00857308 */ /* 0x000fe20000000800 */
[C---:B------:R-:W-:Y:S02]  /*15f70*/  FMUL.FTZ R31, R3.reuse, R123 ;  /* 0x0000007b031f7220 */ /* 0x040fe40000410000 */
[C---:B------:R-:W-:Y:S02]  /*15f80*/  FMUL.FTZ R34, R3.reuse, R118 ;  /* 0x0000007603227220 */ /* 0x040fe40000410000 */
        /* <DEDUP_REMOVED lines=39> */
[C---:B------:R-:W-:Y:S01]  /*16200*/  FMUL.FTZ R70, R3.reuse, R70 ;  /* 0x0000004603467220 */ /* 0x040fe20000410000 */
[----:B------:R-:W-:Y:S01]  /*16210*/  LDSM.16.MT88.4 R88, [R203+0x800] ;  /* 0x00080000cb58783b */ /* 0x000fe20000004200 */
[C---:B------:R-:W-:Y:S01]  /*16220*/  FMUL.FTZ R71, R3.reuse, R71 ;  /* 0x0000004703477220 */ /* 0x040fe20000410000 */
[----:B--2---:R-:W-:Y:S01]  /*16230*/  MOV R174, R132 ;  /* 0x0000008400ae7202 */ /* 0x004fe20000000f00 */
[C---:B------:R-:W-:Y:S02]  /*16240*/  FMUL.FTZ R74, R3.reuse, R74 ;  /* 0x0000004a034a7220 */ /* 0x040fe40000410000 */
[C---:B------:R-:W-:Y:S02]  /*16250*/  FMUL.FTZ R75, R3.reuse, R75 ;  /* 0x0000004b034b7220 */ /* 0x040fe40000410000 */
[C---:B------:R-:W-:Y:S01]  /*16260*/  FMUL.FTZ R68, R2.reuse, R68 ;  /* 0x0000004402447220 */ /* 0x040fe20000410000 */
[----:B------:R-:W-:Y:S01]  /*16270*/  MUFU.EX2 R114, R153 ;  /* 0x0000009900727308 */ /* 0x000fe20000000800 */
[C---:B------:R-:W-:Y:S02]  /*16280*/  FMUL.FTZ R69, R2.reuse, R69 ;  /* 0x0000004502457220 */ /* 0x040fe40000410000 */
[C---:B------:R-:W-:Y:S02]  /*16290*/  FMUL.FTZ R72, R2.reuse, R72 ;  /* 0x0000004802487220 */ /* 0x040fe40000410000 */
[----:B------:R-:W-:Y:S05]  /*162a0*/  FMUL.FTZ R73, R2, R73 ;  /* 0x0000004902497220 */ /* 0x000fea0000410000 */
[----:B------:R2:W-:Y:S10]  /*162b0*/  MUFU.EX2 R153, R124 ;  /* 0x0000007c00997308 */ /* 0x0005f40000000800 */
[----:B------:R-:W-:Y:S10]  /*162c0*/  MUFU.EX2 R166, R170 ;  /* 0x000000aa00a67308 */ /* 0x000ff40000000800 */
[----:B------:R-:W-:Y:S01]  /*162d0*/  MUFU.EX2 R163, R172 ;  /* 0x000000ac00a37308 */ /* 0x000fe20000000800 */
[----:B--2---:R-:W-:Y:S01]  /*162e0*/  LDSM.16.MT88.4 R124, [R204+0x3000] ;  /* 0x00300000cc7c783b */ /* 0x004fe20000004200 */
[C---:B---3--:R-:W-:Y:S02]  /*162f0*/  FFMA.FTZ R9, R3.reuse, R50, R11 ;  /* 0x0000003203097223 */ /* 0x048fe4000001000b */
[C---:B------:R-:W-:Y:S06]  /*16300*/  FMUL.FTZ R11, R3.reuse, R139 ;  /* 0x0000008b030b7220 */ /* 0x040fec0000410000 */
[----:B------:R-:W-:Y:S01]  /*16310*/  MUFU.EX2 R108, R242 ;  /* 0x000000f2006c7308 */ /* 0x000fe20000000800 */
[----:B------:R-:W-:Y:S02]  /*16320*/  FADD.FTZ R15, R10, R9 ;  /* 0x000000090a0f7221 */ /* 0x000fe40000010000 */
[----:B------:R-:W-:Y:S02]  /*16330*/  FMUL.FTZ R9, R2, R137 ;  /* 0x0000008902097220 */ /* 0x000fe40000410000 */
[C---:B------:R-:W-:Y:S01]  /*16340*/  FMUL.FTZ R10, R3.reuse, R138 ;  /* 0x0000008a030a7220 */ /* 0x040fe20000410000 */
[----:B------:R-:W-:Y:S01]  /*16350*/  MOV R136, R15 ;  /* 0x0000000f00887202 */ /* 0x000fe20000000f00 */
[----:B------:R-:W-:Y:S02]  /*16360*/  FMUL.FTZ R50, R3, R102 ;  /* 0x0000006603327220 */ /* 0x000fe40000410000 */
[----:B------:R-:W-:Y:S01]  /*16370*/  LDSM.16.MT88.4 R100, [R204+0x1800] ;  /* 0x00180000cc64783b */ /* 0x000fe20000004200 */
[----:B------:R-:W-:Y:S02]  /*16380*/  MUFU.EX2 R137, R155 ;  /* 0x0000009b00897308 */ /* 0x000fe40000000800 */
[C---:B-1----:R-:W-:Y:S08]  /*16390*/  HMMA.16816.F32 R8, R148.reuse, R84, R8 ;  /* 0x000000549408723c */ /* 0x042ff00000001808 */
[C---:B------:R-:W-:Y:S01]  /*163a0*/  HMMA.16816.F32 R16, R148.reuse, R86, R16 ;  /* 0x000000569410723c */ /* 0x040fe20000001810 */
[----:B------:R-:W1:Y:S01]  /*163b0*/  LDSM.16.MT88.4 R84, [R204] ;  /* 0x00000000cc54783b */ /* 0x000e620000004200 */
[----:B------:R-:W2:Y:S10]  /*163c0*/  MUFU.EX2 R15, R168 ;  /* 0x000000a8000f7308 */ /* 0x000eb40000000800 */
[----:B------:R-:W-:Y:S10]  /*163d0*/  MUFU.EX2 R168, R159 ;  /* 0x0000009f00a87308 */ /* 0x000ff40000000800 */
[----:B------:R-:W-:Y:S01]  /*163e0*/  MUFU.EX2 R159, R240 ;  /* 0x000000f0009f7308 */ /* 0x000fe20000000800 */
[----:B--2---:R-:W-:Y:S09]  /*163f0*/  FADD.FTZ R2, R15, R152 ;  /* 0x000000980f027221 */ /* 0x004ff20000010000 */
[----:B------:R-:W2:Y:S01]  /*16400*/  MUFU.EX2 R3, R167 ;  /* 0x000000a700037308 */ /* 0x000ea20000000800 */
[C---:B-1----:R-:W-:Y:S09]  /*16410*/  HMMA.16816.F32 R20, R148.reuse, R84, R20 ;  /* 0x000000549414723c */ /* 0x042ff20000001814 */
[----:B------:R-:W-:Y:S01]  /*16420*/  MUFU.EX2 R167, R160 ;  /* 0x000000a000a77308 */ /* 0x000fe20000000800 */
[C---:B------:R-:W-:Y:S01]  /*16430*/  HMMA.16816.F32 R24, R148.reuse, R86, R24 ;  /* 0x000000569418723c */ /* 0x040fe20000001818 */
[----:B------:R-:W1:Y:S08]  /*16440*/  LDSM.16.MT88.4 R84, [R206] ;  /* 0x00000000ce54783b */ /* 0x000e700000004200 */
[----:B------:R-:W-:Y:S03]  /*16450*/  MUFU.EX2 R160, R239 ;  /* 0x000000ef00a07308 */ /* 0x000fe60000000800 */
[C---:B--2---:R-:W-:Y:S04]  /*16460*/  FADD.FTZ R2, R3.reuse, R2 ;  /* 0x0000000203027221 */ /* 0x044fe80000010000 */
[----:B------:R-:W-:Y:S03]  /*16470*/  FADD.FTZ R2, R92, R2 ;  /* 0x000000025c027221 */ /* 0x000fe60000010000 */
[----:B------:R-:W-:Y:S01]  /*16480*/  MUFU.EX2 R113, R113 ;  /* 0x0000007100717308 */ /* 0x000fe20000000800 */
[----:B------:R-:W-:Y:S09]  /*16490*/  FADD.FTZ R2, R80, R2 ;  /* 0x0000000250027221 */ /* 0x000ff20000010000 */
[----:B------:R-:W2:Y:S10]  /*164a0*/  MUFU.EX2 R112, R112 ;  /* 0x0000007000707308 */ /* 0x000eb40000000800 */
[----:B------:R-:W-:Y:S01]  /*164b0*/  MUFU.EX2 R158, R245 ;  /* 0x000000f5009e7308 */ /* 0x000fe20000000800 */
[C---:B-1----:R-:W-:Y:S09]  /*164c0*/  HMMA.16816.F32 R28, R148.reuse, R84, R28 ;  /* 0x00000054941c723c */ /* 0x042ff2000000181c */
[----:B------:R-:W-:Y:S01]  /*164d0*/  MUFU.EX2 R157, R246 ;  /* 0x000000f6009d7308 */ /* 0x000fe20000000800 */
[C---:B------:R-:W-:Y:S01]  /*164e0*/  HMMA.16816.F32 R32, R148.reuse, R86, R32 ;  /* 0x000000569420723c */ /* 0x040fe20000001820 */
[----:B------:R-:W1:Y:S08]  /*164f0*/  LDSM.16.MT88.4 R84, [R205] ;  /* 0x00000000cd54783b */ /* 0x000e700000004200 */
[----:B------:R-:W-:Y:S10]  /*16500*/  MUFU.EX2 R156, R247 ;  /* 0x000000f7009c7308 */ /* 0x000ff40000000800 */
[----:B------:R-:W-:Y:S10]  /*16510*/  MUFU.EX2 R155, R250 ;  /* 0x000000fa009b7308 */ /* 0x000ff40000000800 */
[----:B------:R-:W3:Y:S01]  /*16520*/  MUFU.EX2 R152, R129 ;  /* 0x0000008100987308 */ /* 0x000ee20000000800 */
        /* <DEDUP_REMOVED lines=18> */
[----:B------:R-:W4:Y:S02]  /*16650*/  LDSM.16.MT88.4 R92, [R204+0x800] ;  /* 0x00080000cc5c783b */ /* 0x000f240000004200 */
[----:B------:R-:W5:Y:S01]  /*16660*/  MUFU.EX2 R3, R164 ;  /* 0x000000a400037308 */ /* 0x000f620000000800 */
[----:B------:R-:W-:Y:S02]  /*16670*/  F2FP.PACK_AB R87, R132, R137 ;  /* 0x000000898457723e */ /* 0x000fe400000000ff */
[----:B--2---:R-:W-:Y:S02]  /*16680*/  F2FP.PACK_AB R148, R112, R113 ;  /* 0x000000717094723e */ /* 0x004fe400000000ff */
[----:B------:R-:W-:Y:S02]  /*16690*/  F2FP.PACK_AB R149, R153, R154 ;  /* 0x0000009a9995723e */ /* 0x000fe400000000ff */
[----:B---3--:R-:W-:Y:S01]  /*166a0*/  F2FP.PACK_AB R151, R5, R152 ;  /* 0x000000980597723e */ /* 0x008fe200000000ff */
[C---:B------:R-:W-:Y:S02]  /*166b0*/  HMMA.16816.F32 R8, R84.reuse, R88, R8 ;  /* 0x000000585408723c */ /* 0x040fe40000001808 */
[----:B------:R-:W2:Y:S03]  /*166c0*/  MUFU.EX2 R80, R162 ;  /* 0x000000a200507308 */ /* 0x000ea60000000800 */
[----:B-1----:R-:W-:Y:S03]  /*166d0*/  FADD.FTZ R2, R15, R2 ;  /* 0x000000020f027221 */ /* 0x002fe60000010000 */
[C---:B------:R-:W-:Y:S01]  /*166e0*/  HMMA.16816.F32 R16, R84.reuse, R90, R16 ;  /* 0x0000005a5410723c */ /* 0x040fe20000001810 */
[----:B------:R-:W1:Y:S03]  /*166f0*/  LDSM.16.MT88.4 R88, [R206+0x800] ;  /* 0x00080000ce58783b */ /* 0x000e660000004200 */
[----:B------:R-:W-:Y:S01]  /*16700*/  MUFU.EX2 R165, R169 ;  /* 0x000000a900a57308 */ /* 0x000fe20000000800 */
[C---:B-----5:R-:W-:Y:S04]  /*16710*/  FADD.FTZ R2, R3.reuse, R2 ;  /* 0x0000000203027221 */ /* 0x060fe80000010000 */
[----:B------:R-:W-:Y:S05]  /*16720*/  FADD.FTZ R2, R96, R2 ;  /* 0x0000000260027221 */ /* 0x000fea0000010000 */
[----:B------:R-:W-:Y:S01]  /*16730*/  MUFU.EX2 R164, R171 ;  /* 0x000000ab00a47308 */ /* 0x000fe20000000800 */
[C---:B--2---:R-:W-:Y:S01]  /*16740*/  FADD.FTZ R2, R80.reuse, R2 ;  /* 0x0000000250027221 */ /* 0x044fe20000010000 */
[C---:B----4-:R-:W-:Y:S08]  /*16750*/  HMMA.16816.F32 R20, R84.reuse, R92, R20 ;  /* 0x0000005c5414723c */ /* 0x050ff00000001814 */
[----:B------:R-:W-:Y:S01]  /*16760*/  MUFU.EX2 R162, R226 ;  /* 0x000000e200a27308 */ /* 0x000fe20000000800 */
        /* <DEDUP_REMOVED lines=22> */
[----:B------:R4:W-:Y:S02]  /*168d0*/  MUFU.EX2 R80, R173 ;  /* 0x000000ad00507308 */ /* 0x0009e40000000800 */
[----:B------:R-:W-:Y:S02]  /*168e0*/  F2FP.PACK_AB R84, R3, R15 ;  /* 0x0000000f0354723e */ /* 0x000fe400000000ff */
[----:B------:R-:W-:Y:S02]  /*168f0*/  F2FP.PACK_AB R85, R128, R133 ;  /* 0x000000858055723e */ /* 0x000fe400000000ff */
[----:B------:R-:W-:Y:S04]  /*16900*/  F2FP.PACK_AB R87, R167, R168 ;  /* 0x000000a8a757723e */ /* 0x000fe800000000ff */
[----:B------:R-:W5:Y:S03]  /*16910*/  MUFU.EX2 R15, R225 ;  /* 0x000000e1000f7308 */ /* 0x000f660000000800 */
[C---:B-1----:R-:W-:Y:S07]  /*16920*/  HMMA.16816.F32 R8, R84.reuse, R88, R8 ;  /* 0x000000585408723c */ /* 0x042fee0000001808 */
[----:B------:R1:W1:Y:S01]  /*16930*/  MUFU.EX2 R3, R175 ;  /* 0x000000af00037308 */ /* 0x0002620000000800 */
[C---:B------:R-:W-:Y:S01]  /*16940*/  HMMA.16816.F32 R16, R84.reuse, R90, R16 ;  /* 0x0000005a5410723c */ /* 0x040fe20000001810 */
[----:B------:R-:W3:Y:S03]  /*16950*/  LDSM.16.MT88.4 R88, [R205+0x1000] ;  /* 0x00100000cd58783b */ /* 0x000ee60000004200 */
[----:B----4-:R-:W-:Y:S04]  /*16960*/  MOV R173, R137 ;  /* 0x0000008900ad7202 */ /* 0x010fe80000000f00 */
[C---:B--2---:R-:W-:Y:S04]  /*16970*/  HMMA.16816.F32 R20, R84.reuse, R92, R20 ;  /* 0x0000005c5414723c */ /* 0x044fe80000001814 */
[----:B-----5:R-:W-:Y:S01]  /*16980*/  FADD.FTZ R2, R15, R2 ;  /* 0x000000020f027221 */ /* 0x020fe20000010000 */
[----:B------:R-:W-:Y:S03]  /*16990*/  MOV R225, R128 ;  /* 0x0000008000e17202 */ /* 0x000fe60000000f00 */
[C---:B------:R-:W-:Y:S01]  /*169a0*/  HMMA.16816.F32 R24, R84.reuse, R94, R24 ;  /* 0x0000005e5418723c */ /* 0x040fe20000001818 */
[----:B------:R-:W2:Y:S03]  /*169b0*/  LDSM.16.MT88.4 R92, [R203+0x4800] ;  /* 0x00480000cb5c783b */ /* 0x000ea60000004200 */
[----:B-1----:R-:W-:Y:S01]  /*169c0*/  MOV R175, R133 ;  /* 0x0000008500af7202 */ /* 0x002fe20000000f00 */
[C---:B------:R-:W-:Y:S03]  /*169d0*/  FADD.FTZ R2, R3.reuse, R2 ;  /* 0x0000000203027221 */ /* 0x040fe60000010000 */
[C---:B---3--:R-:W-:Y:S01]  /*169e0*/  HMMA.16816.F32 R28, R84.reuse, R96, R28 ;  /* 0x00000060541c723c */ /* 0x048fe2000000181c */
[----:B------:R-:W-:Y:S03]  /*169f0*/  LDSM.16.MT88.4 R132, [R203+0x3000] ;  /* 0x00300000cb84783b */ /* 0x000fe60000004200 */
[----:B------:R-:W-:Y:S04]  /*16a00*/  FADD.FTZ R2, R104, R2 ;  /* 0x0000000268027221 */ /* 0x000fe80000010000 */
[C---:B------:R-:W-:Y:S01]  /*16a10*/  HMMA.16816.F32 R32, R84.reuse, R98, R32 ;  /* 0x000000625420723c */ /* 0x040fe20000001820 */
[----:B------:R-:W1:Y:S03]  /*16a20*/  LDSM.16.MT88.4 R96, [R204+0x4800] ;  /* 0x00480000cc60783b */ /* 0x000e660000004200 */
[C---:B------:R-:W-:Y:S04]  /*16a30*/  FADD.FTZ R2, R80.reuse, R2 ;  /* 0x0000000250027221 */ /* 0x040fe80000010000 */
[C---:B------:R-:W-:Y:S08]  /*16a40*/  HMMA.16816.F32 R36, R84.reuse, R88, R36 ;  /* 0x000000585424723c */ /* 0x040ff00000001824 */
        /* <DEDUP_REMOVED lines=26> */
[C---:B--2---:R-:W-:Y:S04]  /*16bf0*/  FADD.FTZ R2, R3.reuse, R2 ;  /* 0x0000000203027221 */ /* 0x044fe80000010000 */
        /* <DEDUP_REMOVED lines=45> */
[----:B------:R-:W4:Y:S07]  /*16ed0*/  LDSM.16.MT88.4 R100, [R205+0x5800] ;  /* 0x00580000cd64783b */ /* 0x000f2e0000004200 */
[C---:B------:R-:W-:Y:S07]  /*16ee0*/  HMMA.16816.F32 R36, R84.reuse, R88, R36 ;  /* 0x000000585424723c */ /* 0x040fee0000001824 */
[----:B------:R-:W-:Y:S01]  /*16ef0*/  F2FP.PACK_AB R88, R80, R108 ;  /* 0x0000006c5058723e */ /* 0x000fe200000000ff */
[C---:B------:R-:W-:Y:S01]  /*16f00*/  HMMA.16816.F32 R40, R84.reuse, R90, R40 ;  /* 0x0000005a5428723c */ /* 0x040fe20000001828 */
[----:B------:R-:W5:Y:S01]  /*16f10*/  MUFU.EX2 R80, R117 ;  /* 0x0000007500507308 */ /* 0x000f620000000800 */
[----:B------:R-:W-:Y:S02]  /*16f20*/  LDSM.16.MT88.4 R108, [R204+0x6000] ;  /* 0x00600000cc6c783b */ /* 0x000fe40000004200 */
[----:B------:R-:W-:Y:S03]  /*16f30*/  F2FP.PACK_AB R89, R157, R158 ;  /* 0x0000009e9d59723e */ /* 0x000fe600000000ff */
[----:B------:R-:W-:Y:S01]  /*16f40*/  F2FP.PACK_AB R90, R3, R15 ;  /* 0x0000000f035a723e */ /* 0x000fe200000000ff */
[C---:B--2---:R-:W-:Y:S03]  /*16f50*/  HMMA.16816.F32 R44, R84.reuse, R92, R44 ;  /* 0x0000005c542c723c */ /* 0x044fe6000000182c */
[----:B------:R-:W2:Y:S01]  /*16f60*/  MUFU.EX2 R15, R116 ;  /* 0x00000074000f7308 */ /* 0x000ea20000000800 */
[----:B------:R-:W-:Y:S01]  /*16f70*/  FADD.FTZ R3, R120, R136 ;  /* 0x0000008878037221 */ /* 0x000fe20000010000 */
[----:B------:R-:W-:Y:S03]  /*16f80*/  F2FP.PACK_AB R91, R155, R156 ;  /* 0x0000009c9b5b723e */ /* 0x000fe600000000ff */
[C---:B------:R-:W-:Y:S01]  /*16f90*/  HMMA.16816.F32 R48, R84.reuse, R94, R48 ;  /* 0x0000005e5430723c */ /* 0x040fe20000001830 */
[----:B------:R-:W4:Y:S07]  /*16fa0*/  LDSM.16.MT88.4 R92, [R203+0x2800] ;  /* 0x00280000cb5c783b */ /* 0x000f2e0000004200 */
[C---:B---3--:R-:W-:Y:S04]  /*16fb0*/  HMMA.16816.F32 R52, R84.reuse, R96, R52 ;  /* 0x000000605434723c */ /* 0x048fe80000001834 */
[----:B-----5:R-:W-:Y:S04]  /*16fc0*/  FADD.FTZ R2, R80, R2 ;  /* 0x0000000250027221 */ /* 0x020fe80000010000 */
[C---:B------:R-:W-:Y:S01]  /*16fd0*/  HMMA.16816.F32 R56, R84.reuse, R98, R56 ;  /* 0x000000625438723c */ /* 0x040fe20000001838 */
[----:B------:R-:W3:Y:S03]  /*16fe0*/  LDSM.16.MT88.4 R96, [R204+0x2800] ;  /* 0x00280000cc60783b */ /* 0x000ee60000004200 */
[C---:B--2---:R-:W-:Y:S01]  /*16ff0*/  FADD.FTZ R240, R15.reuse, R2 ;  /* 0x000000020ff07221 */ /* 0x044fe20000010000 */
[----:B------:R-:W-:Y:S01]  /*17000*/  F2FP.PACK_AB R150, R15, R80 ;  /* 0x000000500f96723e */ /* 0x000fe200000000ff */
[----:B------:R-:W-:Y:S01]  /*17010*/  FADD.FTZ R2, R121, R3 ;  /* 0x0000000379027221 */ /* 0x000fe20000010000 */
[----:B------:R-:W-:Y:S01]  /*17020*/  MOV R15, R6 ;  /* 0x00000006000f7202 */ /* 0x000fe20000000f00 */
[C---:B-1----:R-:W-:Y:S01]  /*17030*/  HMMA.16816.F32 R60, R84.reuse, R104, R60 ;  /* 0x00000068543c723c */ /* 0x042fe2000000183c */
[----:B------:R-:W2:Y:S03]  /*17040*/  LDL R3, [R1+0x10] ;  /* 0x0000100001037983 */ /* 0x000ea60000100800 */
[----:B------:R-:W-:Y:S01]  /*17050*/  FADD.FTZ R2, R115, R2 ;  /* 0x0000000273027221 */ /* 0x000fe20000010000 */
[----:B------:R-:W-:Y:S01]  /*17060*/  LDSM.16.MT88.4 R116, [R206+0x3000] ;  /* 0x00300000ce74783b */ /* 0x000fe20000004200 */
[-C--:B------:R-:W-:Y:S02]  /*17070*/  MOV R80, R4.reuse ;  /* 0x0000000400507202 */ /* 0x080fe40000000f00 */
[C---:B------:R-:W-:Y:S04]  /*17080*/  HMMA.16816.F32 R64, R84.reuse, R106, R64 ;  /* 0x0000006a5440723c */ /* 0x040fe80000001840 */
        /* <DEDUP_REMOVED lines=22> */
[C---:B----4-:R-:W-:Y:S04]  /*171f0*/  HMMA.16816.F32 R36, R88.reuse, R84, R36 ;  /* 0x000000545824723c */ /* 0x050fe80000001824 */
[----:B------:R-:W-:Y:S04]  /*17200*/  FADD.FTZ R2, R164, R2 ;  /* 0x00000002a4027221 */ /* 0x000fe80000010000 */
[C---:B------:R-:W-:Y:S01]  /*17210*/  HMMA.16816.F32 R40, R88.reuse, R86, R40 ;  /* 0x000000565828723c */ /* 0x040fe20000001828 */
[----:B------:R-:W-:Y:S03]  /*17220*/  LDSM.16.MT88.4 R84, [R206+0x6800] ;  /* 0x00680000ce54783b */ /* 0x000fe60000004200 */
[----:B------:R-:W-:Y:S04]  /*17230*/  FADD.FTZ R2, R163, R2 ;  /* 0x00000002a3027221 */ /* 0x000fe80000010000 */
[C---:B-----5:R-:W-:Y:S04]  /*17240*/  HMMA.16816.F32 R44, R88.reuse, R100, R44 ;  /* 0x00000064582c723c */ /* 0x060fe8000000182c */
        /* <DEDUP_REMOVED lines=27> */
[----:B------:R-:W-:Y:S03]  /*17400*/  MOV R5, R4 ;  /* 0x0000000400057202 */ /* 0x000fe60000000f00 */
[C---:B------:R-:W-:Y:S01]  /*17410*/  HMMA.16816.F32 R120, R148.reuse, R116, R28 ;  /* 0x000000749478723c */ /* 0x040fe2000000181c */
[----:B------:R2:W-:Y:S07]  /*17420*/  STL [R1], R2 ;  /* 0x0000000201007387 */ /* 0x0005ee0000100800 */
[C---:B------:R-:W-:Y:S08]  /*17430*/  HMMA.16816.F32 R116, R148.reuse, R118, R32 ;  /* 0x000000769474723c */ /* 0x040ff00000001820 */
[C---:B-1----:R-:W-:Y:S08]  /*17440*/  HMMA.16816.F32 R112, R148.reuse, R108, R36 ;  /* 0x0000006c9470723c */ /* 0x042ff00000001824 */
[C---:B------:R-:W-:Y:S08]  /*17450*/  HMMA.16816.F32 R108, R148.reuse, R110, R40 ;  /* 0x0000006e946c723c */ /* 0x040ff00000001828 */
[C---:B------:R-:W-:Y:S08]  /*17460*/  HMMA.16816.F32 R104, R148.reuse, R100, R44 ;  /* 0x000000649468723c */ /* 0x040ff0000000182c */
[C---:B------:R-:W-:Y:S08]  /*17470*/  HMMA.16816.F32 R100, R148.reuse, R102, R48 ;  /* 0x000000669464723c */ /* 0x040ff00000001830 */
[C---:B----4-:R-:W-:Y:S08]  /*17480*/  HMMA.16816.F32 R96, R148.reuse, R92, R52 ;  /* 0x0000005c9460723c */ /* 0x050ff00000001834 */
[C---:B------:R-:W-:Y:S08]  /*17490*/  HMMA.16816.F32 R92, R148.reuse, R94, R56 ;  /* 0x0000005e945c723c */ /* 0x040ff00000001838 */
[C---:B------:R-:W-:Y:S08]  /*174a0*/  HMMA.16816.F32 R88, R148.reuse, R84, R60 ;  /* 0x000000549458723c */ /* 0x040ff0000000183c */
[C---:B------:R-:W-:Y:S08]  /*174b0*/  HMMA.16816.F32 R84, R148.reuse, R86, R64 ;  /* 0x000000569454723c */ /* 0x040ff00000001840 */
[C---:B---3--:R-:W-:Y:S08]  /*174c0*/  HMMA.16816.F32 R68, R148.reuse, R8, R68 ;  /* 0x000000089444723c */ /* 0x048ff00000001844 */
[----:B------:R-:W-:Y:S03]  /*174d0*/  HMMA.16816.F32 R72, R148, R10, R72 ;  /* 0x0000000a9448723c */ /* 0x000fe60000001848 */
[C---:B--2---:R-:W-:Y:S02]  /*174e0*/  ISETP.GT.AND P0, PT, R235.reuse, R3, PT ;  /* 0x00000003eb00720c */ /* 0x044fe40003f04270 */
[----:B------:R-:W-:Y:S11]  /*174f0*/  IADD3 R235, R235, -0x1, RZ ;  /* 0xffffffffebeb7810 */ /* 0x000ff60007ffe0ff */
[----:B------:R-:W-:-:S05]  /*17500*/  @P0 BRA `(.L_x_1644) ;  /* 0xffffc02000000947 */ /* 0x000fca000383ffff */
.L_x_1628:
[----:B--2---:R-:W2:Y:S02]  /*17510*/  LDL R2, [R1+0xc] ;  /* 0x00000c0001027983 */ /* 0x004ea40000100800 */
[----:B--2---:R-:W-:-:S13]  /*17520*/  ISETP.GE.AND P0, PT, R235, R2, PT ;  /* 0x00000002eb00720c */ /* 0x004fda0003f06270 */
[----:B------:R-:W-:Y:S05]  /*17530*/  @!P0 BRA `(.L_x_1645) ;  /* 0x0000381000008947 */ /* 0x000fea0003800000 */
.L_x_1660:
[----:B------:R-:W2:Y:S01]  /*17540*/  LDL.64 R10, [R1+0x18] ;  /* 0x00001800010a7983 */ /* 0x000ea20000100a00 */
[----:B------:R-:W-:Y:S04]  /*17550*/  DEPBAR.LE SB0, 0x0 ;  /* 0x000080000000791a */ /* 0x000fe80000000000 */
[----:B------:R-:W3:Y:S01]  /*17560*/  LDL R9, [R1+0x20] ;  /* 0x0000200001097983 */ /* 0x000ee20000100800 */
[----:B------:R-:W-:Y:S01]  /*17570*/  WARPSYNC 0xffffffff ;  /* 0xffffffff00007948 */ /* 0x000fe20003800000 */
[----:B------:R-:W-:Y:S02]  /*17580*/  SHF.R.S32.HI R2, RZ, 0x1f, R237 ;  /* 0x0000001fff027819 */ /* 0x000fe400000114ed */
[----:B------:R-:W-:Y:S01]  /*17590*/  BAR.SYNC.DEFER_BLOCKING 0x0 ;  /* 0x0000000000007b1d */ /* 0x000fe20000010000 */
[----:B------:R-:W-:Y:S02]  /*175a0*/  SHF.R.S32.HI R8, RZ, 0x1f, R234 ;  /* 0x0000001fff087819 */ /* 0x000fe400000114ea */
[----:B------:R-:W-:Y:S01]  /*175b0*/  IMAD R4, R2, c[0x0][0x208], RZ ;  /* 0x0000820002047a24 */ /* 0x000fe200078e02ff */
[----:B------:R-:W-:Y:S01]  /*175c0*/  MOV R15, R6 ;  /* 0x00000006000f7202 */ /* 0x000fe20000000f00 */
[C---:B------:R-:W-:Y:S04]  /*175d0*/  IMAD.WIDE.U32 R2, R237.reuse, c[0x0][0x208], RZ ;  /* 0x00008200ed027a25 */ /* 0x040fe800078e00ff */
[----:B------:R-:W-:Y:S05]  /*175e0*/  IMAD R4, R237, c[0x0][0x20c], R4 ;  /* 0x00008300ed047a24 */ /* 0x000fea00078e0204 */
[----:B------:R-:W-:Y:S01]  /*175f0*/  IADD3 R3, R3, R4, RZ ;  /* 0x0000000403037210 */ /* 0x000fe20007ffe0ff */
[----:B------:R-:W-:Y:S04]  /*17600*/  IMAD R4, R8, c[0x0][0x218], RZ ;  /* 0x0000860008047a24 */ /* 0x000fe800078e02ff */
[C---:B------:R-:W-:Y:S04]  /*17610*/  IMAD.WIDE.U32 R2, R234.reuse, c[0x0][0x218], R2 ;  /* 0x00008600ea027a25 */ /* 0x040fe800078e0002 */
[----:B------:R-:W-:Y:S01]  /*17620*/  IMAD R4, R234, c[0x0][0x21c], R4 ;  /* 0x00008700ea047a24 */ /* 0x000fe200078e0204 */
        /* <DEDUP_REMOVED lines=20> */
.L_x_1748:
[----:B------:R-:W3:Y:S01]  /*17770*/  SHFL.IDX PT, R9, R8, RZ, 0x181f ;  /* 0x00181fff08097589 */ /* 0x000ee200000e0000 */
[----:B------:R-:W-:Y:S01]  /*17780*/  ISETP.GE.AND P1, PT, R76, c[0x0][0x1d4], PT ;  /* 0x000075004c007a0c */ /* 0x000fe20003f26270 */
[----:B------:R-:W-:Y:S01]  /*17790*/  BSSY B0, `(.L_x_1647) ;  /* 0x0000037000007945 */ /* 0x000fe20003800000 */
[----:B------:R-:W-:Y:S01]  /*177a0*/  ISETP.GE.AND P3, PT, R227, c[0x0][0x1d4], PT ;  /* 0x00007500e3007a0c */ /* 0x000fe20003f66270 */
[----:B------:R-:W4:Y:S01]  /*177b0*/  S2R R11, SR_TID.X ;  /* 0x00000000000b7919 */ /* 0x000f220000002100 */
[----:B------:R-:W-:Y:S02]  /*177c0*/  SEL R226, RZ, 0x10, P1 ;  /* 0x00000010ffe27807 */ /* 0x000fe40000800000 */
[----:B------:R-:W-:Y:S02]  /*177d0*/  SEL R225, RZ, 0x10, P3 ;  /* 0x00000010ffe17807 */ /* 0x000fe40001800000 */
[----:B------:R-:W-:Y:S02]  /*177e0*/  ISETP.NE.U32.AND P2, PT, R226, RZ, PT ;  /* 0x000000ffe200720c */ /* 0x000fe40003f45070 */
[CC--:B---3--:R-:W-:Y:S05]  /*177f0*/  IADD3 R2, P0, R9.reuse, R230.reuse, RZ ;  /* 0x000000e609027210 */ /* 0x0c8fea0007f1e0ff */
[C-C-:B--2---:R-:W-:Y:S05]  /*17800*/  IMAD.X R3, R10.reuse, 0x1, R231.reuse, P0 ;  /* 0x000000010a037824 */ /* 0x144fea00000e06e7 */
[----:B------:R-:W-:Y:S01]  /*17810*/  @!PT LDS RZ, [RZ] ;  /* 0x00000000fffff984 */ /* 0x000fe20000000800 */
[----:B------:R-:W-:Y:S01]  /*17820*/  @!PT LDS RZ, [RZ] ;  /* 0x00000000fffff984 */ /* 0x000fe20000000800 */
[----:B------:R2:W-:Y:S02]  /*17830*/  LDGSTS.E.BYPASS.LTC128B.128 [R229+0x100], [R2.64], !P1 ;  /* 0x0010000002e57fae */ /* 0x0005e4000c901d48 */
[-C--:B--2---:R-:W-:Y:S02]  /*17840*/  IADD3 R2, P0, R9, R233.reuse, RZ ;  /* 0x000000e909027210 */ /* 0x084fe40007f1e0ff */
[----:B------:R-:W2:Y:S03]  /*17850*/  SHFL.IDX PT, R9, R8, 0x1, 0x181f ;  /* 0x00381f0008097f89 */ /* 0x000ea600000e0000 */
[--C-:B------:R-:W-:Y:S02]  /*17860*/  IMAD.X R3, R10, 0x1, R232.reuse, P0 ;  /* 0x000000010a037824 */ /* 0x100fe400000e06e8 */
[----:B------:R-:W3:Y:S04]  /*17870*/  SHFL.IDX PT, R10, R4, 0x1, 0x181f ;  /* 0x00381f00040a7f89 */ /* 0x000ee800000e0000 */
[----:B------:R2:W-:Y:S02]  /*17880*/  LDGSTS.E.BYPASS.LTC128B.128 [R229+0x3900], [R2.64], !P3 ;  /* 0x0390000002e57fae */ /* 0x0005e4000d901d48 */
[C---:B--2---:R-:W-:Y:S05]  /*17890*/  IADD3 R2, P0, R9.reuse, R230, RZ ;  /* 0x000000e609027210 */ /* 0x044fea0007f1e0ff */
[C-C-:B---3--:R-:W-:Y:S05]  /*178a0*/  IMAD.X R3, R10.reuse, 0x1, R231.reuse, P0 ;  /* 0x000000010a037824 */ /* 0x148fea00000e06e7 */
[----:B------:R2:W-:Y:S02]  /*178b0*/  LDGSTS.E.BYPASS.LTC128B.128 [R229+0x1100], [R2.64], !P1 ;  /* 0x0110000002e57fae */ /* 0x0005e4000c901d48 */
[----:B--2---:R-:W-:Y:S02]  /*178c0*/  IADD3 R2, P0, R9, R233, RZ ;  /* 0x000000e909027210 */ /* 0x004fe40007f1e0ff */
[----:B------:R-:W2:Y:S03]  /*178d0*/  SHFL.IDX PT, R9, R8, 0x2, 0x181f ;  /* 0x00581f0008097f89 */ /* 0x000ea600000e0000 */
[----:B------:R-:W-:Y:S02]  /*178e0*/  IMAD.X R3, R10, 0x1, R232, P0 ;  /* 0x000000010a037824 */ /* 0x000fe400000e06e8 */
[----:B------:R-:W3:Y:S04]  /*178f0*/  SHFL.IDX PT, R10, R4, 0x2, 0x181f ;  /* 0x00581f00040a7f89 */ /* 0x000ee800000e0000 */
[----:B------:R5:W-:Y:S02]  /*17900*/  LDGSTS.E.BYPASS.LTC128B.128 [R229+0x4900], [R2.64], !P3 ;  /* 0x0490000002e57fae */ /* 0x000be4000d901d48 */
[----:B-----5:R-:W-:Y:S04]  /*17910*/  IADD3 R2, -R226, 0x10, RZ ;  /* 0x00000010e2027810 */ /* 0x020fe80007ffe1ff */
[----:B------:R-:W-:Y:S04]  /*17920*/  LOP3.LUT R2, R2, 0xf, RZ, 0xc0, !PT ;  /* 0x0000000f02027812 */ /* 0x000fe800078ec0ff */
[-C--:B--2---:R-:W-:Y:S04]  /*17930*/  IADD3 R2, P1, P0, R2, R9.reuse, R230 ;  /* 0x0000000902027210 */ /* 0x084fe8000783e0e6 */
[-C--:B---3--:R-:W-:Y:S05]  /*17940*/  IADD3.X R3, RZ, R10.reuse, R231, P1, P0 ;  /* 0x0000000aff037210 */ /* 0x088fea0000fe04e7 */
[----:B------:R2:W-:Y:S01]  /*17950*/  LDGSTS.E.BYPASS.LTC128B.128.ZFILL [R229+0x2100], [R2.64], P2 ;  /* 0x0210000002e57fae */ /* 0x0005e20009141d48 */
[C---:B------:R-:W-:Y:S02]  /*17960*/  ISETP.NE.U32.AND P2, PT, R225.reuse, RZ, PT ;  /* 0x000000ffe100720c */ /* 0x040fe40003f45070 */
[----:B--2---:R-:W-:Y:S04]  /*17970*/  IADD3 R2, -R225, 0x10, RZ ;  /* 0x00000010e1027810 */ /* 0x004fe80007ffe1ff */
[----:B------:R-:W-:Y:S04]  /*17980*/  LOP3.LUT R2, R2, 0xf, RZ, 0xc0, !PT ;  /* 0x0000000f02027812 */ /* 0x000fe800078ec0ff */
[----:B------:R-:W-:Y:S04]  /*17990*/  IADD3 R2, P1, P0, R2, R9, R233 ;  /* 0x0000000902027210 */ /* 0x000fe8000783e0e9 */
[----:B------:R-:W-:Y:S02]  /*179a0*/  IADD3.X R3, RZ, R10, R232, P1, P0 ;  /* 0x0000000aff037210 */ /* 0x000fe40000fe04e8 */
[----:B----4-:R-:W-:Y:S03]  /*179b0*/  ISETP.GT.AND P0, PT, R11, 0x7f, PT ;  /* 0x0000007f0b00780c */ /* 0x010fe60003f04270 */
[----:B------:R2:W-:Y:S10]  /*179c0*/  LDGSTS.E.BYPASS.LTC128B.128.ZFILL [R229+0x5900], [R2.64], P2 ;  /* 0x0590000002e57fae */ /* 0x0005f40009141d48 */
[----:B------:R-:W-:-:S05]  /*179d0*/  @P0 BRA `(.L_x_1648) ;  /* 0x0000012000000947 */ /* 0x000fca0003800000 */
[----:B------:R-:W-:-:S05]  /*179e0*/  BRA.DIV ~URZ, `(.L_x_1649) ;  /* 0x00009ad27f007947 */ /* 0x000fca000b800000 */
[----:B------:R3:W4:Y:S04]  /*179f0*/  SHFL.IDX PT, R9, R4, 0x3, 0x181f ;  /* 0x00781f0004097f89 */ /* 0x00072800000e0000 */
[----:B-1----:R3:W1:Y:S02]  /*17a00*/  SHFL.IDX PT, R4, R8, 0x3, 0x181f ;  /* 0x00781f0008047f89 */ /* 0x00266400000e0000 */
.L_x_1749:
        /* <DEDUP_REMOVED lines=15> */
.L_x_1648:
[----:B------:R-:W-:Y:S05]  /*17b00*/  BSYNC B0 ;  /* 0x0000000000007941 */ /* 0x000fea0003800000 */
.L_x_1647:
[----:B------:R-:W0:Y:S01]  /*17b10*/  LDGDEPBAR ;  /* 0x00000000000079af */ /* 0x000e220000000000 */
[----:B------:R-:W-:Y:S01]  /*17b20*/  WARPSYNC 0xffffffff ;  /* 0xffffffff00007948 */ /* 0x000fe20003800000 */
[C---:B---3--:R-:W-:Y:S01]  /*17b30*/  HMMA.16816.F32 R8, R140.reuse, R16, RZ ;  /* 0x000000108c08723c */ /* 0x048fe200000018ff */
[----:B------:R-:W-:Y:S05]  /*17b40*/  BSSY B0, `(.L_x_1650) ;  /* 0x0000113000007945 */ /* 0x000fea0003800000 */
[----:B-12---:R-:W2:Y:S02]  /*17b50*/  LDL R2, [R1+0xc] ;  /* 0x00000c0001027983 */ /* 0x006ea40000100800 */
        /* <DEDUP_REMOVED lines=172> */
[----:B---3--:R-:W-:Y:S03]  /*18620*/  @!P5 IADD3 R4, P0, R2, R244, RZ ;  /* 0x000000f40204d210 */ /* 0x008fe60007f1e0ff */
        /* <DEDUP_REMOVED lines=20> */
.L_x_1750:
[----:B------:R-:W-:-:S05]  /*18770*/  BRA.DIV ~URZ, `(.L_x_1653) ;  /* 0x00008e827f007947 */ /* 0x000fca000b800000 */
[----:B------:R3:W4:Y:S02]  /*18780*/  SHFL.IDX PT, R148, R80, RZ, 0x181f ;  /* 0x00181fff50947589 */ /* 0x00072400000e0000 */
.L_x_1751:
        /* <DEDUP_REMOVED lines=20> */
.L_x_1752:
        /* <DEDUP_REMOVED lines=19> */
.L_x_1753:
[----:B------:R-:W-:-:S05]  /*18a00*/  BRA.DIV ~URZ, `(.L_x_1656) ;  /* 0x00008da27f007947 */ /* 0x000fca000b800000 */
[----:B------:R2:W3:Y:S02]  /*18a10*/  SHFL.IDX PT, R148, R80, 0x2, 0x181f ;  /* 0x00581f0050947f89 */ /* 0x0004e400000e0000 */
.L_x_1754:
        /* <DEDUP_REMOVED lines=20> */
.L_x_1755:
[----:B------:R-:W-:Y:S11]  /*18b60*/  ISETP.GE.AND P0, PT, R236, 0x61, PT ;  /* 0x00000061ec00780c */ /* 0x000ff60003f06270 */
[----:B------:R-:W-:Y:S02]  /*18b70*/  @!UPT UIADD3 URZ, URZ, URZ, URZ ;  /* 0x0000003f3f3ff290 */ /* 0x000fe4000fffe03f */
[C---:B-1----:R-:W-:Y:S02]  /*18b80*/  @P0 IADD3 R2, -R226.reuse, 0x10, RZ ;  /* 0x00000010e2020810 */ /* 0x042fe40007ffe1ff */
        /* <DEDUP_REMOVED lines=14> */
.L_x_1651:
[----:B------:R-:W-:Y:S05]  /*18c70*/  BSYNC B0 ;  /* 0x0000000000007941 */ /* 0x000fea0003800000 */
.L_x_1650:
        /* <DEDUP_REMOVED lines=59> */
.L_x_1756:
[----:B-12---:R-:W-:Y:S01]  /*19030*/  FMNMX.FTZ R4, R4, R2, !PT ;  /* 0x0000000204047209 */ /* 0x006fe20007810000 */
[----:B------:R-:W-:-:S05]  /*19040*/  BRA.DIV ~URZ, `(.L_x_1659) ;  /* 0x000088f27f007947 */ /* 0x000fca000b800000 */
[----:B------:R-:W1:Y:S02]  /*19050*/  SHFL.BFLY PT, R2, R4, 0x1, 0x1f ;  /* 0x0c201f0004027f89 */ /* 0x000e6400000e0000 */
[----:B-1----:R-:W-:Y:S02]  /*19060*/  FMNMX.FTZ R6, R4, R2, !PT ;  /* 0x0000000204067209 */ /* 0x002fe40007810000 */
[----:B------:R-:W1:Y:S02]  /*19070*/  SHFL.BFLY PT, R2, R80, 0x2, 0x1f ;  /* 0x0c401f0050027f89 */ /* 0x000e6400000e0000 */
[----:B-1----:R-:W-:Y:S05]  /*19080*/  FMNMX.FTZ R4, R80, R2, !PT ;  /* 0x0000000250047209 */ /* 0x002fea0007810000 */
[----:B------:R1:W2:Y:S02]  /*19090*/  SHFL.BFLY PT, R2, R4, 0x1, 0x1f ;  /* 0x0c201f0004027f89 */ /* 0x0002a400000e0000 */
.L_x_1757:
[----:B-12---:R-:W-:Y:S01]  /*190a0*/  FMNMX.FTZ R4, R2, R4, !PT ;  /* 0x0000000402047209 */ /* 0x006fe20007810000 */
[C---:B------:R-:W-:Y:S01]  /*190b0*/  FADD.FTZ R2, -R6.reuse, R15 ;  /* 0x0000000f06027221 */ /* 0x040fe20000010100 */
[----:B------:R-:W-:Y:S01]  /*190c0*/  WARPSYNC 0xffffffff ;  /* 0xffffffff00007948 */ /* 0x000fe20003800000 */
[----:B------:R-:W-:Y:S02]  /*190d0*/  FMUL.FTZ R15, R6, c[0x0][0x2d0] ;  /* 0x0000b400060f7a20 */ /* 0x000fe40000410000 */
        /* <DEDUP_REMOVED lines=37> */
[----:B------:R-:W-:Y:S02]  /*19330*/  FMUL.FTZ R65, R3, R85 ;  /* 0x0000005503417220 */ /* 0x000fe40000410000 */
[----:B------:R-:W-:Y:S02]  /*19340*/  FADD.FTZ R9, R8, R2 ;  /* 0x0000000208097221 */ /* 0x000fe40000010000 */
[C---:B------:R-:W-:Y:S02]  /*19350*/  FMUL.FTZ R8, R4.reuse, c[0x0][0x2d0] ;  /* 0x0000b40004087a20 */ /* 0x040fe40000410000 */
[----:B------:R-:W-:Y:S02]  /*19360*/  FADD.FTZ R2, -R4, R5 ;  /* 0x0000000504027221 */ /* 0x000fe40000010100 */
[--C-:B------:R-:W-:Y:S02]  /*19370*/  FFMA.FTZ R153, R22, c[0x0][0x2d0], -R8.reuse ;  /* 0x0000b40016997a23 */ /* 0x100fe40000010808 */
[----:B------:R-:W2:Y:S01]  /*19380*/  LDL.LU R22, [R1] ;  /* 0x0000000001167983 */ /* 0x000ea20000300800 */
[----:B------:R-:W-:Y:S02]  /*19390*/  FMUL.FTZ R2, R2, c[0x0][0x2d0] ;  /* 0x0000b40002027a20 */ /* 0x000fe40000410000 */
[--C-:B------:R-:W-:Y:S02]  /*193a0*/  FFMA.FTZ R66, R66, c[0x0][0x2d0], -R8.reuse ;  /* 0x0000b40042427a23 */ /* 0x100fe40000010808 */
[--C-:B------:R-:W-:Y:S02]  /*193b0*/  FFMA.FTZ R67, R67, c[0x0][0x2d0], -R8.reuse ;  /* 0x0000b40043437a23 */ /* 0x100fe40000010808 */
        /* <DEDUP_REMOVED lines=21> */
[--C-:B------:R-:W-:Y:S01]  /*19510*/  FFMA.FTZ R151, R19, c[0x0][0x2d0], -R8.reuse ;  /* 0x0000b40013977a23 */ /* 0x100fe20000010808 */
[----:B------:R-:W-:Y:S01]  /*19520*/  MOV R19, R64 ;  /* 0x0000004000137202 */ /* 0x000fe20000000f00 */
[----:B------:R-:W-:Y:S01]  /*19530*/  FMUL.FTZ R64, R3, R84 ;  /* 0x0000005403407220 */ /* 0x000fe20000410000 */
[----:B------:R-:W-:Y:S01]  /*19540*/  MUFU.EX2 R10, R10 ;  /* 0x0000000a000a7308 */ /* 0x000fe20000000800 */
[--C-:B------:R-:W-:Y:S02]  /*19550*/  FFMA.FTZ R152, R23, c[0x0][0x2d0], -R8.reuse ;  /* 0x0000b40017987a23 */ /* 0x100fe40000010808 */
[--C-:B------:R-:W-:Y:S02]  /*19560*/  FFMA.FTZ R162, R30, c[0x0][0x2d0], -R8.reuse ;  /* 0x0000b4001ea27a23 */ /* 0x100fe40000010808 */
[--C-:B------:R-:W-:Y:S02]  /*19570*/  FFMA.FTZ R161, R31, c[0x0][0x2d0], -R8.reuse ;  /* 0x0000b4001fa17a23 */ /* 0x100fe40000010808 */
[--C-:B------:R-:W-:Y:S02]  /*19580*/  FFMA.FTZ R170, R38, c[0x0][0x2d0], -R8.reuse ;  /* 0x0000b40026aa7a23 */ /* 0x100fe40000010808 */
[----:B------:R-:W-:Y:S01]  /*19590*/  FFMA.FTZ R169, R39, c[0x0][0x2d0], -R8 ;  /* 0x0000b40027a97a23 */ /* 0x000fe20000010808 */
[----:B------:R-:W3:Y:S01]  /*195a0*/  MUFU.EX2 R11, R11 ;  /* 0x0000000b000b7308 */ /* 0x000ee20000000800 */
[C---:B------:R-:W-:Y:S01]  /*195b0*/  FMUL.FTZ R8, R3.reuse, R136 ;  /* 0x0000008803087220 */ /* 0x040fe20000410000 */
[----:B------:R-:W-:Y:S01]  /*195c0*/  MOV R136, R67 ;  /* 0x0000004300887202 */ /* 0x000fe20000000f00 */
[----:B-1----:R-:W-:Y:S02]  /*195d0*/  FMUL.FTZ R67, R2, R87 ;  /* 0x0000005702437220 */ /* 0x002fe40000410000 */
[----:B------:R-:W-:Y:S02]  /*195e0*/  FADD.FTZ R5, R16, R9 ;  /* 0x0000000910057221 */ /* 0x000fe40000010000 */
[C---:B------:R-:W-:Y:S01]  /*195f0*/  FMUL.FTZ R9, R3.reuse, R137 ;  /* 0x0000008903097220 */ /* 0x040fe20000410000 */
[----:B------:R-:W-:Y:S01]  /*19600*/  MOV R137, R66 ;  /* 0x0000004200897202 */ /* 0x000fe20000000f00 */
[C---:B------:R-:W-:Y:S02]  /*19610*/  FMUL.FTZ R66, R2.reuse, R86 ;  /* 0x0000005602427220 */ /* 0x040fe40000410000 */
[----:B------:R-:W1:Y:S01]  /*19620*/  LDSM.16.MT88.4 R84, [R203] ;  /* 0x00000000cb54783b */ /* 0x000e620000004200 */
[----:B------:R-:W-:Y:S02]  /*19630*/  FMUL.FTZ R29, R3, R121 ;  /* 0x00000079031d7220 */ /* 0x000fe40000410000 */
[C---:B------:R-:W-:Y:S01]  /*19640*/  FMUL.FTZ R30, R2.reuse, R122 ;  /* 0x0000007a021e7220 */ /* 0x040fe20000410000 */
[----:B------:R-:W-:Y:S01]  /*19650*/  MUFU.EX2 R121, R80 ;  /* 0x0000005000797308 */ /* 0x000fe20000000800 */
[----:B------:R-:W-:Y:S02]  /*19660*/  FADD.FTZ R154, R17, R5 ;  /* 0x00000005119a7221 */ /* 0x000fe40000010000 */
[C---:B------:R-:W-:Y:S02]  /*19670*/  FMUL.FTZ R28, R3.reuse, R120 ;  /* 0x00000078031c7220 */ /* 0x040fe40000410000 */
[C---:B------:R-:W-:Y:S01]  /*19680*/  FMUL.FTZ R36, R3.reuse, R112 ;  /* 0x0000007003247220 */ /* 0x040fe20000410000 */
[----:B------:R-:W-:Y:S01]  /*19690*/  MOV R112, R149 ;  /* 0x0000009500707202 */ /* 0x000fe20000000f00 */
[C---:B------:R-:W-:Y:S01]  /*196a0*/  FMUL.FTZ R16, R3.reuse, R132 ;  /* 0x0000008403107220 */ /* 0x040fe20000410000 */
[----:B------:R-:W-:Y:S01]  /*196b0*/  MOV R132, R63 ;  /* 0x0000003f00847202 */ /* 0x000fe20000000f00 */
[----:B------:R-:W-:Y:S01]  /*196c0*/  FMUL.FTZ R17, R3, R133 ;  /* 0x0000008503117220 */ /* 0x000fe20000410000 */
[----:B------:R-:W4:Y:S01]  /*196d0*/  MUFU.EX2 R122, R151 ;  /* 0x00000097007a7308 */ /* 0x000f220000000800 */
[----:B---3--:R-:W-:Y:S01]  /*196e0*/  F2FP.PACK_AB R149, R11, R10 ;  /* 0x0000000a0b95723e */ /* 0x008fe200000000ff */
[C---:B------:R-:W-:Y:S01]  /*196f0*/  FMUL.FTZ R24, R3.reuse, R124 ;  /* 0x0000007c03187220 */ /* 0x040fe20000410000 */
[----:B------:R-:W-:Y:S01]  /*19700*/  MOV R124, R19 ;  /* 0x00000013007c7202 */ /* 0x000fe20000000f00 */
[C---:B------:R-:W-:Y:S01]  /*19710*/  FMUL.FTZ R19, R2.reuse, R135 ;  /* 0x0000008702137220 */ /* 0x040fe20000410000 */
[----:B------:R-:W-:Y:S01]  /*19720*/  MOV R133, R62 ;  /* 0x0000003e00857202 */ /* 0x000fe20000000f00 */
        /* <DEDUP_REMOVED lines=11> */
[----:B------:R-:W-:Y:S01]  /*197e0*/  FMUL.FTZ R34, R2, R118 ;  /* 0x0000007602227220 */ /* 0x000fe20000410000 */
[----:B----4-:R-:W-:Y:S01]  /*197f0*/  F2FP.PACK_AB R151, R122, R121 ;  /* 0x000000797a97723e */ /* 0x010fe200000000ff */
        /* <DEDUP_REMOVED lines=22> */
[----:B------:R-:W-:Y:S01]  /*19960*/  LDSM.16.MT88.4 R100, [R204+0x1800] ;  /* 0x00180000cc64783b */ /* 0x000fe20000004200 */
        /* <DEDUP_REMOVED lines=17> */
[----:B---3--:R-:W-:Y:S01]  /*19a80*/  MOV R174, R117 ;  /* 0x0000007500ae7202 */ /* 0x008fe20000000f00 */
[C---:B------:R-:W-:Y:S02]  /*19a90*/  FMUL.FTZ R72, R3.reuse, R72 ;  /* 0x0000004803487220 */ /* 0x040fe40000410000 */
[----:B------:R-:W-:Y:S02]  /*19aa0*/  FMUL.FTZ R73, R3, R73 ;  /* 0x0000004903497220 */ /* 0x000fe40000410000 */
[C---:B------:R-:W-:Y:S01]  /*19ab0*/  FMUL.FTZ R70, R2.reuse, R70 ;  /* 0x0000004602467220 */ /* 0x040fe20000410000 */
[----:B------:R-:W-:Y:S01]  /*19ac0*/  MUFU.EX2 R3, R159 ;  /* 0x0000009f00037308 */ /* 0x000fe20000000800 */
[C---:B------:R-:W-:Y:S02]  /*19ad0*/  FMUL.FTZ R71, R2.reuse, R71 ;  /* 0x0000004702477220 */ /* 0x040fe40000410000 */
[C---:B------:R-:W-:Y:S02]  /*19ae0*/  FMUL.FTZ R74, R2.reuse, R74 ;  /* 0x0000004a024a7220 */ /* 0x040fe40000410000 */
[C---:B------:R-:W-:Y:S05]  /*19af0*/  FMUL.FTZ R75, R2.reuse, R75 ;  /* 0x0000004b024b7220 */ /* 0x040fea0000410000 */
        /* <DEDUP_REMOVED lines=12> */
[C---:B--2---:R-:W-:Y:S02]  /*19bc0*/  FFMA.FTZ R5, R2.reuse, R22, R10 ;  /* 0x0000001602057223 */ /* 0x044fe4000001000a */
[C---:B------:R-:W-:Y:S02]  /*19bd0*/  FMUL.FTZ R10, R2.reuse, R138 ;  /* 0x0000008a020a7220 */ /* 0x040fe40000410000 */
[----:B------:R-:W-:Y:S02]  /*19be0*/  FADD.FTZ R120, R11, R5 ;  /* 0x000000050b787221 */ /* 0x000fe40000010000 */
[C---:B------:R-:W-:Y:S02]  /*19bf0*/  FMUL.FTZ R11, R2.reuse, R139 ;  /* 0x0000008b020b7220 */ /* 0x040fe40000410000 */
[----:B------:R-:W-:Y:S01]  /*19c00*/  FMUL.FTZ R22, R2, R130 ;  /* 0x0000008202167220 */ /* 0x000fe20000410000 */
[----:B------:R-:W2:Y:S04]  /*19c10*/  MUFU.EX2 R5, R160 ;  /* 0x000000a000057308 */ /* 0x000ea80000000800 */
[C---:B-1----:R-:W-:Y:S06]  /*19c20*/  HMMA.16816.F32 R8, R148.reuse, R84, R8 ;  /* 0x000000549408723c */ /* 0x042fec0000001808 */
[----:B------:R-:W-:Y:S02]  /*19c30*/  MUFU.EX2 R160, R239 ;  /* 0x000000ef00a07308 */ /* 0x000fe40000000800 */
[C---:B------:R-:W-:Y:S01]  /*19c40*/  HMMA.16816.F32 R16, R148.reuse, R86, R16 ;  /* 0x000000569410723c */ /* 0x040fe20000001810 */
[----:B------:R-:W1:Y:S07]  /*19c50*/  LDSM.16.MT88.4 R84, [R204] ;  /* 0x00000000cc54783b */ /* 0x000e6e0000004200 */
[----:B------:R-:W-:Y:S01]  /*19c60*/  MUFU.EX2 R157, R246 ;  /* 0x000000f6009d7308 */ /* 0x000fe20000000800 */
[----:B--2---:R-:W-:Y:S04]  /*19c70*/  FADD.FTZ R2, R5, R154 ;  /* 0x0000009a05027221 */ /* 0x004fe80000010000 */
[C---:B------:R-:W-:Y:S05]  /*19c80*/  FADD.FTZ R2, R3.reuse, R2 ;  /* 0x0000000203027221 */ /* 0x040fea0000010000 */
[----:B------:R2:W3:Y:S01]  /*19c90*/  MUFU.EX2 R154, R133 ;  /* 0x00000085009a7308 */ /* 0x0004e20000000800 */
[----:B------:R-:W-:Y:S04]  /*19ca0*/  FADD.FTZ R2, R92, R2 ;  /* 0x000000025c027221 */ /* 0x000fe80000010000 */
[----:B------:R-:W-:Y:S05]  /*19cb0*/  FADD.FTZ R2, R80, R2 ;  /* 0x0000000250027221 */ /* 0x000fea0000010000 */
[----:B------:R-:W-:Y:S10]  /*19cc0*/  MUFU.EX2 R156, R247 ;  /* 0x000000f7009c7308 */ /* 0x000ff40000000800 */
[----:B------:R-:W-:Y:S01]  /*19cd0*/  MUFU.EX2 R155, R251 ;  /* 0x000000fb009b7308 */ /* 0x000fe20000000800 */
[C---:B-1----:R-:W-:Y:S01]  /*19ce0*/  HMMA.16816.F32 R20, R148.reuse, R84, R20 ;  /* 0x000000549414723c */ /* 0x042fe20000001814 */
[----:B--2---:R-:W-:Y:S07]  /*19cf0*/  LDSM.16.MT88.4 R132, [R203+0x3000] ;  /* 0x00300000cb84783b */ /* 0x004fee0000004200 */
[C---:B------:R-:W-:Y:S01]  /*19d00*/  HMMA.16816.F32 R24, R148.reuse, R86, R24 ;  /* 0x000000569418723c */ /* 0x040fe20000001818 */
[----:B------:R-:W1:Y:S07]  /*19d10*/  LDSM.16.MT88.4 R84, [R206] ;  /* 0x00000000ce54783b */ /* 0x000e6e0000004200 */
[C---:B-1----:R-:W-:Y:S08]  /*19d20*/  HMMA.16816.F32 R28, R148.reuse, R84, R28 ;  /* 0x00000054941c723c */ /* 0x042ff0000000181c */
[C---:B------:R-:W-:Y:S01]  /*19d30*/  HMMA.16816.F32 R32, R148.reuse, R86, R32 ;  /* 0x000000569420723c */ /* 0x040fe20000001820 */
[----:B------:R-:W1:Y:S07]  /*19d40*/  LDSM.16.MT88.4 R84, [R205] ;  /* 0x00000000cd54783b */ /* 0x000e6e0000004200 */
        /* <DEDUP_REMOVED lines=18> */
[----:B------:R-:W2:Y:S02]  /*19e70*/  LDSM.16.MT88.4 R92, [R204+0x800] ;  /* 0x00080000cc5c783b */ /* 0x000ea40000004200 */
[----:B------:R-:W4:Y:S01]  /*19e80*/  MUFU.EX2 R3, R167 ;  /* 0x000000a700037308 */ /* 0x000f220000000800 */
[----:B------:R-:W-:Y:S02]  /*19e90*/  F2FP.PACK_AB R87, R117, R116 ;  /* 0x000000747557723e */ /* 0x000fe400000000ff */
[----:B------:R-:W-:Y:S02]  /*19ea0*/  F2FP.PACK_AB R148, R112, R113 ;  /* 0x000000717094723e */ /* 0x000fe400000000ff */
[----:B---3--:R-:W-:Y:S03]  /*19eb0*/  F2FP.PACK_AB R149, R153, R154 ;  /* 0x0000009a9995723e */ /* 0x008fe600000000ff */
[C---:B------:R-:W-:Y:S02]  /*19ec0*/  HMMA.16816.F32 R8, R84.reuse, R88, R8 ;  /* 0x000000585408723c */ /* 0x040fe40000001808 */
[----:B------:R-:W3:Y:S03]  /*19ed0*/  MUFU.EX2 R80, R165 ;  /* 0x000000a500507308 */ /* 0x000ee60000000800 */
[----:B-1----:R-:W-:Y:S03]  /*19ee0*/  FADD.FTZ R2, R5, R2 ;  /* 0x0000000205027221 */ /* 0x002fe60000010000 */
[C---:B------:R-:W-:Y:S01]  /*19ef0*/  HMMA.16816.F32 R16, R84.reuse, R90, R16 ;  /* 0x0000005a5410723c */ /* 0x040fe20000001810 */
[----:B------:R-:W1:Y:S03]  /*19f00*/  LDSM.16.MT88.4 R88, [R206+0x800] ;  /* 0x00080000ce58783b */ /* 0x000e660000004200 */
[----:B------:R-:W-:Y:S01]  /*19f10*/  MUFU.EX2 R168, R163 ;  /* 0x000000a300a87308 */ /* 0x000fe20000000800 */
[C---:B----4-:R-:W-:Y:S04]  /*19f20*/  FADD.FTZ R2, R3.reuse, R2 ;  /* 0x0000000203027221 */ /* 0x050fe80000010000 */
[----:B------:R-:W-:Y:S05]  /*19f30*/  FADD.FTZ R2, R96, R2 ;  /* 0x0000000260027221 */ /* 0x000fea0000010000 */
[----:B------:R-:W4:Y:S01]  /*19f40*/  MUFU.EX2 R167, R164 ;  /* 0x000000a400a77308 */ /* 0x000f220000000800 */
[C---:B---3--:R-:W-:Y:S01]  /*19f50*/  FADD.FTZ R2, R80.reuse, R2 ;  /* 0x0000000250027221 */ /* 0x048fe20000010000 */
[C---:B--2---:R-:W-:Y:S08]  /*19f60*/  HMMA.16816.F32 R20, R84.reuse, R92, R20 ;  /* 0x0000005c5414723c */ /* 0x044ff00000001814 */
[----:B------:R-:W-:Y:S01]  /*19f70*/  MUFU.EX2 R165, R169 ;  /* 0x000000a900a57308 */ /* 0x000fe20000000800 */
[C---:B------:R-:W-:Y:S01]  /*19f80*/  HMMA.16816.F32 R24, R84.reuse, R94, R24 ;  /* 0x0000005e5418723c */ /* 0x040fe20000001818 */
[----:B------:R-:W2:Y:S08]  /*19f90*/  LDSM.16.MT88.4 R92, [R205+0x800] ;  /* 0x00080000cd5c783b */ /* 0x000eb00000004200 */
[----:B------:R-:W-:Y:S01]  /*19fa0*/  MUFU.EX2 R164, R171 ;  /* 0x000000ab00a47308 */ /* 0x000fe20000000800 */
[C---:B-1----:R-:W-:Y:S09]  /*19fb0*/  HMMA.16816.F32 R28, R84.reuse, R88, R28 ;  /* 0x00000058541c723c */ /* 0x042ff2000000181c */
[----:B------:R-:W-:Y:S01]  /*19fc0*/  MUFU.EX2 R163, R172 ;  /* 0x000000ac00a37308 */ /* 0x000fe20000000800 */
        /* <DEDUP_REMOVED lines=22> */
[----:B----4-:R-:W-:Y:S04]  /*1a130*/  F2FP.PACK_AB R87, R167, R168 ;  /* 0x000000a8a757723e */ /* 0x010fe800000000ff */
[----:B------:R-:W4:Y:S03]  /*1a140*/  MUFU.EX2 R5, R225 ;  /* 0x000000e100057308 */ /* 0x000f260000000800 */
[C---:B-1----:R-:W-:Y:S07]  /*1a150*/  HMMA.16816.F32 R8, R84.reuse, R88, R8 ;  /* 0x000000585408723c */ /* 0x042fee0000001808 */
[----:B------:R-:W1:Y:S01]  /*1a160*/  MUFU.EX2 R3, R175 ;  /* 0x000000af00037308 */ /* 0x000e620000000800 */
[C---:B------:R-:W-:Y:S01]  /*1a170*/  HMMA.16816.F32 R16, R84.reuse, R90, R16 ;  /* 0x0000005a5410723c */ /* 0x040fe20000001810 */
[----:B------:R-:W3:Y:S03]  /*1a180*/  LDSM.16.MT88.4 R88, [R205+0x1000] ;  /* 0x00100000cd58783b */ /* 0x000ee60000004200 */
[----:B-----5:R-:W-:Y:S05]  /*1a190*/  MOV R173, R116 ;  /* 0x0000007400ad7202 */ /* 0x020fea0000000f00 */
[----:B------:R-:W-:Y:S01]  /*1a1a0*/  LDSM.16.MT88.4 R116, [R206+0x3000] ;  /* 0x00300000ce74783b */ /* 0x000fe20000004200 */
[C---:B--2---:R-:W-:Y:S03]  /*1a1b0*/  HMMA.16816.F32 R20, R84.reuse, R92, R20 ;  /* 0x0000005c5414723c */ /* 0x044fe60000001814 */
[----:B----4-:R-:W-:Y:S01]  /*1a1c0*/  FADD.FTZ R2, R5, R2 ;  /* 0x0000000205027221 */ /* 0x010fe20000010000 */
[----:B------:R-:W-:Y:S04]  /*1a1d0*/  MOV R225, R129 ;  /* 0x0000008100e17202 */ /* 0x000fe80000000f00 */
[C---:B------:R-:W-:Y:S01]  /*1a1e0*/  HMMA.16816.F32 R24, R84.reuse, R94, R24 ;  /* 0x0000005e5418723c */ /* 0x040fe20000001818 */
[----:B------:R-:W2:Y:S03]  /*1a1f0*/  LDSM.16.MT88.4 R92, [R203+0x4800] ;  /* 0x00480000cb5c783b */ /* 0x000ea60000004200 */
[C---:B-1----:R-:W-:Y:S01]  /*1a200*/  FADD.FTZ R2, R3.reuse, R2 ;  /* 0x0000000203027221 */ /* 0x042fe20000010000 */
[----:B------:R-:W-:Y:S03]  /*1a210*/  MOV R175, R128 ;  /* 0x0000008000af7202 */ /* 0x000fe60000000f00 */
[C---:B---3--:R-:W-:Y:S04]  /*1a220*/  HMMA.16816.F32 R28, R84.reuse, R96, R28 ;  /* 0x00000060541c723c */ /* 0x048fe8000000181c */
        /* <DEDUP_REMOVED lines=81> */
[----:B------:R5:W1:Y:S01]  /*1a740*/  MUFU.EX2 R80, R124 ;  /* 0x0000007c00507308 */ /* 0x000a620000000800 */
[----:B------:R-:W-:Y:S02]  /*1a750*/  LDSM.16.MT88.4 R108, [R204+0x6000] ;  /* 0x00600000cc6c783b */ /* 0x000fe40000004200 */
[----:B------:R-:W-:Y:S03]  /*1a760*/  F2FP.PACK_AB R89, R157, R158 ;  /* 0x0000009e9d59723e */ /* 0x000fe600000000ff */
[----:B------:R-:W-:Y:S01]  /*1a770*/  F2FP.PACK_AB R90, R3, R5 ;  /* 0x00000005035a723e */ /* 0x000fe200000000ff */
[C---:B--2---:R-:W-:Y:S03]  /*1a780*/  HMMA.16816.F32 R44, R84.reuse, R92, R44 ;  /* 0x0000005c542c723c */ /* 0x044fe6000000182c */
[----:B------:R-:W2:Y:S01]  /*1a790*/  MUFU.EX2 R5, R15 ;  /* 0x0000000f00057308 */ /* 0x000ea20000000800 */
[----:B------:R-:W-:Y:S01]  /*1a7a0*/  F2FP.PACK_AB R91, R155, R156 ;  /* 0x0000009c9b5b723e */ /* 0x000fe200000000ff */
[----:B------:R-:W-:Y:S03]  /*1a7b0*/  FADD.FTZ R3, R121, R120 ;  /* 0x0000007879037221 */ /* 0x000fe60000010000 */
[C---:B------:R-:W-:Y:S01]  /*1a7c0*/  HMMA.16816.F32 R48, R84.reuse, R94, R48 ;  /* 0x0000005e5430723c */ /* 0x040fe20000001830 */
[----:B------:R-:W4:Y:S04]  /*1a7d0*/  LDSM.16.MT88.4 R92, [R203+0x2800] ;  /* 0x00280000cb5c783b */ /* 0x000f280000004200 */
[----:B------:R-:W2:Y:S03]  /*1a7e0*/  MUFU.EX2 R15, R136 ;  /* 0x00000088000f7308 */ /* 0x000ea60000000800 */
[C---:B---3--:R-:W-:Y:S01]  /*1a7f0*/  HMMA.16816.F32 R52, R84.reuse, R96, R52 ;  /* 0x000000605434723c */ /* 0x048fe20000001834 */
[----:B-----5:R-:W-:Y:S03]  /*1a800*/  LDSM.16.MT88.4 R124, [R204+0x3000] ;  /* 0x00300000cc7c783b */ /* 0x020fe60000004200 */
[----:B-1----:R-:W-:Y:S04]  /*1a810*/  FADD.FTZ R2, R80, R2 ;  /* 0x0000000250027221 */ /* 0x002fe80000010000 */
[C---:B------:R-:W-:Y:S01]  /*1a820*/  HMMA.16816.F32 R56, R84.reuse, R98, R56 ;  /* 0x000000625438723c */ /* 0x040fe20000001838 */
[----:B------:R-:W1:Y:S03]  /*1a830*/  LDSM.16.MT88.4 R96, [R204+0x2800] ;  /* 0x00280000cc60783b */ /* 0x000e660000004200 */
[C---:B--2---:R-:W-:Y:S01]  /*1a840*/  FADD.FTZ R240, R5.reuse, R2 ;  /* 0x0000000205f07221 */ /* 0x044fe20000010000 */
[----:B------:R-:W-:Y:S01]  /*1a850*/  F2FP.PACK_AB R150, R5, R80 ;  /* 0x000000500596723e */ /* 0x000fe200000000ff */
[----:B------:R-:W-:Y:S02]  /*1a860*/  FADD.FTZ R2, R122, R3 ;  /* 0x000000037a027221 */ /* 0x000fe40000010000 */
[C---:B------:R-:W-:Y:S01]  /*1a870*/  HMMA.16816.F32 R60, R84.reuse, R104, R60 ;  /* 0x00000068543c723c */ /* 0x040fe2000000183c */
[----:B------:R-:W2:Y:S03]  /*1a880*/  LDL R5, [R1+0xc] ;  /* 0x00000c0001057983 */ /* 0x000ea60000100800 */
[----:B------:R-:W-:Y:S01]  /*1a890*/  FADD.FTZ R2, R115, R2 ;  /* 0x0000000273027221 */ /* 0x000fe20000010000 */
[----:B------:R-:W-:Y:S03]  /*1a8a0*/  F2FP.PACK_AB R151, R15, R152 ;  /* 0x000000980f97723e */ /* 0x000fe600000000ff */
[C---:B------:R-:W-:Y:S01]  /*1a8b0*/  HMMA.16816.F32 R64, R84.reuse, R106, R64 ;  /* 0x0000006a5440723c */ /* 0x040fe20000001840 */
[----:B------:R-:W3:Y:S03]  /*1a8c0*/  LDSM.16.MT88.4 R104, [R206+0x2800] ;  /* 0x00280000ce68783b */ /* 0x000ee60000004200 */
[----:B------:R-:W-:Y:S04]  /*1a8d0*/  FADD.FTZ R2, R114, R2 ;  /* 0x0000000272027221 */ /* 0x000fe80000010000 */
        /* <DEDUP_REMOVED lines=11> */
[C---:B-1----:R-:W-:Y:S04]  /*1a990*/  HMMA.16816.F32 R20, R88.reuse, R96, R20 ;  /* 0x000000605814723c */ /* 0x042fe80000001814 */
[----:B------:R-:W-:Y:S04]  /*1a9a0*/  FADD.FTZ R2, R168, R2 ;  /* 0x00000002a8027221 */ /* 0x000fe80000010000 */
[C---:B------:R-:W-:Y:S01]  /*1a9b0*/  HMMA.16816.F32 R24, R88.reuse, R98, R24 ;  /* 0x000000625818723c */ /* 0x040fe20000001818 */
[----:B------:R-:W1:Y:S03]  /*1a9c0*/  LDSM.16.MT88.4 R96, [R205+0x6000] ;  /* 0x00600000cd60783b */ /* 0x000e660000004200 */
[----:B------:R-:W-:Y:S04]  /*1a9d0*/  FADD.FTZ R2, R167, R2 ;  /* 0x00000002a7027221 */ /* 0x000fe80000010000 */
[C---:B---3--:R-:W-:Y:S04]  /*1a9e0*/  HMMA.16816.F32 R28, R88.reuse, R104, R28 ;  /* 0x00000068581c723c */ /* 0x048fe8000000181c */
        /* <DEDUP_REMOVED lines=23> */
[C---:B-1----:R-:W-:Y:S04]  /*1ab60*/  HMMA.16816.F32 R68, R88.reuse, R96, R68 ;  /* 0x000000605844723c */ /* 0x042fe80000001844 */
[----:B------:R-:W-:Y:S04]  /*1ab70*/  FADD.FTZ R2, R156, R2 ;  /* 0x000000029c027221 */ /* 0x000fe80000010000 */
[----:B------:R-:W-:Y:S04]  /*1ab80*/  HMMA.16816.F32 R72, R88, R98, R72 ;  /* 0x000000625848723c */ /* 0x000fe80000001848 */
[----:B------:R-:W-:Y:S04]  /*1ab90*/  FADD.FTZ R2, R155, R2 ;  /* 0x000000029b027221 */ /* 0x000fe80000010000 */
[C---:B------:R-:W-:Y:S01]  /*1aba0*/  HMMA.16816.F32 R136, R148.reuse, R132, R8 ;  /* 0x000000849488723c */ /* 0x040fe20000001808 */
[----:B------:R-:W1:Y:S04]  /*1abb0*/  LDSM.16.MT88.4 R8, [R205+0x6800] ;  /* 0x00680000cd08783b */ /* 0x000e680000004200 */
[----:B------:R-:W-:Y:S03]  /*1abc0*/  FADD.FTZ R2, R154, R2 ;  /* 0x000000029a027221 */ /* 0x000fe60000010000 */
[C---:B------:R-:W-:Y:S04]  /*1abd0*/  HMMA.16816.F32 R132, R148.reuse, R134, R16 ;  /* 0x000000869484723c */ /* 0x040fe80000001810 */
[----:B------:R-:W-:Y:S04]  /*1abe0*/  FADD.FTZ R2, R153, R2 ;  /* 0x0000000299027221 */ /* 0x000fe80000010000 */
[C---:B------:R-:W-:Y:S04]  /*1abf0*/  HMMA.16816.F32 R128, R148.reuse, R124, R20 ;  /* 0x0000007c9480723c */ /* 0x040fe80000001814 */
[----:B------:R-:W-:Y:S01]  /*1ac00*/  FADD.FTZ R3, R152, R2 ;  /* 0x0000000298037221 */ /* 0x000fe20000010000 */
[----:B------:R-:W-:Y:S03]  /*1ac10*/  IADD3 R2, R235, -0x1, RZ ;  /* 0xffffffffeb027810 */ /* 0x000fe60007ffe0ff */
[C---:B------:R-:W-:Y:S04]  /*1ac20*/  HMMA.16816.F32 R124, R148.reuse, R126, R24 ;  /* 0x0000007e947c723c */ /* 0x040fe80000001818 */
[----:B------:R-:W-:Y:S04]  /*1ac30*/  FADD.FTZ R3, R15, R3 ;  /* 0x000000030f037221 */ /* 0x000fe80000010000 */
[C---:B------:R-:W-:Y:S01]  /*1ac40*/  HMMA.16816.F32 R120, R148.reuse, R116, R28 ;  /* 0x000000749478723c */ /* 0x040fe2000000181c */
[----:B------:R1:W-:Y:S07]  /*1ac50*/  STL [R1], R3 ;  /* 0x0000000301007387 */ /* 0x0003ee0000100800 */
[C---:B------:R-:W-:Y:S08]  /*1ac60*/  HMMA.16816.F32 R116, R148.reuse, R118, R32 ;  /* 0x000000769474723c */ /* 0x040ff00000001820 */
        /* <DEDUP_REMOVED lines=8> */
[C---:B-1----:R-:W-:Y:S08]  /*1acf0*/  HMMA.16816.F32 R68, R148.reuse, R8, R68 ;  /* 0x000000089444723c */ /* 0x042ff00000001844 */
[----:B------:R-:W-:Y:S03]  /*1ad00*/  HMMA.16816.F32 R72, R148, R10, R72 ;  /* 0x0000000a9448723c */ /* 0x000fe60000001848 */
[----:B--2---:R-:W-:Y:S02]  /*1ad10*/  ISETP.GT.AND P0, PT, R235, R5, PT ;  /* 0x00000005eb00720c */ /* 0x004fe40003f04270 */
[----:B------:R-:W-:Y:S02]  /*1ad20*/  MOV R235, R2 ;  /* 0x0000000200eb7202 */ /* 0x000fe40000000f00 */
[----:B------:R-:W-:Y:S09]  /*1ad30*/  MOV R5, R4 ;  /* 0x0000000400057202 */ /* 0x000ff20000000f00 */
[----:B------:R-:W-:-:S05]  /*1ad40*/  @P0 BRA `(.L_x_1660) ;  /* 0xffffc7f000000947 */ /* 0x000fca000383ffff */
.L_x_1645:
[----:B------:R-:W-:Y:S05]  /*1ad50*/  BRA.DIV ~URZ, `(.L_x_1661) ;  /* 0x00006cc27f007947 */ /* 0x000fea000b800000 */
[----:B------:R1:W2:Y:S02]  /*1ad60*/  SHFL.BFLY PT, R2, R240, 0x2, 0x1f ;  /* 0x0c401f00f0027f89 */ /* 0x0002a400000e0000 */
.L_x_1758:
        /* <DEDUP_REMOVED lines=8> */
.L_x_1759:
        /* <DEDUP_REMOVED lines=52> */
[C---:B------:R-:W-:Y:S01]  /*1b130*/  FMUL.FTZ R54, R2.reuse, R130 ;  /* 0x0000008202367220 */ /* 0x040fe20000410000 */
        /* <DEDUP_REMOVED lines=32> */
.L_x_1572:
[----:B------:R3:W5:Y:S04]  /*1b340*/  LDL R6, [R1+0x50] ;  /* 0x0000500001067983 */ /* 0x0007680000100800 */
[----:B------:R-:W1:Y:S01]  /*1b350*/  S2R R3, SR_TID.X ;  /* 0x0000000000037919 */ /* 0x000e620000002100 */
[----:B------:R-:W-:Y:S01]  /*1b360*/  BSSY B0, `(.L_x_1663) ;  /* 0x0000011000007945 */ /* 0x000fe20003800000 */
[----:B-1----:R-:W-:-:S13]  /*1b370*/  LOP3.LUT P0, RZ, R3, 0xff, RZ, 0xc0, !PT ;  /* 0x000000ff03ff7812 */ /* 0x002fda000780c0ff */
[----:B------:R-:W-:Y:S05]  /*1b380*/  @P0 BRA `(.L_x_1664) ;  /* 0x000000e000000947 */ /* 0x000fea0003800000 */
[----:B---34-:R-:W1:Y:S01]  /*1b390*/  S2R R5, SR_LANEID ;  /* 0x0000000000057919 */ /* 0x018e620000000000 */
[----:B------:R-:W-:Y:S01]  /*1b3a0*/  VOTEU.ANY UR5, UPT, PT ;  /* 0x0000000000057886 */ /* 0x000fe200038e0100 */
[----:B------:R-:W-:Y:S01]  /*1b3b0*/  IMAD.MOV.U32 R8, RZ, RZ, c[0x0][0x560] ;  /* 0x00015800ff087624 */ /* 0x000fe200078e00ff */
[----:B------:R-:W1:Y:S01]  /*1b3c0*/  FLO.U32 R4, UR5 ;  /* 0x0000000500047d00 */ /* 0x000e6200080e0000 */
[----:B--2---:R-:W-:-:S07]  /*1b3d0*/  IMAD.MOV.U32 R9, RZ, RZ, c[0x0][0x564] ;  /* 0x00015900ff097624 */ /* 0x004fce00078e00ff */
        /* <DEDUP_REMOVED lines=9> */
.L_x_1664:
[----:B---3--:R-:W-:Y:S05]  /*1b470*/  BSYNC B0 ;  /* 0x0000000000007941 */ /* 0x008fea0003800000 */
.L_x_1663:
[----:B------:R-:W-:Y:S01]  /*1b480*/  PRMT R2, R2, 0x9910, RZ ;  /* 0x0000991002027816 */ /* 0x000fe200000000ff */
[----:B------:R-:W-:Y:S01]  /*1b490*/  BSSY B1, `(.L_x_1665) ;  /* 0x00002c7000017945 */ /* 0x000fe20003800000 */
[----:B-----5:R-:W-:Y:S02]  /*1b4a0*/  IMAD.MOV.U32 R74, RZ, RZ, R6 ;  /* 0x000000ffff4a7224 */ /* 0x020fe400078e0006 */
[----:B------:R-:W-:-:S13]  /*1b4b0*/  ISETP.NE.AND P0, PT, R2, RZ, PT ;  /* 0x000000ff0200720c */ /* 0x000fda0003f05270 */
[----:B------:R-:W-:Y:S05]  /*1b4c0*/  @!P0 BRA `(.L_x_1666) ;  /* 0x000020a000008947 */ /* 0x000fea0003800000 */
[----:B------:R-:W3:Y:S04]  /*1b4d0*/  LDL R10, [R1+0xbc] ;  /* 0x0000bc00010a7983 */ /* 0x000ee80000100800 */
[----:B--2---:R-:W2:Y:S04]  /*1b4e0*/  LDL R18, [R1+0xc0] ;  /* 0x0000c00001127983 */ /* 0x004ea80000100800 */
[----:B-1--4-:R-:W4:Y:S04]  /*1b4f0*/  LDL R6, [R1+0xc8] ;  /* 0x0000c80001067983 */ /* 0x012f280000100800 */
        /* <DEDUP_REMOVED lines=12> */
[----:B---3--:R1:W-:Y:S04]  /*1b5c0*/  STS [R10+0x80], R2 ;  /* 0x000080020a007388 */ /* 0x0083e80000000800 */
[----:B------:R3:W-:Y:S04]  /*1b5d0*/  STS [R10+0x480], R3 ;  /* 0x000480030a007388 */ /* 0x0007e80000000800 */
[----:B--2---:R2:W-:Y:S01]  /*1b5e0*/  STS [R18], R4 ;  /* 0x0000000412007388 */ /* 0x0045e20000000800 */
[----:B-1----:R-:W-:-:S02]  /*1b5f0*/  F2FP.PACK_AB R2, R67, R66 ;  /* 0x000000424302723e */ /* 0x002fc400000000ff */
[----:B---3--:R-:W-:-:S03]  /*1b600*/  F2FP.PACK_AB R3, R33, R32 ;  /* 0x000000202103723e */ /* 0x008fc600000000ff */
[----:B------:R1:W-:Y:S01]  /*1b610*/  STS [R18+0x400], R2 ;  /* 0x0004000212007388 */ /* 0x0003e20000000800 */
[----:B--2---:R-:W-:-:S03]  /*1b620*/  F2FP.PACK_AB R4, R55, R54 ;  /* 0x000000363704723e */ /* 0x004fc600000000ff */
        /* <DEDUP_REMOVED lines=75> */
.L_x_1667:
        /* <DEDUP_REMOVED lines=23> */
[----:B------:R-:W-:Y:S02]  /*1bc50*/  IMAD.IADD R6, R6, 0x1, R75 ;  /* 0x0000000106067824 */ /* 0x000fe400078e024b */
        /* <DEDUP_REMOVED lines=88> */
[----:B------:R-:W-:Y:S02]  /*1c1e0*/  IADD3 R5, R82, R75, RZ ;  /* 0x0000004b52057210 */ /* 0x000fe40007ffe0ff */
[----:B------:R-:W-:Y:S01]  /*1c1f0*/  LEA.HI.X R6, R2, c[0x0][0x384], R3, 0x1, P0 ;  /* 0x0000e10002067a11 */ /* 0x000fe200000f0c03 */
[----:B------:R-:W-:Y:S05]  /*1c200*/  BRA.DIV ~URZ, `(.L_x_1669) ;  /* 0x000059727f007947 */ /* 0x000fea000b800000 */
[----:B--234-:R2:W3:Y:S02]  /*1c210*/  SHFL.IDX PT, R9, R6, RZ, 0x181f ;  /* 0x00181fff06097589 */ /* 0x01c4e400000e0000 */
.L_x_1760:
[----:B------:R-:W-:Y:S05]  /*1c220*/  BRA.DIV ~URZ, `(.L_x_1670) ;  /* 0x000059c27f007947 */ /* 0x000fea000b800000 */
[----:B------:R4:W2:Y:S02]  /*1c230*/  SHFL.IDX PT, R2, R8, RZ, 0x181f ;  /* 0x00181fff08027589 */ /* 0x0008a400000e0000 */
.L_x_1761:
[----:B------:R-:W-:Y:S01]  /*1c240*/  ISETP.GE.AND P0, PT, R5, R4, PT ;  /* 0x000000040500720c */ /* 0x000fe20003f06270 */
[----:B------:R-:W-:-:S12]  /*1c250*/  BSSY B0, `(.L_x_1671) ;  /* 0x000000b000007945 */ /* 0x000fd80003800000 */
[----:B------:R-:W-:Y:S05]  /*1c260*/  @P0 BRA `(.L_x_1672) ;  /* 0x0000009000000947 */ /* 0x000fea0003800000 */
[----:B------:R-:W5:Y:S01]  /*1c270*/  LDL R15, [R1+0x4] ;  /* 0x00000400010f7983 */ /* 0x000f620000100800 */
[----:B------:R-:W-:Y:S02]  /*1c280*/  ISETP.GE.AND P1, PT, R76, c[0x0][0x3c8], PT ;  /* 0x0000f2004c007a0c */ /* 0x000fe40003f26270 */
[----:B------:R-:W-:-:S11]  /*1c290*/  ISETP.GE.AND P0, PT, R227, c[0x0][0x3c8], PT ;  /* 0x0000f200e3007a0c */ /* 0x000fd60003f06270 */
[CC--:B--2---:R-:W-:Y:S02]  /*1c2a0*/  @!P1 LEA R10, P3, R76.reuse, R2.reuse, 0x1 ;  /* 0x000000024c0a9211 */ /* 0x0c4fe400078608ff */
[----:B------:R-:W-:Y:S02]  /*1c2b0*/  @!P0 LEA R2, P2, R227, R2, 0x1 ;  /* 0x00000002e3028211 */ /* 0x000fe400078408ff */
[----:B---3--:R-:W-:-:S05]  /*1c2c0*/  @!P1 LEA.HI.X R11, R76, R9, R77, 0x1, P3 ;  /* 0x000000094c0b9211 */ /* 0x008fca00018f0c4d */
[----:B------:R2:W-:Y:S01]  /*1c2d0*/  @!P1 ST.E.128 [R10.64], R20 ;  /* 0x000000140a009985 */ /* 0x0005e2000c101d08 */
[----:B-----5:R-:W-:-:S05]  /*1c2e0*/  @!P0 LEA.HI.X R3, R227, R9, R15, 0x1, P2 ;  /* 0x00000009e3038211 */ /* 0x020fca00010f0c0f */
[----:B-1----:R2:W-:Y:S02]  /*1c2f0*/  @!P0 ST.E.128 [R2.64], R16 ;  /* 0x0000001002008985 */ /* 0x0025e4000c101d08 */
.L_x_1672:
[----:B------:R-:W-:Y:S05]  /*1c300*/  BSYNC B0 ;  /* 0x0000000000007941 */ /* 0x000fea0003800000 */
.L_x_1671:
[----:B------:R-:W-:Y:S05]  /*1c310*/  BRA.DIV ~URZ, `(.L_x_1673) ;  /* 0x000059427f007947 */ /* 0x000fea000b800000 */
[----:B---3--:R3:W4:Y:S04]  /*1c320*/  SHFL.IDX PT, R9, R6, 0x1, 0x181f ;  /* 0x00381f0006097f89 */ /* 0x00872800000e0000 */
[----:B--2---:R3:W2:Y:S02]  /*1c330*/  SHFL.IDX PT, R2, R8, 0x1, 0x181f ;  /* 0x00381f0008027f89 */ /* 0x0046a400000e0000 */
.L_x_1762:
[----:B------:R-:W-:Y:S01]  /*1c340*/  IADD3 R3, R5, 0x20, RZ ;  /* 0x0000002005037810 */ /* 0x000fe20007ffe0ff */
[----:B------:R-:W-:Y:S03]  /*1c350*/  BSSY B0, `(.L_x_1674) ;  /* 0x000000c000007945 */ /* 0x000fe60003800000 */
[----:B------:R-:W-:-:S13]  /*1c360*/  ISETP.GE.AND P0, PT, R3, R4, PT ;  /* 0x000000040300720c */ /* 0x000fda0003f06270 */
[----:B------:R-:W-:Y:S05]  /*1c370*/  @P0 BRA `(.L_x_1675) ;  /* 0x0000009000000947 */ /* 0x000fea0003800000 */
[----:B------:R-:W5:Y:S01]  /*1c380*/  LDL R15, [R1+0x4] ;  /* 0x00000400010f7983 */ /* 0x000f620000100800 */
[----:B------:R-:W-:Y:S02]  /*1c390*/  ISETP.GE.AND P1, PT, R76, c[0x0][0x3c8], PT ;  /* 0x0000f2004c007a0c */ /* 0x000fe40003f26270 */
[----:B------:R-:W-:-:S11]  /*1c3a0*/  ISETP.GE.AND P0, PT, R227, c[0x0][0x3c8], PT ;  /* 0x0000f200e3007a0c */ /* 0x000fd60003f06270 */
[CC--:B--2---:R-:W-:Y:S02]  /*1c3b0*/  @!P1 LEA R10, P3, R76.reuse, R2.reuse, 0x1 ;  /* 0x000000024c0a9211 */ /* 0x0c4fe400078608ff */
[----:B------:R-:W-:Y:S02]  /*1c3c0*/  @!P0 LEA R2, P2, R227, R2, 0x1 ;  /* 0x00000002e3028211 */ /* 0x000fe400078408ff */
[----:B----4-:R-:W-:-:S05]  /*1c3d0*/  @!P1 LEA.HI.X R11, R76, R9, R77, 0x1, P3 ;  /* 0x000000094c0b9211 */ /* 0x010fca00018f0c4d */
[----:B------:R2:W-:Y:S01]  /*1c3e0*/  @!P1 ST.E.128 [R10.64], R28 ;  /* 0x0000001c0a009985 */ /* 0x0005e2000c101d08 */
[----:B-----5:R-:W-:-:S05]  /*1c3f0*/  @!P0 LEA.HI.X R3, R227, R9, R15, 0x1, P2 ;  /* 0x00000009e3038211 */ /* 0x020fca00010f0c0f */
[----:B-1----:R2:W-:Y:S02]  /*1c400*/  @!P0 ST.E.128 [R2.64], R24 ;  /* 0x0000001802008985 */ /* 0x0025e4000c101d08 */
.L_x_1675:
[----:B------:R-:W-:Y:S05]  /*1c410*/  BSYNC B0 ;  /* 0x0000000000007941 */ /* 0x000fea0003800000 */
.L_x_1674:
[----:B------:R-:W-:Y:S05]  /*1c420*/  BRA.DIV ~URZ, `(.L_x_1676) ;  /* 0x000059027f007947 */ /* 0x000fea000b800000 */
[----:B----4-:R4:W3:Y:S02]  /*1c430*/  SHFL.IDX PT, R9, R6, 0x2, 0x181f ;  /* 0x00581f0006097f89 */ /* 0x0108e400000e0000 */
.L_x_1763:
[----:B------:R-:W-:Y:S05]  /*1c440*/  BRA.DIV ~URZ, `(.L_x_1677) ;  /* 0x000059527f007947 */ /* 0x000fea000b800000 */
[----:B--2---:R2:W4:Y:S02]  /*1c450*/  SHFL.IDX PT, R2, R8, 0x2, 0x181f ;  /* 0x00581f0008027f89 */ /* 0x00452400000e0000 */
.L_x_1764:
[----:B------:R-:W-:Y:S01]  /*1c460*/  IADD3 R3, R5, 0x40, RZ ;  /* 0x0000004005037810 */ /* 0x000fe20007ffe0ff */
[----:B------:R-:W-:Y:S03]  /*1c470*/  BSSY B0, `(.L_x_1678) ;  /* 0x000000c000007945 */ /* 0x000fe60003800000 */
[----:B------:R-:W-:-:S13]  /*1c480*/  ISETP.GE.AND P0, PT, R3, R4, PT ;  /* 0x000000040300720c */ /* 0x000fda0003f06270 */
[----:B------:R-:W-:Y:S05]  /*1c490*/  @P0 BRA `(.L_x_1679) ;  /* 0x0000009000000947 */ /* 0x000fea0003800000 */
[----:B------:R-:W5:Y:S01]  /*1c4a0*/  LDL R15, [R1+0x4] ;  /* 0x00000400010f7983 */ /* 0x000f620000100800 */
[----:B------:R-:W-:Y:S02]  /*1c4b0*/  ISETP.GE.AND P1, PT, R76, c[0x0][0x3c8], PT ;  /* 0x0000f2004c007a0c */ /* 0x000fe40003f26270 */
[----:B------:R-:W-:-:S11]  /*1c4c0*/  ISETP.GE.AND P0, PT, R227, c[0x0][0x3c8], PT ;  /* 0x0000f200e3007a0c */ /* 0x000fd60003f06270 */
[CC--:B----4-:R-:W-:Y:S02]  /*1c4d0*/  @!P1 LEA R10, P3, R76.reuse, R2.reuse, 0x1 ;  /* 0x000000024c0a9211 */ /* 0x0d0fe400078608ff */
[----:B------:R-:W-:Y:S02]  /*1c4e0*/  @!P0 LEA R2, P2, R227, R2, 0x1 ;  /* 0x00000002e3028211 */ /* 0x000fe400078408ff */
[----:B---3--:R-:W-:-:S05]  /*1c4f0*/  @!P1 LEA.HI.X R11, R76, R9, R77, 0x1, P3 ;  /* 0x000000094c0b9211 */ /* 0x008fca00018f0c4d */
[----:B------:R3:W-:Y:S01]  /*1c500*/  @!P1 ST.E.128 [R10.64], R36 ;  /* 0x000000240a009985 */ /* 0x0007e2000c101d08 */
[----:B-----5:R-:W-:-:S05]  /*1c510*/  @!P0 LEA.HI.X R3, R227, R9, R15, 0x1, P2 ;  /* 0x00000009e3038211 */ /* 0x020fca00010f0c0f */
[----:B-1----:R3:W-:Y:S02]  /*1c520*/  @!P0 ST.E.128 [R2.64], R32 ;  /* 0x0000002002008985 */ /* 0x0027e4000c101d08 */
.L_x_1679:
[----:B------:R-:W-:Y:S05]  /*1c530*/  BSYNC B0 ;  /* 0x0000000000007941 */ /* 0x000fea0003800000 */
.L_x_1678:
[----:B------:R-:W-:Y:S05]  /*1c540*/  BRA.DIV ~URZ, `(.L_x_1680) ;  /* 0x000058c27f007947 */ /* 0x000fea000b800000 */
[----:B---3--:R3:W2:Y:S04]  /*1c550*/  SHFL.IDX PT, R9, R6, 0x3, 0x181f ;  /* 0x00781f0006097f89 */ /* 0x0086a800000e0000 */
[----:B----4-:R3:W4:Y:S02]  /*1c560*/  SHFL.IDX PT, R6, R8, 0x3, 0x181f ;  /* 0x00781f0008067f89 */ /* 0x01072400000e0000 */
.L_x_1765:
        /* <DEDUP_REMOVED lines=9> */
[----:B---3--:R-:W2:Y:S01]  /*1c600*/  LDL R8, [R1+0x4] ;  /* 0x0000040001087983 */ /* 0x008ea20000100800 */
[----:B-1----:R-:W-:-:S04]  /*1c610*/  LEA R2, P0, R227, R6, 0x1 ;  /* 0x00000006e3027211 */ /* 0x002fc800078008ff */
[----:B--2---:R-:W-:-:S05]  /*1c620*/  LEA.HI.X R3, R227, R9, R8, 0x1, P0 ;  /* 0x00000009e3037211 */ /* 0x004fca00000f0c08 */
[----:B------:R1:W-:Y:S01]  /*1c630*/  ST.E.128 [R2.64], R40 ;  /* 0x0000002802007985 */ /* 0x0003e2000c101d08 */
[----:B------:R-:W-:Y:S05]  /*1c640*/  BRA `(.L_x_1681) ;  /* 0x00001ab000007947 */ /* 0x000fea0003800000 */
.L_x_1668:
        /* <DEDUP_REMOVED lines=34> */
.L_x_1766:
[----:B------:R-:W-:Y:S05]  /*1c870*/  BRA.DIV ~URZ, `(.L_x_1683) ;  /* 0x000056d27f007947 */ /* 0x000fea000b800000 */
[----:B------:R3:W4:Y:S02]  /*1c880*/  SHFL.IDX PT, R2, R5, RZ, 0x1c1f ;  /* 0x001c1fff05027589 */ /* 0x00072400000e0000 */
.L_x_1767:
        /* <DEDUP_REMOVED lines=97> */
.L_x_1685:
[----:B------:R-:W-:Y:S05]  /*1cea0*/  BSYNC B0 ;  /* 0x0000000000007941 */ /* 0x000fea0003800000 */
.L_x_1684:
[----:B------:R-:W-:Y:S05]  /*1ceb0*/  BRA.DIV ~URZ, `(.L_x_1686) ;  /* 0x000051027f007947 */ /* 0x000fea000b800000 */
[----:B--2---:R2:W1:Y:S04]  /*1cec0*/  SHFL.IDX PT, R4, R6, 0x1, 0x1c1f ;  /* 0x003c1f0006047f89 */ /* 0x00446800000e0000 */
[----:B----4-:R2:W4:Y:S02]  /*1ced0*/  SHFL.IDX PT, R2, R5, 0x1, 0x1c1f ;  /* 0x003c1f0005027f89 */ /* 0x01052400000e0000 */
.L_x_1768:
        /* <DEDUP_REMOVED lines=105> */
.L_x_1666:
[----:B------:R-:W3:Y:S04]  /*1d570*/  LDL.LU R2, [R1+0x68] ;  /* 0x0000680001027983 */ /* 0x000ee80000300800 */
[----:B-12---:R-:W2:Y:S01]  /*1d580*/  LDL.LU R6, [R1+0x6c] ;  /* 0x00006c0001067983 */ /* 0x006ea20000300800 */
[----:B------:R-:W-:Y:S02]  /*1d590*/  ISETP.NE.U32.AND P0, PT, RZ, c[0x0][0x508], PT ;  /* 0x00014200ff007a0c */ /* 0x000fe40003f05070 */
[----:B------:R-:W-:Y:S01]  /*1d5a0*/  ISETP.NE.U32.AND P3, PT, RZ, c[0x0][0x500], PT ;  /* 0x00014000ff007a0c */ /* 0x000fe20003f65070 */
[----:B----4-:R-:W4:Y:S01]  /*1d5b0*/  LDL.LU R3, [R1+0x54] ;  /* 0x0000540001037983 */ /* 0x010f220000300800 */
[----:B------:R-:W-:Y:S01]  /*1d5c0*/  ISETP.NE.AND.EX P2, PT, RZ, c[0x0][0x50c], PT, P0 ;  /* 0x00014300ff007a0c */ /* 0x000fe20003f45300 */
[----:B------:R-:W-:Y:S01]  /*1d5d0*/  IMAD.MOV.U32 R22, RZ, RZ, c[0x0][0x388] ;  /* 0x0000e200ff167624 */ /* 0x000fe200078e00ff */
[----:B------:R-:W-:-:S02]  /*1d5e0*/  ISETP.NE.AND.EX P3, PT, RZ, c[0x0][0x504], PT, P3 ;  /* 0x00014100ff007a0c */ /* 0x000fc40003f65330 */
[----:B---3--:R-:W-:-:S09]  /*1d5f0*/  IADD3 R4, P1, R2, c[0x0][0x500], RZ ;  /* 0x0001400002047a10 */ /* 0x008fd20007f3e0ff */
[----:B------:R-:W-:Y:S01]  /*1d600*/  @P2 IADD3 R8, P0, R2, c[0x0][0x508], RZ ;  /* 0x0001420002082a10 */ /* 0x000fe20007f1e0ff */
[----:B------:R-:W-:Y:S01]  /*1d610*/  IMAD.MOV.U32 R2, RZ, RZ, RZ ;  /* 0x000000ffff027224 */ /* 0x000fe200078e00ff */
[C---:B--2---:R-:W-:Y:S02]  /*1d620*/  IADD3.X R5, R6.reuse, c[0x0][0x504], RZ, P1, !PT ;  /* 0x0001410006057a10 */ /* 0x044fe40000ffe4ff */
        /* <DEDUP_REMOVED lines=10> */
.L_x_1687:
        /* <DEDUP_REMOVED lines=60> */
.L_x_1689:
[----:B------:R-:W-:Y:S05]  /*1da90*/  BSYNC B0 ;  /* 0x0000000000007941 */ /* 0x000fea0003800000 */
.L_x_1688:
        /* <DEDUP_REMOVED lines=30> */
[----:B------:R-:W-:-:S04]  /*1dc80*/  IADD3 R6, R82, R10, RZ ;  /* 0x0000000a52067210 */ /* 0x000fc80007ffe0ff */
[----:B------:R-:W-:Y:S02]  /*1dc90*/  IADD3 R5, R3, R4, RZ ;  /* 0x0000000403057210 */ /* 0x000fe40007ffe0ff */
[----:B------:R-:W-:-:S04]  /*1dca0*/  LEA R8, P0, R2, c[0x0][0x380], 0x1 ;  /* 0x0000e00002087a11 */ /* 0x000fc800078008ff */
[----:B------:R-:W-:Y:S01]  /*1dcb0*/  LEA.HI.X R5, R2, c[0x0][0x384], R5, 0x1, P0 ;  /* 0x0000e10002057a11 */ /* 0x000fe200000f0c05 */
[----:B------:R-:W-:Y:S06]  /*1dcc0*/  BRA.DIV ~URZ, `(.L_x_1690) ;  /* 0x000043c27f007947 */ /* 0x000fec000b800000 */
[----:B------:R1:W2:Y:S02]  /*1dcd0*/  SHFL.IDX PT, R9, R5, RZ, 0x181f ;  /* 0x00181fff05097589 */ /* 0x0002a400000e0000 */
.L_x_1769:
[----:B------:R-:W-:Y:S05]  /*1dce0*/  BRA.DIV ~URZ, `(.L_x_1691) ;  /* 0x000044127f007947 */ /* 0x000fea000b800000 */
[----:B------:R3:W4:Y:S02]  /*1dcf0*/  SHFL.IDX PT, R2, R8, RZ, 0x181f ;  /* 0x00181fff08027589 */ /* 0x00072400000e0000 */
.L_x_1770:
[----:B------:R-:W-:Y:S01]  /*1dd00*/  IMAD R4, R22, c[0x0][0x4e8], RZ ;  /* 0x00013a0016047a24 */ /* 0x000fe200078e02ff */
[----:B------:R-:W-:Y:S04]  /*1dd10*/  BSSY B0, `(.L_x_1692) ;  /* 0x000000c000007945 */ /* 0x000fe80003800000 */
[----:B------:R-:W-:-:S13]  /*1dd20*/  ISETP.GE.AND P0, PT, R6, R4, PT ;  /* 0x000000040600720c */ /* 0x000fda0003f06270 */
[----:B------:R-:W-:Y:S05]  /*1dd30*/  @P0 BRA `(.L_x_1693) ;  /* 0x0000009000000947 */ /* 0x000fea0003800000 */
[----:B------:R-:W5:Y:S01]  /*1dd40*/  LDL R15, [R1+0x4] ;  /* 0x00000400010f7983 */ /* 0x000f620000100800 */
[----:B------:R-:W-:Y:S02]  /*1dd50*/  ISETP.GE.AND P1, PT, R76, c[0x0][0x3c8], PT ;  /* 0x0000f2004c007a0c */ /* 0x000fe40003f26270 */
[----:B------:R-:W-:-:S11]  /*1dd60*/  ISETP.GE.AND P0, PT, R227, c[0x0][0x3c8], PT ;  /* 0x0000f200e3007a0c */ /* 0x000fd60003f06270 */
[CC--:B----4-:R-:W-:Y:S02]  /*1dd70*/  @!P1 LEA R10, P3, R76.reuse, R2.reuse, 0x1 ;  /* 0x000000024c0a9211 */ /* 0x0d0fe400078608ff */
[----:B------:R-:W-:Y:S02]  /*1dd80*/  @!P0 LEA R2, P2, R227, R2, 0x1 ;  /* 0x00000002e3028211 */ /* 0x000fe400078408ff */
[----:B--2---:R-:W-:-:S05]  /*1dd90*/  @!P1 LEA.HI.X R11, R76, R9, R77, 0x1, P3 ;  /* 0x000000094c0b9211 */ /* 0x004fca00018f0c4d */
[----:B------:R2:W-:Y:S01]  /*1dda0*/  @!P1 ST.E.128 [R10.64], RZ ;  /* 0x000000ff0a009985 */ /* 0x0005e2000c101d08 */
[----:B-----5:R-:W-:-:S05]  /*1ddb0*/  @!P0 LEA.HI.X R3, R227, R9, R15, 0x1, P2 ;  /* 0x00000009e3038211 */ /* 0x020fca00010f0c0f */
[----:B------:R2:W-:Y:S02]  /*1ddc0*/  @!P0 ST.E.128 [R2.64], RZ ;  /* 0x000000ff02008985 */ /* 0x0005e4000c101d08 */
.L_x_1693:
[----:B------:R-:W-:Y:S05]  /*1ddd0*/  BSYNC B0 ;  /* 0x0000000000007941 */ /* 0x000fea0003800000 */
.L_x_1692:
[----:B------:R-:W-:Y:S05]  /*1dde0*/  BRA.DIV ~URZ, `(.L_x_1694) ;  /* 0x000043827f007947 */ /* 0x000fea000b800000 */
[----:B--2---:R2:W1:Y:S04]  /*1ddf0*/  SHFL.IDX PT, R9, R5, 0x1, 0x181f ;  /* 0x00381f0005097f89 */ /* 0x00446800000e0000 */
[----:B----4-:R2:W4:Y:S02]  /*1de00*/  SHFL.IDX PT, R2, R8, 0x1, 0x181f ;  /* 0x00381f0008027f89 */ /* 0x01052400000e0000 */
.L_x_1771:
        /* <DEDUP_REMOVED lines=9> */
[----:B-1----:R-:W-:-:S05]  /*1dea0*/  @!P1 LEA.HI.X R11, R76, R9, R77, 0x1, P3 ;  /* 0x000000094c0b9211 */ /* 0x002fca00018f0c4d */
[----:B------:R1:W-:Y:S01]  /*1deb0*/  @!P1 ST.E.128 [R10.64], RZ ;  /* 0x000000ff0a009985 */ /* 0x0003e2000c101d08 */
[----:B-----5:R-:W-:-:S05]  /*1dec0*/  @!P0 LEA.HI.X R3, R227, R9, R15, 0x1, P2 ;  /* 0x00000009e3038211 */ /* 0x020fca00010f0c0f */
[----:B------:R1:W-:Y:S02]  /*1ded0*/  @!P0 ST.E.128 [R2.64], RZ ;  /* 0x000000ff02008985 */ /* 0x0003e4000c101d08 */
.L_x_1696:
[----:B------:R-:W-:Y:S05]  /*1dee0*/  BSYNC B0 ;  /* 0x0000000000007941 */ /* 0x000fea0003800000 */
.L_x_1695:
[----:B------:R-:W-:Y:S05]  /*1def0*/  BRA.DIV ~URZ, `(.L_x_1697) ;  /* 0x000043427f007947 */ /* 0x000fea000b800000 */
[----:B-1----:R1:W2:Y:S02]  /*1df00*/  SHFL.IDX PT, R9, R5, 0x2, 0x181f ;  /* 0x00581f0005097f89 */ /* 0x0022a400000e0000 */
.L_x_1772:
[----:B------:R-:W-:Y:S05]  /*1df10*/  BRA.DIV ~URZ, `(.L_x_1698) ;  /* 0x000043927f007947 */ /* 0x000fea000b800000 */
[----:B----4-:R4:W1:Y:S02]  /*1df20*/  SHFL.IDX PT, R2, R8, 0x2, 0x181f ;  /* 0x00581f0008027f89 */ /* 0x01086400000e0000 */
.L_x_1773:
[----:B------:R-:W-:Y:S01]  /*1df30*/  IADD3 R3, R6, 0x40, RZ ;  /* 0x0000004006037810 */ /* 0x000fe20007ffe0ff */
[----:B------:R-:W-:Y:S03]  /*1df40*/  BSSY B0, `(.L_x_1699) ;  /* 0x000000c000007945 */ /* 0x000fe60003800000 */
[----:B------:R-:W-:-:S13]  /*1df50*/  ISETP.GE.AND P0, PT, R3, R4, PT ;  /* 0x000000040300720c */ /* 0x000fda0003f06270 */
[----:B------:R-:W-:Y:S05]  /*1df60*/  @P0 BRA `(.L_x_1700) ;  /* 0x0000009000000947 */ /* 0x000fea0003800000 */
[----:B------:R-:W5:Y:S01]  /*1df70*/  LDL R15, [R1+0x4] ;  /* 0x00000400010f7983 */ /* 0x000f620000100800 */
[----:B------:R-:W-:Y:S02]  /*1df80*/  ISETP.GE.AND P1, PT, R76, c[0x0][0x3c8], PT ;  /* 0x0000f2004c007a0c */ /* 0x000fe40003f26270 */
[----:B------:R-:W-:-:S11]  /*1df90*/  ISETP.GE.AND P0, PT, R227, c[0x0][0x3c8], PT ;  /* 0x0000f200e3007a0c */ /* 0x000fd60003f06270 */
[CC--:B-1----:R-:W-:Y:S02]  /*1dfa0*/  @!P1 LEA R10, P3, R76.reuse, R2.reuse, 0x1 ;  /* 0x000000024c0a9211 */ /* 0x0c2fe400078608ff */
[----:B------:R-:W-:Y:S02]  /*1dfb0*/  @!P0 LEA R2, P2, R227, R2, 0x1 ;  /* 0x00000002e3028211 */ /* 0x000fe400078408ff */
[----:B--2---:R-:W-:-:S05]  /*1dfc0*/  @!P1 LEA.HI.X R11, R76, R9, R77, 0x1, P3 ;  /* 0x000000094c0b9211 */ /* 0x004fca00018f0c4d */
[----:B------:R1:W-:Y:S01]  /*1dfd0*/  @!P1 ST.E.128 [R10.64], RZ ;  /* 0x000000ff0a009985 */ /* 0x0003e2000c101d08 */
[----:B-----5:R-:W-:-:S05]  /*1dfe0*/  @!P0 LEA.HI.X R3, R227, R9, R15, 0x1, P2 ;  /* 0x00000009e3038211 */ /* 0x020fca00010f0c0f */
[----:B------:R1:W-:Y:S02]  /*1dff0*/  @!P0 ST.E.128 [R2.64], RZ ;  /* 0x000000ff02008985 */ /* 0x0003e4000c101d08 */
.L_x_1700:
[----:B------:R-:W-:Y:S05]  /*1e000*/  BSYNC B0 ;  /* 0x0000000000007941 */ /* 0x000fea0003800000 */
.L_x_1699:
[----:B------:R-:W-:Y:S05]  /*1e010*/  BRA.DIV ~URZ, `(.L_x_1701) ;  /* 0x000043027f007947 */ /* 0x000fea000b800000 */
[----:B--2---:R2:W3:Y:S04]  /*1e020*/  SHFL.IDX PT, R9, R5, 0x3, 0x181f ;  /* 0x00781f0005097f89 */ /* 0x0044e800000e0000 */
[----:B-1----:R2:W1:Y:S02]  /*1e030*/  SHFL.IDX PT, R2, R8, 0x3, 0x181f ;  /* 0x00781f0008027f89 */ /* 0x00246400000e0000 */
.L_x_1774:
[----:B------:R-:W-:-:S04]  /*1e040*/  IADD3 R6, R6, 0x60, RZ ;  /* 0x0000006006067810 */ /* 0x000fc80007ffe0ff */
[----:B------:R-:W-:-:S13]  /*1e050*/  ISETP.GE.AND P0, PT, R6, R4, PT ;  /* 0x000000040600720c */ /* 0x000fda0003f06270 */
[----:B------:R-:W-:Y:S05]  /*1e060*/  @P0 BRA `(.L_x_1681) ;  /* 0x0000009000000947 */ /* 0x000fea0003800000 */
[----:B--234-:R-:W2:Y:S01]  /*1e070*/  LDL R8, [R1+0x4] ;  /* 0x0000040001087983 */ /* 0x01cea20000100800 */
[----:B------:R-:W-:Y:S02]  /*1e080*/  ISETP.GE.AND P1, PT, R76, c[0x0][0x3c8], PT ;  /* 0x0000f2004c007a0c */ /* 0x000fe40003f26270 */
[----:B------:R-:W-:-:S11]  /*1e090*/  ISETP.GE.AND P0, PT, R227, c[0x0][0x3c8], PT ;  /* 0x0000f200e3007a0c */ /* 0x000fd60003f06270 */
[CC--:B-1----:R-:W-:Y:S02]  /*1e0a0*/  @!P1 LEA R4, P3, R76.reuse, R2.reuse, 0x1 ;  /* 0x000000024c049211 */ /* 0x0c2fe400078608ff */
[----:B------:R-:W-:Y:S02]  /*1e0b0*/  @!P0 LEA R2, P2, R227, R2, 0x1 ;  /* 0x00000002e3028211 */ /* 0x000fe400078408ff */
[----:B------:R-:W-:-:S05]  /*1e0c0*/  @!P1 LEA.HI.X R5, R76, R9, R77, 0x1, P3 ;  /* 0x000000094c059211 */ /* 0x000fca00018f0c4d */
[----:B------:R1:W-:Y:S01]  /*1e0d0*/  @!P1 ST.E.128 [R4.64], RZ ;  /* 0x000000ff04009985 */ /* 0x0003e2000c101d08 */
[----:B--2---:R-:W-:-:S05]  /*1e0e0*/  @!P0 LEA.HI.X R3, R227, R9, R8, 0x1, P2 ;  /* 0x00000009e3038211 */ /* 0x004fca00010f0c08 */
[----:B------:R1:W-:Y:S02]  /*1e0f0*/  @!P0 ST.E.128 [R2.64], RZ ;  /* 0x000000ff02008985 */ /* 0x0003e4000c101d08 */
.L_x_1681:
[----:B------:R-:W-:Y:S05]  /*1e100*/  BSYNC B1 ;  /* 0x0000000000017941 */ /* 0x000fea0003800000 */
.L_x_1665:
        /* <DEDUP_REMOVED lines=14> */
.L_x_1775:
[----:B------:R-:W-:Y:S05]  /*1e1f0*/  BRA.DIV ~URZ, `(.L_x_1704) ;  /* 0x000042627f007947 */ /* 0x000fea000b800000 */
[----:B------:R3:W4:Y:S02]  /*1e200*/  SHFL.IDX PT, R9, R74, 0x1, 0x1f ;  /* 0x00201f004a097f89 */ /* 0x00072400000e0000 */
.L_x_1776:
        /* <DEDUP_REMOVED lines=19> */
.L_x_1777:
        /* <DEDUP_REMOVED lines=16> */
.L_x_1778:
[----:B---3--:R-:W-:Y:S01]  /*1e440*/  IMAD R2, R2, c[0x0][0x538], RZ ;  /* 0x00014e0002027a24 */ /* 0x008fe200078e02ff */
[----:B------:R-:W-:Y:S04]  /*1e450*/  BSSY B1, `(.L_x_1707) ;  /* 0x00000cf000017945 */ /* 0x000fe80003800000 */
[----:B----4-:R-:W-:-:S04]  /*1e460*/  IADD3 R9, R2, R9, RZ ;  /* 0x0000000902097210 */ /* 0x010fc80007ffe0ff */
[----:B--2---:R-:W-:-:S13]  /*1e470*/  ISETP.GT.AND P0, PT, R9, R10, PT ;  /* 0x0000000a0900720c */ /* 0x004fda0003f04270 */
[----:B------:R-:W-:Y:S05]  /*1e480*/  @P0 BRA `(.L_x_1708) ;  /* 0x0000026000000947 */ /* 0x000fea0003800000 */
.L_x_1712:
        /* <DEDUP_REMOVED lines=18> */
.L_x_1779:
        /* <DEDUP_REMOVED lines=16> */
.L_x_1780:
[----:B--2---:R-:W-:-:S05]  /*1e6b0*/  IMAD R2, R2, c[0x0][0x538], RZ ;  /* 0x00014e0002027a24 */ /* 0x004fca00078e02ff */
[----:B------:R-:W-:-:S04]  /*1e6c0*/  IADD3 R9, R2, R9, RZ ;  /* 0x0000000902097210 */ /* 0x000fc80007ffe0ff */
[----:B------:R-:W-:-:S13]  /*1e6d0*/  ISETP.GT.AND P0, PT, R9, R10, PT ;  /* 0x0000000a0900720c */ /* 0x000fda0003f04270 */
[----:B-1----:R-:W-:Y:S05]  /*1e6e0*/  @!P0 BRA `(.L_x_1712) ;  /* 0xfffffda000008947 */ /* 0x002fea000383ffff */
.L_x_1708:
[----:B------:R-:W-:-:S05]  /*1e6f0*/  IADD3 R11, -R2, R9, RZ ;  /* 0x00000009020b7210 */ /* 0x000fca0007ffe1ff */
[----:B------:R-:W-:-:S05]  /*1e700*/  IMAD R2, R4, c[0x0][0x538], R11 ;  /* 0x00014e0004027a24 */ /* 0x000fca00078e020b */
[----:B------:R-:W-:Y:S01]  /*1e710*/  ISETP.GT.AND P0, PT, R2, R10, PT ;  /* 0x0000000a0200720c */ /* 0x000fe20003f04270 */
[----:B------:R-:W-:-:S12]  /*1e720*/  BRA.DIV ~URZ, `(.L_x_1713) ;  /* 0x000041827f007947 */ /* 0x000fd8000b800000 */
[----:B------:R-:W-:-:S03]  /*1e730*/  VOTE.ANY R15, PT, !P0 ;  /* 0x00000000000f7806 */ /* 0x000fc600040e0100 */
.L_x_1781:
[----:B------:R-:W2:Y:S01]  /*1e740*/  LDL.LU R2, [R1+0x5c] ;  /* 0x00005c0001027983 */ /* 0x000ea20000300800 */
[----:B------:R-:W2:Y:S02]  /*1e750*/  POPC R9, R15 ;  /* 0x0000000f00097309 */ /* 0x000ea40000000000 */
[----:B--2---:R-:W-:-:S05]  /*1e760*/  IADD3 R2, R9, R2, RZ ;  /* 0x0000000209027210 */ /* 0x004fca0007ffe0ff */
[----:B------:R2:W-:Y:S01]  /*1e770*/  STL [R1+0x5c], R2 ;  /* 0x00005c0201007387 */ /* 0x0005e20000100800 */
[----:B------:R-:W-:Y:S05]  /*1e780*/  BRA.DIV ~URZ, `(.L_x_1714) ;  /* 0x000041627f007947 */ /* 0x000fea000b800000 */
[----:B------:R3:W4:Y:S04]  /*1e790*/  SHFL.IDX PT, R6, R6, R9, 0x1f ;  /* 0x00001f0906067589 */ /* 0x00072800000e0000 */
[----:B------:R3:W1:Y:S02]  /*1e7a0*/  SHFL.IDX PT, R5, R8, R9, 0x1f ;  /* 0x00001f0908057589 */ /* 0x00066400000e0000 */
.L_x_1782:
[----:B------:R-:W-:Y:S01]  /*1e7b0*/  ISETP.NE.AND P0, PT, R15, RZ, PT ;  /* 0x000000ff0f00720c */ /* 0x000fe20003f05270 */
[----:B------:R-:W-:-:S12]  /*1e7c0*/  BSSY B0, `(.L_x_1715) ;  /* 0x0000005000007945 */ /* 0x000fd80003800000 */
[----:B------:R-:W-:Y:S05]  /*1e7d0*/  @!P0 BRA `(.L_x_1716) ;  /* 0x0000003000008947 */ /* 0x000fea0003800000 */
[----:B---3--:R-:W-:Y:S01]  /*1e7e0*/  IADD3 R9, R9, -0x1, RZ ;  /* 0xffffffff09097810 */ /* 0x008fe20007ffe0ff */
[----:B------:R-:W-:Y:S05]  /*1e7f0*/  BRA.DIV ~URZ, `(.L_x_1717) ;  /* 0x000041c27f007947 */ /* 0x000fea000b800000 */
[----:B------:R3:W2:Y:S02]  /*1e800*/  SHFL.IDX PT, R16, R4, R9, 0x1f ;  /* 0x00001f0904107589 */ /* 0x0006a400000e0000 */
.L_x_1716:
[----:B------:R-:W-:Y:S05]  /*1e810*/  BSYNC B0 ;  /* 0x0000000000007941 */ /* 0x000fea0003800000 */
.L_x_1715:
[----:B--2---:R-:W-:Y:S01]  /*1e820*/  IMAD R2, R16, c[0x0][0x538], R11 ;  /* 0x00014e0010027a24 */ /* 0x004fe200078e020b */
[----:B-1----:R-:W-:Y:S01]  /*1e830*/  ISETP.NE.AND P0, PT, R5, 0x1, PT ;  /* 0x000000010500780c */ /* 0x002fe20003f05270 */
[----:B------:R-:W-:Y:S03]  /*1e840*/  BSSY B0, `(.L_x_1718) ;  /* 0x0000086000007945 */ /* 0x000fe60003800000 */
[----:B------:R1:W-:Y:S01]  /*1e850*/  STL [R1+0x50], R2 ;  /* 0x0000500201007387 */ /* 0x0003e20000100800 */
[----:B------:R-:W-:-:S08]  /*1e860*/  IADD3 R11, -R2, R10, RZ ;  /* 0x0000000a020b7210 */ /* 0x000fd00007ffe1ff */
[----:B------:R-:W-:Y:S05]  /*1e870*/  @!P0 BRA `(.L_x_1719) ;  /* 0x000003e000008947 */ /* 0x000fea0003800000 */
[-C--:B----4-:R-:W-:Y:S01]  /*1e880*/  IABS R3, R6.reuse ;  /* 0x0000000600037213 */ /* 0x090fe20000000000 */
[----:B---3--:R-:W-:Y:S01]  /*1e890*/  IMAD.MOV.U32 R8, RZ, RZ, RZ ;  /* 0x000000ffff087224 */ /* 0x008fe200078e00ff */
[----:B------:R-:W-:Y:S02]  /*1e8a0*/  IABS R15, R6 ;  /* 0x00000006000f7213 */ /* 0x000fe40000000000 */
[----:B-1----:R-:W1:Y:S08]  /*1e8b0*/  I2F.RP R2, R3 ;  /* 0x0000000300027306 */ /* 0x002e700000209400 */
[----:B-1----:R-:W1:Y:S02]  /*1e8c0*/  MUFU.RCP R2, R2 ;  /* 0x0000000200027308 */ /* 0x002e640000001000 */
[----:B-1----:R-:W-:-:S06]  /*1e8d0*/  IADD3 R2, R2, 0xffffffe, RZ ;  /* 0x0ffffffe02027810 */ /* 0x002fcc0007ffe0ff */
[----:B------:R1:W2:Y:S02]  /*1e8e0*/  F2I.FTZ.U32.TRUNC.NTZ R9, R2 ;  /* 0x0000000200097305 */ /* 0x0002a4000021f000 */
[----:B-1----:R-:W-:Y:S01]  /*1e8f0*/  IABS R2, R5 ;  /* 0x0000000500027213 */ /* 0x002fe20000000000 */
[----:B--2---:R-:W-:-:S04]  /*1e900*/  IMAD.MOV R4, RZ, RZ, -R9 ;  /* 0x000000ffff047224 */ /* 0x004fc800078e0a09 */
[----:B------:R-:W-:Y:S01]  /*1e910*/  IMAD.MOV.U32 R10, RZ, RZ, R2 ;  /* 0x000000ffff0a7224 */ /* 0x000fe200078e0002 */
[----:B------:R-:W-:Y:S01]  /*1e920*/  IABS R2, R11 ;  /* 0x0000000b00027213 */ /* 0x000fe20000000000 */
[----:B------:R-:W-:Y:S02]  /*1e930*/  IMAD R4, R4, R3, RZ ;  /* 0x0000000304047224 */ /* 0x000fe400078e02ff */
[----:B------:R-:W1:Y:S02]  /*1e940*/  I2F.RP R16, R10 ;  /* 0x0000000a00107306 */ /* 0x000e640000209400 */
        /* <DEDUP_REMOVED lines=10> */
[----:B------:R-:W-:Y:S01]  /*1e9f0*/  @!P0 IADD3 R2, R2, 0x1, RZ ;  /* 0x0000000102028810 */ /* 0x000fe20007ffe0ff */
[----:B------:R-:W1:Y:S01]  /*1ea00*/  F2I.FTZ.U32.TRUNC.NTZ R9, R8 ;  /* 0x0000000800097305 */ /* 0x000e62000021f000 */
[----:B------:R-:W-:Y:S02]  /*1ea10*/  ISETP.NE.AND P0, PT, R6, RZ, PT ;  /* 0x000000ff0600720c */ /* 0x000fe40003f05270 */
[----:B------:R-:W-:Y:S02]  /*1ea20*/  ISETP.GE.U32.AND P2, PT, R4, R3, PT ;  /* 0x000000030400720c */ /* 0x000fe40003f46070 */
[----:B------:R-:W-:-:S04]  /*1ea30*/  LOP3.LUT R3, R11, R6, RZ, 0x3c, !PT ;  /* 0x000000060b037212 */ /* 0x000fc800078e3cff */
[----:B------:R-:W-:Y:S01]  /*1ea40*/  ISETP.GE.AND P1, PT, R3, RZ, PT ;  /* 0x000000ff0300720c */ /* 0x000fe20003f26270 */
[----:B-1----:R-:W-:-:S06]  /*1ea50*/  IMAD.MOV R3, RZ, RZ, -R9 ;  /* 0x000000ffff037224 */ /* 0x002fcc00078e0a09 */
[----:B------:R-:W-:Y:S01]  /*1ea60*/  @P2 IADD3 R2, R2, 0x1, RZ ;  /* 0x0000000102022810 */ /* 0x000fe20007ffe0ff */
[----:B------:R-:W-:Y:S01]  /*1ea70*/  IMAD.MOV.U32 R8, RZ, RZ, RZ ;  /* 0x000000ffff087224 */ /* 0x000fe200078e00ff */
[----:B------:R-:W-:-:S04]  /*1ea80*/  MOV R4, R3 ;  /* 0x0000000300047202 */ /* 0x000fc80000000f00 */
[----:B------:R-:W-:Y:S01]  /*1ea90*/  @!P1 IMAD.MOV R2, RZ, RZ, -R2 ;  /* 0x000000ffff029224 */ /* 0x000fe200078e0a02 */
[----:B------:R-:W-:Y:S02]  /*1eaa0*/  @!P0 LOP3.LUT R2, RZ, R6, RZ, 0x33, !PT ;  /* 0x00000006ff028212 */ /* 0x000fe400078e33ff */
[----:B------:R-:W-:Y:S01]  /*1eab0*/  IABS R3, R5 ;  /* 0x0000000500037213 */ /* 0x000fe20000000000 */
[----:B------:R-:W-:Y:S01]  /*1eac0*/  IMAD R4, R4, R10, RZ ;  /* 0x0000000a04047224 */ /* 0x000fe200078e02ff */
[----:B------:R-:W-:-:S03]  /*1ead0*/  IABS R16, R2 ;  /* 0x0000000200107213 */ /* 0x000fc60000000000 */
[----:B------:R-:W-:Y:S02]  /*1eae0*/  IMAD.MOV R15, RZ, RZ, -R3 ;  /* 0x000000ffff0f7224 */ /* 0x000fe400078e0a03 */
        /* <DEDUP_REMOVED lines=23> */
.L_x_1719:
        /* <DEDUP_REMOVED lines=68> */
.L_x_1720:
[----:B------:R-:W-:Y:S05]  /*1f0a0*/  BSYNC B0 ;  /* 0x0000000000007941 */ /* 0x000fea0003800000 */
.L_x_1718:
[----:B------:R-:W-:-:S04]  /*1f0b0*/  LOP3.LUT R3, RZ, R3, RZ, 0x33, !PT ;  /* 0x00000003ff037212 */ /* 0x000fc800078e33ff */
[----:B-1----:R-:W-:-:S05]  /*1f0c0*/  IADD3 R2, R3, R6, RZ ;  /* 0x0000000603027210 */ /* 0x002fca0007ffe0ff */
[----:B------:R1:W-:Y:S01]  /*1f0d0*/  STL [R1+0x54], R2 ;  /* 0x0000540201007387 */ /* 0x0003e20000100800 */
[----:B------:R-:W-:Y:S05]  /*1f0e0*/  BRA `(.L_x_1721) ;  /* 0x0000005000007947 */ /* 0x000fea0003800000 */
.L_x_1709:
[----:B------:R-:W-:Y:S01]  /*1f0f0*/  MOV R2, c[0x0][0x53c] ;  /* 0x00014f0000027a02 */ /* 0x000fe20000000f00 */
[----:B------:R2:W-:Y:S04]  /*1f100*/  STL [R1+0x50], R10 ;  /* 0x0000500a01007387 */ /* 0x0005e80000100800 */
[----:B------:R2:W-:Y:S04]  /*1f110*/  STL [R1+0x54], RZ ;  /* 0x000054ff01007387 */ /* 0x0005e80000100800 */
[----:B------:R2:W-:Y:S04]  /*1f120*/  STL [R1+0x58], RZ ;  /* 0x000058ff01007387 */ /* 0x0005e80000100800 */
[----:B------:R2:W-:Y:S02]  /*1f130*/  STL [R1+0x5c], R2 ;  /* 0x00005c0201007387 */ /* 0x0005e40000100800 */
.L_x_1721:
[----:B------:R-:W-:Y:S05]  /*1f140*/  BSYNC B1 ;  /* 0x0000000000017941 */ /* 0x000fea0003800000 */
.L_x_1707:
        /* <DEDUP_REMOVED lines=9> */
.L_x_1702:
[----:B-1----:R-:W3:Y:S02]  /*1f1e0*/  LDL R2, [R1+0x5c] ;  /* 0x00005c0001027983 */ /* 0x002ee40000100800 */
[----:B---3--:R-:W-:-:S13]  /*1f1f0*/  ISETP.GE.AND P0, PT, R2, c[0x0][0x53c], PT ;  /* 0x00014f0002007a0c */ /* 0x008fda0003f06270 */
[----:B--2---:R-:W-:Y:S01]  /*1f200*/  @P0 CALL.REL.NOINC `(.L_x_1722) ;  /* 0x0000001000000944 */ /* 0x004fe20003c00000 */
[----:B------:R-:W-:Y:S05]  /*1f210*/  BRA `(.L_x_1723) ;  /* 0xfffe2d1000007947 */ /* 0x000fea000383ffff */
.L_x_1722:
[----:B------:R-:W-:Y:S05]  /*1f220*/  EXIT ;  /* 0x000000000000794d */ /* 0x000fea0003800000 */
.L_x_1503:
[----:B------:R-:W-:Y:S02]  /*1f230*/  MOV R3, 0x1 ;  /* 0x0000000100037802 */ /* 0x000fe40000000f00 */
[----:B------:R-:W-:Y:S02]  /*1f240*/  MOV R4, 0x1f260 ;  /* 0x0001f26000047802 */ /* 0x000fe40000000f00 */
[----:B------:R-:W-:Y:S05]  /*1f250*/  CALL.REL.NOINC `($__internal_26_$__cuda_sm70_shflsync_up_p) ;  /* 0x0000389000007944 */ /* 0x000fea0003c00000 */
[----:B------:R-:W-:Y:S01]  /*1f260*/  MOV R0, R3 ;  /* 0x0000000300007202 */ /* 0x000fe20000000f00 */
[----:B------:R-:W-:Y:S05]  /*1f270*/  BRA `(.L_x_1724) ;  /* 0xfffe11e000007947 */ /* 0x000fea000383ffff */
.L_x_1504:
[----:B------:R-:W-:Y:S02]  /*1f280*/  MOV R3, 0x2 ;  /* 0x0000000200037802 */ /* 0x000fe40000000f00 */
[----:B------:R-:W-:Y:S02]  /*1f290*/  MOV R4, 0x1f2b0 ;  /* 0x0001f2b000047802 */ /* 0x000fe40000000f00 */
[----:B------:R-:W-:Y:S05]  /*1f2a0*/  CALL.REL.NOINC `($__internal_26_$__cuda_sm70_shflsync_up_p) ;  /* 0x0000384000007944 */ /* 0x000fea0003c00000 */
[----:B------:R-:W-:Y:S02]  /*1f2b0*/  SEL R0, R3, RZ, P4 ;  /* 0x000000ff03007207 */ /* 0x000fe40002000000 */
[----:B------:R-:W-:Y:S02]  /*1f2c0*/  MOV R3, 0x4 ;  /* 0x0000000400037802 */ /* 0x000fe40000000f00 */
[----:B------:R-:W-:Y:S01]  /*1f2d0*/  MOV R4, 0x1f310 ;  /* 0x0001f31000047802 */ /* 0x000fe20000000f00 */
[----:B------:R-:W-:-:S04]  /*1f2e0*/  IMAD.IADD R0, R2, 0x1, R0 ;  /* 0x0000000102007824 */ /* 0x000fc800078e0200 */
[----:B------:R-:W-:Y:S02]  /*1f2f0*/  IMAD.MOV.U32 R2, RZ, RZ, R0 ;  /* 0x000000ffff027224 */ /* 0x000fe400078e0000 */
[----:B------:R-:W-:Y:S05]  /*1f300*/  CALL.REL.NOINC `($__internal_26_$__cuda_sm70_shflsync_up_p) ;  /* 0x000037e000007944 */ /* 0x000fea0003c00000 */
[----:B------:R-:W-:Y:S02]  /*1f310*/  SEL R3, R3, RZ, P3 ;  /* 0x000000ff03037207 */ /* 0x000fe40001800000 */
[----:B------:R-:W-:-:S03]  /*1f320*/  MOV R4, 0x1f370 ;  /* 0x0001f37000047802 */ /* 0x000fc60000000f00 */
[----:B------:R-:W-:Y:S01]  /*1f330*/  IMAD.IADD R0, R0, 0x1, R3 ;  /* 0x0000000100007824 */ /* 0x000fe200078e0203 */
[----:B------:R-:W-:-:S03]  /*1f340*/  MOV R3, 0x8 ;  /* 0x0000000800037802 */ /* 0x000fc60000000f00 */
        /* <DEDUP_REMOVED lines=8> */
[----:B------:R-:W-:Y:S01]  /*1f3d0*/  SEL R3, R3, RZ, P1 ;  /* 0x000000ff03037207 */ /* 0x000fe20000800000 */
[----:B------:R-:W-:Y:S01]  /*1f3e0*/  IMAD.MOV.U32 R2, RZ, RZ, 0x1f ;  /* 0x0000001fff027424 */ /* 0x000fe200078e00ff */
[----:B------:R-:W-:-:S03]  /*1f3f0*/  MOV R238, 0x1f ;  /* 0x0000001f00ee7802 */ /* 0x000fc60000000f00 */
[----:B------:R-:W-:Y:S01]  /*1f400*/  IMAD.IADD R4, R0, 0x1, R3 ;  /* 0x0000000100047824 */ /* 0x000fe200078e0203 */
[----:B------:R-:W-:-:S03]  /*1f410*/  MOV R3, 0x1f440 ;  /* 0x0001f44000037802 */ /* 0x000fc60000000f00 */
[----:B------:R-:W-:Y:S02]  /*1f420*/  IMAD.MOV.U32 R239, RZ, RZ, R4 ;  /* 0x000000ffffef7224 */ /* 0x000fe400078e0004 */
[----:B------:R-:W-:Y:S05]  /*1f430*/  CALL.REL.NOINC `($__internal_25_$__cuda_sm70_shflsync_idx_p) ;  /* 0x0000365000007944 */ /* 0x000fea0003c00000 */
[----:B------:R-:W-:Y:S01]  /*1f440*/  MOV R0, R238 ;  /* 0x000000ee00007202 */ /* 0x000fe20000000f00 */
[----:B------:R-:W-:Y:S05]  /*1f450*/  BRA `(.L_x_1725) ;  /* 0xfffe110000007947 */ /* 0x000fea000383ffff */
.L_x_1506:
[----:B------:R-:W-:Y:S02]  /*1f460*/  SEL R2, RZ, 0x1, P0 ;  /* 0x00000001ff027807 */ /* 0x000fe40000000000 */
[----:B------:R-:W-:Y:S02]  /*1f470*/  MOV R3, 0x1f490 ;  /* 0x0001f49000037802 */ /* 0x000fe40000000f00 */
[----:B------:R-:W-:Y:S05]  /*1f480*/  CALL.REL.NOINC `($__internal_27_$__cuda_sm70_votesync_ballot) ;  /* 0x000036c000007944 */ /* 0x000fea0003c00000 */
[----:B------:R-:W-:Y:S05]  /*1f490*/  BRA `(.L_x_1726) ;  /* 0xfffe115000007947 */ /* 0x000fea000383ffff */
.L_x_1507:
[----:B------:R-:W-:Y:S01]  /*1f4a0*/  IMAD.MOV.U32 R239, RZ, RZ, R9 ;  /* 0x000000ffffef7224 */ /* 0x000fe200078e0009 */
[----:B-1----:R-:W-:Y:S01]  /*1f4b0*/  MOV R2, R0 ;  /* 0x0000000000027202 */ /* 0x002fe20000000f00 */
[----:B------:R-:W-:Y:S01]  /*1f4c0*/  IMAD.MOV.U32 R238, RZ, RZ, 0x1f ;  /* 0x0000001fffee7424 */ /* 0x000fe200078e00ff */
[----:B------:R-:W-:Y:S02]  /*1f4d0*/  MOV R3, 0x1f4f0 ;  /* 0x0001f4f000037802 */ /* 0x000fe40000000f00 */
[----:B------:R-:W-:Y:S05]  /*1f4e0*/  CALL.REL.NOINC `($__internal_25_$__cuda_sm70_shflsync_idx_p) ;  /* 0x000035a000007944 */ /* 0x000fea0003c00000 */
[----:B------:R-:W-:Y:S01]  /*1f4f0*/  IMAD.MOV.U32 R12, RZ, RZ, R238 ;  /* 0x000000ffff0c7224 */ /* 0x000fe200078e00ee */
[----:B------:R-:W-:Y:S01]  /*1f500*/  MOV R239, R8 ;  /* 0x0000000800ef7202 */ /* 0x000fe20000000f00 */
[----:B------:R-:W-:Y:S01]  /*1f510*/  IMAD.MOV.U32 R5, RZ, RZ, RZ ;  /* 0x000000ffff057224 */ /* 0x000fe200078e00ff */
[----:B------:R-:W-:Y:S01]  /*1f520*/  MOV R2, R0 ;  /* 0x0000000000027202 */ /* 0x000fe20000000f00 */
[----:B------:R-:W-:Y:S01]  /*1f530*/  IMAD.MOV.U32 R238, RZ, RZ, 0x1f ;  /* 0x0000001fffee7424 */ /* 0x000fe200078e00ff */
[----:B------:R-:W-:-:S02]  /*1f540*/  MOV R3, 0x1f560 ;  /* 0x0001f56000037802 */ /* 0x000fc40000000f00 */
[----:B------:R-:W-:Y:S05]  /*1f550*/  CALL.REL.NOINC `($__internal_25_$__cuda_sm70_shflsync_idx_p) ;  /* 0x0000353000007944 */ /* 0x000fea0003c00000 */
[----:B------:R-:W-:Y:S01]  /*1f560*/  MOV R9, R238 ;  /* 0x000000ee00097202 */ /* 0x000fe20000000f00 */
[----:B------:R-:W-:Y:S05]  /*1f570*/  BRA `(.L_x_1727) ;  /* 0xfffe10e000007947 */ /* 0x000fea000383ffff */
.L_x_1510:
[----:B------:R-:W-:Y:S01]  /*1f580*/  IMAD.MOV.U32 R239, RZ, RZ, R4 ;  /* 0x000000ffffef7224 */ /* 0x000fe200078e0004 */
[----:B-1----:R-:W-:Y:S01]  /*1f590*/  MOV R2, R0 ;  /* 0x0000000000027202 */ /* 0x002fe20000000f00 */
[----:B------:R-:W-:Y:S01]  /*1f5a0*/  IMAD.MOV.U32 R238, RZ, RZ, 0x1f ;  /* 0x0000001fffee7424 */ /* 0x000fe200078e00ff */
[----:B------:R-:W-:-:S02]  /*1f5b0*/  MOV R3, 0x1f5d0 ;  /* 0x0001f5d000037802 */ /* 0x000fc40000000f00 */
[----:B---34-:R-:W-:Y:S05]  /*1f5c0*/  CALL.REL.NOINC `($__internal_25_$__cuda_sm70_shflsync_idx_p) ;  /* 0x000034c000007944 */ /* 0x018fea0003c00000 */
[----:B------:R-:W-:Y:S01]  /*1f5d0*/  MOV R5, R238 ;  /* 0x000000ee00057202 */ /* 0x000fe20000000f00 */
[----:B------:R-:W-:Y:S05]  /*1f5e0*/  BRA `(.L_x_1509) ;  /* 0xfffe10d000007947 */ /* 0x000fea000383ffff */
.L_x_1611:
[----:B------:R-:W-:Y:S01]  /*1f5f0*/  IMAD.MOV.U32 R239, RZ, RZ, R3 ;  /* 0x000000ffffef7224 */ /* 0x000fe200078e0003 */
[----:B------:R-:W-:Y:S01]  /*1f600*/  MOV R2, 0x3 ;  /* 0x0000000300027802 */ /* 0x000fe20000000f00 */
[----:B------:R-:W-:Y:S01]  /*1f610*/  IMAD.MOV.U32 R238, RZ, RZ, 0x181f ;  /* 0x0000181fffee7424 */ /* 0x000fe200078e00ff */
[----:B------:R-:W-:-:S02]  /*1f620*/  MOV R3, 0x1f640 ;  /* 0x0001f64000037802 */ /* 0x000fc40000000f00 */
[----:B---3--:R-:W-:Y:S05]  /*1f630*/  CALL.REL.NOINC `($__internal_25_$__cuda_sm70_shflsync_idx_p) ;  /* 0x0000345000007944 */ /* 0x008fea0003c00000 */
[----:B------:R-:W-:Y:S01]  /*1f640*/  IMAD.MOV.U32 R6, RZ, RZ, R238 ;  /* 0x000000ffff067224 */ /* 0x000fe200078e00ee */
[----:B------:R-:W-:Y:S01]  /*1f650*/  MOV R2, 0x3 ;  /* 0x0000000300027802 */ /* 0x000fe20000000f00 */
[----:B------:R-:W-:Y:S01]  /*1f660*/  IMAD.MOV.U32 R239, RZ, RZ, R5 ;  /* 0x000000ffffef7224 */ /* 0x000fe200078e0005 */
[----:B------:R-:W-:-:S02]  /*1f670*/  MOV R238, 0x181f ;  /* 0x0000181f00ee7802 */ /* 0x000fc40000000f00 */
[----:B------:R-:W-:Y:S02]  /*1f680*/  MOV R3, 0x1f6a0 ;  /* 0x0001f6a000037802 */ /* 0x000fe40000000f00 */
[----:B------:R-:W-:Y:S05]  /*1f690*/  CALL.REL.NOINC `($__internal_25_$__cuda_sm70_shflsync_idx_p) ;  /* 0x000033f000007944 */ /* 0x000fea0003c00000 */
[----:B------:R-:W-:Y:S01]  /*1f6a0*/  MOV R2, R238 ;  /* 0x000000ee00027202 */ /* 0x000fe20000000f00 */
[----:B------:R-:W-:Y:S05]  /*1f6b0*/  BRA `(.L_x_1728) ;  /* 0xffff070000007947 */ /* 0x000fea000383ffff */
.L_x_1614:
[----:B------:R-:W-:Y:S01]  /*1f6c0*/  IMAD.MOV.U32 R239, RZ, RZ, R4 ;  /* 0x000000ffffef7224 */ /* 0x000fe200078e0004 */
[----:B------:R-:W-:Y:S01]  /*1f6d0*/  MOV R2, RZ ;  /* 0x000000ff00027202 */ /* 0x000fe20000000f00 */
[----:B------:R-:W-:Y:S01]  /*1f6e0*/  IMAD.MOV.U32 R238, RZ, RZ, 0x181f ;  /* 0x0000181fffee7424 */ /* 0x000fe200078e00ff */
[----:B------:R-:W-:Y:S02]  /*1f6f0*/  MOV R3, 0x1f710 ;  /* 0x0001f71000037802 */ /* 0x000fe40000000f00 */
[----:B------:R-:W-:Y:S05]  /*1f700*/  CALL.REL.NOINC `($__internal_25_$__cuda_sm70_shflsync_idx_p) ;  /* 0x0000338000007944 */ /* 0x000fea0003c00000 */
[----:B------:R-:W-:Y:S01]  /*1f710*/  MOV R6, R238 ;  /* 0x000000ee00067202 */ /* 0x000fe20000000f00 */
[----:B------:R-:W-:Y:S05]  /*1f720*/  BRA `(.L_x_1729) ;  /* 0xffff147000007947 */ /* 0x000fea000383ffff */
.L_x_1615:
[----:B------:R-:W-:Y:S01]  /*1f730*/  IMAD.MOV.U32 R239, RZ, RZ, R5 ;  /* 0x000000ffffef7224 */ /* 0x000fe200078e0005 */
[----:B------:R-:W-:Y:S01]  /*1f740*/  MOV R2, RZ ;  /* 0x000000ff00027202 */ /* 0x000fe20000000f00 */
[----:B------:R-:W-:Y:S01]  /*1f750*/  IMAD.MOV.U32 R238, RZ, RZ, 0x181f ;  /* 0x0000181fffee7424 */ /* 0x000fe200078e00ff */
[----:B------:R-:W-:Y:S02]  /*1f760*/  MOV R3, 0x1f780 ;  /* 0x0001f78000037802 */ /* 0x000fe40000000f00 */
[----:B-12---:R-:W-:Y:S05]  /*1f770*/  CALL.REL.NOINC `($__internal_25_$__cuda_sm70_shflsync_idx_p) ;  /* 0x0000331000007944 */ /* 0x006fea0003c00000 */
[----:B------:R-:W-:Y:S01]  /*1f780*/  MOV R2, R238 ;  /* 0x000000ee00027202 */ /* 0x000fe20000000f00 */
[----:B------:R-:W-:Y:S05]  /*1f790*/  BRA `(.L_x_1730) ;  /* 0xffff142000007947 */ /* 0x000fea000383ffff */
.L_x_1618:
[----:B------:R-:W-:Y:S01]  /*1f7a0*/  IMAD.MOV.U32 R239, RZ, RZ, R4 ;  /* 0x000000ffffef7224 */ /* 0x000fe200078e0004 */
[----:B--2-4-:R-:W-:Y:S01]  /*1f7b0*/  MOV R2, 0x1 ;  /* 0x0000000100027802 */ /* 0x014fe20000000f00 */
[----:B------:R-:W-:Y:S01]  /*1f7c0*/  IMAD.MOV.U32 R238, RZ, RZ, 0x181f ;  /* 0x0000181fffee7424 */ /* 0x000fe200078e00ff */
[----:B------:R-:W-:-:S02]  /*1f7d0*/  MOV R3, 0x1f7f0 ;  /* 0x0001f7f000037802 */ /* 0x000fc40000000f00 */
[----:B-1-3--:R-:W-:Y:S05]  /*1f7e0*/  CALL.REL.NOINC `($__internal_25_$__cuda_sm70_shflsync_idx_p) ;  /* 0x000032a000007944 */ /* 0x00afea0003c00000 */
        /* <DEDUP_REMOVED lines=8> */
.L_x_1621:
[----:B------:R-:W-:Y:S01]  /*1f870*/  IMAD.MOV.U32 R239, RZ, RZ, R4 ;  /* 0x000000ffffef7224 */ /* 0x000fe200078e0004 */
[----:B-1--4-:R-:W-:Y:S01]  /*1f880*/  MOV R2, 0x2 ;  /* 0x0000000200027802 */ /* 0x012fe20000000f00 */
[----:B------:R-:W-:Y:S01]  /*1f890*/  IMAD.MOV.U32 R238, RZ, RZ, 0x181f ;  /* 0x0000181fffee7424 */ /* 0x000fe200078e00ff */
[----:B------:R-:W-:Y:S02]  /*1f8a0*/  MOV R3, 0x1f8c0 ;  /* 0x0001f8c000037802 */ /* 0x000fe40000000f00 */
[----:B--23--:R-:W-:Y:S05]  /*1f8b0*/  CALL.REL.NOINC `($__internal_25_$__cuda_sm70_shflsync_idx_p) ;  /* 0x000031d000007944 */ /* 0x00cfea0003c00000 */
[----:B------:R-:W-:Y:S01]  /*1f8c0*/  MOV R6, R238 ;  /* 0x000000ee00067202 */ /* 0x000fe20000000f00 */
[----:B------:R-:W-:Y:S05]  /*1f8d0*/  BRA `(.L_x_1732) ;  /* 0xffff151000007947 */ /* 0x000fea000383ffff */
.L_x_1622:
[----:B------:R-:W-:Y:S01]  /*1f8e0*/  IMAD.MOV.U32 R239, RZ, RZ, R5 ;  /* 0x000000ffffef7224 */ /* 0x000fe200078e0005 */
[----:B----4-:R-:W-:Y:S01]  /*1f8f0*/  MOV R2, 0x2 ;  /* 0x0000000200027802 */ /* 0x010fe20000000f00 */
[----:B------:R-:W-:Y:S01]  /*1f900*/  IMAD.MOV.U32 R238, RZ, RZ, 0x181f ;  /* 0x0000181fffee7424 */ /* 0x000fe200078e00ff */
[----:B------:R-:W-:Y:S02]  /*1f910*/  MOV R3, 0x1f930 ;  /* 0x0001f93000037802 */ /* 0x000fe40000000f00 */
[----:B-123--:R-:W-:Y:S05]  /*1f920*/  CALL.REL.NOINC `($__internal_25_$__cuda_sm70_shflsync_idx_p) ;  /* 0x0000316000007944 */ /* 0x00efea0003c00000 */
[----:B------:R-:W-:Y:S01]  /*1f930*/  MOV R2, R238 ;  /* 0x000000ee00027202 */ /* 0x000fe20000000f00 */
[----:B------:R-:W-:Y:S05]  /*1f940*/  BRA `(.L_x_1733) ;  /* 0xffff14c000007947 */ /* 0x000fea000383ffff */
.L_x_1625:
[----:B------:R-:W-:Y:S01]  /*1f950*/  IMAD.MOV.U32 R239, RZ, RZ, R4 ;  /* 0x000000ffffef7224 */ /* 0x000fe200078e0004 */
[----:B-1----:R-:W-:Y:S01]  /*1f960*/  MOV R2, 0x3 ;  /* 0x0000000300027802 */ /* 0x002fe20000000f00 */
[----:B------:R-:W-:Y:S01]  /*1f970*/  IMAD.MOV.U32 R238, RZ, RZ, 0x181f ;  /* 0x0000181fffee7424 */ /* 0x000fe200078e00ff */
[----:B------:R-:W-:-:S02]  /*1f980*/  MOV R3, 0x1f9a0 ;  /* 0x0001f9a000037802 */ /* 0x000fc40000000f00 */
[----:B--234-:R-:W-:Y:S05]  /*1f990*/  CALL.REL.NOINC `($__internal_25_$__cuda_sm70_shflsync_idx_p) ;  /* 0x000030f000007944 */ /* 0x01cfea0003c00000 */
        /* <DEDUP_REMOVED lines=8> */
.L_x_1626:
[----:B------:R-:W-:Y:S01]  /*1fa20*/  IMAD.MOV.U32 R239, RZ, RZ, R4 ;  /* 0x000000ffffef7224 */ /* 0x000fe200078e0004 */
[----:B------:R-:W-:Y:S01]  /*1fa30*/  MOV R2, RZ ;  /* 0x000000ff00027202 */ /* 0x000fe20000000f00 */
[----:B------:R-:W-:Y:S01]  /*1fa40*/  IMAD.MOV.U32 R238, RZ, RZ, 0x1c1f ;  /* 0x00001c1fffee7424 */ /* 0x000fe200078e00ff */
[----:B------:R-:W-:Y:S02]  /*1fa50*/  MOV R3, 0x1fa70 ;  /* 0x0001fa7000037802 */ /* 0x000fe40000000f00 */
[----:B------:R-:W-:Y:S05]  /*1fa60*/  CALL.REL.NOINC `($__internal_25_$__cuda_sm70_shflsync_idx_p) ;  /* 0x0000302000007944 */ /* 0x000fea0003c00000 */
[----:B------:R-:W-:Y:S01]  /*1fa70*/  MOV R2, R238 ;  /* 0x000000ee00027202 */ /* 0x000fe20000000f00 */
[----:B------:R-:W-:Y:S05]  /*1fa80*/  BRA `(.L_x_1735) ;  /* 0xffff168000007947 */ /* 0x000fea000383ffff */
.L_x_1627:
[----:B------:R-:W-:Y:S01]  /*1fa90*/  IMAD.MOV.U32 R239, RZ, RZ, R4 ;  /* 0x000000ffffef7224 */ /* 0x000fe200078e0004 */
[----:B------:R-:W-:Y:S01]  /*1faa0*/  MOV R2, 0x1 ;  /* 0x0000000100027802 */ /* 0x000fe20000000f00 */
[----:B------:R-:W-:Y:S01]  /*1fab0*/  IMAD.MOV.U32 R238, RZ, RZ, 0x1c1f ;  /* 0x00001c1fffee7424 */ /* 0x000fe200078e00ff */
[----:B------:R-:W-:Y:S02]  /*1fac0*/  MOV R3, 0x1fae0 ;  /* 0x0001fae000037802 */ /* 0x000fe40000000f00 */
[----:B-1----:R-:W-:Y:S05]  /*1fad0*/  CALL.REL.NOINC `($__internal_25_$__cuda_sm70_shflsync_idx_p) ;  /* 0x00002fb000007944 */ /* 0x002fea0003c00000 */
[----:B------:R-:W-:Y:S01]  /*1fae0*/  IMAD.IADD R5, R5, 0x1, R238 ;  /* 0x0000000105057824 */ /* 0x000fe200078e02ee */
[----:B------:R-:W-:-:S04]  /*1faf0*/  FMNMX.FTZ R2, R9, R10, !PT ;  /* 0x0000000a09027209 */ /* 0x000fc80007810000 */
        /* <DEDUP_REMOVED lines=19> */
[C---:B------:R-:W-:Y:S02]  /*1fc30*/  ISETP.GT.AND P1, PT, R6.reuse, 0x18, PT ;  /* 0x000000180600780c */ /* 0x040fe40003f24270 */
        /* <DEDUP_REMOVED lines=15> */
[----:B------:R-:W-:-:S02]  /*1fd30*/  ISETP.GT.AND P1, PT, R6, 0x28, PT ;  /* 0x000000280600780c */ /* 0x000fc40003f24270 */
[----:B------:R-:W-:Y:S02]  /*1fd40*/  FSEL R63, R63, -INF , P2 ;  /* 0xff8000003f3f7808 */ /* 0x000fe40001000000 */
        /* <DEDUP_REMOVED lines=56> */
[----:B------:R-:W-:Y:S01]  /*200d0*/  FMNMX.FTZ R4, R50, R3, !PT ;  /* 0x0000000332047209 */ /* 0x000fe20007810000 */
[----:B------:R-:W-:Y:S01]  /*200e0*/  IMAD.MOV.U32 R3, RZ, RZ, 0x2 ;  /* 0x00000002ff037424 */ /* 0x000fe200078e00ff */
        /* <DEDUP_REMOVED lines=14> */
[----:B------:R-:W-:Y:S01]  /*201d0*/  FMNMX.FTZ R5, R46, R5, !PT ;  /* 0x000000052e057209 */ /* 0x000fe20007810000 */
[----:B------:R-:W-:Y:S01]  /*201e0*/  IMAD.MOV.U32 R4, RZ, RZ, R6 ;  /* 0x000000ffff047224 */ /* 0x000fe200078e0006 */
[----:B------:R-:W-:Y:S02]  /*201f0*/  MOV R2, 0x20220 ;  /* 0x0002022000027802 */ /* 0x000fe40000000f00 */
[----:B------:R-:W-:Y:S02]  /*20200*/  FMNMX.FTZ R5, R45, R5, !PT ;  /* 0x000000052d057209 */ /* 0x000fe40007810000 */
[----:B------:R-:W-:Y:S05]  /*20210*/  CALL.REL.NOINC `($__internal_24_$__cuda_sm70_shflsync_bfly_p) ;  /* 0x0000281000007944 */ /* 0x000fea0003c00000 */
[----:B------:R-:W-:Y:S01]  /*20220*/  FMNMX.FTZ R6, R6, R171, !PT ;  /* 0x000000ab06067209 */ /* 0x000fe20007810000 */
[----:B------:R-:W-:Y:S01]  /*20230*/  IMAD.MOV.U32 R3, RZ, RZ, 0x1 ;  /* 0x00000001ff037424 */ /* 0x000fe200078e00ff */
[----:B------:R-:W-:-:S03]  /*20240*/  MOV R2, 0x20270 ;  /* 0x0002027000027802 */ /* 0x000fc60000000f00 */
[----:B------:R-:W-:Y:S02]  /*20250*/  IMAD.MOV.U32 R4, RZ, RZ, R6 ;  /* 0x000000ffff047224 */ /* 0x000fe400078e0006 */
[----:B------:R-:W-:Y:S05]  /*20260*/  CALL.REL.NOINC `($__internal_24_$__cuda_sm70_shflsync_bfly_p) ;  /* 0x000027c000007944 */ /* 0x000fea0003c00000 */
[----:B------:R-:W-:Y:S01]  /*20270*/  FMNMX.FTZ R6, R6, R171, !PT ;  /* 0x000000ab06067209 */ /* 0x000fe20007810000 */
[----:B------:R-:W-:Y:S01]  /*20280*/  IMAD.MOV.U32 R4, RZ, RZ, R5 ;  /* 0x000000ffff047224 */ /* 0x000fe200078e0005 */
[----:B------:R-:W-:Y:S01]  /*20290*/  MOV R2, 0x202c0 ;  /* 0x000202c000027802 */ /* 0x000fe20000000f00 */
[----:B------:R-:W-:Y:S02]  /*202a0*/  IMAD.MOV.U32 R3, RZ, RZ, 0x2 ;  /* 0x00000002ff037424 */ /* 0x000fe400078e00ff */
[----:B------:R-:W-:Y:S05]  /*202b0*/  CALL.REL.NOINC `($__internal_24_$__cuda_sm70_shflsync_bfly_p) ;  /* 0x0000277000007944 */ /* 0x000fea0003c00000 */
[----:B------:R-:W-:Y:S01]  /*202c0*/  FMNMX.FTZ R5, R5, R171, !PT ;  /* 0x000000ab05057209 */ /* 0x000fe20007810000 */
[----:B------:R-:W-:Y:S01]  /*202d0*/  IMAD.MOV.U32 R3, RZ, RZ, 0x1 ;  /* 0x00000001ff037424 */ /* 0x000fe200078e00ff */
[----:B------:R-:W-:-:S03]  /*202e0*/  MOV R2, 0x20310 ;  /* 0x0002031000027802 */ /* 0x000fc60000000f00 */
[----:B------:R-:W-:Y:S02]  /*202f0*/  IMAD.MOV.U32 R4, RZ, RZ, R5 ;  /* 0x000000ffff047224 */ /* 0x000fe400078e0005 */
[----:B------:R-:W-:Y:S05]  /*20300*/  CALL.REL.NOINC `($__internal_24_$__cuda_sm70_shflsync_bfly_p) ;  /* 0x0000272000007944 */ /* 0x000fea0003c00000 */
[----:B------:R-:W-:Y:S01]  /*20310*/  MOV R4, R171 ;  /* 0x000000ab00047202 */ /* 0x000fe20000000f00 */
[----:B------:R-:W-:Y:S05]  /*20320*/  BRA `(.L_x_1736) ;  /* 0xffff191000007947 */ /* 0x000fea000383ffff */
.L_x_1631:
[----:B------:R-:W-:Y:S01]  /*20330*/  MOV R2, RZ ;  /* 0x000000ff00027202 */ /* 0x000fe20000000f00 */
[----:B------:R-:W-:Y:S01]  /*20340*/  IMAD.MOV.U32 R239, RZ, RZ, R6 ;  /* 0x000000ffffef7224 */ /* 0x000fe200078e0006 */
[----:B------:R-:W-:Y:S01]  /*20350*/  MOV R3, 0x20380 ;  /* 0x0002038000037802 */ /* 0x000fe20000000f00 */
[----:B------:R-:W-:Y:S02]  /*20360*/  IMAD.MOV.U32 R238, RZ, RZ, 0x181f ;  /* 0x0000181fffee7424 */ /* 0x000fe400078e00ff */
[----:B------:R-:W-:Y:S05]  /*20370*/  CALL.REL.NOINC `($__internal_25_$__cuda_sm70_shflsync_idx_p) ;  /* 0x0000271000007944 */ /* 0x000fea0003c00000 */
[----:B------:R-:W-:Y:S01]  /*20380*/  MOV R9, R238 ;  /* 0x000000ee00097202 */ /* 0x000fe20000000f00 */
[----:B------:R-:W-:-:S05]  /*20390*/  BRA `(.L_x_1737) ;  /* 0xffff340000007947 */ /* 0x000fca000383ffff */
.L_x_1632:
[----:B------:R-:W-:Y:S01]  /*203a0*/  MOV R2, RZ ;  /* 0x000000ff00027202 */ /* 0x000fe20000000f00 */
[----:B------:R-:W-:Y:S01]  /*203b0*/  IMAD.MOV.U32 R239, RZ, RZ, R8 ;  /* 0x000000ffffef7224 */ /* 0x000fe200078e0008 */
[----:B------:R-:W-:Y:S01]  /*203c0*/  MOV R3, 0x203f0 ;  /* 0x000203f000037802 */ /* 0x000fe20000000f00 */
[----:B------:R-:W-:Y:S02]  /*203d0*/  IMAD.MOV.U32 R238, RZ, RZ, 0x181f ;  /* 0x0000181fffee7424 */ /* 0x000fe400078e00ff */
[----:B-12---:R-:W-:Y:S05]  /*203e0*/  CALL.REL.NOINC `($__internal_25_$__cuda_sm70_shflsync_idx_p) ;  /* 0x000026a000007944 */ /* 0x006fea0003c00000 */
[----:B------:R-:W-:Y:S01]  /*203f0*/  ISETP.GE.AND P1, PT, R76, c[0x0][0x1d4], PT ;  /* 0x000075004c007a0c */ /* 0x000fe20003f26270 */
[----:B------:R-:W-:Y:S01]  /*20400*/  IMAD.MOV.U32 R239, RZ, RZ, R6 ;  /* 0x000000ffffef7224 */ /* 0x000fe200078e0006 */
[C---:B------:R-:W-:Y:S02]  /*20410*/  IADD3 R4, P2, R238.reuse, R230, RZ ;  /* 0x000000e6ee047210 */ /* 0x040fe40007f5e0ff */
        /* <DEDUP_REMOVED lines=8> */
[----:B------:R-:W-:Y:S05]  /*204a0*/  IMAD.X R3, R9, 0x1, R232, P2 ;  /* 0x0000000109037824 */ /* 0x000fea00010e06e8 */
[----:B------:R2:W-:Y:S01]  /*204b0*/  LDGSTS.E.BYPASS.LTC128B.128 [R228+0x3900], [R2.64], !P0 ;  /* 0x0390000002e47fae */ /* 0x0005e2000c101d48 */
[----:B-1----:R-:W-:Y:S02]  /*204c0*/  SEL R5, RZ, 0x10, P1 ;  /* 0x00000010ff057807 */ /* 0x002fe40000800000 */
[----:B------:R-:W-:Y:S02]  /*204d0*/  SEL R4, RZ, 0x10, P0 ;  /* 0x00000010ff047807 */ /* 0x000fe40000000000 */
[----:B--2---:R-:W-:Y:S01]  /*204e0*/  MOV R3, 0x20510 ;  /* 0x0002051000037802 */ /* 0x004fe20000000f00 */
[----:B------:R-:W-:Y:S02]  /*204f0*/  IMAD.MOV.U32 R2, RZ, RZ, 0x1 ;  /* 0x00000001ff027424 */ /* 0x000fe400078e00ff */
[----:B------:R-:W-:Y:S05]  /*20500*/  CALL.REL.NOINC `($__internal_25_$__cuda_sm70_shflsync_idx_p) ;  /* 0x0000258000007944 */ /* 0x000fea0003c00000 */
[----:B------:R-:W-:Y:S01]  /*20510*/  MOV R2, 0x1 ;  /* 0x0000000100027802 */ /* 0x000fe20000000f00 */
[----:B------:R-:W-:Y:S01]  /*20520*/  IMAD.MOV.U32 R9, RZ, RZ, R238 ;  /* 0x000000ffff097224 */ /* 0x000fe200078e00ee */
[----:B------:R-:W-:Y:S01]  /*20530*/  MOV R238, 0x181f ;  /* 0x0000181f00ee7802 */ /* 0x000fe20000000f00 */
[----:B------:R-:W-:Y:S01]  /*20540*/  IMAD.MOV.U32 R239, RZ, RZ, R8 ;  /* 0x000000ffffef7224 */ /* 0x000fe200078e0008 */
[----:B------:R-:W-:Y:S02]  /*20550*/  MOV R3, 0x20570 ;  /* 0x0002057000037802 */ /* 0x000fe40000000f00 */
[----:B------:R-:W-:Y:S05]  /*20560*/  CALL.REL.NOINC `($__internal_25_$__cuda_sm70_shflsync_idx_p) ;  /* 0x0000252000007944 */ /* 0x000fea0003c00000 */
        /* <DEDUP_REMOVED lines=19> */
[----:B------:R-:W-:Y:S05]  /*206a0*/  CALL.REL.NOINC `($__internal_25_$__cuda_sm70_shflsync_idx_p) ;  /* 0x000023e000007944 */ /* 0x000fea0003c00000 */
[----:B------:R-:W-:Y:S01]  /*206b0*/  MOV R2, 0x2 ;  /* 0x0000000200027802 */ /* 0x000fe20000000f00 */
[----:B------:R-:W-:Y:S01]  /*206c0*/  IMAD.MOV.U32 R10, RZ, RZ, R238 ;  /* 0x000000ffff0a7224 */ /* 0x000fe200078e00ee */
[----:B------:R-:W-:Y:S01]  /*206d0*/  MOV R238, 0x181f ;  /* 0x0000181f00ee7802 */ /* 0x000fe20000000f00 */
[----:B------:R-:W-:Y:S01]  /*206e0*/  IMAD.MOV.U32 R239, RZ, RZ, R8 ;  /* 0x000000ffffef7224 */ /* 0x000fe200078e0008 */
[----:B------:R-:W-:Y:S02]  /*206f0*/  MOV R3, 0x20710 ;  /* 0x0002071000037802 */ /* 0x000fe40000000f00 */
[----:B------:R-:W-:Y:S05]  /*20700*/  CALL.REL.NOINC `($__internal_25_$__cuda_sm70_shflsync_idx_p) ;  /* 0x0000238000007944 */ /* 0x000fea0003c00000 */
[----:B------:R-:W-:Y:S01]  /*20710*/  MOV R9, R238 ;  /* 0x000000ee00097202 */ /* 0x000fe20000000f00 */
[----:B------:R-:W-:-:S05]  /*20720*/  BRA `(.L_x_1738) ;  /* 0xffff31e000007947 */ /* 0x000fca000383ffff */
.L_x_1633:
[----:B--2---:R-:W-:Y:S01]  /*20730*/  MOV R2, 0x3 ;  /* 0x0000000300027802 */ /* 0x004fe20000000f00 */
[----:B------:R-:W-:Y:S01]  /*20740*/  IMAD.MOV.U32 R239, RZ, RZ, R6 ;  /* 0x000000ffffef7224 */ /* 0x000fe200078e0006 */
[----:B------:R-:W-:Y:S01]  /*20750*/  MOV R3, 0x20780 ;  /* 0x0002078000037802 */ /* 0x000fe20000000f00 */
[----:B------:R-:W-:Y:S02]  /*20760*/  IMAD.MOV.U32 R238, RZ, RZ, 0x181f ;  /* 0x0000181fffee7424 */ /* 0x000fe400078e00ff */
[----:B-1----:R-:W-:Y:S05]  /*20770*/  CALL.REL.NOINC `($__internal_25_$__cuda_sm70_shflsync_idx_p) ;  /* 0x0000231000007944 */ /* 0x002fea0003c00000 */
        /* <DEDUP_REMOVED lines=8> */
.L_x_1636:
[----:B------:R-:W-:Y:S01]  /*20800*/  MOV R2, RZ ;  /* 0x000000ff00027202 */ /* 0x000fe20000000f00 */
[----:B------:R-:W-:Y:S01]  /*20810*/  IMAD.MOV.U32 R239, RZ, RZ, R4 ;  /* 0x000000ffffef7224 */ /* 0x000fe200078e0004 */
[----:B------:R-:W-:Y:S01]  /*20820*/  MOV R3, 0x20850 ;  /* 0x0002085000037802 */ /* 0x000fe20000000f00 */
[----:B------:R-:W-:Y:S02]  /*20830*/  IMAD.MOV.U32 R238, RZ, RZ, 0x181f ;  /* 0x0000181fffee7424 */ /* 0x000fe400078e00ff */
[----:B------:R-:W-:Y:S05]  /*20840*/  CALL.REL.NOINC `($__internal_25_$__cuda_sm70_shflsync_idx_p) ;  /* 0x0000224000007944 */ /* 0x000fea0003c00000 */
[----:B------:R-:W-:Y:S01]  /*20850*/  MOV R6, R238 ;  /* 0x000000ee00067202 */ /* 0x000fe20000000f00 */
[----:B------:R-:W-:-:S05]  /*20860*/  BRA `(.L_x_1740) ;  /* 0xffff3f5000007947 */ /* 0x000fca000383ffff */
.L_x_1637:
[----:B------:R-:W-:Y:S01]  /*20870*/  MOV R2, RZ ;  /* 0x000000ff00027202 */ /* 0x000fe20000000f00 */
[----:B------:R-:W-:Y:S01]  /*20880*/  IMAD.MOV.U32 R239, RZ, RZ, R5 ;  /* 0x000000ffffef7224 */ /* 0x000fe200078e0005 */
[----:B------:R-:W-:Y:S01]  /*20890*/  MOV R3, 0x208c0 ;  /* 0x000208c000037802 */ /* 0x000fe20000000f00 */
[----:B------:R-:W-:Y:S02]  /*208a0*/  IMAD.MOV.U32 R238, RZ, RZ, 0x181f ;  /* 0x0000181fffee7424 */ /* 0x000fe400078e00ff */
[----:B-12---:R-:W-:Y:S05]  /*208b0*/  CALL.REL.NOINC `($__internal_25_$__cuda_sm70_shflsync_idx_p) ;  /* 0x000021d000007944 */ /* 0x006fea0003c00000 */
[----:B------:R-:W-:Y:S01]  /*208c0*/  MOV R2, R238 ;  /* 0x000000ee00027202 */ /* 0x000fe20000000f00 */
[----:B------:R-:W-:-:S05]  /*208d0*/  BRA `(.L_x_1741) ;  /* 0xffff3f0000007947 */ /* 0x000fca000383ffff */
.L_x_1638:
[----:B--2---:R-:W-:Y:S01]  /*208e0*/  MOV R2, 0x1 ;  /* 0x0000000100027802 */ /* 0x004fe20000000f00 */
[----:B------:R-:W-:Y:S01]  /*208f0*/  IMAD.MOV.U32 R239, RZ, RZ, R4 ;  /* 0x000000ffffef7224 */ /* 0x000fe200078e0004 */
[----:B------:R-:W-:Y:S01]  /*20900*/  MOV R3, 0x20930 ;  /* 0x0002093000037802 */ /* 0x000fe20000000f00 */
[----:B------:R-:W-:Y:S02]  /*20910*/  IMAD.MOV.U32 R238, RZ, RZ, 0x181f ;  /* 0x0000181fffee7424 */ /* 0x000fe400078e00ff */
[----:B-1-3--:R-:W-:Y:S05]  /*20920*/  CALL.REL.NOINC `($__internal_25_$__cuda_sm70_shflsync_idx_p) ;  /* 0x0000216000007944 */ /* 0x00afea0003c00000 */
        /* <DEDUP_REMOVED lines=8> */
.L_x_1639:
[----:B-1----:R-:W-:Y:S01]  /*209b0*/  MOV R2, 0x2 ;  /* 0x0000000200027802 */ /* 0x002fe20000000f00 */
[----:B------:R-:W-:Y:S01]  /*209c0*/  IMAD.MOV.U32 R239, RZ, RZ, R4 ;  /* 0x000000ffffef7224 */ /* 0x000fe200078e0004 */
[----:B------:R-:W-:Y:S01]  /*209d0*/  MOV R3, 0x20a00 ;  /* 0x00020a0000037802 */ /* 0x000fe20000000f00 */
[----:B------:R-:W-:Y:S02]  /*209e0*/  IMAD.MOV.U32 R238, RZ, RZ, 0x181f ;  /* 0x0000181fffee7424 */ /* 0x000fe400078e00ff */
[----:B---34-:R-:W-:Y:S05]  /*209f0*/  CALL.REL.NOINC `($__internal_25_$__cuda_sm70_shflsync_idx_p) ;  /* 0x0000209000007944 */ /* 0x018fea0003c00000 */
[----:B------:R-:W-:Y:S01]  /*20a00*/  MOV R6, R238 ;  /* 0x000000ee00067202 */ /* 0x000fe20000000f00 */
[----:B------:R-:W-:-:S05]  /*20a10*/  BRA `(.L_x_1743) ;  /* 0xffff3fb000007947 */ /* 0x000fca000383ffff */
.L_x_1640:
[----:B-1----:R-:W-:Y:S01]  /*20a20*/  MOV R2, 0x2 ;  /* 0x0000000200027802 */ /* 0x002fe20000000f00 */
[----:B------:R-:W-:Y:S01]  /*20a30*/  IMAD.MOV.U32 R239, RZ, RZ, R5 ;  /* 0x000000ffffef7224 */ /* 0x000fe200078e0005 */
[----:B------:R-:W-:Y:S01]  /*20a40*/  MOV R3, 0x20a70 ;  /* 0x00020a7000037802 */ /* 0x000fe20000000f00 */
[----:B------:R-:W-:Y:S02]  /*20a50*/  IMAD.MOV.U32 R238, RZ, RZ, 0x181f ;  /* 0x0000181fffee7424 */ /* 0x000fe400078e00ff */
[----:B--234-:R-:W-:Y:S05]  /*20a60*/  CALL.REL.NOINC `($__internal_25_$__cuda_sm70_shflsync_idx_p) ;  /* 0x0000202000007944 */ /* 0x01cfea0003c00000 */
[----:B------:R-:W-:Y:S01]  /*20a70*/  MOV R2, R238 ;  /* 0x000000ee00027202 */ /* 0x000fe20000000f00 */
[----:B------:R-:W-:-:S05]  /*20a80*/  BRA `(.L_x_1744) ;  /* 0xffff3f6000007947 */ /* 0x000fca000383ffff */
.L_x_1641:
[----:B--2---:R-:W-:Y:S01]  /*20a90*/  MOV R2, 0x3 ;  /* 0x0000000300027802 */ /* 0x004fe20000000f00 */
[----:B------:R-:W-:Y:S01]  /*20aa0*/  IMAD.MOV.U32 R239, RZ, RZ, R4 ;  /* 0x000000ffffef7224 */ /* 0x000fe200078e0004 */
[----:B------:R-:W-:Y:S01]  /*20ab0*/  MOV R3, 0x20ae0 ;  /* 0x00020ae000037802 */ /* 0x000fe20000000f00 */
[----:B------:R-:W-:Y:S02]  /*20ac0*/  IMAD.MOV.U32 R238, RZ, RZ, 0x181f ;  /* 0x0000181fffee7424 */ /* 0x000fe400078e00ff */
[----:B-1-34-:R-:W-:Y:S05]  /*20ad0*/  CALL.REL.NOINC `($__internal_25_$__cuda_sm70_shflsync_idx_p) ;  /* 0x00001fb000007944 */ /* 0x01afea0003c00000 */
        /* <DEDUP_REMOVED lines=8> */
.L_x_1642:
[----:B------:R-:W-:Y:S01]  /*20b60*/  MOV R2, RZ ;  /* 0x000000ff00027202 */ /* 0x000fe20000000f00 */
[----:B------:R-:W-:Y:S01]  /*20b70*/  IMAD.MOV.U32 R239, RZ, RZ, R4 ;  /* 0x000000ffffef7224 */ /* 0x000fe200078e0004 */
[----:B------:R-:W-:Y:S01]  /*20b80*/  MOV R3, 0x20bb0 ;  /* 0x00020bb000037802 */ /* 0x000fe20000000f00 */
[----:B------:R-:W-:Y:S02]  /*20b90*/  IMAD.MOV.U32 R238, RZ, RZ, 0x1c1f ;  /* 0x00001c1fffee7424 */ /* 0x000fe400078e00ff */
[----:B------:R-:W-:Y:S05]  /*20ba0*/  CALL.REL.NOINC `($__internal_25_$__cuda_sm70_shflsync_idx_p) ;  /* 0x00001ee000007944 */ /* 0x000fea0003c00000 */
[----:B------:R-:W-:Y:S01]  /*20bb0*/  MOV R2, R238 ;  /* 0x000000ee00027202 */ /* 0x000fe20000000f00 */
[----:B------:R-:W-:-:S05]  /*20bc0*/  BRA `(.L_x_1746) ;  /* 0xffff410000007947 */ /* 0x000fca000383ffff */
.L_x_1643:
[----:B------:R-:W-:Y:S01]  /*20bd0*/  MOV R2, 0x1 ;  /* 0x0000000100027802 */ /* 0x000fe20000000f00 */
[----:B------:R-:W-:Y:S01]  /*20be0*/  IMAD.MOV.U32 R239, RZ, RZ, R4 ;  /* 0x000000ffffef7224 */ /* 0x000fe200078e0004 */
[----:B------:R-:W-:Y:S01]  /*20bf0*/  MOV R3, 0x20c20 ;  /* 0x00020c2000037802 */ /* 0x000fe20000000f00 */
[----:B------:R-:W-:Y:S02]  /*20c00*/  IMAD.MOV.U32 R238, RZ, RZ, 0x1c1f ;  /* 0x00001c1fffee7424 */ /* 0x000fe400078e00ff */
[----:B-1----:R-:W-:Y:S05]  /*20c10*/  CALL.REL.NOINC `($__internal_25_$__cuda_sm70_shflsync_idx_p) ;  /* 0x00001e7000007944 */ /* 0x002fea0003c00000 */
        /* <DEDUP_REMOVED lines=48> */
[C---:B------:R-:W-:Y:S02]  /*20f20*/  ISETP.GT.AND P2, PT, R5.reuse, 0x31, PT ;  /* 0x000000310500780c */ /* 0x040fe40003f44270 */
        /* <DEDUP_REMOVED lines=48> */
[C---:B------:R-:W-:Y:S02]  /*21230*/  ISETP.GT.AND P1, PT, R5.reuse, 0x68, PT ;  /* 0x000000680500780c */ /* 0x040fe40003f24270 */
[----:B------:R-:W-:Y:S02]  /*21240*/  ISETP.GT.AND P0, PT, R5, 0x69, PT ;  /* 0x000000690500780c */ /* 0x000fe40003f04270 */
[----:B------:R-:W-:Y:S02]  /*21250*/  FMNMX.FTZ R2, R148, R2, !PT ;  /* 0x0000000294027209 */ /* 0x000fe40007810000 */
[----:B------:R-:W-:Y:S02]  /*21260*/  FSEL R11, R62, -INF , P3 ;  /* 0xff8000003e0b7808 */ /* 0x000fe40001800000 */
[----:B------:R-:W-:Y:S01]  /*21270*/  FMNMX.FTZ R5, R18, R3, !PT ;  /* 0x0000000312057209 */ /* 0x000fe20007810000 */
[----:B------:R-:W-:Y:S01]  /*21280*/  IMAD.MOV.U32 R3, RZ, RZ, 0x2 ;  /* 0x00000002ff037424 */ /* 0x000fe200078e00ff */
[----:B------:R-:W-:Y:S02]  /*21290*/  FMNMX.FTZ R4, R57, R2, !PT ;  /* 0x0000000239047209 */ /* 0x000fe40007810000 */
[----:B------:R-:W-:Y:S02]  /*212a0*/  FSEL R10, R63, -INF , P2 ;  /* 0xff8000003f0a7808 */ /* 0x000fe40001000000 */
[----:B------:R-:W-:Y:S02]  /*212b0*/  FMNMX.FTZ R5, R11, R5, !PT ;  /* 0x000000050b057209 */ /* 0x000fe40007810000 */
        /* <DEDUP_REMOVED lines=9> */
[----:B------:R-:W-:Y:S05]  /*21350*/  CALL.REL.NOINC `($__internal_24_$__cuda_sm70_shflsync_bfly_p) ;  /* 0x000016d000007944 */ /* 0x000fea0003c00000 */
[----:B------:R-:W-:Y:S01]  /*21360*/  FMNMX.FTZ R4, R4, R171, !PT ;  /* 0x000000ab04047209 */ /* 0x000fe20007810000 */
[----:B------:R-:W-:Y:S01]  /*21370*/  IMAD.MOV.U32 R3, RZ, RZ, 0x1 ;  /* 0x00000001ff037424 */ /* 0x000fe200078e00ff */
[----:B------:R-:W-:Y:S02]  /*21380*/  MOV R2, 0x213a0 ;  /* 0x000213a000027802 */ /* 0x000fe40000000f00 */
[----:B------:R-:W-:Y:S05]  /*21390*/  CALL.REL.NOINC `($__internal_24_$__cuda_sm70_shflsync_bfly_p) ;  /* 0x0000169000007944 */ /* 0x000fea0003c00000 */
[----:B------:R-:W-:Y:S01]  /*213a0*/  IMAD.MOV.U32 R3, RZ, RZ, 0x2 ;  /* 0x00000002ff037424 */ /* 0x000fe200078e00ff */
[----:B------:R-:W-:Y:S01]  /*213b0*/  FMNMX.FTZ R6, R4, R171, !PT ;  /* 0x000000ab04067209 */ /* 0x000fe20007810000 */
[----:B------:R-:W-:Y:S01]  /*213c0*/  IMAD.MOV.U32 R4, RZ, RZ, R5 ;  /* 0x000000ffff047224 */ /* 0x000fe200078e0005 */
[----:B------:R-:W-:Y:S02]  /*213d0*/  MOV R2, 0x213f0 ;  /* 0x000213f000027802 */ /* 0x000fe40000000f00 */
[----:B------:R-:W-:Y:S05]  /*213e0*/  CALL.REL.NOINC `($__internal_24_$__cuda_sm70_shflsync_bfly_p) ;  /* 0x0000164000007944 */ /* 0x000fea0003c00000 */
[----:B------:R-:W-:Y:S01]  /*213f0*/  FMNMX.FTZ R4, R5, R171, !PT ;  /* 0x000000ab05047209 */ /* 0x000fe20007810000 */
[----:B------:R-:W-:Y:S01]  /*21400*/  IMAD.MOV.U32 R3, RZ, RZ, 0x1 ;  /* 0x00000001ff037424 */ /* 0x000fe200078e00ff */
[----:B------:R-:W-:Y:S02]  /*21410*/  MOV R2, 0x21430 ;  /* 0x0002143000027802 */ /* 0x000fe40000000f00 */
[----:B------:R-:W-:Y:S05]  /*21420*/  CALL.REL.NOINC `($__internal_24_$__cuda_sm70_shflsync_bfly_p) ;  /* 0x0000160000007944 */ /* 0x000fea0003c00000 */
[----:B------:R-:W-:Y:S01]  /*21430*/  MOV R2, R171 ;  /* 0x000000ab00027202 */ /* 0x000fe20000000f00 */
[----:B------:R-:W-:-:S05]  /*21440*/  BRA `(.L_x_1747) ;  /* 0xffff43b000007947 */ /* 0x000fca000383ffff */
.L_x_1646:
[----:B-1--4-:R-:W-:Y:S01]  /*21450*/  MOV R2, RZ ;  /* 0x000000ff00027202 */ /* 0x012fe20000000f00 */
[----:B------:R-:W-:Y:S01]  /*21460*/  IMAD.MOV.U32 R239, RZ, RZ, R4 ;  /* 0x000000ffffef7224 */ /* 0x000fe200078e0004 */
[----:B------:R-:W-:Y:S01]  /*21470*/  MOV R3, 0x214a0 ;  /* 0x000214a000037802 */ /* 0x000fe20000000f00 */
[----:B------:R-:W-:Y:S02]  /*21480*/  IMAD.MOV.U32 R238, RZ, RZ, 0x181f ;  /* 0x0000181fffee7424 */ /* 0x000fe400078e00ff */
[----:B------:R-:W-:Y:S05]  /*21490*/  CALL.REL.NOINC `($__internal_25_$__cuda_sm70_shflsync_idx_p) ;  /* 0x000015f000007944 */ /* 0x000fea0003c00000 */
[----:B------:R-:W-:Y:S01]  /*214a0*/  MOV R10, R238 ;  /* 0x000000ee000a7202 */ /* 0x000fe20000000f00 */
[----:B------:R-:W-:-:S05]  /*214b0*/  BRA `(.L_x_1748) ;  /* 0xffff62b000007947 */ /* 0x000fca000383ffff */
.L_x_1649:
        /* <DEDUP_REMOVED lines=13> */
.L_x_1652:
[----:B------:R-:W-:Y:S01]  /*21590*/  MOV R2, RZ ;  /* 0x000000ff00027202 */ /* 0x000fe20000000f00 */
[----:B------:R-:W-:Y:S01]  /*215a0*/  IMAD.MOV.U32 R239, RZ, RZ, R4 ;  /* 0x000000ffffef7224 */ /* 0x000fe200078e0004 */
[----:B------:R-:W-:Y:S01]  /*215b0*/  MOV R3, 0x215e0 ;  /* 0x000215e000037802 */ /* 0x000fe20000000f00 */
[----:B------:R-:W-:Y:S02]  /*215c0*/  IMAD.MOV.U32 R238, RZ, RZ, 0x181f ;  /* 0x0000181fffee7424 */ /* 0x000fe400078e00ff */
[----:B------:R-:W-:Y:S05]  /*215d0*/  CALL.REL.NOINC `($__internal_25_$__cuda_sm70_shflsync_idx_p) ;  /* 0x000014b000007944 */ /* 0x000fea0003c00000 */
[----:B------:R-:W-:Y:S01]  /*215e0*/  MOV R149, R238 ;  /* 0x000000ee00957202 */ /* 0x000fe20000000f00 */
[----:B------:R-:W-:-:S05]  /*215f0*/  BRA `(.L_x_1750) ;  /* 0xffff717000007947 */ /* 0x000fca000383ffff */
.L_x_1653:
[----:B------:R-:W-:Y:S01]  /*21600*/  MOV R2, RZ ;  /* 0x000000ff00027202 */ /* 0x000fe20000000f00 */
[----:B------:R-:W-:Y:S01]  /*21610*/  IMAD.MOV.U32 R239, RZ, RZ, R80 ;  /* 0x000000ffffef7224 */ /* 0x000fe200078e0050 */
[----:B------:R-:W-:Y:S01]  /*21620*/  MOV R3, 0x21650 ;  /* 0x0002165000037802 */ /* 0x000fe20000000f00 */
[----:B------:R-:W-:Y:S02]  /*21630*/  IMAD.MOV.U32 R238, RZ, RZ, 0x181f ;  /* 0x0000181fffee7424 */ /* 0x000fe400078e00ff */
[----:B-12---:R-:W-:Y:S05]  /*21640*/  CALL.REL.NOINC `($__internal_25_$__cuda_sm70_shflsync_idx_p) ;  /* 0x0000144000007944 */ /* 0x006fea0003c00000 */
[----:B------:R-:W-:Y:S01]  /*21650*/  MOV R148, R238 ;  /* 0x000000ee00947202 */ /* 0x000fe20000000f00 */
[----:B------:R-:W-:-:S05]  /*21660*/  BRA `(.L_x_1751) ;  /* 0xffff712000007947 */ /* 0x000fca000383ffff */
.L_x_1654:
        /* <DEDUP_REMOVED lines=13> */
.L_x_1655:
[----:B-1----:R-:W-:Y:S01]  /*21740*/  MOV R2, 0x2 ;  /* 0x0000000200027802 */ /* 0x002fe20000000f00 */
[----:B------:R-:W-:Y:S01]  /*21750*/  IMAD.MOV.U32 R239, RZ, RZ, R4 ;  /* 0x000000ffffef7224 */ /* 0x000fe200078e0004 */
[----:B------:R-:W-:Y:S01]  /*21760*/  MOV R3, 0x21790 ;  /* 0x0002179000037802 */ /* 0x000fe20000000f00 */
[----:B------:R-:W-:Y:S02]  /*21770*/  IMAD.MOV.U32 R238, RZ, RZ, 0x181f ;  /* 0x0000181fffee7424 */ /* 0x000fe400078e00ff */
[----:B---34-:R-:W-:Y:S05]  /*21780*/  CALL.REL.NOINC `($__internal_25_$__cuda_sm70_shflsync_idx_p) ;  /* 0x0000130000007944 */ /* 0x018fea0003c00000 */
[----:B------:R-:W-:Y:S01]  /*21790*/  MOV R149, R238 ;  /* 0x000000ee00957202 */ /* 0x000fe20000000f00 */
[----:B------:R-:W-:-:S05]  /*217a0*/  BRA `(.L_x_1753) ;  /* 0xffff725000007947 */ /* 0x000fca000383ffff */
.L_x_1656:
[----:B-1----:R-:W-:Y:S01]  /*217b0*/  MOV R2, 0x2 ;  /* 0x0000000200027802 */ /* 0x002fe20000000f00 */
[----:B------:R-:W-:Y:S01]  /*217c0*/  IMAD.MOV.U32 R239, RZ, RZ, R80 ;  /* 0x000000ffffef7224 */ /* 0x000fe200078e0050 */
[----:B------:R-:W-:Y:S01]  /*217d0*/  MOV R3, 0x21800 ;  /* 0x0002180000037802 */ /* 0x000fe20000000f00 */
[----:B------:R-:W-:Y:S02]  /*217e0*/  IMAD.MOV.U32 R238, RZ, RZ, 0x181f ;  /* 0x0000181fffee7424 */ /* 0x000fe400078e00ff */
[----:B--234-:R-:W-:Y:S05]  /*217f0*/  CALL.REL.NOINC `($__internal_25_$__cuda_sm70_shflsync_idx_p) ;  /* 0x0000129000007944 */ /* 0x01cfea0003c00000 */
[----:B------:R-:W-:Y:S01]  /*21800*/  MOV R148, R238 ;  /* 0x000000ee00947202 */ /* 0x000fe20000000f00 */
[----:B------:R-:W-:-:S05]  /*21810*/  BRA `(.L_x_1754) ;  /* 0xffff720000007947 */ /* 0x000fca000383ffff */
.L_x_1657:
[----:B-1----:R-:W-:Y:S01]  /*21820*/  MOV R2, 0x3 ;  /* 0x0000000300027802 */ /* 0x002fe20000000f00 */
[----:B------:R-:W-:Y:S01]  /*21830*/  IMAD.MOV.U32 R239, RZ, RZ, R4 ;  /* 0x000000ffffef7224 */ /* 0x000fe200078e0004 */
[----:B------:R-:W-:Y:S01]  /*21840*/  MOV R3, 0x21870 ;  /* 0x0002187000037802 */ /* 0x000fe20000000f00 */
[----:B------:R-:W-:Y:S02]  /*21850*/  IMAD.MOV.U32 R238, RZ, RZ, 0x181f ;  /* 0x0000181fffee7424 */ /* 0x000fe400078e00ff */
[----:B--2-4-:R-:W-:Y:S05]  /*21860*/  CALL.REL.NOINC `($__internal_25_$__cuda_sm70_shflsync_idx_p) ;  /* 0x0000122000007944 */ /* 0x014fea0003c00000 */
        /* <DEDUP_REMOVED lines=8> */
.L_x_1658:
[----:B------:R-:W-:Y:S02]  /*218f0*/  MOV R3, 0x2 ;  /* 0x0000000200037802 */ /* 0x000fe40000000f00 */
[----:B------:R-:W-:Y:S02]  /*21900*/  MOV R2, 0x21920 ;  /* 0x0002192000027802 */ /* 0x000fe40000000f00 */
[----:B------:R-:W-:Y:S05]  /*21910*/  CALL.REL.NOINC `($__internal_24_$__cuda_sm70_shflsync_bfly_p) ;  /* 0x0000111000007944 */ /* 0x000fea0003c00000 */
[----:B------:R-:W-:Y:S01]  /*21920*/  MOV R2, R171 ;  /* 0x000000ab00027202 */ /* 0x000fe20000000f00 */
[----:B------:R-:W-:-:S05]  /*21930*/  BRA `(.L_x_1756) ;  /* 0xffff76f000007947 */ /* 0x000fca000383ffff */
.L_x_1659:
[----:B------:R-:W-:Y:S02]  /*21940*/  MOV R3, 0x1 ;  /* 0x0000000100037802 */ /* 0x000fe40000000f00 */
        /* <DEDUP_REMOVED lines=13> */
.L_x_1661:
[----:B------:R-:W-:Y:S01]  /*21a20*/  IMAD.MOV.U32 R4, RZ, RZ, R240 ;  /* 0x000000ffff047224 */ /* 0x000fe200078e00f0 */
[----:B------:R-:W-:-:S02]  /*21a30*/  MOV R3, 0x2 ;  /* 0x0000000200037802 */ /* 0x000fc40000000f00 */
[----:B------:R-:W-:Y:S02]  /*21a40*/  MOV R2, 0x21a60 ;  /* 0x00021a6000027802 */ /* 0x000fe40000000f00 */
[----:B------:R-:W-:Y:S05]  /*21a50*/  CALL.REL.NOINC `($__internal_24_$__cuda_sm70_shflsync_bfly_p) ;  /* 0x00000fd000007944 */ /* 0x000fea0003c00000 */
[----:B------:R-:W-:Y:S01]  /*21a60*/  MOV R2, R171 ;  /* 0x000000ab00027202 */ /* 0x000fe20000000f00 */
[----:B------:R-:W-:Y:S05]  /*21a70*/  BRA `(.L_x_1758) ;  /* 0xffff92f000007947 */ /* 0x000fea000383ffff */
.L_x_1662:
[----:B------:R-:W-:Y:S02]  /*21a80*/  MOV R3, 0x1 ;  /* 0x0000000100037802 */ /* 0x000fe40000000f00 */
[----:B------:R-:W-:Y:S02]  /*21a90*/  MOV R2, 0x21ab0 ;  /* 0x00021ab000027802 */ /* 0x000fe40000000f00 */
[----:B-1----:R-:W-:Y:S05]  /*21aa0*/  CALL.REL.NOINC `($__internal_24_$__cuda_sm70_shflsync_bfly_p) ;  /* 0x00000f8000007944 */ /* 0x002fea0003c00000 */
[----:B------:R-:W-:Y:S02]  /*21ab0*/  FADD.FTZ R8, R4, R171 ;  /* 0x000000ab04087221 */ /* 0x000fe40000010000 */
[----:B------:R1:W5:Y:S01]  /*21ac0*/  LDL R4, [R1] ;  /* 0x0000000001047983 */ /* 0x0003620000100800 */
[----:B------:R-:W-:Y:S02]  /*21ad0*/  MOV R3, 0x2 ;  /* 0x0000000200037802 */ /* 0x000fe40000000f00 */
[----:B------:R-:W-:Y:S02]  /*21ae0*/  MOV R2, 0x21b00 ;  /* 0x00021b0000027802 */ /* 0x000fe40000000f00 */
[----:B-1---5:R-:W-:Y:S05]  /*21af0*/  CALL.REL.NOINC `($__internal_24_$__cuda_sm70_shflsync_bfly_p) ;  /* 0x00000f3000007944 */ /* 0x022fea0003c00000 */
[----:B------:R-:W2:Y:S01]  /*21b00*/  LDL.LU R2, [R1] ;  /* 0x0000000001027983 */ /* 0x000ea20000300800 */
[----:B------:R-:W-:Y:S01]  /*21b10*/  MOV R3, 0x1 ;  /* 0x0000000100037802 */ /* 0x000fe20000000f00 */
[----:B--2---:R-:W-:Y:S01]  /*21b20*/  FADD.FTZ R9, R2, R171 ;  /* 0x000000ab02097221 */ /* 0x004fe20000010000 */
[----:B------:R-:W-:-:S04]  /*21b30*/  MOV R2, 0x21b60 ;  /* 0x00021b6000027802 */ /* 0x000fc80000000f00 */
[----:B------:R-:W-:Y:S02]  /*21b40*/  MOV R4, R9 ;  /* 0x0000000900047202 */ /* 0x000fe40000000f00 */
[----:B------:R-:W-:Y:S05]  /*21b50*/  CALL.REL.NOINC `($__internal_24_$__cuda_sm70_shflsync_bfly_p) ;  /* 0x00000ed000007944 */ /* 0x000fea0003c00000 */
[----:B------:R-:W-:Y:S01]  /*21b60*/  MOV R2, R171 ;  /* 0x000000ab00027202 */ /* 0x000fe20000000f00 */
[----:B------:R-:W-:Y:S05]  /*21b70*/  BRA `(.L_x_1759) ;  /* 0xffff927000007947 */ /* 0x000fea000383ffff */
.L_x_1669:
[----:B--234-:R-:W-:Y:S01]  /*21b80*/  IMAD.MOV.U32 R239, RZ, RZ, R6 ;  /* 0x000000ffffef7224 */ /* 0x01cfe200078e0006 */
[----:B------:R-:W-:Y:S01]  /*21b90*/  MOV R2, RZ ;  /* 0x000000ff00027202 */ /* 0x000fe20000000f00 */
[----:B------:R-:W-:Y:S01]  /*21ba0*/  IMAD.MOV.U32 R238, RZ, RZ, 0x181f ;  /* 0x0000181fffee7424 */ /* 0x000fe200078e00ff */
[----:B------:R-:W-:Y:S02]  /*21bb0*/  MOV R3, 0x21bd0 ;  /* 0x00021bd000037802 */ /* 0x000fe40000000f00 */
[----:B-1----:R-:W-:Y:S05]  /*21bc0*/  CALL.REL.NOINC `($__internal_25_$__cuda_sm70_shflsync_idx_p) ;  /* 0x00000ec000007944 */ /* 0x002fea0003c00000 */
[----:B------:R-:W-:Y:S01]  /*21bd0*/  MOV R9, R238 ;  /* 0x000000ee00097202 */ /* 0x000fe20000000f00 */
[----:B------:R-:W-:Y:S05]  /*21be0*/  BRA `(.L_x_1760) ;  /* 0xffffa63000007947 */ /* 0x000fea000383ffff */
.L_x_1670:
[----:B------:R-:W-:Y:S01]  /*21bf0*/  IMAD.MOV.U32 R239, RZ, RZ, R8 ;  /* 0x000000ffffef7224 */ /* 0x000fe200078e0008 */
[----:B------:R-:W-:Y:S01]  /*21c00*/  MOV R2, RZ ;  /* 0x000000ff00027202 */ /* 0x000fe20000000f00 */
[----:B------:R-:W-:Y:S01]  /*21c10*/  IMAD.MOV.U32 R238, RZ, RZ, 0x181f ;  /* 0x0000181fffee7424 */ /* 0x000fe200078e00ff */
[----:B------:R-:W-:Y:S02]  /*21c20*/  MOV R3, 0x21c40 ;  /* 0x00021c4000037802 */ /* 0x000fe40000000f00 */
[----:B-123--:R-:W-:Y:S05]  /*21c30*/  CALL.REL.NOINC `($__internal_25_$__cuda_sm70_shflsync_idx_p) ;  /* 0x00000e5000007944 */ /* 0x00efea0003c00000 */
[----:B------:R-:W-:Y:S01]  /*21c40*/  MOV R2, R238 ;  /* 0x000000ee00027202 */ /* 0x000fe20000000f00 */
[----:B------:R-:W-:Y:S05]  /*21c50*/  BRA `(.L_x_1761) ;  /* 0xffffa5e000007947 */ /* 0x000fea000383ffff */
.L_x_1673:
[----:B------:R-:W-:Y:S01]  /*21c60*/  IMAD.MOV.U32 R239, RZ, RZ, R6 ;  /* 0x000000ffffef7224 */ /* 0x000fe200078e0006 */
[----:B--2---:R-:W-:Y:S01]  /*21c70*/  MOV R2, 0x1 ;  /* 0x0000000100027802 */ /* 0x004fe20000000f00 */
[----:B------:R-:W-:Y:S01]  /*21c80*/  IMAD.MOV.U32 R238, RZ, RZ, 0x181f ;  /* 0x0000181fffee7424 */ /* 0x000fe200078e00ff */
[----:B------:R-:W-:-:S02]  /*21c90*/  MOV R3, 0x21cb0 ;  /* 0x00021cb000037802 */ /* 0x000fc40000000f00 */
[----:B-1-34-:R-:W-:Y:S05]  /*21ca0*/  CALL.REL.NOINC `($__internal_25_$__cuda_sm70_shflsync_idx_p) ;  /* 0x00000de000007944 */ /* 0x01afea0003c00000 */
        /* <DEDUP_REMOVED lines=8> */
.L_x_1676:
[----:B------:R-:W-:Y:S01]  /*21d30*/  IMAD.MOV.U32 R239, RZ, RZ, R6 ;  /* 0x000000ffffef7224 */ /* 0x000fe200078e0006 */
[----:B--2---:R-:W-:Y:S01]  /*21d40*/  MOV R2, 0x2 ;  /* 0x0000000200027802 */ /* 0x004fe20000000f00 */
[----:B------:R-:W-:Y:S01]  /*21d50*/  IMAD.MOV.U32 R238, RZ, RZ, 0x181f ;  /* 0x0000181fffee7424 */ /* 0x000fe200078e00ff */
[----:B------:R-:W-:Y:S02]  /*21d60*/  MOV R3, 0x21d80 ;  /* 0x00021d8000037802 */ /* 0x000fe40000000f00 */
[----:B-1-34-:R-:W-:Y:S05]  /*21d70*/  CALL.REL.NOINC `($__internal_25_$__cuda_sm70_shflsync_idx_p) ;  /* 0x00000d1000007944 */ /* 0x01afea0003c00000 */
[----:B------:R-:W-:Y:S01]  /*21d80*/  MOV R9, R238 ;  /* 0x000000ee00097202 */ /* 0x000fe20000000f00 */
[----:B------:R-:W-:Y:S05]  /*21d90*/  BRA `(.L_x_1763) ;  /* 0xffffa6a000007947 */ /* 0x000fea000383ffff */
.L_x_1677:
[----:B------:R-:W-:Y:S01]  /*21da0*/  IMAD.MOV.U32 R239, RZ, RZ, R8 ;  /* 0x000000ffffef7224 */ /* 0x000fe200078e0008 */
[----:B--2---:R-:W-:Y:S01]  /*21db0*/  MOV R2, 0x2 ;  /* 0x0000000200027802 */ /* 0x004fe20000000f00 */
[----:B------:R-:W-:Y:S01]  /*21dc0*/  IMAD.MOV.U32 R238, RZ, RZ, 0x181f ;  /* 0x0000181fffee7424 */ /* 0x000fe200078e00ff */
[----:B------:R-:W-:Y:S02]  /*21dd0*/  MOV R3, 0x21df0 ;  /* 0x00021df000037802 */ /* 0x000fe40000000f00 */
[----:B-1-34-:R-:W-:Y:S05]  /*21de0*/  CALL.REL.NOINC `($__internal_25_$__cuda_sm70_shflsync_idx_p) ;  /* 0x00000ca000007944 */ /* 0x01afea0003c00000 */
[----:B------:R-:W-:Y:S01]  /*21df0*/  MOV R2, R238 ;  /* 0x000000ee00027202 */ /* 0x000fe20000000f00 */
[----:B------:R-:W-:Y:S05]  /*21e00*/  BRA `(.L_x_1764) ;  /* 0xffffa65000007947 */ /* 0x000fea000383ffff */
.L_x_1680:
[----:B------:R-:W-:Y:S01]  /*21e10*/  IMAD.MOV.U32 R239, RZ, RZ, R6 ;  /* 0x000000ffffef7224 */ /* 0x000fe200078e0006 */
[----:B---34-:R-:W-:Y:S01]  /*21e20*/  MOV R2, 0x3 ;  /* 0x0000000300027802 */ /* 0x018fe20000000f00 */
[----:B------:R-:W-:Y:S01]  /*21e30*/  IMAD.MOV.U32 R238, RZ, RZ, 0x181f ;  /* 0x0000181fffee7424 */ /* 0x000fe200078e00ff */
[----:B------:R-:W-:-:S02]  /*21e40*/  MOV R3, 0x21e60 ;  /* 0x00021e6000037802 */ /* 0x000fc40000000f00 */
[----:B-12---:R-:W-:Y:S05]  /*21e50*/  CALL.REL.NOINC `($__internal_25_$__cuda_sm70_shflsync_idx_p) ;  /* 0x00000c3000007944 */ /* 0x006fea0003c00000 */
        /* <DEDUP_REMOVED lines=8> */
.L_x_1682:
[----:B------:R-:W-:Y:S01]  /*21ee0*/  IMAD.MOV.U32 R239, RZ, RZ, R6 ;  /* 0x000000ffffef7224 */ /* 0x000fe200078e0006 */
[----:B------:R-:W-:Y:S01]  /*21ef0*/  MOV R2, RZ ;  /* 0x000000ff00027202 */ /* 0x000fe20000000f00 */
[----:B------:R-:W-:Y:S01]  /*21f00*/  IMAD.MOV.U32 R238, RZ, RZ, 0x1c1f ;  /* 0x00001c1fffee7424 */ /* 0x000fe200078e00ff */
[----:B------:R-:W-:Y:S02]  /*21f10*/  MOV R3, 0x21f30 ;  /* 0x00021f3000037802 */ /* 0x000fe40000000f00 */
[----:B------:R-:W-:Y:S05]  /*21f20*/  CALL.REL.NOINC `($__internal_25_$__cuda_sm70_shflsync_idx_p) ;  /* 0x00000b6000007944 */ /* 0x000fea0003c00000 */
[----:B------:R-:W-:Y:S01]  /*21f30*/  MOV R4, R238 ;  /* 0x000000ee00047202 */ /* 0x000fe20000000f00 */
[----:B------:R-:W-:Y:S05]  /*21f40*/  BRA `(.L_x_1766) ;  /* 0xffffa92000007947 */ /* 0x000fea000383ffff */
.L_x_1683:
[----:B------:R-:W-:Y:S01]  /*21f50*/  IMAD.MOV.U32 R239, RZ, RZ, R5 ;  /* 0x000000ffffef7224 */ /* 0x000fe200078e0005 */
[----:B------:R-:W-:Y:S01]  /*21f60*/  MOV R2, RZ ;  /* 0x000000ff00027202 */ /* 0x000fe20000000f00 */
[----:B------:R-:W-:Y:S01]  /*21f70*/  IMAD.MOV.U32 R238, RZ, RZ, 0x1c1f ;  /* 0x00001c1fffee7424 */ /* 0x000fe200078e00ff */
[----:B------:R-:W-:Y:S02]  /*21f80*/  MOV R3, 0x21fa0 ;  /* 0x00021fa000037802 */ /* 0x000fe40000000f00 */
[----:B-12---:R-:W-:Y:S05]  /*21f90*/  CALL.REL.NOINC `($__internal_25_$__cuda_sm70_shflsync_idx_p) ;  /* 0x00000af000007944 */ /* 0x006fea0003c00000 */
[----:B------:R-:W-:Y:S01]  /*21fa0*/  MOV R2, R238 ;  /* 0x000000ee00027202 */ /* 0x000fe20000000f00 */
[----:B------:R-:W-:Y:S05]  /*21fb0*/  BRA `(.L_x_1767) ;  /* 0xffffa8d000007947 */ /* 0x000fea000383ffff */
.L_x_1686:
        /* <DEDUP_REMOVED lines=13> */
.L_x_1690:
[----:B------:R-:W-:Y:S01]  /*22090*/  IMAD.MOV.U32 R239, RZ, RZ, R5 ;  /* 0x000000ffffef7224 */ /* 0x000fe200078e0005 */
[----:B------:R-:W-:Y:S01]  /*220a0*/  MOV R2, RZ ;  /* 0x000000ff00027202 */ /* 0x000fe20000000f00 */
[----:B------:R-:W-:Y:S01]  /*220b0*/  IMAD.MOV.U32 R238, RZ, RZ, 0x181f ;  /* 0x0000181fffee7424 */ /* 0x000fe200078e00ff */
[----:B------:R-:W-:Y:S02]  /*220c0*/  MOV R3, 0x220e0 ;  /* 0x000220e000037802 */ /* 0x000fe40000000f00 */
[----:B------:R-:W-:Y:S05]  /*220d0*/  CALL.REL.NOINC `($__internal_25_$__cuda_sm70_shflsync_idx_p) ;  /* 0x000009b000007944 */ /* 0x000fea0003c00000 */
[----:B------:R-:W-:Y:S01]  /*220e0*/  MOV R9, R238 ;  /* 0x000000ee00097202 */ /* 0x000fe20000000f00 */
[----:B------:R-:W-:Y:S05]  /*220f0*/  BRA `(.L_x_1769) ;  /* 0xffffbbe000007947 */ /* 0x000fea000383ffff */
.L_x_1691:
[----:B------:R-:W-:Y:S01]  /*22100*/  IMAD.MOV.U32 R239, RZ, RZ, R8 ;  /* 0x000000ffffef7224 */ /* 0x000fe200078e0008 */
[----:B------:R-:W-:Y:S01]  /*22110*/  MOV R2, RZ ;  /* 0x000000ff00027202 */ /* 0x000fe20000000f00 */
[----:B------:R-:W-:Y:S01]  /*22120*/  IMAD.MOV.U32 R238, RZ, RZ, 0x181f ;  /* 0x0000181fffee7424 */ /* 0x000fe200078e00ff */
[----:B------:R-:W-:Y:S02]  /*22130*/  MOV R3, 0x22150 ;  /* 0x0002215000037802 */ /* 0x000fe40000000f00 */
[----:B-12---:R-:W-:Y:S05]  /*22140*/  CALL.REL.NOINC `($__internal_25_$__cuda_sm70_shflsync_idx_p) ;  /* 0x0000094000007944 */ /* 0x006fea0003c00000 */
[----:B------:R-:W-:Y:S01]  /*22150*/  MOV R2, R238 ;  /* 0x000000ee00027202 */ /* 0x000fe20000000f00 */
[----:B------:R-:W-:Y:S05]  /*22160*/  BRA `(.L_x_1770) ;  /* 0xffffbb9000007947 */ /* 0x000fea000383ffff */
.L_x_1694:
        /* <DEDUP_REMOVED lines=13> */
.L_x_1697:
[----:B------:R-:W-:Y:S01]  /*22240*/  IMAD.MOV.U32 R239, RZ, RZ, R5 ;  /* 0x000000ffffef7224 */ /* 0x000fe200078e0005 */
[----:B-1--4-:R-:W-:Y:S01]  /*22250*/  MOV R2, 0x2 ;  /* 0x0000000200027802 */ /* 0x012fe20000000f00 */
[----:B------:R-:W-:Y:S01]  /*22260*/  IMAD.MOV.U32 R238, RZ, RZ, 0x181f ;  /* 0x0000181fffee7424 */ /* 0x000fe200078e00ff */
[----:B------:R-:W-:Y:S02]  /*22270*/  MOV R3, 0x22290 ;  /* 0x0002229000037802 */ /* 0x000fe40000000f00 */
[----:B--23--:R-:W-:Y:S05]  /*22280*/  CALL.REL.NOINC `($__internal_25_$__cuda_sm70_shflsync_idx_p) ;  /* 0x0000080000007944 */ /* 0x00cfea0003c00000 */
[----:B------:R-:W-:Y:S01]  /*22290*/  MOV R9, R238 ;  /* 0x000000ee00097202 */ /* 0x000fe20000000f00 */
[----:B------:R-:W-:Y:S05]  /*222a0*/  BRA `(.L_x_1772) ;  /* 0xffffbc6000007947 */ /* 0x000fea000383ffff */
.L_x_1698:
[----:B------:R-:W-:Y:S01]  /*222b0*/  IMAD.MOV.U32 R239, RZ, RZ, R8 ;  /* 0x000000ffffef7224 */ /* 0x000fe200078e0008 */
[----:B----4-:R-:W-:Y:S01]  /*222c0*/  MOV R2, 0x2 ;  /* 0x0000000200027802 */ /* 0x010fe20000000f00 */
[----:B------:R-:W-:Y:S01]  /*222d0*/  IMAD.MOV.U32 R238, RZ, RZ, 0x181f ;  /* 0x0000181fffee7424 */ /* 0x000fe200078e00ff */
[----:B------:R-:W-:Y:S02]  /*222e0*/  MOV R3, 0x22300 ;  /* 0x0002230000037802 */ /* 0x000fe40000000f00 */
[----:B-123--:R-:W-:Y:S05]  /*222f0*/  CALL.REL.NOINC `($__internal_25_$__cuda_sm70_shflsync_idx_p) ;  /* 0x0000079000007944 */ /* 0x00efea0003c00000 */
[----:B------:R-:W-:Y:S01]  /*22300*/  MOV R2, R238 ;  /* 0x000000ee00027202 */ /* 0x000fe20000000f00 */
[----:B------:R-:W-:Y:S05]  /*22310*/  BRA `(.L_x_1773) ;  /* 0xffffbc1000007947 */ /* 0x000fea000383ffff */
.L_x_1701:
        /* <DEDUP_REMOVED lines=13> */
.L_x_1703:
[----:B------:R-:W-:Y:S01]  /*223f0*/  IMAD.MOV.U32 R239, RZ, RZ, R74 ;  /* 0x000000ffffef7224 */ /* 0x000fe200078e004a */
[----:B------:R-:W-:Y:S01]  /*22400*/  MOV R2, RZ ;  /* 0x000000ff00027202 */ /* 0x000fe20000000f00 */
[----:B------:R-:W-:Y:S01]  /*22410*/  IMAD.MOV.U32 R238, RZ, RZ, 0x1f ;  /* 0x0000001fffee7424 */ /* 0x000fe200078e00ff */
[----:B------:R-:W-:Y:S02]  /*22420*/  MOV R3, 0x22440 ;  /* 0x0002244000037802 */ /* 0x000fe40000000f00 */
[----:B------:R-:W-:Y:S05]  /*22430*/  CALL.REL.NOINC `($__internal_25_$__cuda_sm70_shflsync_idx_p) ;  /* 0x0000065000007944 */ /* 0x000fea0003c00000 */
[----:B------:R-:W-:Y:S01]  /*22440*/  MOV R10, R238 ;  /* 0x000000ee000a7202 */ /* 0x000fe20000000f00 */
[----:B------:R-:W-:Y:S05]  /*22450*/  BRA `(.L_x_1775) ;  /* 0xffffbd9000007947 */ /* 0x000fea000383ffff */
.L_x_1704:
[----:B------:R-:W-:Y:S01]  /*22460*/  IMAD.MOV.U32 R239, RZ, RZ, R74 ;  /* 0x000000ffffef7224 */ /* 0x000fe200078e004a */
[----:B------:R-:W-:Y:S01]  /*22470*/  MOV R2, 0x1 ;  /* 0x0000000100027802 */ /* 0x000fe20000000f00 */
[----:B------:R-:W-:Y:S01]  /*22480*/  IMAD.MOV.U32 R238, RZ, RZ, 0x1f ;  /* 0x0000001fffee7424 */ /* 0x000fe200078e00ff */
[----:B------:R-:W-:Y:S02]  /*22490*/  MOV R3, 0x224b0 ;  /* 0x000224b000037802 */ /* 0x000fe40000000f00 */
[----:B-12---:R-:W-:Y:S05]  /*224a0*/  CALL.REL.NOINC `($__internal_25_$__cuda_sm70_shflsync_idx_p) ;  /* 0x000005e000007944 */ /* 0x006fea0003c00000 */
[----:B------:R-:W-:Y:S01]  /*224b0*/  MOV R9, R238 ;  /* 0x000000ee00097202 */ /* 0x000fe20000000f00 */
[----:B------:R-:W-:Y:S05]  /*224c0*/  BRA `(.L_x_1776) ;  /* 0xffffbd4000007947 */ /* 0x000fea000383ffff */
.L_x_1705:
[----:B------:R-:W-:Y:S02]  /*224d0*/  MOV R3, 0x1 ;  /* 0x0000000100037802 */ /* 0x000fe40000000f00 */
[----:B------:R-:W-:-:S02]  /*224e0*/  MOV R4, 0x22500 ;  /* 0x0002250000047802 */ /* 0x000fc40000000f00 */
[----:B-1234-:R-:W-:Y:S05]  /*224f0*/  CALL.REL.NOINC `($__internal_26_$__cuda_sm70_shflsync_up_p) ;  /* 0x000005f000007944 */ /* 0x01efea0003c00000 */
[----:B------:R-:W-:Y:S05]  /*22500*/  BRA `(.L_x_1777) ;  /* 0xffffbe3000007947 */ /* 0x000fea000383ffff */
.L_x_1706:
[----:B------:R-:W-:Y:S02]  /*22510*/  MOV R3, 0x2 ;  /* 0x0000000200037802 */ /* 0x000fe40000000f00 */
[----:B------:R-:W-:-:S02]  /*22520*/  MOV R4, 0x22540 ;  /* 0x0002254000047802 */ /* 0x000fc40000000f00 */
[----:B--2-4-:R-:W-:Y:S05]  /*22530*/  CALL.REL.NOINC `($__internal_26_$__cuda_sm70_shflsync_up_p) ;  /* 0x000005b000007944 */ /* 0x014fea0003c00000 */
[----:B------:R-:W-:Y:S02]  /*22540*/  SEL R3, R3, RZ, P1 ;  /* 0x000000ff03037207 */ /* 0x000fe40000800000 */
[----:B------:R-:W-:-:S03]  /*22550*/  MOV R4, 0x22590 ;  /* 0x0002259000047802 */ /* 0x000fc60000000f00 */
[----:B------:R-:W-:Y:S02]  /*22560*/  IMAD.IADD R2, R2, 0x1, R3 ;  /* 0x0000000102027824 */ /* 0x000fe400078e0203 */
[----:B------:R-:W-:Y:S02]  /*22570*/  IMAD.MOV.U32 R3, RZ, RZ, 0x4 ;  /* 0x00000004ff037424 */ /* 0x000fe400078e00ff */
[----:B------:R-:W-:Y:S05]  /*22580*/  CALL.REL.NOINC `($__internal_26_$__cuda_sm70_shflsync_up_p) ;  /* 0x0000056000007944 */ /* 0x000fea0003c00000 */
        /* <DEDUP_REMOVED lines=12> */
[----:B------:R-:W-:Y:S01]  /*22650*/  IMAD.IADD R4, R3, 0x1, R2 ;  /* 0x0000000103047824 */ /* 0x000fe200078e0202 */
[----:B------:R-:W-:Y:S01]  /*22660*/  MOV R3, 0x226a0 ;  /* 0x000226a000037802 */ /* 0x000fe20000000f00 */
[----:B------:R-:W-:Y:S02]  /*22670*/  IMAD.MOV.U32 R2, RZ, RZ, 0x1f ;  /* 0x0000001fff027424 */ /* 0x000fe400078e00ff */
[----:B------:R-:W-:Y:S02]  /*22680*/  IMAD.MOV.U32 R239, RZ, RZ, R4 ;  /* 0x000000ffffef7224 */ /* 0x000fe400078e0004 */
[----:B------:R-:W-:Y:S05]  /*22690*/  CALL.REL.NOINC `($__internal_25_$__cuda_sm70_shflsync_idx_p) ;  /* 0x000003f000007944 */ /* 0x000fea0003c00000 */
[----:B------:R-:W-:Y:S01]  /*226a0*/  MOV R2, R238 ;  /* 0x000000ee00027202 */ /* 0x000fe20000000f00 */
[----:B------:R-:W-:Y:S05]  /*226b0*/  BRA `(.L_x_1778) ;  /* 0xffffbd8000007947 */ /* 0x000fea000383ffff */
.L_x_1710:
[----:B------:R-:W-:Y:S02]  /*226c0*/  MOV R3, 0x1 ;  /* 0x0000000100037802 */ /* 0x000fe40000000f00 */
[----:B------:R-:W-:Y:S02]  /*226d0*/  MOV R4, 0x226f0 ;  /* 0x000226f000047802 */ /* 0x000fe40000000f00 */
[----:B------:R-:W-:Y:S05]  /*226e0*/  CALL.REL.NOINC `($__internal_26_$__cuda_sm70_shflsync_up_p) ;  /* 0x0000040000007944 */ /* 0x000fea0003c00000 */
[----:B------:R-:W-:Y:S05]  /*226f0*/  BRA `(.L_x_1779) ;  /* 0xffffbeb000007947 */ /* 0x000fea000383ffff */
.L_x_1711:
[----:B------:R-:W-:Y:S02]  /*22700*/  MOV R3, 0x2 ;  /* 0x0000000200037802 */ /* 0x000fe40000000f00 */
[----:B------:R-:W-:Y:S02]  /*22710*/  MOV R4, 0x22730 ;  /* 0x0002273000047802 */ /* 0x000fe40000000f00 */
        /* <DEDUP_REMOVED lines=25> */
.L_x_1713:
[----:B------:R-:W-:Y:S02]  /*228b0*/  SEL R2, RZ, 0x1, P0 ;  /* 0x00000001ff027807 */ /* 0x000fe40000000000 */
[----:B------:R-:W-:Y:S02]  /*228c0*/  MOV R3, 0x228e0 ;  /* 0x000228e000037802 */ /* 0x000fe40000000f00 */
[----:B-1----:R-:W-:Y:S05]  /*228d0*/  CALL.REL.NOINC `($__internal_27_$__cuda_sm70_votesync_ballot) ;  /* 0x0000027000007944 */ /* 0x002fea0003c00000 */
[----:B------:R-:W-:Y:S05]  /*228e0*/  BRA `(.L_x_1781) ;  /* 0xffffbe5000007947 */ /* 0x000fea000383ffff */
.L_x_1714:
[----:B------:R-:W-:Y:S01]  /*228f0*/  IMAD.MOV.U32 R239, RZ, RZ, R6 ;  /* 0x000000ffffef7224 */ /* 0x000fe200078e0006 */
[----:B--2---:R-:W-:Y:S01]  /*22900*/  MOV R2, R9 ;  /* 0x0000000900027202 */ /* 0x004fe20000000f00 */
[----:B------:R-:W-:Y:S01]  /*22910*/  IMAD.MOV.U32 R238, RZ, RZ, 0x1f ;  /* 0x0000001fffee7424 */ /* 0x000fe200078e00ff */
[----:B------:R-:W-:-:S02]  /*22920*/  MOV R3, 0x22940 ;  /* 0x0002294000037802 */ /* 0x000fc40000000f00 */
[----:B-1----:R-:W-:Y:S05]  /*22930*/  CALL.REL.NOINC `($__internal_25_$__cuda_sm70_shflsync_idx_p) ;  /* 0x0000015000007944 */ /* 0x002fea0003c00000 */
[----:B------:R-:W-:Y:S01]  /*22940*/  IMAD.MOV.U32 R6, RZ, RZ, R238 ;  /* 0x000000ffff067224 */ /* 0x000fe200078e00ee */
[----:B------:R-:W-:Y:S01]  /*22950*/  MOV R2, R9 ;  /* 0x0000000900027202 */ /* 0x000fe20000000f00 */
[----:B------:R-:W-:Y:S01]  /*22960*/  IMAD.MOV.U32 R239, RZ, RZ, R8 ;  /* 0x000000ffffef7224 */ /* 0x000fe200078e0008 */
[----:B------:R-:W-:-:S02]  /*22970*/  MOV R238, 0x1f ;  /* 0x0000001f00ee7802 */ /* 0x000fc40000000f00 */
[----:B------:R-:W-:Y:S02]  /*22980*/  MOV R3, 0x229a0 ;  /* 0x000229a000037802 */ /* 0x000fe40000000f00 */
[----:B------:R-:W-:Y:S05]  /*22990*/  CALL.REL.NOINC `($__internal_25_$__cuda_sm70_shflsync_idx_p) ;  /* 0x000000f000007944 */ /* 0x000fea0003c00000 */
[----:B------:R-:W-:Y:S01]  /*229a0*/  MOV R5, R238 ;  /* 0x000000ee00057202 */ /* 0x000fe20000000f00 */
[----:B------:R-:W-:Y:S05]  /*229b0*/  BRA `(.L_x_1782) ;  /* 0xffffbdf000007947 */ /* 0x000fea000383ffff */
.L_x_1717:
[----:B------:R-:W-:Y:S01]  /*229c0*/  IMAD.MOV.U32 R239, RZ, RZ, R4 ;  /* 0x000000ffffef7224 */ /* 0x000fe200078e0004 */
[----:B--2---:R-:W-:Y:S01]  /*229d0*/  MOV R2, R9 ;  /* 0x0000000900027202 */ /* 0x004fe20000000f00 */
[----:B------:R-:W-:Y:S01]  /*229e0*/  IMAD.MOV.U32 R238, RZ, RZ, 0x1f ;  /* 0x0000001fffee7424 */ /* 0x000fe200078e00ff */
[----:B------:R-:W-:Y:S02]  /*229f0*/  MOV R3, 0x22a10 ;  /* 0x00022a1000037802 */ /* 0x000fe40000000f00 */
[----:B-1--4-:R-:W-:Y:S05]  /*22a00*/  CALL.REL.NOINC `($__internal_25_$__cuda_sm70_shflsync_idx_p) ;  /* 0x0000008000007944 */ /* 0x012fea0003c00000 */
[----:B------:R-:W-:Y:S01]  /*22a10*/  MOV R16, R238 ;  /* 0x000000ee00107202 */ /* 0x000fe20000000f00 */
[----:B------:R-:W-:Y:S05]  /*22a20*/  BRA `(.L_x_1716) ;  /* 0xffffbde000007947 */ /* 0x000fea000383ffff */
        .weak           $__internal_24_$__cuda_sm70_shflsync_bfly_p
        .type           $__internal_24_$__cuda_sm70_shflsync_bfly_p,@function
        .size           $__internal_24_$__cuda_sm70_shflsync_bfly_p,($__internal_25_$__cuda_sm70_shflsync_idx_p - $__internal_24_$__cuda_sm70_shflsync_bfly_p)
$__internal_24_$__cuda_sm70_shflsync_bfly_p:
[----:B------:R-:W-:Y:S02]  /*22a30*/  MOV R171, 0x1f ;  /* 0x0000001f00ab7802 */ /* 0x000fe40000000f00 */
[----:B------:R-:W-:-:S04]  /*22a40*/  MOV R172, 0xffffffff ;  /* 0xffffffff00ac7802 */ /* 0x000fc80000000f00 */
[----:B------:R-:W-:Y:S04]  /*22a50*/  WARPSYNC R172 ;  /* 0x000000ac00007348 */ /* 0x000fe80003800000 */
[----:B------:R1:W2:Y:S02]  /*22a60*/  SHFL.BFLY PT, R171, R4, R3, R171 ;  /* 0x0c00000304ab7389 */ /* 0x0002a400000e00ab */
[----:B-1----:R-:W-:-:S04]  /*22a70*/  MOV R3, 0x0 ;  /* 0x0000000000037802 */ /* 0x002fc80000000f00 */
[----:B--2---:R-:W-:Y:S05]  /*22a80*/  RET.REL.NODEC R2 `(_ZN7cutlass13device_kernelIN5flash19enable_sm80_to_sm89INS1_16FlashAttnFwdSm80INS1_25CollectiveMainloopFwdSm80ILi8ELi1ELb1EN4cute5tupleIJNS5_1CILi128EEENS7_ILi112EEES8_EEELi128ENS_6half_tEfNS_4arch4Sm80ELb1ELb0ELb0ELb1ELb1ELb1ELb1ELb1EEENS1_21CollectiveEpilogueFwdINS6_IJS8_S8_S9_EEENS6_IJNS7_ILi1EEESH_SH_EEESB_SD_Li256ELb1ELb1ELb1ELb0EEENS1_36VarlenDynamicPersistentTileSchedulerILi128ELi112ELi256ELi256ELb1ELb1ELb0ELb1ELb1ELb1EEEEEEEEEvNT_6ParamsE) ;  /* 0xfffdd57002007950 */ /* 0x004fea0003c3ffff */
        .weak           $__internal_25_$__cuda_sm70_shflsync_idx_p
        .type           $__internal_25_$__cuda_sm70_shflsync_idx_p,@function
        .size           $__internal_25_$__cuda_sm70_shflsync_idx_p,($__internal_26_$__cuda_sm70_shflsync_up_p - $__internal_25_$__cuda_sm70_shflsync_idx_p)
$__internal_25_$__cuda_sm70_shflsync_idx_p:
[----:B------:R-:W-:-:S04]  /*22a90*/  MOV R241, 0xffffffff ;  /* 0xffffffff00f17802 */ /* 0x000fc80000000f00 */
[----:B------:R-:W-:Y:S04]  /*22aa0*/  WARPSYNC R241 ;  /* 0x000000f100007348 */ /* 0x000fe80003800000 */
[----:B------:R1:W2:Y:S02]  /*22ab0*/  SHFL.IDX PT, R238, R239, R2, R238 ;  /* 0x00000002efee7389 */ /* 0x0002a400000e00ee */
[----:B-1----:R-:W-:Y:S02]  /*22ac0*/  MOV R2, R3 ;  /* 0x0000000300027202 */ /* 0x002fe40000000f00 */
[----:B------:R-:W-:-:S04]  /*22ad0*/  MOV R3, 0x0 ;  /* 0x0000000000037802 */ /* 0x000fc80000000f00 */
[----:B--2---:R-:W-:Y:S05]  /*22ae0*/  RET.REL.NODEC R2 `(_ZN7cutlass13device_kernelIN5flash19enable_sm80_to_sm89INS1_16FlashAttnFwdSm80INS1_25CollectiveMainloopFwdSm80ILi8ELi1ELb1EN4cute5tupleIJNS5_1CILi128EEENS7_ILi112EEES8_EEELi128ENS_6half_tEfNS_4arch4Sm80ELb1ELb0ELb0ELb1ELb1ELb1ELb1ELb1EEENS1_21CollectiveEpilogueFwdINS6_IJS8_S8_S9_EEENS6_IJNS7_ILi1EEESH_SH_EEESB_SD_Li256ELb1ELb1ELb1ELb0EEENS1_36VarlenDynamicPersistentTileSchedulerILi128ELi112ELi256ELi256ELb1ELb1ELb0ELb1ELb1ELb1EEEEEEEEEvNT_6ParamsE) ;  /* 0xfffdd51002007950 */ /* 0x004fea0003c3ffff */
        .weak           $__internal_26_$__cuda_sm70_shflsync_up_p
        .type           $__internal_26_$__cuda_sm70_shflsync_up_p,@function
        .size           $__internal_26_$__cuda_sm70_shflsync_up_p,($__internal_27_$__cuda_sm70_votesync_ballot - $__internal_26_$__cuda_sm70_shflsync_up_p)
$__internal_26_$__cuda_sm70_shflsync_up_p:
[----:B------:R-:W-:Y:S02]  /*22af0*/  MOV R11, 0xffffffff ;  /* 0xffffffff000b7802 */ /* 0x000fe40000000f00 */
[----:B------:R-:W-:Y:S02]  /*22b00*/  MOV R5, RZ ;  /* 0x000000ff00057202 */ /* 0x000fe40000000f00 */
[----:B------:R-:W-:Y:S04]  /*22b10*/  WARPSYNC R11 ;  /* 0x0000000b00007348 */ /* 0x000fe80003800000 */
[----:B------:R1:W2:Y:S02]  /*22b20*/  SHFL.UP PT, R3, R2, R3, R5 ;  /* 0x0400000302037389 */ /* 0x0002a400000e0005 */
[----:B-1----:R-:W-:-:S04]  /*22b30*/  MOV R5, 0x0 ;  /* 0x0000000000057802 */ /* 0x002fc80000000f00 */
[----:B--2---:R-:W-:Y:S05]  /*22b40*/  RET.REL.NODEC R4 `(_ZN7cutlass13device_kernelIN5flash19enable_sm80_to_sm89INS1_16FlashAttnFwdSm80INS1_25CollectiveMainloopFwdSm80ILi8ELi1ELb1EN4cute5tupleIJNS5_1CILi128EEENS7_ILi112EEES8_EEELi128ENS_6half_tEfNS_4arch4Sm80ELb1ELb0ELb0ELb1ELb1ELb1ELb1ELb1EEENS1_21CollectiveEpilogueFwdINS6_IJS8_S8_S9_EEENS6_IJNS7_ILi1EEESH_SH_EEESB_SD_Li256ELb1ELb1ELb1ELb0EEENS1_36VarlenDynamicPersistentTileSchedulerILi128ELi112ELi256ELi256ELb1ELb1ELb0ELb1ELb1ELb1EEEEEEEEEvNT_6ParamsE) ;  /* 0xfffdd4b004007950 */ /* 0x004fea0003c3ffff */
        .weak           $__internal_27_$__cuda_sm70_votesync_ballot
        .type           $__internal_27_$__cuda_sm70_votesync_ballot,@function
        .size           $__internal_27_$__cuda_sm70_votesync_ballot,(.L_x_1819 - $__internal_27_$__cuda_sm70_votesync_ballot)
$__internal_27_$__cuda_sm70_votesync_ballot:
[----:B------:R-:W-:Y:S01]  /*22b50*/  ISETP.NE.U32.AND P0, PT, R2, 0x1, PT ;  /* 0x000000010200780c */ /* 0x000fe20003f05070 */
[----:B------:R-:W-:-:S04]  /*22b60*/  IMAD.MOV.U32 R5, RZ, RZ, -0x1 ;  /* 0xffffffffff057424 */ /* 0x000fc800078e00ff */
[----:B------:R-:W-:Y:S08]  /*22b70*/  WARPSYNC R5 ;  /* 0x0000000500007348 */ /* 0x000ff00003800000 */
[----:B------:R-:W-:-:S04]  /*22b80*/  VOTE.ANY R2, PT, !P0 ;  /* 0x0000000000027806 */ /* 0x000fc800040e0100 */
[----:B------:R-:W-:Y:S01]  /*22b90*/  LOP3.LUT R15, R2, R5, RZ, 0xc0, !PT ;  /* 0x00000005020f7212 */ /* 0x000fe200078ec0ff */
[----:B------:R-:W-:Y:S02]  /*22ba0*/  IMAD.MOV.U32 R2, RZ, RZ, R3 ;  /* 0x000000ffff027224 */ /* 0x000fe400078e0003 */
[----:B------:R-:W-:-:S04]  /*22bb0*/  IMAD.MOV.U32 R3, RZ, RZ, 0x0 ;  /* 0x00000000ff037424 */ /* 0x000fc800078e00ff */
[----:B------:R-:W-:Y:S05]  /*22bc0*/  RET.REL.NODEC R2 `(_ZN7cutlass13device_kernelIN5flash19enable_sm80_to_sm89INS1_16FlashAttnFwdSm80INS1_25CollectiveMainloopFwdSm80ILi8ELi1ELb1EN4cute5tupleIJNS5_1CILi128EEENS7_ILi112EEES8_EEELi128ENS_6half_tEfNS_4arch4Sm80ELb1ELb0ELb0ELb1ELb1ELb1ELb1ELb1EEENS1_21CollectiveEpilogueFwdINS6_IJS8_S8_S9_EEENS6_IJNS7_ILi1EEESH_SH_EEESB_SD_Li256ELb1ELb1ELb1ELb0EEENS1_36VarlenDynamicPersistentTileSchedulerILi128ELi112ELi256ELi256ELb1ELb1ELb0ELb1ELb1ELb1EEEEEEEEEvNT_6ParamsE) ;  /* 0xfffdd43002007950 */ /* 0x000fea0003c3ffff */
.L_x_1783:
        /* <DEDUP_REMOVED lines=11> */
.L_x_1819:


//--------------------- .nv.shared._ZN7cutlass13device_kernelIN5flash19enable_sm80_to_sm89INS1_16FlashAttnFwdSm80INS1_25CollectiveMainloopFwdSm80ILi8ELi1ELb1EN4cute5tupleIJNS5_1CILi128EEES8_S8_EEELi128ENS_6half_tEfNS_4arch4Sm80ELb0ELb0ELb0ELb0ELb1ELb0ELb1ELb1EEENS1_21CollectiveEpilogueFwdIS9_NS6_IJNS7_ILi1EEESF_SF_EEESA_SC_Li256ELb0ELb1ELb1ELb0EEENS1_19SingleTileSchedulerILb0ELb1ELb1ELi128EEEEEEEEEvNT_6ParamsE --------------------------
	.section	.nv.shared._ZN7cutlass13device_kernelIN5flash19enable_sm80_to_sm89INS1_16FlashAttnFwdSm80INS1_25CollectiveMainloopFwdSm80ILi8ELi1ELb1EN4cute5tupleIJNS5_1CILi128EEES8_S8_EEELi128ENS_6half_tEfNS_4arch4Sm80ELb0ELb0ELb0ELb0ELb1ELb0ELb1ELb1EEENS1_21CollectiveEpilogueFwdIS9_NS6_IJNS7_ILi1EEESF_SF_EEESA_SC_Li256ELb0ELb1ELb1ELb0EEENS1_19SingleTileSchedulerILb0ELb1ELb1ELi128EEEEEEEEEvNT_6ParamsE,"aw",@nobits
	.sectionflags	@""
	.align	16


//--------------------- .nv.global                --------------------------
	.section	.nv.global,"aw",@nobits
.nv.global:
	.type		_ZN78_INTERNAL_c4c2231f_42_flash_fwd_hdim128_fp16_paged_split_sm80_cu_93b96ec2_34644cute1_E,@object
	.size		_ZN78_INTERNAL_c4c2231f_42_flash_fwd_hdim128_fp16_paged_split_sm80_cu_93b96ec2_34644cute1_E,(_ZN78_INTERNAL_c4c2231f_42_flash_fwd_hdim128_fp16_paged_split_sm80_cu_93b96ec2_34644cuda3std3__45__cpo6cbeginE - _ZN78_INTERNAL_c4c2231f_42_flash_fwd_hdim128_fp16_paged_split_sm80_cu_93b96ec2_34644cute1_E)
_ZN78_INTERNAL_c4c2231f_42_flash_fwd_hdim128_fp16_paged_split_sm80_cu_93b96ec2_34644cute1_E:
	.zero		1
	.type		_ZN78_INTERNAL_c4c2231f_42_flash_fwd_hdim128_fp16_paged_split_sm80_cu_93b96ec2_34644cuda3std3__45__cpo6cbeginE,@object
	.size		_ZN78_INTERNAL_c4c2231f_42_flash_fwd_hdim128_fp16_paged_split_sm80_cu_93b96ec2_34644cuda3std3__45__cpo6cbeginE,(_ZN78_INTERNAL_c4c2231f_42_flash_fwd_hdim128_fp16_paged_split_sm80_cu_93b96ec2_34644cuda3std3__48in_placeE - _ZN78_INTERNAL_c4c2231f_42_flash_fwd_hdim128_fp16_paged_split_sm80_cu_93b96ec2_34644cuda3std3__45__cpo6cbeginE)
_ZN78_INTERNAL_c4c2231f_42_flash_fwd_hdim128_fp16_paged_split_sm80_cu_93b96ec2_34644cuda3std3__45__cpo6cbeginE:
	.zero		1
	.type		_ZN78_INTERNAL_c4c2231f_42_flash_fwd_hdim128_fp16_paged_split_sm80_cu_93b96ec2_34644cuda3std3__48in_placeE,@object
	.size		_ZN78_INTERNAL_c4c2231f_42_flash_fwd_hdim128_fp16_paged_split_sm80_cu_93b96ec2_34644cuda3std3__48in_placeE,(_ZN78_INTERNAL_c4c2231f_42_flash_fwd_hdim128_fp16_paged_split_sm80_cu_93b96ec2_34644cuda3std6ranges3__45__cpo9iter_moveE - _ZN78_INTERNAL_c4c2231f_42_flash_fwd_hdim128_fp16_paged_split_sm80_cu_93b96ec2_34644cuda3std3__48in_placeE)
_ZN78_INTERNAL_c4c2231f_42_flash_fwd_hdim128_fp16_paged_split_sm80_cu_93b96ec2_34644cuda3std3__48in_placeE:
	.zero		1
	.type		_ZN78_INTERNAL_c4c2231f_42_flash_fwd_hdim128_fp16_paged_split_sm80_cu_93b96ec2_34644cuda3std6ranges3__45__cpo9iter_moveE,@object
	.size		_ZN78_INTERNAL_c4c2231f_42_flash_fwd_hdim128_fp16_paged_split_sm80_cu_93b96ec2_34644cuda3std6ranges3__45__cpo9iter_moveE,(_ZN78_INTERNAL_c4c2231f_42_flash_fwd_hdim128_fp16_paged_split_sm80_cu_93b96ec2_34644cuda3std3__45__cpo5beginE - _ZN78_INTERNAL_c4c2231f_42_flash_fwd_hdim128_fp16_paged_split_sm80_cu_93b96ec2_34644cuda3std6ranges3__45__cpo9iter_moveE)
_ZN78_INTERNAL_c4c2231f_42_flash_fwd_hdim128_fp16_paged_split_sm80_cu_93b96ec2_34644cuda3std6ranges3__45__cpo9iter_moveE:
	.zero		1
	.type		_ZN78_INTERNAL_c4c2231f_42_flash_fwd_hdim128_fp16_paged_split_sm80_cu_93b96ec2_34644cuda3std3__45__cpo5beginE,@object
	.size		_ZN78_INTERNAL_c4c2231f_42_flash_fwd_hdim128_fp16_paged_split_sm80_cu_93b96ec2_34644cuda3std3__45__cpo5beginE,(_ZN78_INTERNAL_c4c2231f_42_flash_fwd_hdim128_fp16_paged_split_sm80_cu_93b96ec2_34644cuda3std3__480_GLOBAL__N__c4c2231f_42_flash_fwd_hdim128_fp16_paged_split_sm80_cu_93b96ec2_34646ignoreE - _ZN78_INTERNAL_c4c2231f_42_flash_fwd_hdim128_fp16_paged_split_sm80_cu_93b96ec2_34644cuda3std3__45__cpo5beginE)
_ZN78_INTERNAL_c4c2231f_42_flash_fwd_hdim128_fp16_paged_split_sm80_cu_93b96ec2_34644cuda3std3__45__cpo5beginE:
	.zero		1
	.type		_ZN78_INTERNAL_c4c2231f_42_flash_fwd_hdim128_fp16_paged_split_sm80_cu_93b96ec2_34644cuda3std3__480_GLOBAL__N__c4c2231f_42_flash_fwd_hdim128_fp16_paged_split_sm80_cu_93b96ec2_34646ignoreE,@object
	.size		_ZN78_INTERNAL_c4c2231f_42_flash_fwd_hdim128_fp16_paged_split_sm80_cu_93b96ec2_34644cuda3std3__480_GLOBAL__N__c4c2231f_42_flash_fwd_hdim128_fp16_paged_split_sm80_cu_93b96ec2_34646ignoreE,(_ZN78_INTERNAL_c4c2231f_42_flash_fwd_hdim128_fp16_paged_split_sm80_cu_93b96ec2_34644cute7productE - _ZN78_INTERNAL_c4c2231f_42_flash_fwd_hdim128_fp16_paged_split_sm80_cu_93b96ec2_34644cuda3std3__480_GLOBAL__N__c4c2231f_42_flash_fwd_hdim128_fp16_paged_split_sm80_cu_93b96ec2_34646ignoreE)
_ZN78_INTERNAL_c4c2231f_42_flash_fwd_hdim128_fp16_paged_split_sm80_cu_93b96ec2_34644cuda3std3__480_GLOBAL__N__c4c2231f_42_flash_fwd_hdim128_fp16_paged_split_sm80_cu_93b96ec2_34646ignoreE:
	.zero		1
	.type		_ZN78_INTERNAL_c4c2231f_42_flash_fwd_hdim128_fp16_paged_split_sm80_cu_93b96ec2_34644cute7productE,@object
	.size		_ZN78_INTERNAL_c4c2231f_42_flash_fwd_hdim128_fp16_paged_split_sm80_cu_93b96ec2_34644cute7productE,(_ZN78_INTERNAL_c4c2231f_42_flash_fwd_hdim128_fp16_paged_split_sm80_cu_93b96ec2_34644cuda3std3__45__cpo3endE - _ZN78_INTERNAL_c4c2231f_42_flash_fwd_hdim128_fp16_paged_split_sm80_cu_93b96ec2_34644cute7productE)
_ZN78_INTERNAL_c4c2231f_42_flash_fwd_hdim128_fp16_paged_split_sm80_cu_93b96ec2_34644cute7productE:
	.zero		1
	.type		_ZN78_INTERNAL_c4c2231f_42_flash_fwd_hdim128_fp16_paged_split_sm80_cu_93b96ec2_34644cuda3std3__45__cpo3endE,@object
	.size		_ZN78_INTERNAL_c4c2231f_42_flash_fwd_hdim128_fp16_paged_split_sm80_cu_93b96ec2_34644cuda3std3__45__cpo3endE,(_ZN78_INTERNAL_c4c2231f_42_flash_fwd_hdim128_fp16_paged_split_sm80_cu_93b96ec2_34644cuda3std3__419piecewise_constructE - _ZN78_INTERNAL_c4c2231f_42_flash_fwd_hdim128_fp16_paged_split_sm80_cu_93b96ec2_34644cuda3std3__45__cpo3endE)
_ZN78_INTERNAL_c4c2231f_42_flash_fwd_hdim128_fp16_paged_split_sm80_cu_93b96ec2_34644cuda3std3__45__cpo3endE:
	.zero		1
	.type		_ZN78_INTERNAL_c4c2231f_42_flash_fwd_hdim128_fp16_paged_split_sm80_cu_93b96ec2_34644cuda3std3__419piecewise_constructE,@object
	.size		_ZN78_INTERNAL_c4c2231f_42_flash_fwd_hdim128_fp16_paged_split_sm80_cu_93b96ec2_34644cuda3std3__419piecewise_constructE,(_ZN78_INTERNAL_c4c2231f_42_flash_fwd_hdim128_fp16_paged_split_sm80_cu_93b96ec2_34644cuda3std3__45__cpo4cendE - _ZN78_INTERNAL_c4c2231f_42_flash_fwd_hdim128_fp16_paged_split_sm80_cu_93b96ec2_34644cuda3std3__419piecewise_constructE)
_ZN78_INTERNAL_c4c2231f_42_flash_fwd_hdim128_fp16_paged_split_sm80_cu_93b96ec2_34644cuda3std3__419piecewise_constructE:
	.zero		1
	.type		_ZN78_INTERNAL_c4c2231f_42_flash_fwd_hdim128_fp16_paged_split_sm80_cu_93b96ec2_34644cuda3std3__45__cpo4cendE,@object
	.size		_ZN78_INTERNAL_c4c2231f_42_flash_fwd_hdim128_fp16_paged_split_sm80_cu_93b96ec2_34644cuda3std3__45__cpo4cendE,(_ZN78_INTERNAL_c4c2231f_42_flash_fwd_hdim128_fp16_paged_split_sm80_cu_93b96ec2_34644cuda3std6ranges3__45__cpo4swapE - _ZN78_INTERNAL_c4c2231f_42_flash_fwd_hdim128_fp16_paged_split_sm80_cu_93b96ec2_34644cuda3std3__45__cpo4cendE)
_ZN78_INTERNAL_c4c2231f_42_flash_fwd_hdim128_fp16_paged_split_sm80_cu_93b96ec2_34644cuda3std3__45__cpo4cendE:
	.zero		1
	.type		_ZN78_INTERNAL_c4c2231f_42_flash_fwd_hdim128_fp16_paged_split_sm80_cu_93b96ec2_34644cuda3std6ranges3__45__cpo4swapE,@object
	.size		_ZN78_INTERNAL_c4c2231f_42_flash_fwd_hdim128_fp16_paged_split_sm80_cu_93b96ec2_34644cuda3std6ranges3__45__cpo4swapE,(.L_7 - _ZN78_INTERNAL_c4c2231f_42_flash_fwd_hdim128_fp16_paged_split_sm80_cu_93b96ec2_34644cuda3std6ranges3__45__cpo4swapE)
_ZN78_INTERNAL_c4c2231f_42_flash_fwd_hdim128_fp16_paged_split_sm80_cu_93b96ec2_34644cuda3std6ranges3__45__cpo4swapE:
	.zero		1
.L_7:


//--------------------- .nv.shared._ZN7cutlass13device_kernelIN5flash19enable_sm80_to_sm89INS1_16FlashAttnFwdSm80INS1_25CollectiveMainloopFwdSm80ILi8ELi1ELb1EN4cute5tupleIJNS5_1CILi128EEENS7_ILi96EEES8_EEELi128ENS_6half_tEfNS_4arch4Sm80ELb0ELb1ELb0ELb0ELb1ELb0ELb1ELb1EEENS1_21CollectiveEpilogueFwdINS6_IJS8_S8_S9_EEENS6_IJNS7_ILi1EEESH_SH_EEESB_SD_Li256ELb0ELb1ELb1ELb0EEENS1_19SingleTileSchedulerILb0ELb1ELb1ELi128EEEEEEEEEvNT_6ParamsE --------------------------
	.section	.nv.shared._ZN7cutlass13device_kernelIN5flash19enable_sm80_to_sm89INS1_16FlashAttnFwdSm80INS1_25CollectiveMainloopFwdSm80ILi8ELi1ELb1EN4cute5tupleIJNS5_1CILi128EEENS7_ILi96EEES8_EEELi128ENS_6half_tEfNS_4arch4Sm80ELb0ELb1ELb0ELb0ELb1ELb0ELb1ELb1EEENS1_21CollectiveEpilogueFwdINS6_IJS8_S8_S9_EEENS6_IJNS7_ILi1EEESH_SH_EEESB_SD_Li256ELb0ELb1ELb1ELb0EEENS1_19SingleTileSchedulerILb0ELb1ELb1ELi128EEEEEEEEEvNT_6ParamsE,"aw",@nobits
	.sectionflags	@""
	.align	16


//--------------------- .nv.shared._ZN7cutlass13device_kernelIN5flash19enable_sm80_to_sm89INS1_16FlashAttnFwdSm80INS1_25CollectiveMainloopFwdSm80ILi8ELi1ELb1EN4cute5tupleIJNS5_1CILi128EEES8_S8_EEELi128ENS_6half_tEfNS_4arch4Sm80ELb1ELb0ELb0ELb0ELb1ELb0ELb1ELb1EEENS1_21CollectiveEpilogueFwdIS9_NS6_IJNS7_ILi1EEESF_SF_EEESA_SC_Li256ELb0ELb1ELb1ELb0EEENS1_30DynamicPersistentTileSchedulerILi256ELi256ELb1ELb1ELb0EEEEEEEEEvNT_6ParamsE --------------------------
	.section	.nv.shared._ZN7cutlass13device_kernelIN5flash19enable_sm80_to_sm89INS1_16FlashAttnFwdSm80INS1_25CollectiveMainloopFwdSm80ILi8ELi1ELb1EN4cute5tupleIJNS5_1CILi128EEES8_S8_EEELi128ENS_6half_tEfNS_4arch4Sm80ELb1ELb0ELb0ELb0ELb1ELb0ELb1ELb1EEENS1_21CollectiveEpilogueFwdIS9_NS6_IJNS7_ILi1EEESF_SF_EEESA_SC_Li256ELb0ELb1ELb1ELb0EEENS1_30DynamicPersistentTileSchedulerILi256ELi256ELb1ELb1ELb0EEEEEEEEEvNT_6ParamsE,"aw",@nobits
	.sectionflags	@""
	.align	16


//--------------------- .nv.shared._ZN7cutlass13device_kernelIN5flash19enable_sm80_to_sm89INS1_16FlashAttnFwdSm80INS1_25CollectiveMainloopFwdSm80ILi4ELi1ELb0EN4cute5tupleIJNS5_1CILi128EEENS7_ILi64EEES8_EEELi128ENS_6half_tEfNS_4arch4Sm80ELb0ELb0ELb0ELb0ELb1ELb0ELb1ELb1EEENS1_21CollectiveEpilogueFwdINS6_IJS8_S8_S9_EEENS6_IJNS7_ILi1EEESH_SH_EEESB_SD_Li128ELb0ELb1ELb1ELb0EEENS1_19SingleTileSchedulerILb0ELb1ELb1ELi128EEEEEEEEEvNT_6ParamsE --------------------------
	.section	.nv.shared._ZN7cutlass13device_kernelIN5flash19enable_sm80_to_sm89INS1_16FlashAttnFwdSm80INS1_25CollectiveMainloopFwdSm80ILi4ELi1ELb0EN4cute5tupleIJNS5_1CILi128EEENS7_ILi64EEES8_EEELi128ENS_6half_tEfNS_4arch4Sm80ELb0ELb0ELb0ELb0ELb1ELb0ELb1ELb1EEENS1_21CollectiveEpilogueFwdINS6_IJS8_S8_S9_EEENS6_IJNS7_ILi1EEESH_SH_EEESB_SD_Li128ELb0ELb1ELb1ELb0EEENS1_19SingleTileSchedulerILb0ELb1ELb1ELi128EEEEEEEEEvNT_6ParamsE,"aw",@nobits
	.sectionflags	@""
	.align	16


//--------------------- .nv.shared._ZN7cutlass13device_kernelIN5flash19enable_sm80_to_sm89INS1_16FlashAttnFwdSm80INS1_25CollectiveMainloopFwdSm80ILi8ELi1ELb1EN4cute5tupleIJNS5_1CILi128EEENS7_ILi112EEES8_EEELi128ENS_6half_tEfNS_4arch4Sm80ELb0ELb0ELb0ELb1ELb1ELb0ELb1ELb1EEENS1_21CollectiveEpilogueFwdINS6_IJS8_S8_S9_EEENS6_IJNS7_ILi1EEESH_SH_EEESB_SD_Li256ELb1ELb1ELb1ELb0EEENS1_36VarlenDynamicPersistentTileSchedulerILi128ELi112ELi256ELi256ELb1ELb1ELb0ELb0ELb1ELb1EEEEEEEEEvNT_6ParamsE --------------------------
	.section	.nv.shared._ZN7cutlass13device_kernelIN5flash19enable_sm80_to_sm89INS1_16FlashAttnFwdSm80INS1_25CollectiveMainloopFwdSm80ILi8ELi1ELb1EN4cute5tupleIJNS5_1CILi128EEENS7_ILi112EEES8_EEELi128ENS_6half_tEfNS_4arch4Sm80ELb0ELb0ELb0ELb1ELb1ELb0ELb1ELb1EEENS1_21CollectiveEpilogueFwdINS6_IJS8_S8_S9_EEENS6_IJNS7_ILi1EEESH_SH_EEESB_SD_Li256ELb1ELb1ELb1ELb0EEENS1_36VarlenDynamicPersistentTileSchedulerILi128ELi112ELi256ELi256ELb1ELb1ELb0ELb0ELb1ELb1EEEEEEEEEvNT_6ParamsE,"aw",@nobits
	.sectionflags	@""
	.align	16


//--------------------- .nv.shared._ZN7cutlass13device_kernelIN5flash19enable_sm80_to_sm89INS1_16FlashAttnFwdSm80INS1_25CollectiveMainloopFwdSm80ILi8ELi1ELb1EN4cute5tupleIJNS5_1CILi128EEENS7_ILi112EEES8_EEELi128ENS_6half_tEfNS_4arch4Sm80ELb0ELb0ELb0ELb1ELb1ELb1ELb1ELb1EEENS1_21CollectiveEpilogueFwdINS6_IJS8_S8_S9_EEENS6_IJNS7_ILi1EEESH_SH_EEESB_SD_Li256ELb1ELb1ELb1ELb0EEENS1_36VarlenDynamicPersistentTileSchedulerILi128ELi112ELi256ELi256ELb1ELb1ELb0ELb0ELb1ELb1EEEEEEEEEvNT_6ParamsE --------------------------
	.section	.nv.shared._ZN7cutlass13device_kernelIN5flash19enable_sm80_to_sm89INS1_16FlashAttnFwdSm80INS1_25CollectiveMainloopFwdSm80ILi8ELi1ELb1EN4cute5tupleIJNS5_1CILi128EEENS7_ILi112EEES8_EEELi128ENS_6half_tEfNS_4arch4Sm80ELb0ELb0ELb0ELb1ELb1ELb1ELb1ELb1EEENS1_21CollectiveEpilogueFwdINS6_IJS8_S8_S9_EEENS6_IJNS7_ILi1EEESH_SH_EEESB_SD_Li256ELb1ELb1ELb1ELb0EEENS1_36VarlenDynamicPersistentTileSchedulerILi128ELi112ELi256ELi256ELb1ELb1ELb0ELb0ELb1ELb1EEEEEEEEEvNT_6ParamsE,"aw",@nobits
	.sectionflags	@""
	.align	16


//--------------------- .nv.shared._ZN7cutlass13device_kernelIN5flash19enable_sm80_to_sm89INS1_16FlashAttnFwdSm80INS1_25CollectiveMainloopFwdSm80ILi4ELi1ELb0EN4cute5tupleIJNS5_1CILi128EEENS7_ILi48EEES8_EEELi128ENS_6half_tEfNS_4arch4Sm80ELb0ELb1ELb0ELb0ELb1ELb0ELb1ELb1EEENS1_21CollectiveEpilogueFwdINS6_IJS8_S8_S9_EEENS6_IJNS7_ILi1EEESH_SH_EEESB_SD_Li128ELb0ELb1ELb1ELb0EEENS1_19SingleTileSchedulerILb0ELb1ELb1ELi128EEEEEEEEEvNT_6ParamsE --------------------------
	.section	.nv.shared._ZN7cutlass13device_kernelIN5flash19enable_sm80_to_sm89INS1_16FlashAttnFwdSm80INS1_25CollectiveMainloopFwdSm80ILi4ELi1ELb0EN4cute5tupleIJNS5_1CILi128EEENS7_ILi48EEES8_EEELi128ENS_6half_tEfNS_4arch4Sm80ELb0ELb1ELb0ELb0ELb1ELb0ELb1ELb1EEENS1_21CollectiveEpilogueFwdINS6_IJS8_S8_S9_EEENS6_IJNS7_ILi1EEESH_SH_EEESB_SD_Li128ELb0ELb1ELb1ELb0EEENS1_19SingleTileSchedulerILb0ELb1ELb1ELi128EEEEEEEEEvNT_6ParamsE,"aw",@nobits
	.sectionflags	@""
	.align	16


//--------------------- .nv.shared._ZN7cutlass13device_kernelIN5flash19enable_sm80_to_sm89INS1_16FlashAttnFwdSm80INS1_25CollectiveMainloopFwdSm80ILi8ELi1ELb1EN4cute5tupleIJNS5_1CILi128EEENS7_ILi96EEES8_EEELi128ENS_6half_tEfNS_4arch4Sm80ELb0ELb1ELb0ELb1ELb1ELb0ELb1ELb1EEENS1_21CollectiveEpilogueFwdINS6_IJS8_S8_S9_EEENS6_IJNS7_ILi1EEESH_SH_EEESB_SD_Li256ELb1ELb1ELb1ELb0EEENS1_36VarlenDynamicPersistentTileSchedulerILi128ELi96ELi256ELi256ELb1ELb1ELb0ELb1ELb0ELb1EEEEEEEEEvNT_6ParamsE --------------------------
	.section	.nv.shared._ZN7cutlass13device_kernelIN5flash19enable_sm80_to_sm89INS1_16FlashAttnFwdSm80INS1_25CollectiveMainloopFwdSm80ILi8ELi1ELb1EN4cute5tupleIJNS5_1CILi128EEENS7_ILi96EEES8_EEELi128ENS_6half_tEfNS_4arch4Sm80ELb0ELb1ELb0ELb1ELb1ELb0ELb1ELb1EEENS1_21CollectiveEpilogueFwdINS6_IJS8_S8_S9_EEENS6_IJNS7_ILi1EEESH_SH_EEESB_SD_Li256ELb1ELb1ELb1ELb0EEENS1_36VarlenDynamicPersistentTileSchedulerILi128ELi96ELi256ELi256ELb1ELb1ELb0ELb1ELb0ELb1EEEEEEEEEvNT_6ParamsE,"aw",@nobits
	.sectionflags	@""
	.align	16


//--------------------- .nv.shared._ZN7cutlass13device_kernelIN5flash19enable_sm80_to_sm89INS1_16FlashAttnFwdSm80INS1_25CollectiveMainloopFwdSm80ILi8ELi1ELb1EN4cute5tupleIJNS5_1CILi128EEENS7_ILi96EEES8_EEELi128ENS_6half_tEfNS_4arch4Sm80ELb0ELb1ELb0ELb1ELb1ELb1ELb1ELb1EEENS1_21CollectiveEpilogueFwdINS6_IJS8_S8_S9_EEENS6_IJNS7_ILi1EEESH_SH_EEESB_SD_Li256ELb1ELb1ELb1ELb0EEENS1_36VarlenDynamicPersistentTileSchedulerILi128ELi96ELi256ELi256ELb1ELb1ELb0ELb1ELb0ELb1EEEEEEEEEvNT_6ParamsE --------------------------
	.section	.nv.shared._ZN7cutlass13device_kernelIN5flash19enable_sm80_to_sm89INS1_16FlashAttnFwdSm80INS1_25CollectiveMainloopFwdSm80ILi8ELi1ELb1EN4cute5tupleIJNS5_1CILi128EEENS7_ILi96EEES8_EEELi128ENS_6half_tEfNS_4arch4Sm80ELb0ELb1ELb0ELb1ELb1ELb1ELb1ELb1EEENS1_21CollectiveEpilogueFwdINS6_IJS8_S8_S9_EEENS6_IJNS7_ILi1EEESH_SH_EEESB_SD_Li256ELb1ELb1ELb1ELb0EEENS1_36VarlenDynamicPersistentTileSchedulerILi128ELi96ELi256ELi256ELb1ELb1ELb0ELb1ELb0ELb1EEEEEEEEEvNT_6ParamsE,"aw",@nobits
	.sectionflags	@""
	.align	16


//--------------------- .nv.shared._ZN7cutlass13device_kernelIN5flash19enable_sm80_to_sm89INS1_16FlashAttnFwdSm80INS1_25CollectiveMainloopFwdSm80ILi4ELi1ELb0EN4cute5tupleIJNS5_1CILi128EEENS7_ILi64EEES8_EEELi128ENS_6half_tEfNS_4arch4Sm80ELb1ELb0ELb0ELb0ELb1ELb0ELb1ELb1EEENS1_21CollectiveEpilogueFwdINS6_IJS8_S8_S9_EEENS6_IJNS7_ILi1EEESH_SH_EEESB_SD_Li128ELb0ELb1ELb1ELb0EEENS1_30DynamicPersistentTileSchedulerILi128ELi128ELb1ELb1ELb0EEEEEEEEEvNT_6ParamsE --------------------------
	.section	.nv.shared._ZN7cutlass13device_kernelIN5flash19enable_sm80_to_sm89INS1_16FlashAttnFwdSm80INS1_25CollectiveMainloopFwdSm80ILi4ELi1ELb0EN4cute5tupleIJNS5_1CILi128EEENS7_ILi64EEES8_EEELi128ENS_6half_tEfNS_4arch4Sm80ELb1ELb0ELb0ELb0ELb1ELb0ELb1ELb1EEENS1_21CollectiveEpilogueFwdINS6_IJS8_S8_S9_EEENS6_IJNS7_ILi1EEESH_SH_EEESB_SD_Li128ELb0ELb1ELb1ELb0EEENS1_30DynamicPersistentTileSchedulerILi128ELi128ELb1ELb1ELb0EEEEEEEEEvNT_6ParamsE,"aw",@nobits
	.sectionflags	@""
	.align	16


//--------------------- .nv.shared._ZN7cutlass13device_kernelIN5flash19enable_sm80_to_sm89INS1_16FlashAttnFwdSm80INS1_25CollectiveMainloopFwdSm80ILi8ELi1ELb1EN4cute5tupleIJNS5_1CILi128EEENS7_ILi112EEES8_EEELi128ENS_6half_tEfNS_4arch4Sm80ELb1ELb0ELb0ELb1ELb1ELb0ELb1ELb1EEENS1_21CollectiveEpilogueFwdINS6_IJS8_S8_S9_EEENS6_IJNS7_ILi1EEESH_SH_EEESB_SD_Li256ELb1ELb1ELb1ELb0EEENS1_36VarlenDynamicPersistentTileSchedulerILi128ELi112ELi256ELi256ELb1ELb1ELb0ELb1ELb1ELb1EEEEEEEEEvNT_6ParamsE --------------------------
	.section	.nv.shared._ZN7cutlass13device_kernelIN5flash19enable_sm80_to_sm89INS1_16FlashAttnFwdSm80INS1_25CollectiveMainloopFwdSm80ILi8ELi1ELb1EN4cute5tupleIJNS5_1CILi128EEENS7_ILi112EEES8_EEELi128ENS_6half_tEfNS_4arch4Sm80ELb1ELb0ELb0ELb1ELb1ELb0ELb1ELb1EEENS1_21CollectiveEpilogueFwdINS6_IJS8_S8_S9_EEENS6_IJNS7_ILi1EEESH_SH_EEESB_SD_Li256ELb1ELb1ELb1ELb0EEENS1_36VarlenDynamicPersistentTileSchedulerILi128ELi112ELi256ELi256ELb1ELb1ELb0ELb1ELb1ELb1EEEEEEEEEvNT_6ParamsE,"aw",@nobits
	.sectionflags	@""
	.align	16


//--------------------- .nv.shared._ZN7cutlass13device_kernelIN5flash19enable_sm80_to_sm89INS1_16FlashAttnFwdSm80INS1_25CollectiveMainloopFwdSm80ILi8ELi1ELb1EN4cute5tupleIJNS5_1CILi128EEENS7_ILi112EEES8_EEELi128ENS_6half_tEfNS_4arch4Sm80ELb1ELb0ELb0ELb1ELb1ELb1ELb1ELb1EEENS1_21CollectiveEpilogueFwdINS6_IJS8_S8_S9_EEENS6_IJNS7_ILi1EEESH_SH_EEESB_SD_Li256ELb1ELb1ELb1ELb0EEENS1_36VarlenDynamicPersistentTileSchedulerILi128ELi112ELi256ELi256ELb1ELb1ELb0ELb1ELb1ELb1EEEEEEEEEvNT_6ParamsE --------------------------
	.section	.nv.shared._ZN7cutlass13device_kernelIN5flash19enable_sm80_to_sm89INS1_16FlashAttnFwdSm80INS1_25CollectiveMainloopFwdSm80ILi8ELi1ELb1EN4cute5tupleIJNS5_1CILi128EEENS7_ILi112EEES8_EEELi128ENS_6half_tEfNS_4arch4Sm80ELb1ELb0ELb0ELb1ELb1ELb1ELb1ELb1EEENS1_21CollectiveEpilogueFwdINS6_IJS8_S8_S9_EEENS6_IJNS7_ILi1EEESH_SH_EEESB_SD_Li256ELb1ELb1ELb1ELb0EEENS1_36VarlenDynamicPersistentTileSchedulerILi128ELi112ELi256ELi256ELb1ELb1ELb0ELb1ELb1ELb1EEEEEEEEEvNT_6ParamsE,"aw",@nobits
	.sectionflags	@""
	.align	16
